	.target	sm_100a

	.elftype	@"ET_EXEC"


//--------------------- .note.nv.tkinfo           --------------------------
	.section	.note.nv.tkinfo,"",@"SHT_NOTE"
	.sectionflags	@"SHF_NOTE_NV_TKINFO"
	.tkinfo
        /*0018*/ 	.word	0x00000002
        /*0030*/ 	.string	""
        /*0030*/ 	.string	"ptxas"
        /*0030*/ 	.string	"Cuda compilation tools, release 13.0, V13.0.88"
        /*0030*/ 	.string	"Build cuda_13.0.r13.0/compiler.36424714_0"
        /*0030*/ 	.string	"-arch sm_100a -m 64 "



//--------------------- .note.nv.cuinfo           --------------------------
	.section	.note.nv.cuinfo,"",@"SHT_NOTE"
	.sectionflags	@"SHF_NOTE_NV_CUINFO"
        /*0018*/ 	.short	0x0002
        /*001a*/ 	.short	0x0064
        /*001c*/ 	.short	0x0082
	.zero		2


//--------------------- .nv.info                  --------------------------
	.section	.nv.info,"",@"SHT_CUDA_INFO"
	.align	4


	//----- nvinfo : EIATTR_REGCOUNT
	.align		4
        /*0000*/ 	.byte	0x04, 0x2f
        /*0002*/ 	.short	(.L_41 - .L_40)
	.align		4
.L_40:
        /*0004*/ 	.word	index@(_ZN3cub18CUB_300001_SM_10006detail11EmptyKernelIvEEvv)
        /*0008*/ 	.word	0x00000004


	//----- nvinfo : EIATTR_FRAME_SIZE
	.align		4
.L_41:
        /*000c*/ 	.byte	0x04, 0x11
        /*000e*/ 	.short	(.L_43 - .L_42)
	.align		4
.L_42:
        /*0010*/ 	.word	index@(_ZN3cub18CUB_300001_SM_10006detail11EmptyKernelIvEEvv)
        /*0014*/ 	.word	0x00000000


	//----- nvinfo : EIATTR_REGCOUNT
	.align		4
.L_43:
        /*0018*/ 	.byte	0x04, 0x2f
        /*001a*/ 	.short	(.L_45 - .L_44)
	.align		4
.L_44:
        /*001c*/ 	.word	index@(_ZN4vllm3moe44grouped_topk_fused_small_expert_count_kernelIffiLNS0_11ScoringFuncE1ELi256ELb1ELi8EEEvPT_PfPT1_PKT0_llllllbd)
        /*0020*/ 	.word	0x0000001d


	//----- nvinfo : EIATTR_FRAME_SIZE
	.align		4
.L_45:
        /*0024*/ 	.byte	0x04, 0x11
        /*0026*/ 	.short	(.L_47 - .L_46)
	.align		4
.L_46:
        /*0028*/ 	.word	index@($__internal_89_$__cuda_sm20_div_rn_f64_full)
        /*002c*/ 	.word	0x00000020


	//----- nvinfo : EIATTR_FRAME_SIZE
	.align		4
.L_47:
        /*0030*/ 	.byte	0x04, 0x11
        /*0032*/ 	.short	(.L_49 - .L_48)
	.align		4
.L_48:
        /*0034*/ 	.word	index@(_ZN4vllm3moe44grouped_topk_fused_small_expert_count_kernelIffiLNS0_11ScoringFuncE1ELi256ELb1ELi8EEEvPT_PfPT1_PKT0_llllllbd)
        /*0038*/ 	.word	0x00000020


	//----- nvinfo : EIATTR_REGCOUNT
	.align		4
.L_49:
        /*003c*/ 	.byte	0x04, 0x2f
        /*003e*/ 	.short	(.L_51 - .L_50)
	.align		4
.L_50:
        /*0040*/ 	.word	index@(_ZN4vllm3moe44grouped_topk_fused_small_expert_count_kernelIffiLNS0_11ScoringFuncE1ELi512ELb0ELi22EEEvPT_PfPT1_PKT0_llllllbd)
        /*0044*/ 	.word	0x00000020


	//----- nvinfo : EIATTR_FRAME_SIZE
	.align		4
.L_51:
        /*0048*/ 	.byte	0x04, 0x11
        /*004a*/ 	.short	(.L_53 - .L_52)
	.align		4
.L_52:
        /*004c*/ 	.word	index@($__internal_88_$__cuda_sm20_div_rn_f64_full)
        /*0050*/ 	.word	0x000000b0


	//----- nvinfo : EIATTR_FRAME_SIZE
	.align		4
.L_53:
        /*0054*/ 	.byte	0x04, 0x11
        /*0056*/ 	.short	(.L_55 - .L_54)
	.align		4
.L_54:
        /*0058*/ 	.word	index@(_ZN4vllm3moe44grouped_topk_fused_small_expert_count_kernelIffiLNS0_11ScoringFuncE1ELi512ELb0ELi22EEEvPT_PfPT1_PKT0_llllllbd)
        /*005c*/ 	.word	0x000000b0


	//----- nvinfo : EIATTR_REGCOUNT
	.align		4
.L_55:
        /*0060*/ 	.byte	0x04, 0x2f
        /*0062*/ 	.short	(.L_57 - .L_56)
	.align		4
.L_56:
        /*0064*/ 	.word	index@(_ZN4vllm3moe44grouped_topk_fused_small_expert_count_kernelIffiLNS0_11ScoringFuncE1ELi512ELb0ELi8EEEvPT_PfPT1_PKT0_llllllbd)
        /*0068*/ 	.word	0x00000020


	//----- nvinfo : EIATTR_FRAME_SIZE
	.align		4
.L_57:
        /*006c*/ 	.byte	0x04, 0x11
        /*006e*/ 	.short	(.L_59 - .L_58)
	.align		4
.L_58:
        /*0070*/ 	.word	index@($__internal_87_$__cuda_sm20_div_rn_f64_full)
        /*0074*/ 	.word	0x00000040


	//----- nvinfo : EIATTR_FRAME_SIZE
	.align		4
.L_59:
        /*0078*/ 	.byte	0x04, 0x11
        /*007a*/ 	.short	(.L_61 - .L_60)
	.align		4
.L_60:
        /*007c*/ 	.word	index@(_ZN4vllm3moe44grouped_topk_fused_small_expert_count_kernelIffiLNS0_11ScoringFuncE1ELi512ELb0ELi8EEEvPT_PfPT1_PKT0_llllllbd)
        /*0080*/ 	.word	0x00000040


	//----- nvinfo : EIATTR_REGCOUNT
	.align		4
.L_61:
        /*0084*/ 	.byte	0x04, 0x2f
        /*0086*/ 	.short	(.L_63 - .L_62)
	.align		4
.L_62:
        /*0088*/ 	.word	index@(_ZN4vllm3moe44grouped_topk_fused_small_expert_count_kernelIffiLNS0_11ScoringFuncE1ELi384ELb0ELi8EEEvPT_PfPT1_PKT0_llllllbd)
        /*008c*/ 	.word	0x00000020


	//----- nvinfo : EIATTR_FRAME_SIZE
	.align		4
.L_63:
        /*0090*/ 	.byte	0x04, 0x11
        /*0092*/ 	.short	(.L_65 - .L_64)
	.align		4
.L_64:
        /*0094*/ 	.word	index@($__internal_86_$__cuda_sm20_div_rn_f64_full)
        /*0098*/ 	.word	0x00000040


	//----- nvinfo : EIATTR_FRAME_SIZE
	.align		4
.L_65:
        /*009c*/ 	.byte	0x04, 0x11
        /*009e*/ 	.short	(.L_67 - .L_66)
	.align		4
.L_66:
        /*00a0*/ 	.word	index@(_ZN4vllm3moe44grouped_topk_fused_small_expert_count_kernelIffiLNS0_11ScoringFuncE1ELi384ELb0ELi8EEEvPT_PfPT1_PKT0_llllllbd)
        /*00a4*/ 	.word	0x00000040


	//----- nvinfo : EIATTR_REGCOUNT
	.align		4
.L_67:
        /*00a8*/ 	.byte	0x04, 0x2f
        /*00aa*/ 	.short	(.L_69 - .L_68)
	.align		4
.L_68:
        /*00ac*/ 	.word	index@(_ZN4vllm3moe44grouped_topk_fused_small_expert_count_kernelIffiLNS0_11ScoringFuncE1ELi128ELb0ELi8EEEvPT_PfPT1_PKT0_llllllbd)
        /*00b0*/ 	.word	0x00000020


	//----- nvinfo : EIATTR_FRAME_SIZE
	.align		4
.L_69:
        /*00b4*/ 	.byte	0x04, 0x11
        /*00b6*/ 	.short	(.L_71 - .L_70)
	.align		4
.L_70:
        /*00b8*/ 	.word	index@($__internal_85_$__cuda_sm20_div_rn_f64_full)
        /*00bc*/ 	.word	0x00000020


	//----- nvinfo : EIATTR_FRAME_SIZE
	.align		4
.L_71:
        /*00c0*/ 	.byte	0x04, 0x11
        /*00c2*/ 	.short	(.L_73 - .L_72)
	.align		4
.L_72:
        /*00c4*/ 	.word	index@(_ZN4vllm3moe44grouped_topk_fused_small_expert_count_kernelIffiLNS0_11ScoringFuncE1ELi128ELb0ELi8EEEvPT_PfPT1_PKT0_llllllbd)
        /*00c8*/ 	.word	0x00000020


	//----- nvinfo : EIATTR_REGCOUNT
	.align		4
.L_73:
        /*00cc*/ 	.byte	0x04, 0x2f
        /*00ce*/ 	.short	(.L_75 - .L_74)
	.align		4
.L_74:
        /*00d0*/ 	.word	index@(_ZN4vllm3moe25grouped_topk_fused_kernelIffiLNS0_11ScoringFuncE1EEEvPT_PfPT1_PKT0_lllllbd)
        /*00d4*/ 	.word	0x00000028


	//----- nvinfo : EIATTR_FRAME_SIZE
	.align		4
.L_75:
        /*00d8*/ 	.byte	0x04, 0x11
        /*00da*/ 	.short	(.L_77 - .L_76)
	.align		4
.L_76:
        /*00dc*/ 	.word	index@(_ZN4vllm3moe25grouped_topk_fused_kernelIffiLNS0_11ScoringFuncE1EEEvPT_PfPT1_PKT0_lllllbd)
        /*00e0*/ 	.word	0x00000000


	//----- nvinfo : EIATTR_REGCOUNT
	.align		4
.L_77:
        /*00e4*/ 	.byte	0x04, 0x2f
        /*00e6*/ 	.short	(.L_79 - .L_78)
	.align		4
.L_78:
        /*00e8*/ 	.word	index@(_ZN4vllm3moe44grouped_topk_fused_small_expert_count_kernelIf6__halfiLNS0_11ScoringFuncE1ELi256ELb1ELi8EEEvPT_PfPT1_PKT0_llllllbd)
        /*00ec*/ 	.word	0x0000001d


	//----- nvinfo : EIATTR_FRAME_SIZE
	.align		4
.L_79:
        /*00f0*/ 	.byte	0x04, 0x11
        /*00f2*/ 	.short	(.L_81 - .L_80)
	.align		4
.L_80:
        /*00f4*/ 	.word	index@($__internal_84_$__cuda_sm20_div_rn_f64_full)
        /*00f8*/ 	.word	0x00000020


	//----- nvinfo : EIATTR_FRAME_SIZE
	.align		4
.L_81:
        /*00fc*/ 	.byte	0x04, 0x11
        /*00fe*/ 	.short	(.L_83 - .L_82)
	.align		4
.L_82:
        /*0100*/ 	.word	index@(_ZN4vllm3moe44grouped_topk_fused_small_expert_count_kernelIf6__halfiLNS0_11ScoringFuncE1ELi256ELb1ELi8EEEvPT_PfPT1_PKT0_llllllbd)
        /*0104*/ 	.word	0x00000020


	//----- nvinfo : EIATTR_REGCOUNT
	.align		4
.L_83:
        /*0108*/ 	.byte	0x04, 0x2f
        /*010a*/ 	.short	(.L_85 - .L_84)
	.align		4
.L_84:
        /*010c*/ 	.word	index@(_ZN4vllm3moe44grouped_topk_fused_small_expert_count_kernelIf6__halfiLNS0_11ScoringFuncE1ELi512ELb0ELi22EEEvPT_PfPT1_PKT0_llllllbd)
        /*0110*/ 	.word	0x00000020


	//----- nvinfo : EIATTR_FRAME_SIZE
	.align		4
.L_85:
        /*0114*/ 	.byte	0x04, 0x11
        /*0116*/ 	.short	(.L_87 - .L_86)
	.align		4
.L_86:
        /*0118*/ 	.word	index@($__internal_83_$__cuda_sm20_div_rn_f64_full)
        /*011c*/ 	.word	0x000000b0


	//----- nvinfo : EIATTR_FRAME_SIZE
	.align		4
.L_87:
        /*0120*/ 	.byte	0x04, 0x11
        /*0122*/ 	.short	(.L_89 - .L_88)
	.align		4
.L_88:
        /*0124*/ 	.word	index@(_ZN4vllm3moe44grouped_topk_fused_small_expert_count_kernelIf6__halfiLNS0_11ScoringFuncE1ELi512ELb0ELi22EEEvPT_PfPT1_PKT0_llllllbd)
        /*0128*/ 	.word	0x000000b0


	//----- nvinfo : EIATTR_REGCOUNT
	.align		4
.L_89:
        /*012c*/ 	.byte	0x04, 0x2f
        /*012e*/ 	.short	(.L_91 - .L_90)
	.align		4
.L_90:
        /*0130*/ 	.word	index@(_ZN4vllm3moe44grouped_topk_fused_small_expert_count_kernelIf6__halfiLNS0_11ScoringFuncE1ELi512ELb0ELi8EEEvPT_PfPT1_PKT0_llllllbd)
        /*0134*/ 	.word	0x00000020


	//----- nvinfo : EIATTR_FRAME_SIZE
	.align		4
.L_91:
        /*0138*/ 	.byte	0x04, 0x11
        /*013a*/ 	.short	(.L_93 - .L_92)
	.align		4
.L_92:
        /*013c*/ 	.word	index@($__internal_82_$__cuda_sm20_div_rn_f64_full)
        /*0140*/ 	.word	0x00000040


	//----- nvinfo : EIATTR_FRAME_SIZE
	.align		4
.L_93:
        /*0144*/ 	.byte	0x04, 0x11
        /*0146*/ 	.short	(.L_95 - .L_94)
	.align		4
.L_94:
        /*0148*/ 	.word	index@(_ZN4vllm3moe44grouped_topk_fused_small_expert_count_kernelIf6__halfiLNS0_11ScoringFuncE1ELi512ELb0ELi8EEEvPT_PfPT1_PKT0_llllllbd)
        /*014c*/ 	.word	0x00000040


	//----- nvinfo : EIATTR_REGCOUNT
	.align		4
.L_95:
        /*0150*/ 	.byte	0x04, 0x2f
        /*0152*/ 	.short	(.L_97 - .L_96)
	.align		4
.L_96:
        /*0154*/ 	.word	index@(_ZN4vllm3moe44grouped_topk_fused_small_expert_count_kernelIf6__halfiLNS0_11ScoringFuncE1ELi384ELb0ELi8EEEvPT_PfPT1_PKT0_llllllbd)
        /*0158*/ 	.word	0x00000020


	//----- nvinfo : EIATTR_FRAME_SIZE
	.align		4
.L_97:
        /*015c*/ 	.byte	0x04, 0x11
        /*015e*/ 	.short	(.L_99 - .L_98)
	.align		4
.L_98:
        /*0160*/ 	.word	index@($__internal_81_$__cuda_sm20_div_rn_f64_full)
        /*0164*/ 	.word	0x00000040


	//----- nvinfo : EIATTR_FRAME_SIZE
	.align		4
.L_99:
        /*0168*/ 	.byte	0x04, 0x11
        /*016a*/ 	.short	(.L_101 - .L_100)
	.align		4
.L_100:
        /*016c*/ 	.word	index@(_ZN4vllm3moe44grouped_topk_fused_small_expert_count_kernelIf6__halfiLNS0_11ScoringFuncE1ELi384ELb0ELi8EEEvPT_PfPT1_PKT0_llllllbd)
        /*0170*/ 	.word	0x00000040


	//----- nvinfo : EIATTR_REGCOUNT
	.align		4
.L_101:
        /*0174*/ 	.byte	0x04, 0x2f
        /*0176*/ 	.short	(.L_103 - .L_102)
	.align		4
.L_102:
        /*0178*/ 	.word	index@(_ZN4vllm3moe44grouped_topk_fused_small_expert_count_kernelIf6__halfiLNS0_11ScoringFuncE1ELi128ELb0ELi8EEEvPT_PfPT1_PKT0_llllllbd)
        /*017c*/ 	.word	0x00000020


	//----- nvinfo : EIATTR_FRAME_SIZE
	.align		4
.L_103:
        /*0180*/ 	.byte	0x04, 0x11
        /*0182*/ 	.short	(.L_105 - .L_104)
	.align		4
.L_104:
        /*0184*/ 	.word	index@($__internal_80_$__cuda_sm20_div_rn_f64_full)
        /*0188*/ 	.word	0x00000020


	//----- nvinfo : EIATTR_FRAME_SIZE
	.align		4
.L_105:
        /*018c*/ 	.byte	0x04, 0x11
        /*018e*/ 	.short	(.L_107 - .L_106)
	.align		4
.L_106:
        /*0190*/ 	.word	index@(_ZN4vllm3moe44grouped_topk_fused_small_expert_count_kernelIf6__halfiLNS0_11ScoringFuncE1ELi128ELb0ELi8EEEvPT_PfPT1_PKT0_llllllbd)
        /*0194*/ 	.word	0x00000020


	//----- nvinfo : EIATTR_REGCOUNT
	.align		4
.L_107:
        /*0198*/ 	.byte	0x04, 0x2f
        /*019a*/ 	.short	(.L_109 - .L_108)
	.align		4
.L_108:
        /*019c*/ 	.word	index@(_ZN4vllm3moe25grouped_topk_fused_kernelIf6__halfiLNS0_11ScoringFuncE1EEEvPT_PfPT1_PKT0_lllllbd)
        /*01a0*/ 	.word	0x00000028


	//----- nvinfo : EIATTR_FRAME_SIZE
	.align		4
.L_109:
        /*01a4*/ 	.byte	0x04, 0x11
        /*01a6*/ 	.short	(.L_111 - .L_110)
	.align		4
.L_110:
        /*01a8*/ 	.word	index@(_ZN4vllm3moe25grouped_topk_fused_kernelIf6__halfiLNS0_11ScoringFuncE1EEEvPT_PfPT1_PKT0_lllllbd)
        /*01ac*/ 	.word	0x00000000


	//----- nvinfo : EIATTR_REGCOUNT
	.align		4
.L_111:
        /*01b0*/ 	.byte	0x04, 0x2f
        /*01b2*/ 	.short	(.L_113 - .L_112)
	.align		4
.L_112:
        /*01b4*/ 	.word	index@(_ZN4vllm3moe44grouped_topk_fused_small_expert_count_kernelIf13__nv_bfloat16iLNS0_11ScoringFuncE1ELi256ELb1ELi8EEEvPT_PfPT1_PKT0_llllllbd)
        /*01b8*/ 	.word	0x0000001d


	//----- nvinfo : EIATTR_FRAME_SIZE
	.align		4
.L_113:
        /*01bc*/ 	.byte	0x04, 0x11
        /*01be*/ 	.short	(.L_115 - .L_114)
	.align		4
.L_114:
        /*01c0*/ 	.word	index@($__internal_79_$__cuda_sm20_div_rn_f64_full)
        /*01c4*/ 	.word	0x00000020


	//----- nvinfo : EIATTR_FRAME_SIZE
	.align		4
.L_115:
        /*01c8*/ 	.byte	0x04, 0x11
        /*01ca*/ 	.short	(.L_117 - .L_116)
	.align		4
.L_116:
        /*01cc*/ 	.word	index@(_ZN4vllm3moe44grouped_topk_fused_small_expert_count_kernelIf13__nv_bfloat16iLNS0_11ScoringFuncE1ELi256ELb1ELi8EEEvPT_PfPT1_PKT0_llllllbd)
        /*01d0*/ 	.word	0x00000020


	//----- nvinfo : EIATTR_REGCOUNT
	.align		4
.L_117:
        /*01d4*/ 	.byte	0x04, 0x2f
        /*01d6*/ 	.short	(.L_119 - .L_118)
	.align		4
.L_118:
        /*01d8*/ 	.word	index@(_ZN4vllm3moe44grouped_topk_fused_small_expert_count_kernelIf13__nv_bfloat16iLNS0_11ScoringFuncE1ELi512ELb0ELi22EEEvPT_PfPT1_PKT0_llllllbd)
        /*01dc*/ 	.word	0x00000020


	//----- nvinfo : EIATTR_FRAME_SIZE
	.align		4
.L_119:
        /*01e0*/ 	.byte	0x04, 0x11
        /*01e2*/ 	.short	(.L_121 - .L_120)
	.align		4
.L_120:
        /*01e4*/ 	.word	index@($__internal_78_$__cuda_sm20_div_rn_f64_full)
        /*01e8*/ 	.word	0x000000b0


	//----- nvinfo : EIATTR_FRAME_SIZE
	.align		4
.L_121:
        /*01ec*/ 	.byte	0x04, 0x11
        /*01ee*/ 	.short	(.L_123 - .L_122)
	.align		4
.L_122:
        /*01f0*/ 	.word	index@(_ZN4vllm3moe44grouped_topk_fused_small_expert_count_kernelIf13__nv_bfloat16iLNS0_11ScoringFuncE1ELi512ELb0ELi22EEEvPT_PfPT1_PKT0_llllllbd)
        /*01f4*/ 	.word	0x000000b0


	//----- nvinfo : EIATTR_REGCOUNT
	.align		4
.L_123:
        /*01f8*/ 	.byte	0x04, 0x2f
        /*01fa*/ 	.short	(.L_125 - .L_124)
	.align		4
.L_124:
        /*01fc*/ 	.word	index@(_ZN4vllm3moe44grouped_topk_fused_small_expert_count_kernelIf13__nv_bfloat16iLNS0_11ScoringFuncE1ELi512ELb0ELi8EEEvPT_PfPT1_PKT0_llllllbd)
        /*0200*/ 	.word	0x00000020


	//----- nvinfo : EIATTR_FRAME_SIZE
	.align		4
.L_125:
        /*0204*/ 	.byte	0x04, 0x11
        /*0206*/ 	.short	(.L_127 - .L_126)
	.align		4
.L_126:
        /*0208*/ 	.word	index@($__internal_77_$__cuda_sm20_div_rn_f64_full)
        /*020c*/ 	.word	0x00000040


	//----- nvinfo : EIATTR_FRAME_SIZE
	.align		4
.L_127:
        /*0210*/ 	.byte	0x04, 0x11
        /*0212*/ 	.short	(.L_129 - .L_128)
	.align		4
.L_128:
        /*0214*/ 	.word	index@(_ZN4vllm3moe44grouped_topk_fused_small_expert_count_kernelIf13__nv_bfloat16iLNS0_11ScoringFuncE1ELi512ELb0ELi8EEEvPT_PfPT1_PKT0_llllllbd)
        /*0218*/ 	.word	0x00000040


	//----- nvinfo : EIATTR_REGCOUNT
	.align		4
.L_129:
        /*021c*/ 	.byte	0x04, 0x2f
        /*021e*/ 	.short	(.L_131 - .L_130)
	.align		4
.L_130:
        /*0220*/ 	.word	index@(_ZN4vllm3moe44grouped_topk_fused_small_expert_count_kernelIf13__nv_bfloat16iLNS0_11ScoringFuncE1ELi384ELb0ELi8EEEvPT_PfPT1_PKT0_llllllbd)
        /*0224*/ 	.word	0x00000020


	//----- nvinfo : EIATTR_FRAME_SIZE
	.align		4
.L_131:
        /*0228*/ 	.byte	0x04, 0x11
        /*022a*/ 	.short	(.L_133 - .L_132)
	.align		4
.L_132:
        /*022c*/ 	.word	index@($__internal_76_$__cuda_sm20_div_rn_f64_full)
        /*0230*/ 	.word	0x00000040


	//----- nvinfo : EIATTR_FRAME_SIZE
	.align		4
.L_133:
        /*0234*/ 	.byte	0x04, 0x11
        /*0236*/ 	.short	(.L_135 - .L_134)
	.align		4
.L_134:
        /*0238*/ 	.word	index@(_ZN4vllm3moe44grouped_topk_fused_small_expert_count_kernelIf13__nv_bfloat16iLNS0_11ScoringFuncE1ELi384ELb0ELi8EEEvPT_PfPT1_PKT0_llllllbd)
        /*023c*/ 	.word	0x00000040


	//----- nvinfo : EIATTR_REGCOUNT
	.align		4
.L_135:
        /*0240*/ 	.byte	0x04, 0x2f
        /*0242*/ 	.short	(.L_137 - .L_136)
	.align		4
.L_136:
        /*0244*/ 	.word	index@(_ZN4vllm3moe44grouped_topk_fused_small_expert_count_kernelIf13__nv_bfloat16iLNS0_11ScoringFuncE1ELi128ELb0ELi8EEEvPT_PfPT1_PKT0_llllllbd)
        /*0248*/ 	.word	0x00000020


	//----- nvinfo : EIATTR_FRAME_SIZE
	.align		4
.L_137:
        /*024c*/ 	.byte	0x04, 0x11
        /*024e*/ 	.short	(.L_139 - .L_138)
	.align		4
.L_138:
        /*0250*/ 	.word	index@($__internal_75_$__cuda_sm20_div_rn_f64_full)
        /*0254*/ 	.word	0x00000020


	//----- nvinfo : EIATTR_FRAME_SIZE
	.align		4
.L_139:
        /*0258*/ 	.byte	0x04, 0x11
        /*025a*/ 	.short	(.L_141 - .L_140)
	.align		4
.L_140:
        /*025c*/ 	.word	index@(_ZN4vllm3moe44grouped_topk_fused_small_expert_count_kernelIf13__nv_bfloat16iLNS0_11ScoringFuncE1ELi128ELb0ELi8EEEvPT_PfPT1_PKT0_llllllbd)
        /*0260*/ 	.word	0x00000020


	//----- nvinfo : EIATTR_REGCOUNT
	.align		4
.L_141:
        /*0264*/ 	.byte	0x04, 0x2f
        /*0266*/ 	.short	(.L_143 - .L_142)
	.align		4
.L_142:
        /*0268*/ 	.word	index@(_ZN4vllm3moe25grouped_topk_fused_kernelIf13__nv_bfloat16iLNS0_11ScoringFuncE1EEEvPT_PfPT1_PKT0_lllllbd)
        /*026c*/ 	.word	0x00000028


	//----- nvinfo : EIATTR_FRAME_SIZE
	.align		4
.L_143:
        /*0270*/ 	.byte	0x04, 0x11
        /*0272*/ 	.short	(.L_145 - .L_144)
	.align		4
.L_144:
        /*0274*/ 	.word	index@(_ZN4vllm3moe25grouped_topk_fused_kernelIf13__nv_bfloat16iLNS0_11ScoringFuncE1EEEvPT_PfPT1_PKT0_lllllbd)
        /*0278*/ 	.word	0x00000000


	//----- nvinfo : EIATTR_REGCOUNT
	.align		4
.L_145:
        /*027c*/ 	.byte	0x04, 0x2f
        /*027e*/ 	.short	(.L_147 - .L_146)
	.align		4
.L_146:
        /*0280*/ 	.word	index@(_ZN4vllm3moe44grouped_topk_fused_small_expert_count_kernelI6__halffiLNS0_11ScoringFuncE1ELi256ELb1ELi8EEEvPT_PfPT1_PKT0_llllllbd)
        /*0284*/ 	.word	0x0000001d


	//----- nvinfo : EIATTR_FRAME_SIZE
	.align		4
.L_147:
        /*0288*/ 	.byte	0x04, 0x11
        /*028a*/ 	.short	(.L_149 - .L_148)
	.align		4
.L_148:
        /*028c*/ 	.word	index@($__internal_74_$__cuda_sm20_div_rn_f64_full)
        /*0290*/ 	.word	0x00000020


	//----- nvinfo : EIATTR_FRAME_SIZE
	.align		4
.L_149:
        /*0294*/ 	.byte	0x04, 0x11
        /*0296*/ 	.short	(.L_151 - .L_150)
	.align		4
.L_150:
        /*0298*/ 	.word	index@(_ZN4vllm3moe44grouped_topk_fused_small_expert_count_kernelI6__halffiLNS0_11ScoringFuncE1ELi256ELb1ELi8EEEvPT_PfPT1_PKT0_llllllbd)
        /*029c*/ 	.word	0x00000020


	//----- nvinfo : EIATTR_REGCOUNT
	.align		4
.L_151:
        /*02a0*/ 	.byte	0x04, 0x2f
        /*02a2*/ 	.short	(.L_153 - .L_152)
	.align		4
.L_152:
        /*02a4*/ 	.word	index@(_ZN4vllm3moe44grouped_topk_fused_small_expert_count_kernelI6__halffiLNS0_11ScoringFuncE1ELi512ELb0ELi22EEEvPT_PfPT1_PKT0_llllllbd)
        /*02a8*/ 	.word	0x00000020


	//----- nvinfo : EIATTR_FRAME_SIZE
	.align		4
.L_153:
        /*02ac*/ 	.byte	0x04, 0x11
        /*02ae*/ 	.short	(.L_155 - .L_154)
	.align		4
.L_154:
        /*02b0*/ 	.word	index@($__internal_73_$__cuda_sm20_div_rn_f64_full)
        /*02b4*/ 	.word	0x000000b0


	//----- nvinfo : EIATTR_FRAME_SIZE
	.align		4
.L_155:
        /*02b8*/ 	.byte	0x04, 0x11
        /*02ba*/ 	.short	(.L_157 - .L_156)
	.align		4
.L_156:
        /*02bc*/ 	.word	index@(_ZN4vllm3moe44grouped_topk_fused_small_expert_count_kernelI6__halffiLNS0_11ScoringFuncE1ELi512ELb0ELi22EEEvPT_PfPT1_PKT0_llllllbd)
        /*02c0*/ 	.word	0x000000b0


	//----- nvinfo : EIATTR_REGCOUNT
	.align		4
.L_157:
        /*02c4*/ 	.byte	0x04, 0x2f
        /*02c6*/ 	.short	(.L_159 - .L_158)
	.align		4
.L_158:
        /*02c8*/ 	.word	index@(_ZN4vllm3moe44grouped_topk_fused_small_expert_count_kernelI6__halffiLNS0_11ScoringFuncE1ELi512ELb0ELi8EEEvPT_PfPT1_PKT0_llllllbd)
        /*02cc*/ 	.word	0x00000020


	//----- nvinfo : EIATTR_FRAME_SIZE
	.align		4
.L_159:
        /*02d0*/ 	.byte	0x04, 0x11
        /*02d2*/ 	.short	(.L_161 - .L_160)
	.align		4
.L_160:
        /*02d4*/ 	.word	index@($__internal_72_$__cuda_sm20_div_rn_f64_full)
        /*02d8*/ 	.word	0x00000040


	//----- nvinfo : EIATTR_FRAME_SIZE
	.align		4
.L_161:
        /*02dc*/ 	.byte	0x04, 0x11
        /*02de*/ 	.short	(.L_163 - .L_162)
	.align		4
.L_162:
        /*02e0*/ 	.word	index@(_ZN4vllm3moe44grouped_topk_fused_small_expert_count_kernelI6__halffiLNS0_11ScoringFuncE1ELi512ELb0ELi8EEEvPT_PfPT1_PKT0_llllllbd)
        /*02e4*/ 	.word	0x00000040


	//----- nvinfo : EIATTR_REGCOUNT
	.align		4
.L_163:
        /*02e8*/ 	.byte	0x04, 0x2f
        /*02ea*/ 	.short	(.L_165 - .L_164)
	.align		4
.L_164:
        /*02ec*/ 	.word	index@(_ZN4vllm3moe44grouped_topk_fused_small_expert_count_kernelI6__halffiLNS0_11ScoringFuncE1ELi384ELb0ELi8EEEvPT_PfPT1_PKT0_llllllbd)
        /*02f0*/ 	.word	0x00000020


	//----- nvinfo : EIATTR_FRAME_SIZE
	.align		4
.L_165:
        /*02f4*/ 	.byte	0x04, 0x11
        /*02f6*/ 	.short	(.L_167 - .L_166)
	.align		4
.L_166:
        /*02f8*/ 	.word	index@($__internal_71_$__cuda_sm20_div_rn_f64_full)
        /*02fc*/ 	.word	0x00000040


	//----- nvinfo : EIATTR_FRAME_SIZE
	.align		4
.L_167:
        /*0300*/ 	.byte	0x04, 0x11
        /*0302*/ 	.short	(.L_169 - .L_168)
	.align		4
.L_168:
        /*0304*/ 	.word	index@(_ZN4vllm3moe44grouped_topk_fused_small_expert_count_kernelI6__halffiLNS0_11ScoringFuncE1ELi384ELb0ELi8EEEvPT_PfPT1_PKT0_llllllbd)
        /*0308*/ 	.word	0x00000040


	//----- nvinfo : EIATTR_REGCOUNT
	.align		4
.L_169:
        /*030c*/ 	.byte	0x04, 0x2f
        /*030e*/ 	.short	(.L_171 - .L_170)
	.align		4
.L_170:
        /*0310*/ 	.word	index@(_ZN4vllm3moe44grouped_topk_fused_small_expert_count_kernelI6__halffiLNS0_11ScoringFuncE1ELi128ELb0ELi8EEEvPT_PfPT1_PKT0_llllllbd)
        /*0314*/ 	.word	0x00000020


	//----- nvinfo : EIATTR_FRAME_SIZE
	.align		4
.L_171:
        /*0318*/ 	.byte	0x04, 0x11
        /*031a*/ 	.short	(.L_173 - .L_172)
	.align		4
.L_172:
        /*031c*/ 	.word	index@($__internal_70_$__cuda_sm20_div_rn_f64_full)
        /*0320*/ 	.word	0x00000020


	//----- nvinfo : EIATTR_FRAME_SIZE
	.align		4
.L_173:
        /*0324*/ 	.byte	0x04, 0x11
        /*0326*/ 	.short	(.L_175 - .L_174)
	.align		4
.L_174:
        /*0328*/ 	.word	index@(_ZN4vllm3moe44grouped_topk_fused_small_expert_count_kernelI6__halffiLNS0_11ScoringFuncE1ELi128ELb0ELi8EEEvPT_PfPT1_PKT0_llllllbd)
        /*032c*/ 	.word	0x00000020


	//----- nvinfo : EIATTR_REGCOUNT
	.align		4
.L_175:
        /*0330*/ 	.byte	0x04, 0x2f
        /*0332*/ 	.short	(.L_177 - .L_176)
	.align		4
.L_176:
        /*0334*/ 	.word	index@(_ZN4vllm3moe25grouped_topk_fused_kernelI6__halffiLNS0_11ScoringFuncE1EEEvPT_PfPT1_PKT0_lllllbd)
        /*0338*/ 	.word	0x0000002f


	//----- nvinfo : EIATTR_FRAME_SIZE
	.align		4
.L_177:
        /*033c*/ 	.byte	0x04, 0x11
        /*033e*/ 	.short	(.L_179 - .L_178)
	.align		4
.L_178:
        /*0340*/ 	.word	index@(_ZN4vllm3moe25grouped_topk_fused_kernelI6__halffiLNS0_11ScoringFuncE1EEEvPT_PfPT1_PKT0_lllllbd)
        /*0344*/ 	.word	0x00000000


	//----- nvinfo : EIATTR_REGCOUNT
	.align		4
.L_179:
        /*0348*/ 	.byte	0x04, 0x2f
        /*034a*/ 	.short	(.L_181 - .L_180)
	.align		4
.L_180:
        /*034c*/ 	.word	index@(_ZN4vllm3moe44grouped_topk_fused_small_expert_count_kernelI6__halfS2_iLNS0_11ScoringFuncE1ELi256ELb1ELi8EEEvPT_PfPT1_PKT0_llllllbd)
        /*0350*/ 	.word	0x0000001d


	//----- nvinfo : EIATTR_FRAME_SIZE
	.align		4
.L_181:
        /*0354*/ 	.byte	0x04, 0x11
        /*0356*/ 	.short	(.L_183 - .L_182)
	.align		4
.L_182:
        /*0358*/ 	.word	index@($__internal_69_$__cuda_sm20_div_rn_f64_full)
        /*035c*/ 	.word	0x00000020


	//----- nvinfo : EIATTR_FRAME_SIZE
	.align		4
.L_183:
        /*0360*/ 	.byte	0x04, 0x11
        /*0362*/ 	.short	(.L_185 - .L_184)
	.align		4
.L_184:
        /*0364*/ 	.word	index@(_ZN4vllm3moe44grouped_topk_fused_small_expert_count_kernelI6__halfS2_iLNS0_11ScoringFuncE1ELi256ELb1ELi8EEEvPT_PfPT1_PKT0_llllllbd)
        /*0368*/ 	.word	0x00000020


	//----- nvinfo : EIATTR_REGCOUNT
	.align		4
.L_185:
        /*036c*/ 	.byte	0x04, 0x2f
        /*036e*/ 	.short	(.L_187 - .L_186)
	.align		4
.L_186:
        /*0370*/ 	.word	index@(_ZN4vllm3moe44grouped_topk_fused_small_expert_count_kernelI6__halfS2_iLNS0_11ScoringFuncE1ELi512ELb0ELi22EEEvPT_PfPT1_PKT0_llllllbd)
        /*0374*/ 	.word	0x00000020


	//----- nvinfo : EIATTR_FRAME_SIZE
	.align		4
.L_187:
        /*0378*/ 	.byte	0x04, 0x11
        /*037a*/ 	.short	(.L_189 - .L_188)
	.align		4
.L_188:
        /*037c*/ 	.word	index@($__internal_68_$__cuda_sm20_div_rn_f64_full)
        /*0380*/ 	.word	0x000000b0


	//----- nvinfo : EIATTR_FRAME_SIZE
	.align		4
.L_189:
        /*0384*/ 	.byte	0x04, 0x11
        /*0386*/ 	.short	(.L_191 - .L_190)
	.align		4
.L_190:
        /*0388*/ 	.word	index@(_ZN4vllm3moe44grouped_topk_fused_small_expert_count_kernelI6__halfS2_iLNS0_11ScoringFuncE1ELi512ELb0ELi22EEEvPT_PfPT1_PKT0_llllllbd)
        /*038c*/ 	.word	0x000000b0


	//----- nvinfo : EIATTR_REGCOUNT
	.align		4
.L_191:
        /*0390*/ 	.byte	0x04, 0x2f
        /*0392*/ 	.short	(.L_193 - .L_192)
	.align		4
.L_192:
        /*0394*/ 	.word	index@(_ZN4vllm3moe44grouped_topk_fused_small_expert_count_kernelI6__halfS2_iLNS0_11ScoringFuncE1ELi512ELb0ELi8EEEvPT_PfPT1_PKT0_llllllbd)
        /*0398*/ 	.word	0x00000020


	//----- nvinfo : EIATTR_FRAME_SIZE
	.align		4
.L_193:
        /*039c*/ 	.byte	0x04, 0x11
        /*039e*/ 	.short	(.L_195 - .L_194)
	.align		4
.L_194:
        /*03a0*/ 	.word	index@($__internal_67_$__cuda_sm20_div_rn_f64_full)
        /*03a4*/ 	.word	0x00000040


	//----- nvinfo : EIATTR_FRAME_SIZE
	.align		4
.L_195:
        /*03a8*/ 	.byte	0x04, 0x11
        /*03aa*/ 	.short	(.L_197 - .L_196)
	.align		4
.L_196:
        /*03ac*/ 	.word	index@(_ZN4vllm3moe44grouped_topk_fused_small_expert_count_kernelI6__halfS2_iLNS0_11ScoringFuncE1ELi512ELb0ELi8EEEvPT_PfPT1_PKT0_llllllbd)
        /*03b0*/ 	.word	0x00000040


	//----- nvinfo : EIATTR_REGCOUNT
	.align		4
.L_197:
        /*03b4*/ 	.byte	0x04, 0x2f
        /*03b6*/ 	.short	(.L_199 - .L_198)
	.align		4
.L_198:
        /*03b8*/ 	.word	index@(_ZN4vllm3moe44grouped_topk_fused_small_expert_count_kernelI6__halfS2_iLNS0_11ScoringFuncE1ELi384ELb0ELi8EEEvPT_PfPT1_PKT0_llllllbd)
        /*03bc*/ 	.word	0x00000020


	//----- nvinfo : EIATTR_FRAME_SIZE
	.align		4
.L_199:
        /*03c0*/ 	.byte	0x04, 0x11
        /*03c2*/ 	.short	(.L_201 - .L_200)
	.align		4
.L_200:
        /*03c4*/ 	.word	index@($__internal_66_$__cuda_sm20_div_rn_f64_full)
        /*03c8*/ 	.word	0x00000040


	//----- nvinfo : EIATTR_FRAME_SIZE
	.align		4
.L_201:
        /*03cc*/ 	.byte	0x04, 0x11
        /*03ce*/ 	.short	(.L_203 - .L_202)
	.align		4
.L_202:
        /*03d0*/ 	.word	index@(_ZN4vllm3moe44grouped_topk_fused_small_expert_count_kernelI6__halfS2_iLNS0_11ScoringFuncE1ELi384ELb0ELi8EEEvPT_PfPT1_PKT0_llllllbd)
        /*03d4*/ 	.word	0x00000040


	//----- nvinfo : EIATTR_REGCOUNT
	.align		4
.L_203:
        /*03d8*/ 	.byte	0x04, 0x2f
        /*03da*/ 	.short	(.L_205 - .L_204)
	.align		4
.L_204:
        /*03dc*/ 	.word	index@(_ZN4vllm3moe44grouped_topk_fused_small_expert_count_kernelI6__halfS2_iLNS0_11ScoringFuncE1ELi128ELb0ELi8EEEvPT_PfPT1_PKT0_llllllbd)
        /*03e0*/ 	.word	0x00000020


	//----- nvinfo : EIATTR_FRAME_SIZE
	.align		4
.L_205:
        /*03e4*/ 	.byte	0x04, 0x11
        /*03e6*/ 	.short	(.L_207 - .L_206)
	.align		4
.L_206:
        /*03e8*/ 	.word	index@($__internal_65_$__cuda_sm20_div_rn_f64_full)
        /*03ec*/ 	.word	0x00000020


	//----- nvinfo : EIATTR_FRAME_SIZE
	.align		4
.L_207:
        /*03f0*/ 	.byte	0x04, 0x11
        /*03f2*/ 	.short	(.L_209 - .L_208)
	.align		4
.L_208:
        /*03f4*/ 	.word	index@(_ZN4vllm3moe44grouped_topk_fused_small_expert_count_kernelI6__halfS2_iLNS0_11ScoringFuncE1ELi128ELb0ELi8EEEvPT_PfPT1_PKT0_llllllbd)
        /*03f8*/ 	.word	0x00000020


	//----- nvinfo : EIATTR_REGCOUNT
	.align		4
.L_209:
        /*03fc*/ 	.byte	0x04, 0x2f
        /*03fe*/ 	.short	(.L_211 - .L_210)
	.align		4
.L_210:
        /*0400*/ 	.word	index@(_ZN4vllm3moe25grouped_topk_fused_kernelI6__halfS2_iLNS0_11ScoringFuncE1EEEvPT_PfPT1_PKT0_lllllbd)
        /*0404*/ 	.word	0x0000002e


	//----- nvinfo : EIATTR_FRAME_SIZE
	.align		4
.L_211:
        /*0408*/ 	.byte	0x04, 0x11
        /*040a*/ 	.short	(.L_213 - .L_212)
	.align		4
.L_212:
        /*040c*/ 	.word	index@(_ZN4vllm3moe25grouped_topk_fused_kernelI6__halfS2_iLNS0_11ScoringFuncE1EEEvPT_PfPT1_PKT0_lllllbd)
        /*0410*/ 	.word	0x00000000


	//----- nvinfo : EIATTR_REGCOUNT
	.align		4
.L_213:
        /*0414*/ 	.byte	0x04, 0x2f
        /*0416*/ 	.short	(.L_215 - .L_214)
	.align		4
.L_214:
        /*0418*/ 	.word	index@(_ZN4vllm3moe44grouped_topk_fused_small_expert_count_kernelI6__half13__nv_bfloat16iLNS0_11ScoringFuncE1ELi256ELb1ELi8EEEvPT_PfPT1_PKT0_llllllbd)
        /*041c*/ 	.word	0x0000001d


	//----- nvinfo : EIATTR_FRAME_SIZE
	.align		4
.L_215:
        /*0420*/ 	.byte	0x04, 0x11
        /*0422*/ 	.short	(.L_217 - .L_216)
	.align		4
.L_216:
        /*0424*/ 	.word	index@($__internal_64_$__cuda_sm20_div_rn_f64_full)
        /*0428*/ 	.word	0x00000020


	//----- nvinfo : EIATTR_FRAME_SIZE
	.align		4
.L_217:
        /*042c*/ 	.byte	0x04, 0x11
        /*042e*/ 	.short	(.L_219 - .L_218)
	.align		4
.L_218:
        /*0430*/ 	.word	index@(_ZN4vllm3moe44grouped_topk_fused_small_expert_count_kernelI6__half13__nv_bfloat16iLNS0_11ScoringFuncE1ELi256ELb1ELi8EEEvPT_PfPT1_PKT0_llllllbd)
        /*0434*/ 	.word	0x00000020


	//----- nvinfo : EIATTR_REGCOUNT
	.align		4
.L_219:
        /*0438*/ 	.byte	0x04, 0x2f
        /*043a*/ 	.short	(.L_221 - .L_220)
	.align		4
.L_220:
        /*043c*/ 	.word	index@(_ZN4vllm3moe44grouped_topk_fused_small_expert_count_kernelI6__half13__nv_bfloat16iLNS0_11ScoringFuncE1ELi512ELb0ELi22EEEvPT_PfPT1_PKT0_llllllbd)
        /*0440*/ 	.word	0x00000020


	//----- nvinfo : EIATTR_FRAME_SIZE
	.align		4
.L_221:
        /*0444*/ 	.byte	0x04, 0x11
        /*0446*/ 	.short	(.L_223 - .L_222)
	.align		4
.L_222:
        /*0448*/ 	.word	index@($__internal_63_$__cuda_sm20_div_rn_f64_full)
        /*044c*/ 	.word	0x000000b0


	//----- nvinfo : EIATTR_FRAME_SIZE
	.align		4
.L_223:
        /*0450*/ 	.byte	0x04, 0x11
        /*0452*/ 	.short	(.L_225 - .L_224)
	.align		4
.L_224:
        /*0454*/ 	.word	index@(_ZN4vllm3moe44grouped_topk_fused_small_expert_count_kernelI6__half13__nv_bfloat16iLNS0_11ScoringFuncE1ELi512ELb0ELi22EEEvPT_PfPT1_PKT0_llllllbd)
        /*0458*/ 	.word	0x000000b0


	//----- nvinfo : EIATTR_REGCOUNT
	.align		4
.L_225:
        /*045c*/ 	.byte	0x04, 0x2f
        /*045e*/ 	.short	(.L_227 - .L_226)
	.align		4
.L_226:
        /*0460*/ 	.word	index@(_ZN4vllm3moe44grouped_topk_fused_small_expert_count_kernelI6__half13__nv_bfloat16iLNS0_11ScoringFuncE1ELi512ELb0ELi8EEEvPT_PfPT1_PKT0_llllllbd)
        /*0464*/ 	.word	0x00000020


	//----- nvinfo : EIATTR_FRAME_SIZE
	.align		4
.L_227:
        /*0468*/ 	.byte	0x04, 0x11
        /*046a*/ 	.short	(.L_229 - .L_228)
	.align		4
.L_228:
        /*046c*/ 	.word	index@($__internal_62_$__cuda_sm20_div_rn_f64_full)
        /*0470*/ 	.word	0x00000040


	//----- nvinfo : EIATTR_FRAME_SIZE
	.align		4
.L_229:
        /*0474*/ 	.byte	0x04, 0x11
        /*0476*/ 	.short	(.L_231 - .L_230)
	.align		4
.L_230:
        /*0478*/ 	.word	index@(_ZN4vllm3moe44grouped_topk_fused_small_expert_count_kernelI6__half13__nv_bfloat16iLNS0_11ScoringFuncE1ELi512ELb0ELi8EEEvPT_PfPT1_PKT0_llllllbd)
        /*047c*/ 	.word	0x00000040


	//----- nvinfo : EIATTR_REGCOUNT
	.align		4
.L_231:
        /*0480*/ 	.byte	0x04, 0x2f
        /*0482*/ 	.short	(.L_233 - .L_232)
	.align		4
.L_232:
        /*0484*/ 	.word	index@(_ZN4vllm3moe44grouped_topk_fused_small_expert_count_kernelI6__half13__nv_bfloat16iLNS0_11ScoringFuncE1ELi384ELb0ELi8EEEvPT_PfPT1_PKT0_llllllbd)
        /*0488*/ 	.word	0x00000020


	//----- nvinfo : EIATTR_FRAME_SIZE
	.align		4
.L_233:
        /*048c*/ 	.byte	0x04, 0x11
        /*048e*/ 	.short	(.L_235 - .L_234)
	.align		4
.L_234:
        /*0490*/ 	.word	index@($__internal_61_$__cuda_sm20_div_rn_f64_full)
        /*0494*/ 	.word	0x00000040


	//----- nvinfo : EIATTR_FRAME_SIZE
	.align		4
.L_235:
        /*0498*/ 	.byte	0x04, 0x11
        /*049a*/ 	.short	(.L_237 - .L_236)
	.align		4
.L_236:
        /*049c*/ 	.word	index@(_ZN4vllm3moe44grouped_topk_fused_small_expert_count_kernelI6__half13__nv_bfloat16iLNS0_11ScoringFuncE1ELi384ELb0ELi8EEEvPT_PfPT1_PKT0_llllllbd)
        /*04a0*/ 	.word	0x00000040


	//----- nvinfo : EIATTR_REGCOUNT
	.align		4
.L_237:
        /*04a4*/ 	.byte	0x04, 0x2f
        /*04a6*/ 	.short	(.L_239 - .L_238)
	.align		4
.L_238:
        /*04a8*/ 	.word	index@(_ZN4vllm3moe44grouped_topk_fused_small_expert_count_kernelI6__half13__nv_bfloat16iLNS0_11ScoringFuncE1ELi128ELb0ELi8EEEvPT_PfPT1_PKT0_llllllbd)
        /*04ac*/ 	.word	0x00000020


	//----- nvinfo : EIATTR_FRAME_SIZE
	.align		4
.L_239:
        /*04b0*/ 	.byte	0x04, 0x11
        /*04b2*/ 	.short	(.L_241 - .L_240)
	.align		4
.L_240:
        /*04b4*/ 	.word	index@($__internal_60_$__cuda_sm20_div_rn_f64_full)
        /*04b8*/ 	.word	0x00000020


	//----- nvinfo : EIATTR_FRAME_SIZE
	.align		4
.L_241:
        /*04bc*/ 	.byte	0x04, 0x11
        /*04be*/ 	.short	(.L_243 - .L_242)
	.align		4
.L_242:
        /*04c0*/ 	.word	index@(_ZN4vllm3moe44grouped_topk_fused_small_expert_count_kernelI6__half13__nv_bfloat16iLNS0_11ScoringFuncE1ELi128ELb0ELi8EEEvPT_PfPT1_PKT0_llllllbd)
        /*04c4*/ 	.word	0x00000020


	//----- nvinfo : EIATTR_REGCOUNT
	.align		4
.L_243:
        /*04c8*/ 	.byte	0x04, 0x2f
        /*04ca*/ 	.short	(.L_245 - .L_244)
	.align		4
.L_244:
        /*04cc*/ 	.word	index@(_ZN4vllm3moe25grouped_topk_fused_kernelI6__half13__nv_bfloat16iLNS0_11ScoringFuncE1EEEvPT_PfPT1_PKT0_lllllbd)
        /*04d0*/ 	.word	0x0000002e


	//----- nvinfo : EIATTR_FRAME_SIZE
	.align		4
.L_245:
        /*04d4*/ 	.byte	0x04, 0x11
        /*04d6*/ 	.short	(.L_247 - .L_246)
	.align		4
.L_246:
        /*04d8*/ 	.word	index@(_ZN4vllm3moe25grouped_topk_fused_kernelI6__half13__nv_bfloat16iLNS0_11ScoringFuncE1EEEvPT_PfPT1_PKT0_lllllbd)
        /*04dc*/ 	.word	0x00000000


	//----- nvinfo : EIATTR_REGCOUNT
	.align		4
.L_247:
        /*04e0*/ 	.byte	0x04, 0x2f
        /*04e2*/ 	.short	(.L_249 - .L_248)
	.align		4
.L_248:
        /*04e4*/ 	.word	index@(_ZN4vllm3moe44grouped_topk_fused_small_expert_count_kernelI13__nv_bfloat16fiLNS0_11ScoringFuncE1ELi256ELb1ELi8EEEvPT_PfPT1_PKT0_llllllbd)
        /*04e8*/ 	.word	0x0000001d


	//----- nvinfo : EIATTR_FRAME_SIZE
	.align		4
.L_249:
        /*04ec*/ 	.byte	0x04, 0x11
        /*04ee*/ 	.short	(.L_251 - .L_250)
	.align		4
.L_250:
        /*04f0*/ 	.word	index@($__internal_59_$__cuda_sm20_div_rn_f64_full)
        /*04f4*/ 	.word	0x00000020


	//----- nvinfo : EIATTR_FRAME_SIZE
	.align		4
.L_251:
        /*04f8*/ 	.byte	0x04, 0x11
        /*04fa*/ 	.short	(.L_253 - .L_252)
	.align		4
.L_252:
        /*04fc*/ 	.word	index@(_ZN4vllm3moe44grouped_topk_fused_small_expert_count_kernelI13__nv_bfloat16fiLNS0_11ScoringFuncE1ELi256ELb1ELi8EEEvPT_PfPT1_PKT0_llllllbd)
        /*0500*/ 	.word	0x00000020


	//----- nvinfo : EIATTR_REGCOUNT
	.align		4
.L_253:
        /*0504*/ 	.byte	0x04, 0x2f
        /*0506*/ 	.short	(.L_255 - .L_254)
	.align		4
.L_254:
        /*0508*/ 	.word	index@(_ZN4vllm3moe44grouped_topk_fused_small_expert_count_kernelI13__nv_bfloat16fiLNS0_11ScoringFuncE1ELi512ELb0ELi22EEEvPT_PfPT1_PKT0_llllllbd)
        /*050c*/ 	.word	0x00000020


	//----- nvinfo : EIATTR_FRAME_SIZE
	.align		4
.L_255:
        /*0510*/ 	.byte	0x04, 0x11
        /*0512*/ 	.short	(.L_257 - .L_256)
	.align		4
.L_256:
        /*0514*/ 	.word	index@($__internal_58_$__cuda_sm20_div_rn_f64_full)
        /*0518*/ 	.word	0x000000b0


	//----- nvinfo : EIATTR_FRAME_SIZE
	.align		4
.L_257:
        /*051c*/ 	.byte	0x04, 0x11
        /*051e*/ 	.short	(.L_259 - .L_258)
	.align		4
.L_258:
        /*0520*/ 	.word	index@(_ZN4vllm3moe44grouped_topk_fused_small_expert_count_kernelI13__nv_bfloat16fiLNS0_11ScoringFuncE1ELi512ELb0ELi22EEEvPT_PfPT1_PKT0_llllllbd)
        /*0524*/ 	.word	0x000000b0


	//----- nvinfo : EIATTR_REGCOUNT
	.align		4
.L_259:
        /*0528*/ 	.byte	0x04, 0x2f
        /*052a*/ 	.short	(.L_261 - .L_260)
	.align		4
.L_260:
        /*052c*/ 	.word	index@(_ZN4vllm3moe44grouped_topk_fused_small_expert_count_kernelI13__nv_bfloat16fiLNS0_11ScoringFuncE1ELi512ELb0ELi8EEEvPT_PfPT1_PKT0_llllllbd)
        /*0530*/ 	.word	0x00000020


	//----- nvinfo : EIATTR_FRAME_SIZE
	.align		4
.L_261:
        /*0534*/ 	.byte	0x04, 0x11
        /*0536*/ 	.short	(.L_263 - .L_262)
	.align		4
.L_262:
        /*0538*/ 	.word	index@($__internal_57_$__cuda_sm20_div_rn_f64_full)
        /*053c*/ 	.word	0x00000040


	//----- nvinfo : EIATTR_FRAME_SIZE
	.align		4
.L_263:
        /*0540*/ 	.byte	0x04, 0x11
        /*0542*/ 	.short	(.L_265 - .L_264)
	.align		4
.L_264:
        /*0544*/ 	.word	index@(_ZN4vllm3moe44grouped_topk_fused_small_expert_count_kernelI13__nv_bfloat16fiLNS0_11ScoringFuncE1ELi512ELb0ELi8EEEvPT_PfPT1_PKT0_llllllbd)
        /*0548*/ 	.word	0x00000040


	//----- nvinfo : EIATTR_REGCOUNT
	.align		4
.L_265:
        /*054c*/ 	.byte	0x04, 0x2f
        /*054e*/ 	.short	(.L_267 - .L_266)
	.align		4
.L_266:
        /*0550*/ 	.word	index@(_ZN4vllm3moe44grouped_topk_fused_small_expert_count_kernelI13__nv_bfloat16fiLNS0_11ScoringFuncE1ELi384ELb0ELi8EEEvPT_PfPT1_PKT0_llllllbd)
        /*0554*/ 	.word	0x00000020


	//----- nvinfo : EIATTR_FRAME_SIZE
	.align		4
.L_267:
        /*0558*/ 	.byte	0x04, 0x11
        /*055a*/ 	.short	(.L_269 - .L_268)
	.align		4
.L_268:
        /*055c*/ 	.word	index@($__internal_56_$__cuda_sm20_div_rn_f64_full)
        /*0560*/ 	.word	0x00000040


	//----- nvinfo : EIATTR_FRAME_SIZE
	.align		4
.L_269:
        /*0564*/ 	.byte	0x04, 0x11
        /*0566*/ 	.short	(.L_271 - .L_270)
	.align		4
.L_270:
        /*0568*/ 	.word	index@(_ZN4vllm3moe44grouped_topk_fused_small_expert_count_kernelI13__nv_bfloat16fiLNS0_11ScoringFuncE1ELi384ELb0ELi8EEEvPT_PfPT1_PKT0_llllllbd)
        /*056c*/ 	.word	0x00000040


	//----- nvinfo : EIATTR_REGCOUNT
	.align		4
.L_271:
        /*0570*/ 	.byte	0x04, 0x2f
        /*0572*/ 	.short	(.L_273 - .L_272)
	.align		4
.L_272:
        /*0574*/ 	.word	index@(_ZN4vllm3moe44grouped_topk_fused_small_expert_count_kernelI13__nv_bfloat16fiLNS0_11ScoringFuncE1ELi128ELb0ELi8EEEvPT_PfPT1_PKT0_llllllbd)
        /*0578*/ 	.word	0x00000020


	//----- nvinfo : EIATTR_FRAME_SIZE
	.align		4
.L_273:
        /*057c*/ 	.byte	0x04, 0x11
        /*057e*/ 	.short	(.L_275 - .L_274)
	.align		4
.L_274:
        /*0580*/ 	.word	index@($__internal_55_$__cuda_sm20_div_rn_f64_full)
        /*0584*/ 	.word	0x00000020


	//----- nvinfo : EIATTR_FRAME_SIZE
	.align		4
.L_275:
        /*0588*/ 	.byte	0x04, 0x11
        /*058a*/ 	.short	(.L_277 - .L_276)
	.align		4
.L_276:
        /*058c*/ 	.word	index@(_ZN4vllm3moe44grouped_topk_fused_small_expert_count_kernelI13__nv_bfloat16fiLNS0_11ScoringFuncE1ELi128ELb0ELi8EEEvPT_PfPT1_PKT0_llllllbd)
        /*0590*/ 	.word	0x00000020


	//----- nvinfo : EIATTR_REGCOUNT
	.align		4
.L_277:
        /*0594*/ 	.byte	0x04, 0x2f
        /*0596*/ 	.short	(.L_279 - .L_278)
	.align		4
.L_278:
        /*0598*/ 	.word	index@(_ZN4vllm3moe25grouped_topk_fused_kernelI13__nv_bfloat16fiLNS0_11ScoringFuncE1EEEvPT_PfPT1_PKT0_lllllbd)
        /*059c*/ 	.word	0x0000002f


	//----- nvinfo : EIATTR_FRAME_SIZE
	.align		4
.L_279:
        /*05a0*/ 	.byte	0x04, 0x11
        /*05a2*/ 	.short	(.L_281 - .L_280)
	.align		4
.L_280:
        /*05a4*/ 	.word	index@(_ZN4vllm3moe25grouped_topk_fused_kernelI13__nv_bfloat16fiLNS0_11ScoringFuncE1EEEvPT_PfPT1_PKT0_lllllbd)
        /*05a8*/ 	.word	0x00000000


	//----- nvinfo : EIATTR_REGCOUNT
	.align		4
.L_281:
        /*05ac*/ 	.byte	0x04, 0x2f
        /*05ae*/ 	.short	(.L_283 - .L_282)
	.align		4
.L_282:
        /*05b0*/ 	.word	index@(_ZN4vllm3moe44grouped_topk_fused_small_expert_count_kernelI13__nv_bfloat166__halfiLNS0_11ScoringFuncE1ELi256ELb1ELi8EEEvPT_PfPT1_PKT0_llllllbd)
        /*05b4*/ 	.word	0x0000001d


	//----- nvinfo : EIATTR_FRAME_SIZE
	.align		4
.L_283:
        /*05b8*/ 	.byte	0x04, 0x11
        /*05ba*/ 	.short	(.L_285 - .L_284)
	.align		4
.L_284:
        /*05bc*/ 	.word	index@($__internal_54_$__cuda_sm20_div_rn_f64_full)
        /*05c0*/ 	.word	0x00000020


	//----- nvinfo : EIATTR_FRAME_SIZE
	.align		4
.L_285:
        /*05c4*/ 	.byte	0x04, 0x11
        /*05c6*/ 	.short	(.L_287 - .L_286)
	.align		4
.L_286:
        /*05c8*/ 	.word	index@(_ZN4vllm3moe44grouped_topk_fused_small_expert_count_kernelI13__nv_bfloat166__halfiLNS0_11ScoringFuncE1ELi256ELb1ELi8EEEvPT_PfPT1_PKT0_llllllbd)
        /*05cc*/ 	.word	0x00000020


	//----- nvinfo : EIATTR_REGCOUNT
	.align		4
.L_287:
        /*05d0*/ 	.byte	0x04, 0x2f
        /*05d2*/ 	.short	(.L_289 - .L_288)
	.align		4
.L_288:
        /*05d4*/ 	.word	index@(_ZN4vllm3moe44grouped_topk_fused_small_expert_count_kernelI13__nv_bfloat166__halfiLNS0_11ScoringFuncE1ELi512ELb0ELi22EEEvPT_PfPT1_PKT0_llllllbd)
        /*05d8*/ 	.word	0x00000020


	//----- nvinfo : EIATTR_FRAME_SIZE
	.align		4
.L_289:
        /*05dc*/ 	.byte	0x04, 0x11
        /*05de*/ 	.short	(.L_291 - .L_290)
	.align		4
.L_290:
        /*05e0*/ 	.word	index@($__internal_53_$__cuda_sm20_div_rn_f64_full)
        /*05e4*/ 	.word	0x000000b0


	//----- nvinfo : EIATTR_FRAME_SIZE
	.align		4
.L_291:
        /*05e8*/ 	.byte	0x04, 0x11
        /*05ea*/ 	.short	(.L_293 - .L_292)
	.align		4
.L_292:
        /*05ec*/ 	.word	index@(_ZN4vllm3moe44grouped_topk_fused_small_expert_count_kernelI13__nv_bfloat166__halfiLNS0_11ScoringFuncE1ELi512ELb0ELi22EEEvPT_PfPT1_PKT0_llllllbd)
        /*05f0*/ 	.word	0x000000b0


	//----- nvinfo : EIATTR_REGCOUNT
	.align		4
.L_293:
        /*05f4*/ 	.byte	0x04, 0x2f
        /*05f6*/ 	.short	(.L_295 - .L_294)
	.align		4
.L_294:
        /*05f8*/ 	.word	index@(_ZN4vllm3moe44grouped_topk_fused_small_expert_count_kernelI13__nv_bfloat166__halfiLNS0_11ScoringFuncE1ELi512ELb0ELi8EEEvPT_PfPT1_PKT0_llllllbd)
        /*05fc*/ 	.word	0x00000020


	//----- nvinfo : EIATTR_FRAME_SIZE
	.align		4
.L_295:
        /*0600*/ 	.byte	0x04, 0x11
        /*0602*/ 	.short	(.L_297 - .L_296)
	.align		4
.L_296:
        /*0604*/ 	.word	index@($__internal_52_$__cuda_sm20_div_rn_f64_full)
        /*0608*/ 	.word	0x00000040


	//----- nvinfo : EIATTR_FRAME_SIZE
	.align		4
.L_297:
        /*060c*/ 	.byte	0x04, 0x11
        /*060e*/ 	.short	(.L_299 - .L_298)
	.align		4
.L_298:
        /*0610*/ 	.word	index@(_ZN4vllm3moe44grouped_topk_fused_small_expert_count_kernelI13__nv_bfloat166__halfiLNS0_11ScoringFuncE1ELi512ELb0ELi8EEEvPT_PfPT1_PKT0_llllllbd)
        /*0614*/ 	.word	0x00000040


	//----- nvinfo : EIATTR_REGCOUNT
	.align		4
.L_299:
        /*0618*/ 	.byte	0x04, 0x2f
        /*061a*/ 	.short	(.L_301 - .L_300)
	.align		4
.L_300:
        /*061c*/ 	.word	index@(_ZN4vllm3moe44grouped_topk_fused_small_expert_count_kernelI13__nv_bfloat166__halfiLNS0_11ScoringFuncE1ELi384ELb0ELi8EEEvPT_PfPT1_PKT0_llllllbd)
        /*0620*/ 	.word	0x00000020


	//----- nvinfo : EIATTR_FRAME_SIZE
	.align		4
.L_301:
        /*0624*/ 	.byte	0x04, 0x11
        /*0626*/ 	.short	(.L_303 - .L_302)
	.align		4
.L_302:
        /*0628*/ 	.word	index@($__internal_51_$__cuda_sm20_div_rn_f64_full)
        /*062c*/ 	.word	0x00000040


	//----- nvinfo : EIATTR_FRAME_SIZE
	.align		4
.L_303:
        /*0630*/ 	.byte	0x04, 0x11
        /*0632*/ 	.short	(.L_305 - .L_304)
	.align		4
.L_304:
        /*0634*/ 	.word	index@(_ZN4vllm3moe44grouped_topk_fused_small_expert_count_kernelI13__nv_bfloat166__halfiLNS0_11ScoringFuncE1ELi384ELb0ELi8EEEvPT_PfPT1_PKT0_llllllbd)
        /*0638*/ 	.word	0x00000040


	//----- nvinfo : EIATTR_REGCOUNT
	.align		4
.L_305:
        /*063c*/ 	.byte	0x04, 0x2f
        /*063e*/ 	.short	(.L_307 - .L_306)
	.align		4
.L_306:
        /*0640*/ 	.word	index@(_ZN4vllm3moe44grouped_topk_fused_small_expert_count_kernelI13__nv_bfloat166__halfiLNS0_11ScoringFuncE1ELi128ELb0ELi8EEEvPT_PfPT1_PKT0_llllllbd)
        /*0644*/ 	.word	0x00000020


	//----- nvinfo : EIATTR_FRAME_SIZE
	.align		4
.L_307:
        /*0648*/ 	.byte	0x04, 0x11
        /*064a*/ 	.short	(.L_309 - .L_308)
	.align		4
.L_308:
        /*064c*/ 	.word	index@($__internal_50_$__cuda_sm20_div_rn_f64_full)
        /*0650*/ 	.word	0x00000020


	//----- nvinfo : EIATTR_FRAME_SIZE
	.align		4
.L_309:
        /*0654*/ 	.byte	0x04, 0x11
        /*0656*/ 	.short	(.L_311 - .L_310)
	.align		4
.L_310:
        /*0658*/ 	.word	index@(_ZN4vllm3moe44grouped_topk_fused_small_expert_count_kernelI13__nv_bfloat166__halfiLNS0_11ScoringFuncE1ELi128ELb0ELi8EEEvPT_PfPT1_PKT0_llllllbd)
        /*065c*/ 	.word	0x00000020


	//----- nvinfo : EIATTR_REGCOUNT
	.align		4
.L_311:
        /*0660*/ 	.byte	0x04, 0x2f
        /*0662*/ 	.short	(.L_313 - .L_312)
	.align		4
.L_312:
        /*0664*/ 	.word	index@(_ZN4vllm3moe25grouped_topk_fused_kernelI13__nv_bfloat166__halfiLNS0_11ScoringFuncE1EEEvPT_PfPT1_PKT0_lllllbd)
        /*0668*/ 	.word	0x0000002e


	//----- nvinfo : EIATTR_FRAME_SIZE
	.align		4
.L_313:
        /*066c*/ 	.byte	0x04, 0x11
        /*066e*/ 	.short	(.L_315 - .L_314)
	.align		4
.L_314:
        /*0670*/ 	.word	index@(_ZN4vllm3moe25grouped_topk_fused_kernelI13__nv_bfloat166__halfiLNS0_11ScoringFuncE1EEEvPT_PfPT1_PKT0_lllllbd)
        /*0674*/ 	.word	0x00000000


	//----- nvinfo : EIATTR_REGCOUNT
	.align		4
.L_315:
        /*0678*/ 	.byte	0x04, 0x2f
        /*067a*/ 	.short	(.L_317 - .L_316)
	.align		4
.L_316:
        /*067c*/ 	.word	index@(_ZN4vllm3moe44grouped_topk_fused_small_expert_count_kernelI13__nv_bfloat16S2_iLNS0_11ScoringFuncE1ELi256ELb1ELi8EEEvPT_PfPT1_PKT0_llllllbd)
        /*0680*/ 	.word	0x0000001d


	//----- nvinfo : EIATTR_FRAME_SIZE
	.align		4
.L_317:
        /*0684*/ 	.byte	0x04, 0x11
        /*0686*/ 	.short	(.L_319 - .L_318)
	.align		4
.L_318:
        /*0688*/ 	.word	index@($__internal_49_$__cuda_sm20_div_rn_f64_full)
        /*068c*/ 	.word	0x00000020


	//----- nvinfo : EIATTR_FRAME_SIZE
	.align		4
.L_319:
        /*0690*/ 	.byte	0x04, 0x11
        /*0692*/ 	.short	(.L_321 - .L_320)
	.align		4
.L_320:
        /*0694*/ 	.word	index@(_ZN4vllm3moe44grouped_topk_fused_small_expert_count_kernelI13__nv_bfloat16S2_iLNS0_11ScoringFuncE1ELi256ELb1ELi8EEEvPT_PfPT1_PKT0_llllllbd)
        /*0698*/ 	.word	0x00000020


	//----- nvinfo : EIATTR_REGCOUNT
	.align		4
.L_321:
        /*069c*/ 	.byte	0x04, 0x2f
        /*069e*/ 	.short	(.L_323 - .L_322)
	.align		4
.L_322:
        /*06a0*/ 	.word	index@(_ZN4vllm3moe44grouped_topk_fused_small_expert_count_kernelI13__nv_bfloat16S2_iLNS0_11ScoringFuncE1ELi512ELb0ELi22EEEvPT_PfPT1_PKT0_llllllbd)
        /*06a4*/ 	.word	0x00000020


	//----- nvinfo : EIATTR_FRAME_SIZE
	.align		4
.L_323:
        /*06a8*/ 	.byte	0x04, 0x11
        /*06aa*/ 	.short	(.L_325 - .L_324)
	.align		4
.L_324:
        /*06ac*/ 	.word	index@($__internal_48_$__cuda_sm20_div_rn_f64_full)
        /*06b0*/ 	.word	0x000000b0


	//----- nvinfo : EIATTR_FRAME_SIZE
	.align		4
.L_325:
        /*06b4*/ 	.byte	0x04, 0x11
        /*06b6*/ 	.short	(.L_327 - .L_326)
	.align		4
.L_326:
        /*06b8*/ 	.word	index@(_ZN4vllm3moe44grouped_topk_fused_small_expert_count_kernelI13__nv_bfloat16S2_iLNS0_11ScoringFuncE1ELi512ELb0ELi22EEEvPT_PfPT1_PKT0_llllllbd)
        /*06bc*/ 	.word	0x000000b0


	//----- nvinfo : EIATTR_REGCOUNT
	.align		4
.L_327:
        /*06c0*/ 	.byte	0x04, 0x2f
        /*06c2*/ 	.short	(.L_329 - .L_328)
	.align		4
.L_328:
        /*06c4*/ 	.word	index@(_ZN4vllm3moe44grouped_topk_fused_small_expert_count_kernelI13__nv_bfloat16S2_iLNS0_11ScoringFuncE1ELi512ELb0ELi8EEEvPT_PfPT1_PKT0_llllllbd)
        /*06c8*/ 	.word	0x00000020


	//----- nvinfo : EIATTR_FRAME_SIZE
	.align		4
.L_329:
        /*06cc*/ 	.byte	0x04, 0x11
        /*06ce*/ 	.short	(.L_331 - .L_330)
	.align		4
.L_330:
        /*06d0*/ 	.word	index@($__internal_47_$__cuda_sm20_div_rn_f64_full)
        /*06d4*/ 	.word	0x00000040


	//----- nvinfo : EIATTR_FRAME_SIZE
	.align		4
.L_331:
        /*06d8*/ 	.byte	0x04, 0x11
        /*06da*/ 	.short	(.L_333 - .L_332)
	.align		4
.L_332:
        /*06dc*/ 	.word	index@(_ZN4vllm3moe44grouped_topk_fused_small_expert_count_kernelI13__nv_bfloat16S2_iLNS0_11ScoringFuncE1ELi512ELb0ELi8EEEvPT_PfPT1_PKT0_llllllbd)
        /*06e0*/ 	.word	0x00000040


	//----- nvinfo : EIATTR_REGCOUNT
	.align		4
.L_333:
        /*06e4*/ 	.byte	0x04, 0x2f
        /*06e6*/ 	.short	(.L_335 - .L_334)
	.align		4
.L_334:
        /*06e8*/ 	.word	index@(_ZN4vllm3moe44grouped_topk_fused_small_expert_count_kernelI13__nv_bfloat16S2_iLNS0_11ScoringFuncE1ELi384ELb0ELi8EEEvPT_PfPT1_PKT0_llllllbd)
        /*06ec*/ 	.word	0x00000020


	//----- nvinfo : EIATTR_FRAME_SIZE
	.align		4
.L_335:
        /*06f0*/ 	.byte	0x04, 0x11
        /*06f2*/ 	.short	(.L_337 - .L_336)
	.align		4
.L_336:
        /*06f4*/ 	.word	index@($__internal_46_$__cuda_sm20_div_rn_f64_full)
        /*06f8*/ 	.word	0x00000040


	//----- nvinfo : EIATTR_FRAME_SIZE
	.align		4
.L_337:
        /*06fc*/ 	.byte	0x04, 0x11
        /*06fe*/ 	.short	(.L_339 - .L_338)
	.align		4
.L_338:
        /*0700*/ 	.word	index@(_ZN4vllm3moe44grouped_topk_fused_small_expert_count_kernelI13__nv_bfloat16S2_iLNS0_11ScoringFuncE1ELi384ELb0ELi8EEEvPT_PfPT1_PKT0_llllllbd)
        /*0704*/ 	.word	0x00000040


	//----- nvinfo : EIATTR_REGCOUNT
	.align		4
.L_339:
        /*0708*/ 	.byte	0x04, 0x2f
        /*070a*/ 	.short	(.L_341 - .L_340)
	.align		4
.L_340:
        /*070c*/ 	.word	index@(_ZN4vllm3moe44grouped_topk_fused_small_expert_count_kernelI13__nv_bfloat16S2_iLNS0_11ScoringFuncE1ELi128ELb0ELi8EEEvPT_PfPT1_PKT0_llllllbd)
        /*0710*/ 	.word	0x00000020


	//----- nvinfo : EIATTR_FRAME_SIZE
	.align		4
.L_341:
        /*0714*/ 	.byte	0x04, 0x11
        /*0716*/ 	.short	(.L_343 - .L_342)
	.align		4
.L_342:
        /*0718*/ 	.word	index@($__internal_45_$__cuda_sm20_div_rn_f64_full)
        /*071c*/ 	.word	0x00000020


	//----- nvinfo : EIATTR_FRAME_SIZE
	.align		4
.L_343:
        /*0720*/ 	.byte	0x04, 0x11
        /*0722*/ 	.short	(.L_345 - .L_344)
	.align		4
.L_344:
        /*0724*/ 	.word	index@(_ZN4vllm3moe44grouped_topk_fused_small_expert_count_kernelI13__nv_bfloat16S2_iLNS0_11ScoringFuncE1ELi128ELb0ELi8EEEvPT_PfPT1_PKT0_llllllbd)
        /*0728*/ 	.word	0x00000020


	//----- nvinfo : EIATTR_REGCOUNT
	.align		4
.L_345:
        /*072c*/ 	.byte	0x04, 0x2f
        /*072e*/ 	.short	(.L_347 - .L_346)
	.align		4
.L_346:
        /*0730*/ 	.word	index@(_ZN4vllm3moe25grouped_topk_fused_kernelI13__nv_bfloat16S2_iLNS0_11ScoringFuncE1EEEvPT_PfPT1_PKT0_lllllbd)
        /*0734*/ 	.word	0x0000002e


	//----- nvinfo : EIATTR_FRAME_SIZE
	.align		4
.L_347:
        /*0738*/ 	.byte	0x04, 0x11
        /*073a*/ 	.short	(.L_349 - .L_348)
	.align		4
.L_348:
        /*073c*/ 	.word	index@(_ZN4vllm3moe25grouped_topk_fused_kernelI13__nv_bfloat16S2_iLNS0_11ScoringFuncE1EEEvPT_PfPT1_PKT0_lllllbd)
        /*0740*/ 	.word	0x00000000


	//----- nvinfo : EIATTR_REGCOUNT
	.align		4
.L_349:
        /*0744*/ 	.byte	0x04, 0x2f
        /*0746*/ 	.short	(.L_351 - .L_350)
	.align		4
.L_350:
        /*0748*/ 	.word	index@(_ZN4vllm3moe44grouped_topk_fused_small_expert_count_kernelIffiLNS0_11ScoringFuncE0ELi256ELb1ELi8EEEvPT_PfPT1_PKT0_llllllbd)
        /*074c*/ 	.word	0x0000001d


	//----- nvinfo : EIATTR_FRAME_SIZE
	.align		4
.L_351:
        /*0750*/ 	.byte	0x04, 0x11
        /*0752*/ 	.short	(.L_353 - .L_352)
	.align		4
.L_352:
        /*0754*/ 	.word	index@($__internal_44_$__cuda_sm20_div_rn_f64_full)
        /*0758*/ 	.word	0x00000020


	//----- nvinfo : EIATTR_FRAME_SIZE
	.align		4
.L_353:
        /*075c*/ 	.byte	0x04, 0x11
        /*075e*/ 	.short	(.L_355 - .L_354)
	.align		4
.L_354:
        /*0760*/ 	.word	index@(_ZN4vllm3moe44grouped_topk_fused_small_expert_count_kernelIffiLNS0_11ScoringFuncE0ELi256ELb1ELi8EEEvPT_PfPT1_PKT0_llllllbd)
        /*0764*/ 	.word	0x00000020


	//----- nvinfo : EIATTR_REGCOUNT
	.align		4
.L_355:
        /*0768*/ 	.byte	0x04, 0x2f
        /*076a*/ 	.short	(.L_357 - .L_356)
	.align		4
.L_356:
        /*076c*/ 	.word	index@(_ZN4vllm3moe44grouped_topk_fused_small_expert_count_kernelIffiLNS0_11ScoringFuncE0ELi512ELb0ELi22EEEvPT_PfPT1_PKT0_llllllbd)
        /*0770*/ 	.word	0x00000020


	//----- nvinfo : EIATTR_FRAME_SIZE
	.align		4
.L_357:
        /*0774*/ 	.byte	0x04, 0x11
        /*0776*/ 	.short	(.L_359 - .L_358)
	.align		4
.L_358:
        /*0778*/ 	.word	index@($__internal_43_$__cuda_sm20_div_rn_f64_full)
        /*077c*/ 	.word	0x000000b0


	//----- nvinfo : EIATTR_FRAME_SIZE
	.align		4
.L_359:
        /*0780*/ 	.byte	0x04, 0x11
        /*0782*/ 	.short	(.L_361 - .L_360)
	.align		4
.L_360:
        /*0784*/ 	.word	index@(_ZN4vllm3moe44grouped_topk_fused_small_expert_count_kernelIffiLNS0_11ScoringFuncE0ELi512ELb0ELi22EEEvPT_PfPT1_PKT0_llllllbd)
        /*0788*/ 	.word	0x000000b0


	//----- nvinfo : EIATTR_REGCOUNT
	.align		4
.L_361:
        /*078c*/ 	.byte	0x04, 0x2f
        /*078e*/ 	.short	(.L_363 - .L_362)
	.align		4
.L_362:
        /*0790*/ 	.word	index@(_ZN4vllm3moe44grouped_topk_fused_small_expert_count_kernelIffiLNS0_11ScoringFuncE0ELi512ELb0ELi8EEEvPT_PfPT1_PKT0_llllllbd)
        /*0794*/ 	.word	0x00000020


	//----- nvinfo : EIATTR_FRAME_SIZE
	.align		4
.L_363:
        /*0798*/ 	.byte	0x04, 0x11
        /*079a*/ 	.short	(.L_365 - .L_364)
	.align		4
.L_364:
        /*079c*/ 	.word	index@($__internal_42_$__cuda_sm20_div_rn_f64_full)
        /*07a0*/ 	.word	0x00000040


	//----- nvinfo : EIATTR_FRAME_SIZE
	.align		4
.L_365:
        /*07a4*/ 	.byte	0x04, 0x11
        /*07a6*/ 	.short	(.L_367 - .L_366)
	.align		4
.L_366:
        /*07a8*/ 	.word	index@(_ZN4vllm3moe44grouped_topk_fused_small_expert_count_kernelIffiLNS0_11ScoringFuncE0ELi512ELb0ELi8EEEvPT_PfPT1_PKT0_llllllbd)
        /*07ac*/ 	.word	0x00000040


	//----- nvinfo : EIATTR_REGCOUNT
	.align		4
.L_367:
        /*07b0*/ 	.byte	0x04, 0x2f
        /*07b2*/ 	.short	(.L_369 - .L_368)
	.align		4
.L_368:
        /*07b4*/ 	.word	index@(_ZN4vllm3moe44grouped_topk_fused_small_expert_count_kernelIffiLNS0_11ScoringFuncE0ELi384ELb0ELi8EEEvPT_PfPT1_PKT0_llllllbd)
        /*07b8*/ 	.word	0x00000020


	//----- nvinfo : EIATTR_FRAME_SIZE
	.align		4
.L_369:
        /*07bc*/ 	.byte	0x04, 0x11
        /*07be*/ 	.short	(.L_371 - .L_370)
	.align		4
.L_370:
        /*07c0*/ 	.word	index@($__internal_41_$__cuda_sm20_div_rn_f64_full)
        /*07c4*/ 	.word	0x00000040


	//----- nvinfo : EIATTR_FRAME_SIZE
	.align		4
.L_371:
        /*07c8*/ 	.byte	0x04, 0x11
        /*07ca*/ 	.short	(.L_373 - .L_372)
	.align		4
.L_372:
        /*07cc*/ 	.word	index@(_ZN4vllm3moe44grouped_topk_fused_small_expert_count_kernelIffiLNS0_11ScoringFuncE0ELi384ELb0ELi8EEEvPT_PfPT1_PKT0_llllllbd)
        /*07d0*/ 	.word	0x00000040


	//----- nvinfo : EIATTR_REGCOUNT
	.align		4
.L_373:
        /*07d4*/ 	.byte	0x04, 0x2f
        /*07d6*/ 	.short	(.L_375 - .L_374)
	.align		4
.L_374:
        /*07d8*/ 	.word	index@(_ZN4vllm3moe44grouped_topk_fused_small_expert_count_kernelIffiLNS0_11ScoringFuncE0ELi128ELb0ELi8EEEvPT_PfPT1_PKT0_llllllbd)
        /*07dc*/ 	.word	0x00000020


	//----- nvinfo : EIATTR_FRAME_SIZE
	.align		4
.L_375:
        /*07e0*/ 	.byte	0x04, 0x11
        /*07e2*/ 	.short	(.L_377 - .L_376)
	.align		4
.L_376:
        /*07e4*/ 	.word	index@($__internal_40_$__cuda_sm20_div_rn_f64_full)
        /*07e8*/ 	.word	0x00000020


	//----- nvinfo : EIATTR_FRAME_SIZE
	.align		4
.L_377:
        /*07ec*/ 	.byte	0x04, 0x11
        /*07ee*/ 	.short	(.L_379 - .L_378)
	.align		4
.L_378:
        /*07f0*/ 	.word	index@(_ZN4vllm3moe44grouped_topk_fused_small_expert_count_kernelIffiLNS0_11ScoringFuncE0ELi128ELb0ELi8EEEvPT_PfPT1_PKT0_llllllbd)
        /*07f4*/ 	.word	0x00000020


	//----- nvinfo : EIATTR_REGCOUNT
	.align		4
.L_379:
        /*07f8*/ 	.byte	0x04, 0x2f
        /*07fa*/ 	.short	(.L_381 - .L_380)
	.align		4
.L_380:
        /*07fc*/ 	.word	index@(_ZN4vllm3moe25grouped_topk_fused_kernelIffiLNS0_11ScoringFuncE0EEEvPT_PfPT1_PKT0_lllllbd)
        /*0800*/ 	.word	0x00000027


	//----- nvinfo : EIATTR_FRAME_SIZE
	.align		4
.L_381:
        /*0804*/ 	.byte	0x04, 0x11
        /*0806*/ 	.short	(.L_383 - .L_382)
	.align		4
.L_382:
        /*0808*/ 	.word	index@(_ZN4vllm3moe25grouped_topk_fused_kernelIffiLNS0_11ScoringFuncE0EEEvPT_PfPT1_PKT0_lllllbd)
        /*080c*/ 	.word	0x00000000


	//----- nvinfo : EIATTR_REGCOUNT
	.align		4
.L_383:
        /*0810*/ 	.byte	0x04, 0x2f
        /*0812*/ 	.short	(.L_385 - .L_384)
	.align		4
.L_384:
        /*0814*/ 	.word	index@(_ZN4vllm3moe44grouped_topk_fused_small_expert_count_kernelIf6__halfiLNS0_11ScoringFuncE0ELi256ELb1ELi8EEEvPT_PfPT1_PKT0_llllllbd)
        /*0818*/ 	.word	0x0000001d


	//----- nvinfo : EIATTR_FRAME_SIZE
	.align		4
.L_385:
        /*081c*/ 	.byte	0x04, 0x11
        /*081e*/ 	.short	(.L_387 - .L_386)
	.align		4
.L_386:
        /*0820*/ 	.word	index@($__internal_39_$__cuda_sm20_div_rn_f64_full)
        /*0824*/ 	.word	0x00000020


	//----- nvinfo : EIATTR_FRAME_SIZE
	.align		4
.L_387:
        /*0828*/ 	.byte	0x04, 0x11
        /*082a*/ 	.short	(.L_389 - .L_388)
	.align		4
.L_388:
        /*082c*/ 	.word	index@(_ZN4vllm3moe44grouped_topk_fused_small_expert_count_kernelIf6__halfiLNS0_11ScoringFuncE0ELi256ELb1ELi8EEEvPT_PfPT1_PKT0_llllllbd)
        /*0830*/ 	.word	0x00000020


	//----- nvinfo : EIATTR_REGCOUNT
	.align		4
.L_389:
        /*0834*/ 	.byte	0x04, 0x2f
        /*0836*/ 	.short	(.L_391 - .L_390)
	.align		4
.L_390:
        /*0838*/ 	.word	index@(_ZN4vllm3moe44grouped_topk_fused_small_expert_count_kernelIf6__halfiLNS0_11ScoringFuncE0ELi512ELb0ELi22EEEvPT_PfPT1_PKT0_llllllbd)
        /*083c*/ 	.word	0x00000020


	//----- nvinfo : EIATTR_FRAME_SIZE
	.align		4
.L_391:
        /*0840*/ 	.byte	0x04, 0x11
        /*0842*/ 	.short	(.L_393 - .L_392)
	.align		4
.L_392:
        /*0844*/ 	.word	index@($__internal_38_$__cuda_sm20_div_rn_f64_full)
        /*0848*/ 	.word	0x000000b0


	//----- nvinfo : EIATTR_FRAME_SIZE
	.align		4
.L_393:
        /*084c*/ 	.byte	0x04, 0x11
        /*084e*/ 	.short	(.L_395 - .L_394)
	.align		4
.L_394:
        /*0850*/ 	.word	index@(_ZN4vllm3moe44grouped_topk_fused_small_expert_count_kernelIf6__halfiLNS0_11ScoringFuncE0ELi512ELb0ELi22EEEvPT_PfPT1_PKT0_llllllbd)
        /*0854*/ 	.word	0x000000b0


	//----- nvinfo : EIATTR_REGCOUNT
	.align		4
.L_395:
        /*0858*/ 	.byte	0x04, 0x2f
        /*085a*/ 	.short	(.L_397 - .L_396)
	.align		4
.L_396:
        /*085c*/ 	.word	index@(_ZN4vllm3moe44grouped_topk_fused_small_expert_count_kernelIf6__halfiLNS0_11ScoringFuncE0ELi512ELb0ELi8EEEvPT_PfPT1_PKT0_llllllbd)
        /*0860*/ 	.word	0x00000020


	//----- nvinfo : EIATTR_FRAME_SIZE
	.align		4
.L_397:
        /*0864*/ 	.byte	0x04, 0x11
        /*0866*/ 	.short	(.L_399 - .L_398)
	.align		4
.L_398:
        /*0868*/ 	.word	index@($__internal_37_$__cuda_sm20_div_rn_f64_full)
        /*086c*/ 	.word	0x00000040


	//----- nvinfo : EIATTR_FRAME_SIZE
	.align		4
.L_399:
        /*0870*/ 	.byte	0x04, 0x11
        /*0872*/ 	.short	(.L_401 - .L_400)
	.align		4
.L_400:
        /*0874*/ 	.word	index@(_ZN4vllm3moe44grouped_topk_fused_small_expert_count_kernelIf6__halfiLNS0_11ScoringFuncE0ELi512ELb0ELi8EEEvPT_PfPT1_PKT0_llllllbd)
        /*0878*/ 	.word	0x00000040


	//----- nvinfo : EIATTR_REGCOUNT
	.align		4
.L_401:
        /*087c*/ 	.byte	0x04, 0x2f
        /*087e*/ 	.short	(.L_403 - .L_402)
	.align		4
.L_402:
        /*0880*/ 	.word	index@(_ZN4vllm3moe44grouped_topk_fused_small_expert_count_kernelIf6__halfiLNS0_11ScoringFuncE0ELi384ELb0ELi8EEEvPT_PfPT1_PKT0_llllllbd)
        /*0884*/ 	.word	0x00000020


	//----- nvinfo : EIATTR_FRAME_SIZE
	.align		4
.L_403:
        /*0888*/ 	.byte	0x04, 0x11
        /*088a*/ 	.short	(.L_405 - .L_404)
	.align		4
.L_404:
        /*088c*/ 	.word	index@($__internal_36_$__cuda_sm20_div_rn_f64_full)
        /*0890*/ 	.word	0x00000040


	//----- nvinfo : EIATTR_FRAME_SIZE
	.align		4
.L_405:
        /*0894*/ 	.byte	0x04, 0x11
        /*0896*/ 	.short	(.L_407 - .L_406)
	.align		4
.L_406:
        /*0898*/ 	.word	index@(_ZN4vllm3moe44grouped_topk_fused_small_expert_count_kernelIf6__halfiLNS0_11ScoringFuncE0ELi384ELb0ELi8EEEvPT_PfPT1_PKT0_llllllbd)
        /*089c*/ 	.word	0x00000040


	//----- nvinfo : EIATTR_REGCOUNT
	.align		4
.L_407:
        /*08a0*/ 	.byte	0x04, 0x2f
        /*08a2*/ 	.short	(.L_409 - .L_408)
	.align		4
.L_408:
        /*08a4*/ 	.word	index@(_ZN4vllm3moe44grouped_topk_fused_small_expert_count_kernelIf6__halfiLNS0_11ScoringFuncE0ELi128ELb0ELi8EEEvPT_PfPT1_PKT0_llllllbd)
        /*08a8*/ 	.word	0x00000020


	//----- nvinfo : EIATTR_FRAME_SIZE
	.align		4
.L_409:
        /*08ac*/ 	.byte	0x04, 0x11
        /*08ae*/ 	.short	(.L_411 - .L_410)
	.align		4
.L_410:
        /*08b0*/ 	.word	index@($__internal_35_$__cuda_sm20_div_rn_f64_full)
        /*08b4*/ 	.word	0x00000020


	//----- nvinfo : EIATTR_FRAME_SIZE
	.align		4
.L_411:
        /*08b8*/ 	.byte	0x04, 0x11
        /*08ba*/ 	.short	(.L_413 - .L_412)
	.align		4
.L_412:
        /*08bc*/ 	.word	index@(_ZN4vllm3moe44grouped_topk_fused_small_expert_count_kernelIf6__halfiLNS0_11ScoringFuncE0ELi128ELb0ELi8EEEvPT_PfPT1_PKT0_llllllbd)
        /*08c0*/ 	.word	0x00000020


	//----- nvinfo : EIATTR_REGCOUNT
	.align		4
.L_413:
        /*08c4*/ 	.byte	0x04, 0x2f
        /*08c6*/ 	.short	(.L_415 - .L_414)
	.align		4
.L_414:
        /*08c8*/ 	.word	index@(_ZN4vllm3moe25grouped_topk_fused_kernelIf6__halfiLNS0_11ScoringFuncE0EEEvPT_PfPT1_PKT0_lllllbd)
        /*08cc*/ 	.word	0x00000028


	//----- nvinfo : EIATTR_FRAME_SIZE
	.align		4
.L_415:
        /*08d0*/ 	.byte	0x04, 0x11
        /*08d2*/ 	.short	(.L_417 - .L_416)
	.align		4
.L_416:
        /*08d4*/ 	.word	index@(_ZN4vllm3moe25grouped_topk_fused_kernelIf6__halfiLNS0_11ScoringFuncE0EEEvPT_PfPT1_PKT0_lllllbd)
        /*08d8*/ 	.word	0x00000000


	//----- nvinfo : EIATTR_REGCOUNT
	.align		4
.L_417:
        /*08dc*/ 	.byte	0x04, 0x2f
        /*08de*/ 	.short	(.L_419 - .L_418)
	.align		4
.L_418:
        /*08e0*/ 	.word	index@(_ZN4vllm3moe44grouped_topk_fused_small_expert_count_kernelIf13__nv_bfloat16iLNS0_11ScoringFuncE0ELi256ELb1ELi8EEEvPT_PfPT1_PKT0_llllllbd)
        /*08e4*/ 	.word	0x0000001d


	//----- nvinfo : EIATTR_FRAME_SIZE
	.align		4
.L_419:
        /*08e8*/ 	.byte	0x04, 0x11
        /*08ea*/ 	.short	(.L_421 - .L_420)
	.align		4
.L_420:
        /*08ec*/ 	.word	index@($__internal_34_$__cuda_sm20_div_rn_f64_full)
        /*08f0*/ 	.word	0x00000020


	//----- nvinfo : EIATTR_FRAME_SIZE
	.align		4
.L_421:
        /*08f4*/ 	.byte	0x04, 0x11
        /*08f6*/ 	.short	(.L_423 - .L_422)
	.align		4
.L_422:
        /*08f8*/ 	.word	index@(_ZN4vllm3moe44grouped_topk_fused_small_expert_count_kernelIf13__nv_bfloat16iLNS0_11ScoringFuncE0ELi256ELb1ELi8EEEvPT_PfPT1_PKT0_llllllbd)
        /*08fc*/ 	.word	0x00000020


	//----- nvinfo : EIATTR_REGCOUNT
	.align		4
.L_423:
        /*0900*/ 	.byte	0x04, 0x2f
        /*0902*/ 	.short	(.L_425 - .L_424)
	.align		4
.L_424:
        /*0904*/ 	.word	index@(_ZN4vllm3moe44grouped_topk_fused_small_expert_count_kernelIf13__nv_bfloat16iLNS0_11ScoringFuncE0ELi512ELb0ELi22EEEvPT_PfPT1_PKT0_llllllbd)
        /*0908*/ 	.word	0x00000020


	//----- nvinfo : EIATTR_FRAME_SIZE
	.align		4
.L_425:
        /*090c*/ 	.byte	0x04, 0x11
        /*090e*/ 	.short	(.L_427 - .L_426)
	.align		4
.L_426:
        /*0910*/ 	.word	index@($__internal_33_$__cuda_sm20_div_rn_f64_full)
        /*0914*/ 	.word	0x000000b0


	//----- nvinfo : EIATTR_FRAME_SIZE
	.align		4
.L_427:
        /*0918*/ 	.byte	0x04, 0x11
        /*091a*/ 	.short	(.L_429 - .L_428)
	.align		4
.L_428:
        /*091c*/ 	.word	index@(_ZN4vllm3moe44grouped_topk_fused_small_expert_count_kernelIf13__nv_bfloat16iLNS0_11ScoringFuncE0ELi512ELb0ELi22EEEvPT_PfPT1_PKT0_llllllbd)
        /*0920*/ 	.word	0x000000b0


	//----- nvinfo : EIATTR_REGCOUNT
	.align		4
.L_429:
        /*0924*/ 	.byte	0x04, 0x2f
        /*0926*/ 	.short	(.L_431 - .L_430)
	.align		4
.L_430:
        /*0928*/ 	.word	index@(_ZN4vllm3moe44grouped_topk_fused_small_expert_count_kernelIf13__nv_bfloat16iLNS0_11ScoringFuncE0ELi512ELb0ELi8EEEvPT_PfPT1_PKT0_llllllbd)
        /*092c*/ 	.word	0x00000020


	//----- nvinfo : EIATTR_FRAME_SIZE
	.align		4
.L_431:
        /*0930*/ 	.byte	0x04, 0x11
        /*0932*/ 	.short	(.L_433 - .L_432)
	.align		4
.L_432:
        /*0934*/ 	.word	index@($__internal_32_$__cuda_sm20_div_rn_f64_full)
        /*0938*/ 	.word	0x00000040


	//----- nvinfo : EIATTR_FRAME_SIZE
	.align		4
.L_433:
        /*093c*/ 	.byte	0x04, 0x11
        /*093e*/ 	.short	(.L_435 - .L_434)
	.align		4
.L_434:
        /*0940*/ 	.word	index@(_ZN4vllm3moe44grouped_topk_fused_small_expert_count_kernelIf13__nv_bfloat16iLNS0_11ScoringFuncE0ELi512ELb0ELi8EEEvPT_PfPT1_PKT0_llllllbd)
        /*0944*/ 	.word	0x00000040


	//----- nvinfo : EIATTR_REGCOUNT
	.align		4
.L_435:
        /*0948*/ 	.byte	0x04, 0x2f
        /*094a*/ 	.short	(.L_437 - .L_436)
	.align		4
.L_436:
        /*094c*/ 	.word	index@(_ZN4vllm3moe44grouped_topk_fused_small_expert_count_kernelIf13__nv_bfloat16iLNS0_11ScoringFuncE0ELi384ELb0ELi8EEEvPT_PfPT1_PKT0_llllllbd)
        /*0950*/ 	.word	0x00000020


	//----- nvinfo : EIATTR_FRAME_SIZE
	.align		4
.L_437:
        /*0954*/ 	.byte	0x04, 0x11
        /*0956*/ 	.short	(.L_439 - .L_438)
	.align		4
.L_438:
        /*0958*/ 	.word	index@($__internal_31_$__cuda_sm20_div_rn_f64_full)
        /*095c*/ 	.word	0x00000040


	//----- nvinfo : EIATTR_FRAME_SIZE
	.align		4
.L_439:
        /*0960*/ 	.byte	0x04, 0x11
        /*0962*/ 	.short	(.L_441 - .L_440)
	.align		4
.L_440:
        /*0964*/ 	.word	index@(_ZN4vllm3moe44grouped_topk_fused_small_expert_count_kernelIf13__nv_bfloat16iLNS0_11ScoringFuncE0ELi384ELb0ELi8EEEvPT_PfPT1_PKT0_llllllbd)
        /*0968*/ 	.word	0x00000040


	//----- nvinfo : EIATTR_REGCOUNT
	.align		4
.L_441:
        /*096c*/ 	.byte	0x04, 0x2f
        /*096e*/ 	.short	(.L_443 - .L_442)
	.align		4
.L_442:
        /*0970*/ 	.word	index@(_ZN4vllm3moe44grouped_topk_fused_small_expert_count_kernelIf13__nv_bfloat16iLNS0_11ScoringFuncE0ELi128ELb0ELi8EEEvPT_PfPT1_PKT0_llllllbd)
        /*0974*/ 	.word	0x00000020


	//----- nvinfo : EIATTR_FRAME_SIZE
	.align		4
.L_443:
        /*0978*/ 	.byte	0x04, 0x11
        /*097a*/ 	.short	(.L_445 - .L_444)
	.align		4
.L_444:
        /*097c*/ 	.word	index@($__internal_30_$__cuda_sm20_div_rn_f64_full)
        /*0980*/ 	.word	0x00000020


	//----- nvinfo : EIATTR_FRAME_SIZE
	.align		4
.L_445:
        /*0984*/ 	.byte	0x04, 0x11
        /*0986*/ 	.short	(.L_447 - .L_446)
	.align		4
.L_446:
        /*0988*/ 	.word	index@(_ZN4vllm3moe44grouped_topk_fused_small_expert_count_kernelIf13__nv_bfloat16iLNS0_11ScoringFuncE0ELi128ELb0ELi8EEEvPT_PfPT1_PKT0_llllllbd)
        /*098c*/ 	.word	0x00000020


	//----- nvinfo : EIATTR_REGCOUNT
	.align		4
.L_447:
        /*0990*/ 	.byte	0x04, 0x2f
        /*0992*/ 	.short	(.L_449 - .L_448)
	.align		4
.L_448:
        /*0994*/ 	.word	index@(_ZN4vllm3moe25grouped_topk_fused_kernelIf13__nv_bfloat16iLNS0_11ScoringFuncE0EEEvPT_PfPT1_PKT0_lllllbd)
        /*0998*/ 	.word	0x00000028


	//----- nvinfo : EIATTR_FRAME_SIZE
	.align		4
.L_449:
        /*099c*/ 	.byte	0x04, 0x11
        /*099e*/ 	.short	(.L_451 - .L_450)
	.align		4
.L_450:
        /*09a0*/ 	.word	index@(_ZN4vllm3moe25grouped_topk_fused_kernelIf13__nv_bfloat16iLNS0_11ScoringFuncE0EEEvPT_PfPT1_PKT0_lllllbd)
        /*09a4*/ 	.word	0x00000000


	//----- nvinfo : EIATTR_REGCOUNT
	.align		4
.L_451:
        /*09a8*/ 	.byte	0x04, 0x2f
        /*09aa*/ 	.short	(.L_453 - .L_452)
	.align		4
.L_452:
        /*09ac*/ 	.word	index@(_ZN4vllm3moe44grouped_topk_fused_small_expert_count_kernelI6__halffiLNS0_11ScoringFuncE0ELi256ELb1ELi8EEEvPT_PfPT1_PKT0_llllllbd)
        /*09b0*/ 	.word	0x0000001d


	//----- nvinfo : EIATTR_FRAME_SIZE
	.align		4
.L_453:
        /*09b4*/ 	.byte	0x04, 0x11
        /*09b6*/ 	.short	(.L_455 - .L_454)
	.align		4
.L_454:
        /*09b8*/ 	.word	index@($__internal_29_$__cuda_sm20_div_rn_f64_full)
        /*09bc*/ 	.word	0x00000020


	//----- nvinfo : EIATTR_FRAME_SIZE
	.align		4
.L_455:
        /*09c0*/ 	.byte	0x04, 0x11
        /*09c2*/ 	.short	(.L_457 - .L_456)
	.align		4
.L_456:
        /*09c4*/ 	.word	index@(_ZN4vllm3moe44grouped_topk_fused_small_expert_count_kernelI6__halffiLNS0_11ScoringFuncE0ELi256ELb1ELi8EEEvPT_PfPT1_PKT0_llllllbd)
        /*09c8*/ 	.word	0x00000020


	//----- nvinfo : EIATTR_REGCOUNT
	.align		4
.L_457:
        /*09cc*/ 	.byte	0x04, 0x2f
        /*09ce*/ 	.short	(.L_459 - .L_458)
	.align		4
.L_458:
        /*09d0*/ 	.word	index@(_ZN4vllm3moe44grouped_topk_fused_small_expert_count_kernelI6__halffiLNS0_11ScoringFuncE0ELi512ELb0ELi22EEEvPT_PfPT1_PKT0_llllllbd)
        /*09d4*/ 	.word	0x00000020


	//----- nvinfo : EIATTR_FRAME_SIZE
	.align		4
.L_459:
        /*09d8*/ 	.byte	0x04, 0x11
        /*09da*/ 	.short	(.L_461 - .L_460)
	.align		4
.L_460:
        /*09dc*/ 	.word	index@($__internal_28_$__cuda_sm20_div_rn_f64_full)
        /*09e0*/ 	.word	0x000000b0


	//----- nvinfo : EIATTR_FRAME_SIZE
	.align		4
.L_461:
        /*09e4*/ 	.byte	0x04, 0x11
        /*09e6*/ 	.short	(.L_463 - .L_462)
	.align		4
.L_462:
        /*09e8*/ 	.word	index@(_ZN4vllm3moe44grouped_topk_fused_small_expert_count_kernelI6__halffiLNS0_11ScoringFuncE0ELi512ELb0ELi22EEEvPT_PfPT1_PKT0_llllllbd)
        /*09ec*/ 	.word	0x000000b0


	//----- nvinfo : EIATTR_REGCOUNT
	.align		4
.L_463:
        /*09f0*/ 	.byte	0x04, 0x2f
        /*09f2*/ 	.short	(.L_465 - .L_464)
	.align		4
.L_464:
        /*09f4*/ 	.word	index@(_ZN4vllm3moe44grouped_topk_fused_small_expert_count_kernelI6__halffiLNS0_11ScoringFuncE0ELi512ELb0ELi8EEEvPT_PfPT1_PKT0_llllllbd)
        /*09f8*/ 	.word	0x00000020


	//----- nvinfo : EIATTR_FRAME_SIZE
	.align		4
.L_465:
        /*09fc*/ 	.byte	0x04, 0x11
        /*09fe*/ 	.short	(.L_467 - .L_466)
	.align		4
.L_466:
        /*0a00*/ 	.word	index@($__internal_27_$__cuda_sm20_div_rn_f64_full)
        /*0a04*/ 	.word	0x00000040


	//----- nvinfo : EIATTR_FRAME_SIZE
	.align		4
.L_467:
        /*0a08*/ 	.byte	0x04, 0x11
        /*0a0a*/ 	.short	(.L_469 - .L_468)
	.align		4
.L_468:
        /*0a0c*/ 	.word	index@(_ZN4vllm3moe44grouped_topk_fused_small_expert_count_kernelI6__halffiLNS0_11ScoringFuncE0ELi512ELb0ELi8EEEvPT_PfPT1_PKT0_llllllbd)
        /*0a10*/ 	.word	0x00000040


	//----- nvinfo : EIATTR_REGCOUNT
	.align		4
.L_469:
        /*0a14*/ 	.byte	0x04, 0x2f
        /*0a16*/ 	.short	(.L_471 - .L_470)
	.align		4
.L_470:
        /*0a18*/ 	.word	index@(_ZN4vllm3moe44grouped_topk_fused_small_expert_count_kernelI6__halffiLNS0_11ScoringFuncE0ELi384ELb0ELi8EEEvPT_PfPT1_PKT0_llllllbd)
        /*0a1c*/ 	.word	0x00000020


	//----- nvinfo : EIATTR_FRAME_SIZE
	.align		4
.L_471:
        /*0a20*/ 	.byte	0x04, 0x11
        /*0a22*/ 	.short	(.L_473 - .L_472)
	.align		4
.L_472:
        /*0a24*/ 	.word	index@($__internal_26_$__cuda_sm20_div_rn_f64_full)
        /*0a28*/ 	.word	0x00000040


	//----- nvinfo : EIATTR_FRAME_SIZE
	.align		4
.L_473:
        /*0a2c*/ 	.byte	0x04, 0x11
        /*0a2e*/ 	.short	(.L_475 - .L_474)
	.align		4
.L_474:
        /*0a30*/ 	.word	index@(_ZN4vllm3moe44grouped_topk_fused_small_expert_count_kernelI6__halffiLNS0_11ScoringFuncE0ELi384ELb0ELi8EEEvPT_PfPT1_PKT0_llllllbd)
        /*0a34*/ 	.word	0x00000040


	//----- nvinfo : EIATTR_REGCOUNT
	.align		4
.L_475:
        /*0a38*/ 	.byte	0x04, 0x2f
        /*0a3a*/ 	.short	(.L_477 - .L_476)
	.align		4
.L_476:
        /*0a3c*/ 	.word	index@(_ZN4vllm3moe44grouped_topk_fused_small_expert_count_kernelI6__halffiLNS0_11ScoringFuncE0ELi128ELb0ELi8EEEvPT_PfPT1_PKT0_llllllbd)
        /*0a40*/ 	.word	0x00000020


	//----- nvinfo : EIATTR_FRAME_SIZE
	.align		4
.L_477:
        /*0a44*/ 	.byte	0x04, 0x11
        /*0a46*/ 	.short	(.L_479 - .L_478)
	.align		4
.L_478:
        /*0a48*/ 	.word	index@($__internal_25_$__cuda_sm20_div_rn_f64_full)
        /*0a4c*/ 	.word	0x00000020


	//----- nvinfo : EIATTR_FRAME_SIZE
	.align		4
.L_479:
        /*0a50*/ 	.byte	0x04, 0x11
        /*0a52*/ 	.short	(.L_481 - .L_480)
	.align		4
.L_480:
        /*0a54*/ 	.word	index@(_ZN4vllm3moe44grouped_topk_fused_small_expert_count_kernelI6__halffiLNS0_11ScoringFuncE0ELi128ELb0ELi8EEEvPT_PfPT1_PKT0_llllllbd)
        /*0a58*/ 	.word	0x00000020


	//----- nvinfo : EIATTR_REGCOUNT
	.align		4
.L_481:
        /*0a5c*/ 	.byte	0x04, 0x2f
        /*0a5e*/ 	.short	(.L_483 - .L_482)
	.align		4
.L_482:
        /*0a60*/ 	.word	index@(_ZN4vllm3moe25grouped_topk_fused_kernelI6__halffiLNS0_11ScoringFuncE0EEEvPT_PfPT1_PKT0_lllllbd)
        /*0a64*/ 	.word	0x0000002b


	//----- nvinfo : EIATTR_FRAME_SIZE
	.align		4
.L_483:
        /*0a68*/ 	.byte	0x04, 0x11
        /*0a6a*/ 	.short	(.L_485 - .L_484)
	.align		4
.L_484:
        /*0a6c*/ 	.word	index@(_ZN4vllm3moe25grouped_topk_fused_kernelI6__halffiLNS0_11ScoringFuncE0EEEvPT_PfPT1_PKT0_lllllbd)
        /*0a70*/ 	.word	0x00000000


	//----- nvinfo : EIATTR_REGCOUNT
	.align		4
.L_485:
        /*0a74*/ 	.byte	0x04, 0x2f
        /*0a76*/ 	.short	(.L_487 - .L_486)
	.align		4
.L_486:
        /*0a78*/ 	.word	index@(_ZN4vllm3moe44grouped_topk_fused_small_expert_count_kernelI6__halfS2_iLNS0_11ScoringFuncE0ELi256ELb1ELi8EEEvPT_PfPT1_PKT0_llllllbd)
        /*0a7c*/ 	.word	0x0000001d


	//----- nvinfo : EIATTR_FRAME_SIZE
	.align		4
.L_487:
        /*0a80*/ 	.byte	0x04, 0x11
        /*0a82*/ 	.short	(.L_489 - .L_488)
	.align		4
.L_488:
        /*0a84*/ 	.word	index@($__internal_24_$__cuda_sm20_div_rn_f64_full)
        /*0a88*/ 	.word	0x00000020


	//----- nvinfo : EIATTR_FRAME_SIZE
	.align		4
.L_489:
        /*0a8c*/ 	.byte	0x04, 0x11
        /*0a8e*/ 	.short	(.L_491 - .L_490)
	.align		4
.L_490:
        /*0a90*/ 	.word	index@(_ZN4vllm3moe44grouped_topk_fused_small_expert_count_kernelI6__halfS2_iLNS0_11ScoringFuncE0ELi256ELb1ELi8EEEvPT_PfPT1_PKT0_llllllbd)
        /*0a94*/ 	.word	0x00000020


	//----- nvinfo : EIATTR_REGCOUNT
	.align		4
.L_491:
        /*0a98*/ 	.byte	0x04, 0x2f
        /*0a9a*/ 	.short	(.L_493 - .L_492)
	.align		4
.L_492:
        /*0a9c*/ 	.word	index@(_ZN4vllm3moe44grouped_topk_fused_small_expert_count_kernelI6__halfS2_iLNS0_11ScoringFuncE0ELi512ELb0ELi22EEEvPT_PfPT1_PKT0_llllllbd)
        /*0aa0*/ 	.word	0x00000020


	//----- nvinfo : EIATTR_FRAME_SIZE
	.align		4
.L_493:
        /*0aa4*/ 	.byte	0x04, 0x11
        /*0aa6*/ 	.short	(.L_495 - .L_494)
	.align		4
.L_494:
        /*0aa8*/ 	.word	index@($__internal_23_$__cuda_sm20_div_rn_f64_full)
        /*0aac*/ 	.word	0x000000b0


	//----- nvinfo : EIATTR_FRAME_SIZE
	.align		4
.L_495:
        /*0ab0*/ 	.byte	0x04, 0x11
        /*0ab2*/ 	.short	(.L_497 - .L_496)
	.align		4
.L_496:
        /*0ab4*/ 	.word	index@(_ZN4vllm3moe44grouped_topk_fused_small_expert_count_kernelI6__halfS2_iLNS0_11ScoringFuncE0ELi512ELb0ELi22EEEvPT_PfPT1_PKT0_llllllbd)
        /*0ab8*/ 	.word	0x000000b0


	//----- nvinfo : EIATTR_REGCOUNT
	.align		4
.L_497:
        /*0abc*/ 	.byte	0x04, 0x2f
        /*0abe*/ 	.short	(.L_499 - .L_498)
	.align		4
.L_498:
        /*0ac0*/ 	.word	index@(_ZN4vllm3moe44grouped_topk_fused_small_expert_count_kernelI6__halfS2_iLNS0_11ScoringFuncE0ELi512ELb0ELi8EEEvPT_PfPT1_PKT0_llllllbd)
        /*0ac4*/ 	.word	0x00000020


	//----- nvinfo : EIATTR_FRAME_SIZE
	.align		4
.L_499:
        /*0ac8*/ 	.byte	0x04, 0x11
        /*0aca*/ 	.short	(.L_501 - .L_500)
	.align		4
.L_500:
        /*0acc*/ 	.word	index@($__internal_22_$__cuda_sm20_div_rn_f64_full)
        /*0ad0*/ 	.word	0x00000040


	//----- nvinfo : EIATTR_FRAME_SIZE
	.align		4
.L_501:
        /*0ad4*/ 	.byte	0x04, 0x11
        /*0ad6*/ 	.short	(.L_503 - .L_502)
	.align		4
.L_502:
        /*0ad8*/ 	.word	index@(_ZN4vllm3moe44grouped_topk_fused_small_expert_count_kernelI6__halfS2_iLNS0_11ScoringFuncE0ELi512ELb0ELi8EEEvPT_PfPT1_PKT0_llllllbd)
        /*0adc*/ 	.word	0x00000040


	//----- nvinfo : EIATTR_REGCOUNT
	.align		4
.L_503:
        /*0ae0*/ 	.byte	0x04, 0x2f
        /*0ae2*/ 	.short	(.L_505 - .L_504)
	.align		4
.L_504:
        /*0ae4*/ 	.word	index@(_ZN4vllm3moe44grouped_topk_fused_small_expert_count_kernelI6__halfS2_iLNS0_11ScoringFuncE0ELi384ELb0ELi8EEEvPT_PfPT1_PKT0_llllllbd)
        /*0ae8*/ 	.word	0x00000020


	//----- nvinfo : EIATTR_FRAME_SIZE
	.align		4
.L_505:
        /*0aec*/ 	.byte	0x04, 0x11
        /*0aee*/ 	.short	(.L_507 - .L_506)
	.align		4
.L_506:
        /*0af0*/ 	.word	index@($__internal_21_$__cuda_sm20_div_rn_f64_full)
        /*0af4*/ 	.word	0x00000040


	//----- nvinfo : EIATTR_FRAME_SIZE
	.align		4
.L_507:
        /*0af8*/ 	.byte	0x04, 0x11
        /*0afa*/ 	.short	(.L_509 - .L_508)
	.align		4
.L_508:
        /*0afc*/ 	.word	index@(_ZN4vllm3moe44grouped_topk_fused_small_expert_count_kernelI6__halfS2_iLNS0_11ScoringFuncE0ELi384ELb0ELi8EEEvPT_PfPT1_PKT0_llllllbd)
        /*0b00*/ 	.word	0x00000040


	//----- nvinfo : EIATTR_REGCOUNT
	.align		4
.L_509:
        /*0b04*/ 	.byte	0x04, 0x2f
        /*0b06*/ 	.short	(.L_511 - .L_510)
	.align		4
.L_510:
        /*0b08*/ 	.word	index@(_ZN4vllm3moe44grouped_topk_fused_small_expert_count_kernelI6__halfS2_iLNS0_11ScoringFuncE0ELi128ELb0ELi8EEEvPT_PfPT1_PKT0_llllllbd)
        /*0b0c*/ 	.word	0x00000020


	//----- nvinfo : EIATTR_FRAME_SIZE
	.align		4
.L_511:
        /*0b10*/ 	.byte	0x04, 0x11
        /*0b12*/ 	.short	(.L_513 - .L_512)
	.align		4
.L_512:
        /*0b14*/ 	.word	index@($__internal_20_$__cuda_sm20_div_rn_f64_full)
        /*0b18*/ 	.word	0x00000020


	//----- nvinfo : EIATTR_FRAME_SIZE
	.align		4
.L_513:
        /*0b1c*/ 	.byte	0x04, 0x11
        /*0b1e*/ 	.short	(.L_515 - .L_514)
	.align		4
.L_514:
        /*0b20*/ 	.word	index@(_ZN4vllm3moe44grouped_topk_fused_small_expert_count_kernelI6__halfS2_iLNS0_11ScoringFuncE0ELi128ELb0ELi8EEEvPT_PfPT1_PKT0_llllllbd)
        /*0b24*/ 	.word	0x00000020


	//----- nvinfo : EIATTR_REGCOUNT
	.align		4
.L_515:
        /*0b28*/ 	.byte	0x04, 0x2f
        /*0b2a*/ 	.short	(.L_517 - .L_516)
	.align		4
.L_516:
        /*0b2c*/ 	.word	index@(_ZN4vllm3moe25grouped_topk_fused_kernelI6__halfS2_iLNS0_11ScoringFuncE0EEEvPT_PfPT1_PKT0_lllllbd)
        /*0b30*/ 	.word	0x0000002b


	//----- nvinfo : EIATTR_FRAME_SIZE
	.align		4
.L_517:
        /*0b34*/ 	.byte	0x04, 0x11
        /*0b36*/ 	.short	(.L_519 - .L_518)
	.align		4
.L_518:
        /*0b38*/ 	.word	index@(_ZN4vllm3moe25grouped_topk_fused_kernelI6__halfS2_iLNS0_11ScoringFuncE0EEEvPT_PfPT1_PKT0_lllllbd)
        /*0b3c*/ 	.word	0x00000000


	//----- nvinfo : EIATTR_REGCOUNT
	.align		4
.L_519:
        /*0b40*/ 	.byte	0x04, 0x2f
        /*0b42*/ 	.short	(.L_521 - .L_520)
	.align		4
.L_520:
        /*0b44*/ 	.word	index@(_ZN4vllm3moe44grouped_topk_fused_small_expert_count_kernelI6__half13__nv_bfloat16iLNS0_11ScoringFuncE0ELi256ELb1ELi8EEEvPT_PfPT1_PKT0_llllllbd)
        /*0b48*/ 	.word	0x0000001d


	//----- nvinfo : EIATTR_FRAME_SIZE
	.align		4
.L_521:
        /*0b4c*/ 	.byte	0x04, 0x11
        /*0b4e*/ 	.short	(.L_523 - .L_522)
	.align		4
.L_522:
        /*0b50*/ 	.word	index@($__internal_19_$__cuda_sm20_div_rn_f64_full)
        /*0b54*/ 	.word	0x00000020


	//----- nvinfo : EIATTR_FRAME_SIZE
	.align		4
.L_523:
        /*0b58*/ 	.byte	0x04, 0x11
        /*0b5a*/ 	.short	(.L_525 - .L_524)
	.align		4
.L_524:
        /*0b5c*/ 	.word	index@(_ZN4vllm3moe44grouped_topk_fused_small_expert_count_kernelI6__half13__nv_bfloat16iLNS0_11ScoringFuncE0ELi256ELb1ELi8EEEvPT_PfPT1_PKT0_llllllbd)
        /*0b60*/ 	.word	0x00000020


	//----- nvinfo : EIATTR_REGCOUNT
	.align		4
.L_525:
        /*0b64*/ 	.byte	0x04, 0x2f
        /*0b66*/ 	.short	(.L_527 - .L_526)
	.align		4
.L_526:
        /*0b68*/ 	.word	index@(_ZN4vllm3moe44grouped_topk_fused_small_expert_count_kernelI6__half13__nv_bfloat16iLNS0_11ScoringFuncE0ELi512ELb0ELi22EEEvPT_PfPT1_PKT0_llllllbd)
        /*0b6c*/ 	.word	0x00000020


	//----- nvinfo : EIATTR_FRAME_SIZE
	.align		4
.L_527:
        /*0b70*/ 	.byte	0x04, 0x11
        /*0b72*/ 	.short	(.L_529 - .L_528)
	.align		4
.L_528:
        /*0b74*/ 	.word	index@($__internal_18_$__cuda_sm20_div_rn_f64_full)
        /*0b78*/ 	.word	0x000000b0


	//----- nvinfo : EIATTR_FRAME_SIZE
	.align		4
.L_529:
        /*0b7c*/ 	.byte	0x04, 0x11
        /*0b7e*/ 	.short	(.L_531 - .L_530)
	.align		4
.L_530:
        /*0b80*/ 	.word	index@(_ZN4vllm3moe44grouped_topk_fused_small_expert_count_kernelI6__half13__nv_bfloat16iLNS0_11ScoringFuncE0ELi512ELb0ELi22EEEvPT_PfPT1_PKT0_llllllbd)
        /*0b84*/ 	.word	0x000000b0


	//----- nvinfo : EIATTR_REGCOUNT
	.align		4
.L_531:
        /*0b88*/ 	.byte	0x04, 0x2f
        /*0b8a*/ 	.short	(.L_533 - .L_532)
	.align		4
.L_532:
        /*0b8c*/ 	.word	index@(_ZN4vllm3moe44grouped_topk_fused_small_expert_count_kernelI6__half13__nv_bfloat16iLNS0_11ScoringFuncE0ELi512ELb0ELi8EEEvPT_PfPT1_PKT0_llllllbd)
        /*0b90*/ 	.word	0x00000020


	//----- nvinfo : EIATTR_FRAME_SIZE
	.align		4
.L_533:
        /*0b94*/ 	.byte	0x04, 0x11
        /*0b96*/ 	.short	(.L_535 - .L_534)
	.align		4
.L_534:
        /*0b98*/ 	.word	index@($__internal_17_$__cuda_sm20_div_rn_f64_full)
        /*0b9c*/ 	.word	0x00000040


	//----- nvinfo : EIATTR_FRAME_SIZE
	.align		4
.L_535:
        /*0ba0*/ 	.byte	0x04, 0x11
        /*0ba2*/ 	.short	(.L_537 - .L_536)
	.align		4
.L_536:
        /*0ba4*/ 	.word	index@(_ZN4vllm3moe44grouped_topk_fused_small_expert_count_kernelI6__half13__nv_bfloat16iLNS0_11ScoringFuncE0ELi512ELb0ELi8EEEvPT_PfPT1_PKT0_llllllbd)
        /*0ba8*/ 	.word	0x00000040


	//----- nvinfo : EIATTR_REGCOUNT
	.align		4
.L_537:
        /*0bac*/ 	.byte	0x04, 0x2f
        /*0bae*/ 	.short	(.L_539 - .L_538)
	.align		4
.L_538:
        /*0bb0*/ 	.word	index@(_ZN4vllm3moe44grouped_topk_fused_small_expert_count_kernelI6__half13__nv_bfloat16iLNS0_11ScoringFuncE0ELi384ELb0ELi8EEEvPT_PfPT1_PKT0_llllllbd)
        /*0bb4*/ 	.word	0x00000020


	//----- nvinfo : EIATTR_FRAME_SIZE
	.align		4
.L_539:
        /*0bb8*/ 	.byte	0x04, 0x11
        /*0bba*/ 	.short	(.L_541 - .L_540)
	.align		4
.L_540:
        /*0bbc*/ 	.word	index@($__internal_16_$__cuda_sm20_div_rn_f64_full)
        /*0bc0*/ 	.word	0x00000040


	//----- nvinfo : EIATTR_FRAME_SIZE
	.align		4
.L_541:
        /*0bc4*/ 	.byte	0x04, 0x11
        /*0bc6*/ 	.short	(.L_543 - .L_542)
	.align		4
.L_542:
        /*0bc8*/ 	.word	index@(_ZN4vllm3moe44grouped_topk_fused_small_expert_count_kernelI6__half13__nv_bfloat16iLNS0_11ScoringFuncE0ELi384ELb0ELi8EEEvPT_PfPT1_PKT0_llllllbd)
        /*0bcc*/ 	.word	0x00000040


	//----- nvinfo : EIATTR_REGCOUNT
	.align		4
.L_543:
        /*0bd0*/ 	.byte	0x04, 0x2f
        /*0bd2*/ 	.short	(.L_545 - .L_544)
	.align		4
.L_544:
        /*0bd4*/ 	.word	index@(_ZN4vllm3moe44grouped_topk_fused_small_expert_count_kernelI6__half13__nv_bfloat16iLNS0_11ScoringFuncE0ELi128ELb0ELi8EEEvPT_PfPT1_PKT0_llllllbd)
        /*0bd8*/ 	.word	0x00000020


	//----- nvinfo : EIATTR_FRAME_SIZE
	.align		4
.L_545:
        /*0bdc*/ 	.byte	0x04, 0x11
        /*0bde*/ 	.short	(.L_547 - .L_546)
	.align		4
.L_546:
        /*0be0*/ 	.word	index@($__internal_15_$__cuda_sm20_div_rn_f64_full)
        /*0be4*/ 	.word	0x00000020


	//----- nvinfo : EIATTR_FRAME_SIZE
	.align		4
.L_547:
        /*0be8*/ 	.byte	0x04, 0x11
        /*0bea*/ 	.short	(.L_549 - .L_548)
	.align		4
.L_548:
        /*0bec*/ 	.word	index@(_ZN4vllm3moe44grouped_topk_fused_small_expert_count_kernelI6__half13__nv_bfloat16iLNS0_11ScoringFuncE0ELi128ELb0ELi8EEEvPT_PfPT1_PKT0_llllllbd)
        /*0bf0*/ 	.word	0x00000020


	//----- nvinfo : EIATTR_REGCOUNT
	.align		4
.L_549:
        /*0bf4*/ 	.byte	0x04, 0x2f
        /*0bf6*/ 	.short	(.L_551 - .L_550)
	.align		4
.L_550:
        /*0bf8*/ 	.word	index@(_ZN4vllm3moe25grouped_topk_fused_kernelI6__half13__nv_bfloat16iLNS0_11ScoringFuncE0EEEvPT_PfPT1_PKT0_lllllbd)
        /*0bfc*/ 	.word	0x0000002c


	//----- nvinfo : EIATTR_FRAME_SIZE
	.align		4
.L_551:
        /*0c00*/ 	.byte	0x04, 0x11
        /*0c02*/ 	.short	(.L_553 - .L_552)
	.align		4
.L_552:
        /*0c04*/ 	.word	index@(_ZN4vllm3moe25grouped_topk_fused_kernelI6__half13__nv_bfloat16iLNS0_11ScoringFuncE0EEEvPT_PfPT1_PKT0_lllllbd)
        /*0c08*/ 	.word	0x00000000


	//----- nvinfo : EIATTR_REGCOUNT
	.align		4
.L_553:
        /*0c0c*/ 	.byte	0x04, 0x2f
        /*0c0e*/ 	.short	(.L_555 - .L_554)
	.align		4
.L_554:
        /*0c10*/ 	.word	index@(_ZN4vllm3moe44grouped_topk_fused_small_expert_count_kernelI13__nv_bfloat16fiLNS0_11ScoringFuncE0ELi256ELb1ELi8EEEvPT_PfPT1_PKT0_llllllbd)
        /*0c14*/ 	.word	0x0000001d


	//----- nvinfo : EIATTR_FRAME_SIZE
	.align		4
.L_555:
        /*0c18*/ 	.byte	0x04, 0x11
        /*0c1a*/ 	.short	(.L_557 - .L_556)
	.align		4
.L_556:
        /*0c1c*/ 	.word	index@($__internal_14_$__cuda_sm20_div_rn_f64_full)
        /*0c20*/ 	.word	0x00000020


	//----- nvinfo : EIATTR_FRAME_SIZE
	.align		4
.L_557:
        /*0c24*/ 	.byte	0x04, 0x11
        /*0c26*/ 	.short	(.L_559 - .L_558)
	.align		4
.L_558:
        /*0c28*/ 	.word	index@(_ZN4vllm3moe44grouped_topk_fused_small_expert_count_kernelI13__nv_bfloat16fiLNS0_11ScoringFuncE0ELi256ELb1ELi8EEEvPT_PfPT1_PKT0_llllllbd)
        /*0c2c*/ 	.word	0x00000020


	//----- nvinfo : EIATTR_REGCOUNT
	.align		4
.L_559:
        /*0c30*/ 	.byte	0x04, 0x2f
        /*0c32*/ 	.short	(.L_561 - .L_560)
	.align		4
.L_560:
        /*0c34*/ 	.word	index@(_ZN4vllm3moe44grouped_topk_fused_small_expert_count_kernelI13__nv_bfloat16fiLNS0_11ScoringFuncE0ELi512ELb0ELi22EEEvPT_PfPT1_PKT0_llllllbd)
        /*0c38*/ 	.word	0x00000020


	//----- nvinfo : EIATTR_FRAME_SIZE
	.align		4
.L_561:
        /*0c3c*/ 	.byte	0x04, 0x11
        /*0c3e*/ 	.short	(.L_563 - .L_562)
	.align		4
.L_562:
        /*0c40*/ 	.word	index@($__internal_13_$__cuda_sm20_div_rn_f64_full)
        /*0c44*/ 	.word	0x000000b0


	//----- nvinfo : EIATTR_FRAME_SIZE
	.align		4
.L_563:
        /*0c48*/ 	.byte	0x04, 0x11
        /*0c4a*/ 	.short	(.L_565 - .L_564)
	.align		4
.L_564:
        /*0c4c*/ 	.word	index@(_ZN4vllm3moe44grouped_topk_fused_small_expert_count_kernelI13__nv_bfloat16fiLNS0_11ScoringFuncE0ELi512ELb0ELi22EEEvPT_PfPT1_PKT0_llllllbd)
        /*0c50*/ 	.word	0x000000b0


	//----- nvinfo : EIATTR_REGCOUNT
	.align		4
.L_565:
        /*0c54*/ 	.byte	0x04, 0x2f
        /*0c56*/ 	.short	(.L_567 - .L_566)
	.align		4
.L_566:
        /*0c58*/ 	.word	index@(_ZN4vllm3moe44grouped_topk_fused_small_expert_count_kernelI13__nv_bfloat16fiLNS0_11ScoringFuncE0ELi512ELb0ELi8EEEvPT_PfPT1_PKT0_llllllbd)
        /*0c5c*/ 	.word	0x00000020


	//----- nvinfo : EIATTR_FRAME_SIZE
	.align		4
.L_567:
        /*0c60*/ 	.byte	0x04, 0x11
        /*0c62*/ 	.short	(.L_569 - .L_568)
	.align		4
.L_568:
        /*0c64*/ 	.word	index@($__internal_12_$__cuda_sm20_div_rn_f64_full)
        /*0c68*/ 	.word	0x00000040


	//----- nvinfo : EIATTR_FRAME_SIZE
	.align		4
.L_569:
        /*0c6c*/ 	.byte	0x04, 0x11
        /*0c6e*/ 	.short	(.L_571 - .L_570)
	.align		4
.L_570:
        /*0c70*/ 	.word	index@(_ZN4vllm3moe44grouped_topk_fused_small_expert_count_kernelI13__nv_bfloat16fiLNS0_11ScoringFuncE0ELi512ELb0ELi8EEEvPT_PfPT1_PKT0_llllllbd)
        /*0c74*/ 	.word	0x00000040


	//----- nvinfo : EIATTR_REGCOUNT
	.align		4
.L_571:
        /*0c78*/ 	.byte	0x04, 0x2f
        /*0c7a*/ 	.short	(.L_573 - .L_572)
	.align		4
.L_572:
        /*0c7c*/ 	.word	index@(_ZN4vllm3moe44grouped_topk_fused_small_expert_count_kernelI13__nv_bfloat16fiLNS0_11ScoringFuncE0ELi384ELb0ELi8EEEvPT_PfPT1_PKT0_llllllbd)
        /*0c80*/ 	.word	0x00000020


	//----- nvinfo : EIATTR_FRAME_SIZE
	.align		4
.L_573:
        /*0c84*/ 	.byte	0x04, 0x11
        /*0c86*/ 	.short	(.L_575 - .L_574)
	.align		4
.L_574:
        /*0c88*/ 	.word	index@($__internal_11_$__cuda_sm20_div_rn_f64_full)
        /*0c8c*/ 	.word	0x00000040


	//----- nvinfo : EIATTR_FRAME_SIZE
	.align		4
.L_575:
        /*0c90*/ 	.byte	0x04, 0x11
        /*0c92*/ 	.short	(.L_577 - .L_576)
	.align		4
.L_576:
        /*0c94*/ 	.word	index@(_ZN4vllm3moe44grouped_topk_fused_small_expert_count_kernelI13__nv_bfloat16fiLNS0_11ScoringFuncE0ELi384ELb0ELi8EEEvPT_PfPT1_PKT0_llllllbd)
        /*0c98*/ 	.word	0x00000040


	//----- nvinfo : EIATTR_REGCOUNT
	.align		4
.L_577:
        /*0c9c*/ 	.byte	0x04, 0x2f
        /*0c9e*/ 	.short	(.L_579 - .L_578)
	.align		4
.L_578:
        /*0ca0*/ 	.word	index@(_ZN4vllm3moe44grouped_topk_fused_small_expert_count_kernelI13__nv_bfloat16fiLNS0_11ScoringFuncE0ELi128ELb0ELi8EEEvPT_PfPT1_PKT0_llllllbd)
        /*0ca4*/ 	.word	0x00000020


	//----- nvinfo : EIATTR_FRAME_SIZE
	.align		4
.L_579:
        /*0ca8*/ 	.byte	0x04, 0x11
        /*0caa*/ 	.short	(.L_581 - .L_580)
	.align		4
.L_580:
        /*0cac*/ 	.word	index@($__internal_10_$__cuda_sm20_div_rn_f64_full)
        /*0cb0*/ 	.word	0x00000020


	//----- nvinfo : EIATTR_FRAME_SIZE
	.align		4
.L_581:
        /*0cb4*/ 	.byte	0x04, 0x11
        /*0cb6*/ 	.short	(.L_583 - .L_582)
	.align		4
.L_582:
        /*0cb8*/ 	.word	index@(_ZN4vllm3moe44grouped_topk_fused_small_expert_count_kernelI13__nv_bfloat16fiLNS0_11ScoringFuncE0ELi128ELb0ELi8EEEvPT_PfPT1_PKT0_llllllbd)
        /*0cbc*/ 	.word	0x00000020


	//----- nvinfo : EIATTR_REGCOUNT
	.align		4
.L_583:
        /*0cc0*/ 	.byte	0x04, 0x2f
        /*0cc2*/ 	.short	(.L_585 - .L_584)
	.align		4
.L_584:
        /*0cc4*/ 	.word	index@(_ZN4vllm3moe25grouped_topk_fused_kernelI13__nv_bfloat16fiLNS0_11ScoringFuncE0EEEvPT_PfPT1_PKT0_lllllbd)
        /*0cc8*/ 	.word	0x0000002b


	//----- nvinfo : EIATTR_FRAME_SIZE
	.align		4
.L_585:
        /*0ccc*/ 	.byte	0x04, 0x11
        /*0cce*/ 	.short	(.L_587 - .L_586)
	.align		4
.L_586:
        /*0cd0*/ 	.word	index@(_ZN4vllm3moe25grouped_topk_fused_kernelI13__nv_bfloat16fiLNS0_11ScoringFuncE0EEEvPT_PfPT1_PKT0_lllllbd)
        /*0cd4*/ 	.word	0x00000000


	//----- nvinfo : EIATTR_REGCOUNT
	.align		4
.L_587:
        /*0cd8*/ 	.byte	0x04, 0x2f
        /*0cda*/ 	.short	(.L_589 - .L_588)
	.align		4
.L_588:
        /*0cdc*/ 	.word	index@(_ZN4vllm3moe44grouped_topk_fused_small_expert_count_kernelI13__nv_bfloat166__halfiLNS0_11ScoringFuncE0ELi256ELb1ELi8EEEvPT_PfPT1_PKT0_llllllbd)
        /*0ce0*/ 	.word	0x0000001d


	//----- nvinfo : EIATTR_FRAME_SIZE
	.align		4
.L_589:
        /*0ce4*/ 	.byte	0x04, 0x11
        /*0ce6*/ 	.short	(.L_591 - .L_590)
	.align		4
.L_590:
        /*0ce8*/ 	.word	index@($__internal_9_$__cuda_sm20_div_rn_f64_full)
        /*0cec*/ 	.word	0x00000020


	//----- nvinfo : EIATTR_FRAME_SIZE
	.align		4
.L_591:
        /*0cf0*/ 	.byte	0x04, 0x11
        /*0cf2*/ 	.short	(.L_593 - .L_592)
	.align		4
.L_592:
        /*0cf4*/ 	.word	index@(_ZN4vllm3moe44grouped_topk_fused_small_expert_count_kernelI13__nv_bfloat166__halfiLNS0_11ScoringFuncE0ELi256ELb1ELi8EEEvPT_PfPT1_PKT0_llllllbd)
        /*0cf8*/ 	.word	0x00000020


	//----- nvinfo : EIATTR_REGCOUNT
	.align		4
.L_593:
        /*0cfc*/ 	.byte	0x04, 0x2f
        /*0cfe*/ 	.short	(.L_595 - .L_594)
	.align		4
.L_594:
        /*0d00*/ 	.word	index@(_ZN4vllm3moe44grouped_topk_fused_small_expert_count_kernelI13__nv_bfloat166__halfiLNS0_11ScoringFuncE0ELi512ELb0ELi22EEEvPT_PfPT1_PKT0_llllllbd)
        /*0d04*/ 	.word	0x00000020


	//----- nvinfo : EIATTR_FRAME_SIZE
	.align		4
.L_595:
        /*0d08*/ 	.byte	0x04, 0x11
        /*0d0a*/ 	.short	(.L_597 - .L_596)
	.align		4
.L_596:
        /*0d0c*/ 	.word	index@($__internal_8_$__cuda_sm20_div_rn_f64_full)
        /*0d10*/ 	.word	0x000000b0


	//----- nvinfo : EIATTR_FRAME_SIZE
	.align		4
.L_597:
        /*0d14*/ 	.byte	0x04, 0x11
        /*0d16*/ 	.short	(.L_599 - .L_598)
	.align		4
.L_598:
        /*0d18*/ 	.word	index@(_ZN4vllm3moe44grouped_topk_fused_small_expert_count_kernelI13__nv_bfloat166__halfiLNS0_11ScoringFuncE0ELi512ELb0ELi22EEEvPT_PfPT1_PKT0_llllllbd)
        /*0d1c*/ 	.word	0x000000b0


	//----- nvinfo : EIATTR_REGCOUNT
	.align		4
.L_599:
        /*0d20*/ 	.byte	0x04, 0x2f
        /*0d22*/ 	.short	(.L_601 - .L_600)
	.align		4
.L_600:
        /*0d24*/ 	.word	index@(_ZN4vllm3moe44grouped_topk_fused_small_expert_count_kernelI13__nv_bfloat166__halfiLNS0_11ScoringFuncE0ELi512ELb0ELi8EEEvPT_PfPT1_PKT0_llllllbd)
        /*0d28*/ 	.word	0x00000020


	//----- nvinfo : EIATTR_FRAME_SIZE
	.align		4
.L_601:
        /*0d2c*/ 	.byte	0x04, 0x11
        /*0d2e*/ 	.short	(.L_603 - .L_602)
	.align		4
.L_602:
        /*0d30*/ 	.word	index@($__internal_7_$__cuda_sm20_div_rn_f64_full)
        /*0d34*/ 	.word	0x00000040


	//----- nvinfo : EIATTR_FRAME_SIZE
	.align		4
.L_603:
        /*0d38*/ 	.byte	0x04, 0x11
        /*0d3a*/ 	.short	(.L_605 - .L_604)
	.align		4
.L_604:
        /*0d3c*/ 	.word	index@(_ZN4vllm3moe44grouped_topk_fused_small_expert_count_kernelI13__nv_bfloat166__halfiLNS0_11ScoringFuncE0ELi512ELb0ELi8EEEvPT_PfPT1_PKT0_llllllbd)
        /*0d40*/ 	.word	0x00000040


	//----- nvinfo : EIATTR_REGCOUNT
	.align		4
.L_605:
        /*0d44*/ 	.byte	0x04, 0x2f
        /*0d46*/ 	.short	(.L_607 - .L_606)
	.align		4
.L_606:
        /*0d48*/ 	.word	index@(_ZN4vllm3moe44grouped_topk_fused_small_expert_count_kernelI13__nv_bfloat166__halfiLNS0_11ScoringFuncE0ELi384ELb0ELi8EEEvPT_PfPT1_PKT0_llllllbd)
        /*0d4c*/ 	.word	0x00000020


	//----- nvinfo : EIATTR_FRAME_SIZE
	.align		4
.L_607:
        /*0d50*/ 	.byte	0x04, 0x11
        /*0d52*/ 	.short	(.L_609 - .L_608)
	.align		4
.L_608:
        /*0d54*/ 	.word	index@($__internal_6_$__cuda_sm20_div_rn_f64_full)
        /*0d58*/ 	.word	0x00000040


	//----- nvinfo : EIATTR_FRAME_SIZE
	.align		4
.L_609:
        /*0d5c*/ 	.byte	0x04, 0x11
        /*0d5e*/ 	.short	(.L_611 - .L_610)
	.align		4
.L_610:
        /*0d60*/ 	.word	index@(_ZN4vllm3moe44grouped_topk_fused_small_expert_count_kernelI13__nv_bfloat166__halfiLNS0_11ScoringFuncE0ELi384ELb0ELi8EEEvPT_PfPT1_PKT0_llllllbd)
        /*0d64*/ 	.word	0x00000040


	//----- nvinfo : EIATTR_REGCOUNT
	.align		4
.L_611:
        /*0d68*/ 	.byte	0x04, 0x2f
        /*0d6a*/ 	.short	(.L_613 - .L_612)
	.align		4
.L_612:
        /*0d6c*/ 	.word	index@(_ZN4vllm3moe44grouped_topk_fused_small_expert_count_kernelI13__nv_bfloat166__halfiLNS0_11ScoringFuncE0ELi128ELb0ELi8EEEvPT_PfPT1_PKT0_llllllbd)
        /*0d70*/ 	.word	0x00000020


	//----- nvinfo : EIATTR_FRAME_SIZE
	.align		4
.L_613:
        /*0d74*/ 	.byte	0x04, 0x11
        /*0d76*/ 	.short	(.L_615 - .L_614)
	.align		4
.L_614:
        /*0d78*/ 	.word	index@($__internal_5_$__cuda_sm20_div_rn_f64_full)
        /*0d7c*/ 	.word	0x00000020


	//----- nvinfo : EIATTR_FRAME_SIZE
	.align		4
.L_615:
        /*0d80*/ 	.byte	0x04, 0x11
        /*0d82*/ 	.short	(.L_617 - .L_616)
	.align		4
.L_616:
        /*0d84*/ 	.word	index@(_ZN4vllm3moe44grouped_topk_fused_small_expert_count_kernelI13__nv_bfloat166__halfiLNS0_11ScoringFuncE0ELi128ELb0ELi8EEEvPT_PfPT1_PKT0_llllllbd)
        /*0d88*/ 	.word	0x00000020


	//----- nvinfo : EIATTR_REGCOUNT
	.align		4
.L_617:
        /*0d8c*/ 	.byte	0x04, 0x2f
        /*0d8e*/ 	.short	(.L_619 - .L_618)
	.align		4
.L_618:
        /*0d90*/ 	.word	index@(_ZN4vllm3moe25grouped_topk_fused_kernelI13__nv_bfloat166__halfiLNS0_11ScoringFuncE0EEEvPT_PfPT1_PKT0_lllllbd)
        /*0d94*/ 	.word	0x0000002c


	//----- nvinfo : EIATTR_FRAME_SIZE
	.align		4
.L_619:
        /*0d98*/ 	.byte	0x04, 0x11
        /*0d9a*/ 	.short	(.L_621 - .L_620)
	.align		4
.L_620:
        /*0d9c*/ 	.word	index@(_ZN4vllm3moe25grouped_topk_fused_kernelI13__nv_bfloat166__halfiLNS0_11ScoringFuncE0EEEvPT_PfPT1_PKT0_lllllbd)
        /*0da0*/ 	.word	0x00000000


	//----- nvinfo : EIATTR_REGCOUNT
	.align		4
.L_621:
        /*0da4*/ 	.byte	0x04, 0x2f
        /*0da6*/ 	.short	(.L_623 - .L_622)
	.align		4
.L_622:
        /*0da8*/ 	.word	index@(_ZN4vllm3moe44grouped_topk_fused_small_expert_count_kernelI13__nv_bfloat16S2_iLNS0_11ScoringFuncE0ELi256ELb1ELi8EEEvPT_PfPT1_PKT0_llllllbd)
        /*0dac*/ 	.word	0x0000001d


	//----- nvinfo : EIATTR_FRAME_SIZE
	.align		4
.L_623:
        /*0db0*/ 	.byte	0x04, 0x11
        /*0db2*/ 	.short	(.L_625 - .L_624)
	.align		4
.L_624:
        /*0db4*/ 	.word	index@($__internal_4_$__cuda_sm20_div_rn_f64_full)
        /*0db8*/ 	.word	0x00000020


	//----- nvinfo : EIATTR_FRAME_SIZE
	.align		4
.L_625:
        /*0dbc*/ 	.byte	0x04, 0x11
        /*0dbe*/ 	.short	(.L_627 - .L_626)
	.align		4
.L_626:
        /*0dc0*/ 	.word	index@(_ZN4vllm3moe44grouped_topk_fused_small_expert_count_kernelI13__nv_bfloat16S2_iLNS0_11ScoringFuncE0ELi256ELb1ELi8EEEvPT_PfPT1_PKT0_llllllbd)
        /*0dc4*/ 	.word	0x00000020


	//----- nvinfo : EIATTR_REGCOUNT
	.align		4
.L_627:
        /*0dc8*/ 	.byte	0x04, 0x2f
        /*0dca*/ 	.short	(.L_629 - .L_628)
	.align		4
.L_628:
        /*0dcc*/ 	.word	index@(_ZN4vllm3moe44grouped_topk_fused_small_expert_count_kernelI13__nv_bfloat16S2_iLNS0_11ScoringFuncE0ELi512ELb0ELi22EEEvPT_PfPT1_PKT0_llllllbd)
        /*0dd0*/ 	.word	0x00000020


	//----- nvinfo : EIATTR_FRAME_SIZE
	.align		4
.L_629:
        /*0dd4*/ 	.byte	0x04, 0x11
        /*0dd6*/ 	.short	(.L_631 - .L_630)
	.align		4
.L_630:
        /*0dd8*/ 	.word	index@($__internal_3_$__cuda_sm20_div_rn_f64_full)
        /*0ddc*/ 	.word	0x000000b0


	//----- nvinfo : EIATTR_FRAME_SIZE
	.align		4
.L_631:
        /*0de0*/ 	.byte	0x04, 0x11
        /*0de2*/ 	.short	(.L_633 - .L_632)
	.align		4
.L_632:
        /*0de4*/ 	.word	index@(_ZN4vllm3moe44grouped_topk_fused_small_expert_count_kernelI13__nv_bfloat16S2_iLNS0_11ScoringFuncE0ELi512ELb0ELi22EEEvPT_PfPT1_PKT0_llllllbd)
        /*0de8*/ 	.word	0x000000b0


	//----- nvinfo : EIATTR_REGCOUNT
	.align		4
.L_633:
        /*0dec*/ 	.byte	0x04, 0x2f
        /*0dee*/ 	.short	(.L_635 - .L_634)
	.align		4
.L_634:
        /*0df0*/ 	.word	index@(_ZN4vllm3moe44grouped_topk_fused_small_expert_count_kernelI13__nv_bfloat16S2_iLNS0_11ScoringFuncE0ELi512ELb0ELi8EEEvPT_PfPT1_PKT0_llllllbd)
        /*0df4*/ 	.word	0x00000020


	//----- nvinfo : EIATTR_FRAME_SIZE
	.align		4
.L_635:
        /*0df8*/ 	.byte	0x04, 0x11
        /*0dfa*/ 	.short	(.L_637 - .L_636)
	.align		4
.L_636:
        /*0dfc*/ 	.word	index@($__internal_2_$__cuda_sm20_div_rn_f64_full)
        /*0e00*/ 	.word	0x00000040


	//----- nvinfo : EIATTR_FRAME_SIZE
	.align		4
.L_637:
        /*0e04*/ 	.byte	0x04, 0x11
        /*0e06*/ 	.short	(.L_639 - .L_638)
	.align		4
.L_638:
        /*0e08*/ 	.word	index@(_ZN4vllm3moe44grouped_topk_fused_small_expert_count_kernelI13__nv_bfloat16S2_iLNS0_11ScoringFuncE0ELi512ELb0ELi8EEEvPT_PfPT1_PKT0_llllllbd)
        /*0e0c*/ 	.word	0x00000040


	//----- nvinfo : EIATTR_REGCOUNT
	.align		4
.L_639:
        /*0e10*/ 	.byte	0x04, 0x2f
        /*0e12*/ 	.short	(.L_641 - .L_640)
	.align		4
.L_640:
        /*0e14*/ 	.word	index@(_ZN4vllm3moe44grouped_topk_fused_small_expert_count_kernelI13__nv_bfloat16S2_iLNS0_11ScoringFuncE0ELi384ELb0ELi8EEEvPT_PfPT1_PKT0_llllllbd)
        /*0e18*/ 	.word	0x00000020


	//----- nvinfo : EIATTR_FRAME_SIZE
	.align		4
.L_641:
        /*0e1c*/ 	.byte	0x04, 0x11
        /*0e1e*/ 	.short	(.L_643 - .L_642)
	.align		4
.L_642:
        /*0e20*/ 	.word	index@($__internal_1_$__cuda_sm20_div_rn_f64_full)
        /*0e24*/ 	.word	0x00000040


	//----- nvinfo : EIATTR_FRAME_SIZE
	.align		4
.L_643:
        /*0e28*/ 	.byte	0x04, 0x11
        /*0e2a*/ 	.short	(.L_645 - .L_644)
	.align		4
.L_644:
        /*0e2c*/ 	.word	index@(_ZN4vllm3moe44grouped_topk_fused_small_expert_count_kernelI13__nv_bfloat16S2_iLNS0_11ScoringFuncE0ELi384ELb0ELi8EEEvPT_PfPT1_PKT0_llllllbd)
        /*0e30*/ 	.word	0x00000040


	//----- nvinfo : EIATTR_REGCOUNT
	.align		4
.L_645:
        /*0e34*/ 	.byte	0x04, 0x2f
        /*0e36*/ 	.short	(.L_647 - .L_646)
	.align		4
.L_646:
        /*0e38*/ 	.word	index@(_ZN4vllm3moe44grouped_topk_fused_small_expert_count_kernelI13__nv_bfloat16S2_iLNS0_11ScoringFuncE0ELi128ELb0ELi8EEEvPT_PfPT1_PKT0_llllllbd)
        /*0e3c*/ 	.word	0x00000020


	//----- nvinfo : EIATTR_FRAME_SIZE
	.align		4
.L_647:
        /*0e40*/ 	.byte	0x04, 0x11
        /*0e42*/ 	.short	(.L_649 - .L_648)
	.align		4
.L_648:
        /*0e44*/ 	.word	index@($__internal_0_$__cuda_sm20_div_rn_f64_full)
        /*0e48*/ 	.word	0x00000020


	//----- nvinfo : EIATTR_FRAME_SIZE
	.align		4
.L_649:
        /*0e4c*/ 	.byte	0x04, 0x11
        /*0e4e*/ 	.short	(.L_651 - .L_650)
	.align		4
.L_650:
        /*0e50*/ 	.word	index@(_ZN4vllm3moe44grouped_topk_fused_small_expert_count_kernelI13__nv_bfloat16S2_iLNS0_11ScoringFuncE0ELi128ELb0ELi8EEEvPT_PfPT1_PKT0_llllllbd)
        /*0e54*/ 	.word	0x00000020


	//----- nvinfo : EIATTR_REGCOUNT
	.align		4
.L_651:
        /*0e58*/ 	.byte	0x04, 0x2f
        /*0e5a*/ 	.short	(.L_653 - .L_652)
	.align		4
.L_652:
        /*0e5c*/ 	.word	index@(_ZN4vllm3moe25grouped_topk_fused_kernelI13__nv_bfloat16S2_iLNS0_11ScoringFuncE0EEEvPT_PfPT1_PKT0_lllllbd)
        /*0e60*/ 	.word	0x0000002b


	//----- nvinfo : EIATTR_FRAME_SIZE
	.align		4
.L_653:
        /*0e64*/ 	.byte	0x04, 0x11
        /*0e66*/ 	.short	(.L_655 - .L_654)
	.align		4
.L_654:
        /*0e68*/ 	.word	index@(_ZN4vllm3moe25grouped_topk_fused_kernelI13__nv_bfloat16S2_iLNS0_11ScoringFuncE0EEEvPT_PfPT1_PKT0_lllllbd)
        /*0e6c*/ 	.word	0x00000000


	//----- nvinfo : EIATTR_MIN_STACK_SIZE
	.align		4
.L_655:
        /*0e70*/ 	.byte	0x04, 0x12
        /*0e72*/ 	.short	(.L_657 - .L_656)
	.align		4
.L_656:
        /*0e74*/ 	.word	index@(_ZN4vllm3moe25grouped_topk_fused_kernelI13__nv_bfloat16S2_iLNS0_11ScoringFuncE0EEEvPT_PfPT1_PKT0_lllllbd)
        /*0e78*/ 	.word	0x00000000


	//----- nvinfo : EIATTR_MIN_STACK_SIZE
	.align		4
.L_657:
        /*0e7c*/ 	.byte	0x04, 0x12
        /*0e7e*/ 	.short	(.L_659 - .L_658)
	.align		4
.L_658:
        /*0e80*/ 	.word	index@(_ZN4vllm3moe44grouped_topk_fused_small_expert_count_kernelI13__nv_bfloat16S2_iLNS0_11ScoringFuncE0ELi128ELb0ELi8EEEvPT_PfPT1_PKT0_llllllbd)
        /*0e84*/ 	.word	0x00000020


	//----- nvinfo : EIATTR_MIN_STACK_SIZE
	.align		4
.L_659:
        /*0e88*/ 	.byte	0x04, 0x12
        /*0e8a*/ 	.short	(.L_661 - .L_660)
	.align		4
.L_660:
        /*0e8c*/ 	.word	index@(_ZN4vllm3moe44grouped_topk_fused_small_expert_count_kernelI13__nv_bfloat16S2_iLNS0_11ScoringFuncE0ELi384ELb0ELi8EEEvPT_PfPT1_PKT0_llllllbd)
        /*0e90*/ 	.word	0x00000040


	//----- nvinfo : EIATTR_MIN_STACK_SIZE
	.align		4
.L_661:
        /*0e94*/ 	.byte	0x04, 0x12
        /*0e96*/ 	.short	(.L_663 - .L_662)
	.align		4
.L_662:
        /*0e98*/ 	.word	index@(_ZN4vllm3moe44grouped_topk_fused_small_expert_count_kernelI13__nv_bfloat16S2_iLNS0_11ScoringFuncE0ELi512ELb0ELi8EEEvPT_PfPT1_PKT0_llllllbd)
        /*0e9c*/ 	.word	0x00000040


	//----- nvinfo : EIATTR_MIN_STACK_SIZE
	.align		4
.L_663:
        /*0ea0*/ 	.byte	0x04, 0x12
        /*0ea2*/ 	.short	(.L_665 - .L_664)
	.align		4
.L_664:
        /*0ea4*/ 	.word	index@(_ZN4vllm3moe44grouped_topk_fused_small_expert_count_kernelI13__nv_bfloat16S2_iLNS0_11ScoringFuncE0ELi512ELb0ELi22EEEvPT_PfPT1_PKT0_llllllbd)
        /*0ea8*/ 	.word	0x000000b0


	//----- nvinfo : EIATTR_MIN_STACK_SIZE
	.align		4
.L_665:
        /*0eac*/ 	.byte	0x04, 0x12
        /*0eae*/ 	.short	(.L_667 - .L_666)
	.align		4
.L_666:
        /*0eb0*/ 	.word	index@(_ZN4vllm3moe44grouped_topk_fused_small_expert_count_kernelI13__nv_bfloat16S2_iLNS0_11ScoringFuncE0ELi256ELb1ELi8EEEvPT_PfPT1_PKT0_llllllbd)
        /*0eb4*/ 	.word	0x00000020


	//----- nvinfo : EIATTR_MIN_STACK_SIZE
	.align		4
.L_667:
        /*0eb8*/ 	.byte	0x04, 0x12
        /*0eba*/ 	.short	(.L_669 - .L_668)
	.align		4
.L_668:
        /*0ebc*/ 	.word	index@(_ZN4vllm3moe25grouped_topk_fused_kernelI13__nv_bfloat166__halfiLNS0_11ScoringFuncE0EEEvPT_PfPT1_PKT0_lllllbd)
        /*0ec0*/ 	.word	0x00000000


	//----- nvinfo : EIATTR_MIN_STACK_SIZE
	.align		4
.L_669:
        /*0ec4*/ 	.byte	0x04, 0x12
        /*0ec6*/ 	.short	(.L_671 - .L_670)
	.align		4
.L_670:
        /*0ec8*/ 	.word	index@(_ZN4vllm3moe44grouped_topk_fused_small_expert_count_kernelI13__nv_bfloat166__halfiLNS0_11ScoringFuncE0ELi128ELb0ELi8EEEvPT_PfPT1_PKT0_llllllbd)
        /*0ecc*/ 	.word	0x00000020


	//----- nvinfo : EIATTR_MIN_STACK_SIZE
	.align		4
.L_671:
        /*0ed0*/ 	.byte	0x04, 0x12
        /*0ed2*/ 	.short	(.L_673 - .L_672)
	.align		4
.L_672:
        /*0ed4*/ 	.word	index@(_ZN4vllm3moe44grouped_topk_fused_small_expert_count_kernelI13__nv_bfloat166__halfiLNS0_11ScoringFuncE0ELi384ELb0ELi8EEEvPT_PfPT1_PKT0_llllllbd)
        /*0ed8*/ 	.word	0x00000040


	//----- nvinfo : EIATTR_MIN_STACK_SIZE
	.align		4
.L_673:
        /*0edc*/ 	.byte	0x04, 0x12
        /*0ede*/ 	.short	(.L_675 - .L_674)
	.align		4
.L_674:
        /*0ee0*/ 	.word	index@(_ZN4vllm3moe44grouped_topk_fused_small_expert_count_kernelI13__nv_bfloat166__halfiLNS0_11ScoringFuncE0ELi512ELb0ELi8EEEvPT_PfPT1_PKT0_llllllbd)
        /*0ee4*/ 	.word	0x00000040


	//----- nvinfo : EIATTR_MIN_STACK_SIZE
	.align		4
.L_675:
        /*0ee8*/ 	.byte	0x04, 0x12
        /*0eea*/ 	.short	(.L_677 - .L_676)
	.align		4
.L_676:
        /*0eec*/ 	.word	index@(_ZN4vllm3moe44grouped_topk_fused_small_expert_count_kernelI13__nv_bfloat166__halfiLNS0_11ScoringFuncE0ELi512ELb0ELi22EEEvPT_PfPT1_PKT0_llllllbd)
        /*0ef0*/ 	.word	0x000000b0


	//----- nvinfo : EIATTR_MIN_STACK_SIZE
	.align		4
.L_677:
        /*0ef4*/ 	.byte	0x04, 0x12
        /*0ef6*/ 	.short	(.L_679 - .L_678)
	.align		4
.L_678:
        /*0ef8*/ 	.word	index@(_ZN4vllm3moe44grouped_topk_fused_small_expert_count_kernelI13__nv_bfloat166__halfiLNS0_11ScoringFuncE0ELi256ELb1ELi8EEEvPT_PfPT1_PKT0_llllllbd)
        /*0efc*/ 	.word	0x00000020


	//----- nvinfo : EIATTR_MIN_STACK_SIZE
	.align		4
.L_679:
        /*0f00*/ 	.byte	0x04, 0x12
        /*0f02*/ 	.short	(.L_681 - .L_680)
	.align		4
.L_680:
        /*0f04*/ 	.word	index@(_ZN4vllm3moe25grouped_topk_fused_kernelI13__nv_bfloat16fiLNS0_11ScoringFuncE0EEEvPT_PfPT1_PKT0_lllllbd)
        /*0f08*/ 	.word	0x00000000


	//----- nvinfo : EIATTR_MIN_STACK_SIZE
	.align		4
.L_681:
        /*0f0c*/ 	.byte	0x04, 0x12
        /*0f0e*/ 	.short	(.L_683 - .L_682)
	.align		4
.L_682:
        /*0f10*/ 	.word	index@(_ZN4vllm3moe44grouped_topk_fused_small_expert_count_kernelI13__nv_bfloat16fiLNS0_11ScoringFuncE0ELi128ELb0ELi8EEEvPT_PfPT1_PKT0_llllllbd)
        /*0f14*/ 	.word	0x00000020


	//----- nvinfo : EIATTR_MIN_STACK_SIZE
	.align		4
.L_683:
        /*0f18*/ 	.byte	0x04, 0x12
        /*0f1a*/ 	.short	(.L_685 - .L_684)
	.align		4
.L_684:
        /*0f1c*/ 	.word	index@(_ZN4vllm3moe44grouped_topk_fused_small_expert_count_kernelI13__nv_bfloat16fiLNS0_11ScoringFuncE0ELi384ELb0ELi8EEEvPT_PfPT1_PKT0_llllllbd)
        /*0f20*/ 	.word	0x00000040


	//----- nvinfo : EIATTR_MIN_STACK_SIZE
	.align		4
.L_685:
        /*0f24*/ 	.byte	0x04, 0x12
        /*0f26*/ 	.short	(.L_687 - .L_686)
	.align		4
.L_686:
        /*0f28*/ 	.word	index@(_ZN4vllm3moe44grouped_topk_fused_small_expert_count_kernelI13__nv_bfloat16fiLNS0_11ScoringFuncE0ELi512ELb0ELi8EEEvPT_PfPT1_PKT0_llllllbd)
        /*0f2c*/ 	.word	0x00000040


	//----- nvinfo : EIATTR_MIN_STACK_SIZE
	.align		4
.L_687:
        /*0f30*/ 	.byte	0x04, 0x12
        /*0f32*/ 	.short	(.L_689 - .L_688)
	.align		4
.L_688:
        /*0f34*/ 	.word	index@(_ZN4vllm3moe44grouped_topk_fused_small_expert_count_kernelI13__nv_bfloat16fiLNS0_11ScoringFuncE0ELi512ELb0ELi22EEEvPT_PfPT1_PKT0_llllllbd)
        /*0f38*/ 	.word	0x000000b0


	//----- nvinfo : EIATTR_MIN_STACK_SIZE
	.align		4
.L_689:
        /*0f3c*/ 	.byte	0x04, 0x12
        /*0f3e*/ 	.short	(.L_691 - .L_690)
	.align		4
.L_690:
        /*0f40*/ 	.word	index@(_ZN4vllm3moe44grouped_topk_fused_small_expert_count_kernelI13__nv_bfloat16fiLNS0_11ScoringFuncE0ELi256ELb1ELi8EEEvPT_PfPT1_PKT0_llllllbd)
        /*0f44*/ 	.word	0x00000020


	//----- nvinfo : EIATTR_MIN_STACK_SIZE
	.align		4
.L_691:
        /*0f48*/ 	.byte	0x04, 0x12
        /*0f4a*/ 	.short	(.L_693 - .L_692)
	.align		4
.L_692:
        /*0f4c*/ 	.word	index@(_ZN4vllm3moe25grouped_topk_fused_kernelI6__half13__nv_bfloat16iLNS0_11ScoringFuncE0EEEvPT_PfPT1_PKT0_lllllbd)
        /*0f50*/ 	.word	0x00000000


	//----- nvinfo : EIATTR_MIN_STACK_SIZE
	.align		4
.L_693:
        /*0f54*/ 	.byte	0x04, 0x12
        /*0f56*/ 	.short	(.L_695 - .L_694)
	.align		4
.L_694:
        /*0f58*/ 	.word	index@(_ZN4vllm3moe44grouped_topk_fused_small_expert_count_kernelI6__half13__nv_bfloat16iLNS0_11ScoringFuncE0ELi128ELb0ELi8EEEvPT_PfPT1_PKT0_llllllbd)
        /*0f5c*/ 	.word	0x00000020


	//----- nvinfo : EIATTR_MIN_STACK_SIZE
	.align		4
.L_695:
        /*0f60*/ 	.byte	0x04, 0x12
        /*0f62*/ 	.short	(.L_697 - .L_696)
	.align		4
.L_696:
        /*0f64*/ 	.word	index@(_ZN4vllm3moe44grouped_topk_fused_small_expert_count_kernelI6__half13__nv_bfloat16iLNS0_11ScoringFuncE0ELi384ELb0ELi8EEEvPT_PfPT1_PKT0_llllllbd)
        /*0f68*/ 	.word	0x00000040


	//----- nvinfo : EIATTR_MIN_STACK_SIZE
	.align		4
.L_697:
        /*0f6c*/ 	.byte	0x04, 0x12
        /*0f6e*/ 	.short	(.L_699 - .L_698)
	.align		4
.L_698:
        /*0f70*/ 	.word	index@(_ZN4vllm3moe44grouped_topk_fused_small_expert_count_kernelI6__half13__nv_bfloat16iLNS0_11ScoringFuncE0ELi512ELb0ELi8EEEvPT_PfPT1_PKT0_llllllbd)
        /*0f74*/ 	.word	0x00000040


	//----- nvinfo : EIATTR_MIN_STACK_SIZE
	.align		4
.L_699:
        /*0f78*/ 	.byte	0x04, 0x12
        /*0f7a*/ 	.short	(.L_701 - .L_700)
	.align		4
.L_700:
        /*0f7c*/ 	.word	index@(_ZN4vllm3moe44grouped_topk_fused_small_expert_count_kernelI6__half13__nv_bfloat16iLNS0_11ScoringFuncE0ELi512ELb0ELi22EEEvPT_PfPT1_PKT0_llllllbd)
        /*0f80*/ 	.word	0x000000b0


	//----- nvinfo : EIATTR_MIN_STACK_SIZE
	.align		4
.L_701:
        /*0f84*/ 	.byte	0x04, 0x12
        /*0f86*/ 	.short	(.L_703 - .L_702)
	.align		4
.L_702:
        /*0f88*/ 	.word	index@(_ZN4vllm3moe44grouped_topk_fused_small_expert_count_kernelI6__half13__nv_bfloat16iLNS0_11ScoringFuncE0ELi256ELb1ELi8EEEvPT_PfPT1_PKT0_llllllbd)
        /*0f8c*/ 	.word	0x00000020


	//----- nvinfo : EIATTR_MIN_STACK_SIZE
	.align		4
.L_703:
        /*0f90*/ 	.byte	0x04, 0x12
        /*0f92*/ 	.short	(.L_705 - .L_704)
	.align		4
.L_704:
        /*0f94*/ 	.word	index@(_ZN4vllm3moe25grouped_topk_fused_kernelI6__halfS2_iLNS0_11ScoringFuncE0EEEvPT_PfPT1_PKT0_lllllbd)
        /*0f98*/ 	.word	0x00000000


	//----- nvinfo : EIATTR_MIN_STACK_SIZE
	.align		4
.L_705:
        /*0f9c*/ 	.byte	0x04, 0x12
        /*0f9e*/ 	.short	(.L_707 - .L_706)
	.align		4
.L_706:
        /*0fa0*/ 	.word	index@(_ZN4vllm3moe44grouped_topk_fused_small_expert_count_kernelI6__halfS2_iLNS0_11ScoringFuncE0ELi128ELb0ELi8EEEvPT_PfPT1_PKT0_llllllbd)
        /*0fa4*/ 	.word	0x00000020


	//----- nvinfo : EIATTR_MIN_STACK_SIZE
	.align		4
.L_707:
        /*0fa8*/ 	.byte	0x04, 0x12
        /*0faa*/ 	.short	(.L_709 - .L_708)
	.align		4
.L_708:
        /*0fac*/ 	.word	index@(_ZN4vllm3moe44grouped_topk_fused_small_expert_count_kernelI6__halfS2_iLNS0_11ScoringFuncE0ELi384ELb0ELi8EEEvPT_PfPT1_PKT0_llllllbd)
        /*0fb0*/ 	.word	0x00000040


	//----- nvinfo : EIATTR_MIN_STACK_SIZE
	.align		4
.L_709:
        /*0fb4*/ 	.byte	0x04, 0x12
        /*0fb6*/ 	.short	(.L_711 - .L_710)
	.align		4
.L_710:
        /*0fb8*/ 	.word	index@(_ZN4vllm3moe44grouped_topk_fused_small_expert_count_kernelI6__halfS2_iLNS0_11ScoringFuncE0ELi512ELb0ELi8EEEvPT_PfPT1_PKT0_llllllbd)
        /*0fbc*/ 	.word	0x00000040


	//----- nvinfo : EIATTR_MIN_STACK_SIZE
	.align		4
.L_711:
        /*0fc0*/ 	.byte	0x04, 0x12
        /*0fc2*/ 	.short	(.L_713 - .L_712)
	.align		4
.L_712:
        /*0fc4*/ 	.word	index@(_ZN4vllm3moe44grouped_topk_fused_small_expert_count_kernelI6__halfS2_iLNS0_11ScoringFuncE0ELi512ELb0ELi22EEEvPT_PfPT1_PKT0_llllllbd)
        /*0fc8*/ 	.word	0x000000b0


	//----- nvinfo : EIATTR_MIN_STACK_SIZE
	.align		4
.L_713:
        /*0fcc*/ 	.byte	0x04, 0x12
        /*0fce*/ 	.short	(.L_715 - .L_714)
	.align		4
.L_714:
        /*0fd0*/ 	.word	index@(_ZN4vllm3moe44grouped_topk_fused_small_expert_count_kernelI6__halfS2_iLNS0_11ScoringFuncE0ELi256ELb1ELi8EEEvPT_PfPT1_PKT0_llllllbd)
        /*0fd4*/ 	.word	0x00000020


	//----- nvinfo : EIATTR_MIN_STACK_SIZE
	.align		4
.L_715:
        /*0fd8*/ 	.byte	0x04, 0x12
        /*0fda*/ 	.short	(.L_717 - .L_716)
	.align		4
.L_716:
        /*0fdc*/ 	.word	index@(_ZN4vllm3moe25grouped_topk_fused_kernelI6__halffiLNS0_11ScoringFuncE0EEEvPT_PfPT1_PKT0_lllllbd)
        /*0fe0*/ 	.word	0x00000000


	//----- nvinfo : EIATTR_MIN_STACK_SIZE
	.align		4
.L_717:
        /*0fe4*/ 	.byte	0x04, 0x12
        /*0fe6*/ 	.short	(.L_719 - .L_718)
	.align		4
.L_718:
        /*0fe8*/ 	.word	index@(_ZN4vllm3moe44grouped_topk_fused_small_expert_count_kernelI6__halffiLNS0_11ScoringFuncE0ELi128ELb0ELi8EEEvPT_PfPT1_PKT0_llllllbd)
        /*0fec*/ 	.word	0x00000020


	//----- nvinfo : EIATTR_MIN_STACK_SIZE
	.align		4
.L_719:
        /*0ff0*/ 	.byte	0x04, 0x12
        /*0ff2*/ 	.short	(.L_721 - .L_720)
	.align		4
.L_720:
        /*0ff4*/ 	.word	index@(_ZN4vllm3moe44grouped_topk_fused_small_expert_count_kernelI6__halffiLNS0_11ScoringFuncE0ELi384ELb0ELi8EEEvPT_PfPT1_PKT0_llllllbd)
        /*0ff8*/ 	.word	0x00000040


	//----- nvinfo : EIATTR_MIN_STACK_SIZE
	.align		4
.L_721:
        /*0ffc*/ 	.byte	0x04, 0x12
        /*0ffe*/ 	.short	(.L_723 - .L_722)
	.align		4
.L_722:
        /*1000*/ 	.word	index@(_ZN4vllm3moe44grouped_topk_fused_small_expert_count_kernelI6__halffiLNS0_11ScoringFuncE0ELi512ELb0ELi8EEEvPT_PfPT1_PKT0_llllllbd)
        /*1004*/ 	.word	0x00000040


	//----- nvinfo : EIATTR_MIN_STACK_SIZE
	.align		4
.L_723:
        /*1008*/ 	.byte	0x04, 0x12
        /*100a*/ 	.short	(.L_725 - .L_724)
	.align		4
.L_724:
        /*100c*/ 	.word	index@(_ZN4vllm3moe44grouped_topk_fused_small_expert_count_kernelI6__halffiLNS0_11ScoringFuncE0ELi512ELb0ELi22EEEvPT_PfPT1_PKT0_llllllbd)
        /*1010*/ 	.word	0x000000b0


	//----- nvinfo : EIATTR_MIN_STACK_SIZE
	.align		4
.L_725:
        /*1014*/ 	.byte	0x04, 0x12
        /*1016*/ 	.short	(.L_727 - .L_726)
	.align		4
.L_726:
        /*1018*/ 	.word	index@(_ZN4vllm3moe44grouped_topk_fused_small_expert_count_kernelI6__halffiLNS0_11ScoringFuncE0ELi256ELb1ELi8EEEvPT_PfPT1_PKT0_llllllbd)
        /*101c*/ 	.word	0x00000020


	//----- nvinfo : EIATTR_MIN_STACK_SIZE
	.align		4
.L_727:
        /*1020*/ 	.byte	0x04, 0x12
        /*1022*/ 	.short	(.L_729 - .L_728)
	.align		4
.L_728:
        /*1024*/ 	.word	index@(_ZN4vllm3moe25grouped_topk_fused_kernelIf13__nv_bfloat16iLNS0_11ScoringFuncE0EEEvPT_PfPT1_PKT0_lllllbd)
        /*1028*/ 	.word	0x00000000


	//----- nvinfo : EIATTR_MIN_STACK_SIZE
	.align		4
.L_729:
        /*102c*/ 	.byte	0x04, 0x12
        /*102e*/ 	.short	(.L_731 - .L_730)
	.align		4
.L_730:
        /*1030*/ 	.word	index@(_ZN4vllm3moe44grouped_topk_fused_small_expert_count_kernelIf13__nv_bfloat16iLNS0_11ScoringFuncE0ELi128ELb0ELi8EEEvPT_PfPT1_PKT0_llllllbd)
        /*1034*/ 	.word	0x00000020


	//----- nvinfo : EIATTR_MIN_STACK_SIZE
	.align		4
.L_731:
        /*1038*/ 	.byte	0x04, 0x12
        /*103a*/ 	.short	(.L_733 - .L_732)
	.align		4
.L_732:
        /*103c*/ 	.word	index@(_ZN4vllm3moe44grouped_topk_fused_small_expert_count_kernelIf13__nv_bfloat16iLNS0_11ScoringFuncE0ELi384ELb0ELi8EEEvPT_PfPT1_PKT0_llllllbd)
        /*1040*/ 	.word	0x00000040


	//----- nvinfo : EIATTR_MIN_STACK_SIZE
	.align		4
.L_733:
        /*1044*/ 	.byte	0x04, 0x12
        /*1046*/ 	.short	(.L_735 - .L_734)
	.align		4
.L_734:
        /*1048*/ 	.word	index@(_ZN4vllm3moe44grouped_topk_fused_small_expert_count_kernelIf13__nv_bfloat16iLNS0_11ScoringFuncE0ELi512ELb0ELi8EEEvPT_PfPT1_PKT0_llllllbd)
        /*104c*/ 	.word	0x00000040


	//----- nvinfo : EIATTR_MIN_STACK_SIZE
	.align		4
.L_735:
        /*1050*/ 	.byte	0x04, 0x12
        /*1052*/ 	.short	(.L_737 - .L_736)
	.align		4
.L_736:
        /*1054*/ 	.word	index@(_ZN4vllm3moe44grouped_topk_fused_small_expert_count_kernelIf13__nv_bfloat16iLNS0_11ScoringFuncE0ELi512ELb0ELi22EEEvPT_PfPT1_PKT0_llllllbd)
        /*1058*/ 	.word	0x000000b0


	//----- nvinfo : EIATTR_MIN_STACK_SIZE
	.align		4
.L_737:
        /*105c*/ 	.byte	0x04, 0x12
        /*105e*/ 	.short	(.L_739 - .L_738)
	.align		4
.L_738:
        /*1060*/ 	.word	index@(_ZN4vllm3moe44grouped_topk_fused_small_expert_count_kernelIf13__nv_bfloat16iLNS0_11ScoringFuncE0ELi256ELb1ELi8EEEvPT_PfPT1_PKT0_llllllbd)
        /*1064*/ 	.word	0x00000020


	//----- nvinfo : EIATTR_MIN_STACK_SIZE
	.align		4
.L_739:
        /*1068*/ 	.byte	0x04, 0x12
        /*106a*/ 	.short	(.L_741 - .L_740)
	.align		4
.L_740:
        /*106c*/ 	.word	index@(_ZN4vllm3moe25grouped_topk_fused_kernelIf6__halfiLNS0_11ScoringFuncE0EEEvPT_PfPT1_PKT0_lllllbd)
        /*1070*/ 	.word	0x00000000


	//----- nvinfo : EIATTR_MIN_STACK_SIZE
	.align		4
.L_741:
        /*1074*/ 	.byte	0x04, 0x12
        /*1076*/ 	.short	(.L_743 - .L_742)
	.align		4
.L_742:
        /*1078*/ 	.word	index@(_ZN4vllm3moe44grouped_topk_fused_small_expert_count_kernelIf6__halfiLNS0_11ScoringFuncE0ELi128ELb0ELi8EEEvPT_PfPT1_PKT0_llllllbd)
        /*107c*/ 	.word	0x00000020


	//----- nvinfo : EIATTR_MIN_STACK_SIZE
	.align		4
.L_743:
        /*1080*/ 	.byte	0x04, 0x12
        /*1082*/ 	.short	(.L_745 - .L_744)
	.align		4
.L_744:
        /*1084*/ 	.word	index@(_ZN4vllm3moe44grouped_topk_fused_small_expert_count_kernelIf6__halfiLNS0_11ScoringFuncE0ELi384ELb0ELi8EEEvPT_PfPT1_PKT0_llllllbd)
        /*1088*/ 	.word	0x00000040


	//----- nvinfo : EIATTR_MIN_STACK_SIZE
	.align		4
.L_745:
        /*108c*/ 	.byte	0x04, 0x12
        /*108e*/ 	.short	(.L_747 - .L_746)
	.align		4
.L_746:
        /*1090*/ 	.word	index@(_ZN4vllm3moe44grouped_topk_fused_small_expert_count_kernelIf6__halfiLNS0_11ScoringFuncE0ELi512ELb0ELi8EEEvPT_PfPT1_PKT0_llllllbd)
        /*1094*/ 	.word	0x00000040


	//----- nvinfo : EIATTR_MIN_STACK_SIZE
	.align		4
.L_747:
        /*1098*/ 	.byte	0x04, 0x12
        /*109a*/ 	.short	(.L_749 - .L_748)
	.align		4
.L_748:
        /*109c*/ 	.word	index@(_ZN4vllm3moe44grouped_topk_fused_small_expert_count_kernelIf6__halfiLNS0_11ScoringFuncE0ELi512ELb0ELi22EEEvPT_PfPT1_PKT0_llllllbd)
        /*10a0*/ 	.word	0x000000b0


	//----- nvinfo : EIATTR_MIN_STACK_SIZE
	.align		4
.L_749:
        /*10a4*/ 	.byte	0x04, 0x12
        /*10a6*/ 	.short	(.L_751 - .L_750)
	.align		4
.L_750:
        /*10a8*/ 	.word	index@(_ZN4vllm3moe44grouped_topk_fused_small_expert_count_kernelIf6__halfiLNS0_11ScoringFuncE0ELi256ELb1ELi8EEEvPT_PfPT1_PKT0_llllllbd)
        /*10ac*/ 	.word	0x00000020


	//----- nvinfo : EIATTR_MIN_STACK_SIZE
	.align		4
.L_751:
        /*10b0*/ 	.byte	0x04, 0x12
        /*10b2*/ 	.short	(.L_753 - .L_752)
	.align		4
.L_752:
        /*10b4*/ 	.word	index@(_ZN4vllm3moe25grouped_topk_fused_kernelIffiLNS0_11ScoringFuncE0EEEvPT_PfPT1_PKT0_lllllbd)
        /*10b8*/ 	.word	0x00000000


	//----- nvinfo : EIATTR_MIN_STACK_SIZE
	.align		4
.L_753:
        /*10bc*/ 	.byte	0x04, 0x12
        /*10be*/ 	.short	(.L_755 - .L_754)
	.align		4
.L_754:
        /*10c0*/ 	.word	index@(_ZN4vllm3moe44grouped_topk_fused_small_expert_count_kernelIffiLNS0_11ScoringFuncE0ELi128ELb0ELi8EEEvPT_PfPT1_PKT0_llllllbd)
        /*10c4*/ 	.word	0x00000020


	//----- nvinfo : EIATTR_MIN_STACK_SIZE
	.align		4
.L_755:
        /*10c8*/ 	.byte	0x04, 0x12
        /*10ca*/ 	.short	(.L_757 - .L_756)
	.align		4
.L_756:
        /*10cc*/ 	.word	index@(_ZN4vllm3moe44grouped_topk_fused_small_expert_count_kernelIffiLNS0_11ScoringFuncE0ELi384ELb0ELi8EEEvPT_PfPT1_PKT0_llllllbd)
        /*10d0*/ 	.word	0x00000040


	//----- nvinfo : EIATTR_MIN_STACK_SIZE
	.align		4
.L_757:
        /*10d4*/ 	.byte	0x04, 0x12
        /*10d6*/ 	.short	(.L_759 - .L_758)
	.align		4
.L_758:
        /*10d8*/ 	.word	index@(_ZN4vllm3moe44grouped_topk_fused_small_expert_count_kernelIffiLNS0_11ScoringFuncE0ELi512ELb0ELi8EEEvPT_PfPT1_PKT0_llllllbd)
        /*10dc*/ 	.word	0x00000040


	//----- nvinfo : EIATTR_MIN_STACK_SIZE
	.align		4
.L_759:
        /*10e0*/ 	.byte	0x04, 0x12
        /*10e2*/ 	.short	(.L_761 - .L_760)
	.align		4
.L_760:
        /*10e4*/ 	.word	index@(_ZN4vllm3moe44grouped_topk_fused_small_expert_count_kernelIffiLNS0_11ScoringFuncE0ELi512ELb0ELi22EEEvPT_PfPT1_PKT0_llllllbd)
        /*10e8*/ 	.word	0x000000b0


	//----- nvinfo : EIATTR_MIN_STACK_SIZE
	.align		4
.L_761:
        /*10ec*/ 	.byte	0x04, 0x12
        /*10ee*/ 	.short	(.L_763 - .L_762)
	.align		4
.L_762:
        /*10f0*/ 	.word	index@(_ZN4vllm3moe44grouped_topk_fused_small_expert_count_kernelIffiLNS0_11ScoringFuncE0ELi256ELb1ELi8EEEvPT_PfPT1_PKT0_llllllbd)
        /*10f4*/ 	.word	0x00000020


	//----- nvinfo : EIATTR_MIN_STACK_SIZE
	.align		4
.L_763:
        /*10f8*/ 	.byte	0x04, 0x12
        /*10fa*/ 	.short	(.L_765 - .L_764)
	.align		4
.L_764:
        /*10fc*/ 	.word	index@(_ZN4vllm3moe25grouped_topk_fused_kernelI13__nv_bfloat16S2_iLNS0_11ScoringFuncE1EEEvPT_PfPT1_PKT0_lllllbd)
        /*1100*/ 	.word	0x00000000


	//----- nvinfo : EIATTR_MIN_STACK_SIZE
	.align		4
.L_765:
        /*1104*/ 	.byte	0x04, 0x12
        /*1106*/ 	.short	(.L_767 - .L_766)
	.align		4
.L_766:
        /*1108*/ 	.word	index@(_ZN4vllm3moe44grouped_topk_fused_small_expert_count_kernelI13__nv_bfloat16S2_iLNS0_11ScoringFuncE1ELi128ELb0ELi8EEEvPT_PfPT1_PKT0_llllllbd)
        /*110c*/ 	.word	0x00000020


	//----- nvinfo : EIATTR_MIN_STACK_SIZE
	.align		4
.L_767:
        /*1110*/ 	.byte	0x04, 0x12
        /*1112*/ 	.short	(.L_769 - .L_768)
	.align		4
.L_768:
        /*1114*/ 	.word	index@(_ZN4vllm3moe44grouped_topk_fused_small_expert_count_kernelI13__nv_bfloat16S2_iLNS0_11ScoringFuncE1ELi384ELb0ELi8EEEvPT_PfPT1_PKT0_llllllbd)
        /*1118*/ 	.word	0x00000040


	//----- nvinfo : EIATTR_MIN_STACK_SIZE
	.align		4
.L_769:
        /*111c*/ 	.byte	0x04, 0x12
        /*111e*/ 	.short	(.L_771 - .L_770)
	.align		4
.L_770:
        /*1120*/ 	.word	index@(_ZN4vllm3moe44grouped_topk_fused_small_expert_count_kernelI13__nv_bfloat16S2_iLNS0_11ScoringFuncE1ELi512ELb0ELi8EEEvPT_PfPT1_PKT0_llllllbd)
        /*1124*/ 	.word	0x00000040


	//----- nvinfo : EIATTR_MIN_STACK_SIZE
	.align		4
.L_771:
        /*1128*/ 	.byte	0x04, 0x12
        /*112a*/ 	.short	(.L_773 - .L_772)
	.align		4
.L_772:
        /*112c*/ 	.word	index@(_ZN4vllm3moe44grouped_topk_fused_small_expert_count_kernelI13__nv_bfloat16S2_iLNS0_11ScoringFuncE1ELi512ELb0ELi22EEEvPT_PfPT1_PKT0_llllllbd)
        /*1130*/ 	.word	0x000000b0


	//----- nvinfo : EIATTR_MIN_STACK_SIZE
	.align		4
.L_773:
        /*1134*/ 	.byte	0x04, 0x12
        /*1136*/ 	.short	(.L_775 - .L_774)
	.align		4
.L_774:
        /*1138*/ 	.word	index@(_ZN4vllm3moe44grouped_topk_fused_small_expert_count_kernelI13__nv_bfloat16S2_iLNS0_11ScoringFuncE1ELi256ELb1ELi8EEEvPT_PfPT1_PKT0_llllllbd)
        /*113c*/ 	.word	0x00000020


	//----- nvinfo : EIATTR_MIN_STACK_SIZE
	.align		4
.L_775:
        /*1140*/ 	.byte	0x04, 0x12
        /*1142*/ 	.short	(.L_777 - .L_776)
	.align		4
.L_776:
        /*1144*/ 	.word	index@(_ZN4vllm3moe25grouped_topk_fused_kernelI13__nv_bfloat166__halfiLNS0_11ScoringFuncE1EEEvPT_PfPT1_PKT0_lllllbd)
        /*1148*/ 	.word	0x00000000


	//----- nvinfo : EIATTR_MIN_STACK_SIZE
	.align		4
.L_777:
        /*114c*/ 	.byte	0x04, 0x12
        /*114e*/ 	.short	(.L_779 - .L_778)
	.align		4
.L_778:
        /*1150*/ 	.word	index@(_ZN4vllm3moe44grouped_topk_fused_small_expert_count_kernelI13__nv_bfloat166__halfiLNS0_11ScoringFuncE1ELi128ELb0ELi8EEEvPT_PfPT1_PKT0_llllllbd)
        /*1154*/ 	.word	0x00000020


	//----- nvinfo : EIATTR_MIN_STACK_SIZE
	.align		4
.L_779:
        /*1158*/ 	.byte	0x04, 0x12
        /*115a*/ 	.short	(.L_781 - .L_780)
	.align		4
.L_780:
        /*115c*/ 	.word	index@(_ZN4vllm3moe44grouped_topk_fused_small_expert_count_kernelI13__nv_bfloat166__halfiLNS0_11ScoringFuncE1ELi384ELb0ELi8EEEvPT_PfPT1_PKT0_llllllbd)
        /*1160*/ 	.word	0x00000040


	//----- nvinfo : EIATTR_MIN_STACK_SIZE
	.align		4
.L_781:
        /*1164*/ 	.byte	0x04, 0x12
        /*1166*/ 	.short	(.L_783 - .L_782)
	.align		4
.L_782:
        /*1168*/ 	.word	index@(_ZN4vllm3moe44grouped_topk_fused_small_expert_count_kernelI13__nv_bfloat166__halfiLNS0_11ScoringFuncE1ELi512ELb0ELi8EEEvPT_PfPT1_PKT0_llllllbd)
        /*116c*/ 	.word	0x00000040


	//----- nvinfo : EIATTR_MIN_STACK_SIZE
	.align		4
.L_783:
        /*1170*/ 	.byte	0x04, 0x12
        /*1172*/ 	.short	(.L_785 - .L_784)
	.align		4
.L_784:
        /*1174*/ 	.word	index@(_ZN4vllm3moe44grouped_topk_fused_small_expert_count_kernelI13__nv_bfloat166__halfiLNS0_11ScoringFuncE1ELi512ELb0ELi22EEEvPT_PfPT1_PKT0_llllllbd)
        /*1178*/ 	.word	0x000000b0


	//----- nvinfo : EIATTR_MIN_STACK_SIZE
	.align		4
.L_785:
        /*117c*/ 	.byte	0x04, 0x12
        /*117e*/ 	.short	(.L_787 - .L_786)
	.align		4
.L_786:
        /*1180*/ 	.word	index@(_ZN4vllm3moe44grouped_topk_fused_small_expert_count_kernelI13__nv_bfloat166__halfiLNS0_11ScoringFuncE1ELi256ELb1ELi8EEEvPT_PfPT1_PKT0_llllllbd)
        /*1184*/ 	.word	0x00000020


	//----- nvinfo : EIATTR_MIN_STACK_SIZE
	.align		4
.L_787:
        /*1188*/ 	.byte	0x04, 0x12
        /*118a*/ 	.short	(.L_789 - .L_788)
	.align		4
.L_788:
        /*118c*/ 	.word	index@(_ZN4vllm3moe25grouped_topk_fused_kernelI13__nv_bfloat16fiLNS0_11ScoringFuncE1EEEvPT_PfPT1_PKT0_lllllbd)
        /*1190*/ 	.word	0x00000000


	//----- nvinfo : EIATTR_MIN_STACK_SIZE
	.align		4
.L_789:
        /*1194*/ 	.byte	0x04, 0x12
        /*1196*/ 	.short	(.L_791 - .L_790)
	.align		4
.L_790:
        /*1198*/ 	.word	index@(_ZN4vllm3moe44grouped_topk_fused_small_expert_count_kernelI13__nv_bfloat16fiLNS0_11ScoringFuncE1ELi128ELb0ELi8EEEvPT_PfPT1_PKT0_llllllbd)
        /*119c*/ 	.word	0x00000020


	//----- nvinfo : EIATTR_MIN_STACK_SIZE
	.align		4
.L_791:
        /*11a0*/ 	.byte	0x04, 0x12
        /*11a2*/ 	.short	(.L_793 - .L_792)
	.align		4
.L_792:
        /*11a4*/ 	.word	index@(_ZN4vllm3moe44grouped_topk_fused_small_expert_count_kernelI13__nv_bfloat16fiLNS0_11ScoringFuncE1ELi384ELb0ELi8EEEvPT_PfPT1_PKT0_llllllbd)
        /*11a8*/ 	.word	0x00000040


	//----- nvinfo : EIATTR_MIN_STACK_SIZE
	.align		4
.L_793:
        /*11ac*/ 	.byte	0x04, 0x12
        /*11ae*/ 	.short	(.L_795 - .L_794)
	.align		4
.L_794:
        /*11b0*/ 	.word	index@(_ZN4vllm3moe44grouped_topk_fused_small_expert_count_kernelI13__nv_bfloat16fiLNS0_11ScoringFuncE1ELi512ELb0ELi8EEEvPT_PfPT1_PKT0_llllllbd)
        /*11b4*/ 	.word	0x00000040


	//----- nvinfo : EIATTR_MIN_STACK_SIZE
	.align		4
.L_795:
        /*11b8*/ 	.byte	0x04, 0x12
        /*11ba*/ 	.short	(.L_797 - .L_796)
	.align		4
.L_796:
        /*11bc*/ 	.word	index@(_ZN4vllm3moe44grouped_topk_fused_small_expert_count_kernelI13__nv_bfloat16fiLNS0_11ScoringFuncE1ELi512ELb0ELi22EEEvPT_PfPT1_PKT0_llllllbd)
        /*11c0*/ 	.word	0x000000b0


	//----- nvinfo : EIATTR_MIN_STACK_SIZE
	.align		4
.L_797:
        /*11c4*/ 	.byte	0x04, 0x12
        /*11c6*/ 	.short	(.L_799 - .L_798)
	.align		4
.L_798:
        /*11c8*/ 	.word	index@(_ZN4vllm3moe44grouped_topk_fused_small_expert_count_kernelI13__nv_bfloat16fiLNS0_11ScoringFuncE1ELi256ELb1ELi8EEEvPT_PfPT1_PKT0_llllllbd)
        /*11cc*/ 	.word	0x00000020


	//----- nvinfo : EIATTR_MIN_STACK_SIZE
	.align		4
.L_799:
        /*11d0*/ 	.byte	0x04, 0x12
        /*11d2*/ 	.short	(.L_801 - .L_800)
	.align		4
.L_800:
        /*11d4*/ 	.word	index@(_ZN4vllm3moe25grouped_topk_fused_kernelI6__half13__nv_bfloat16iLNS0_11ScoringFuncE1EEEvPT_PfPT1_PKT0_lllllbd)
        /*11d8*/ 	.word	0x00000000


	//----- nvinfo : EIATTR_MIN_STACK_SIZE
	.align		4
.L_801:
        /*11dc*/ 	.byte	0x04, 0x12
        /*11de*/ 	.short	(.L_803 - .L_802)
	.align		4
.L_802:
        /*11e0*/ 	.word	index@(_ZN4vllm3moe44grouped_topk_fused_small_expert_count_kernelI6__half13__nv_bfloat16iLNS0_11ScoringFuncE1ELi128ELb0ELi8EEEvPT_PfPT1_PKT0_llllllbd)
        /*11e4*/ 	.word	0x00000020


	//----- nvinfo : EIATTR_MIN_STACK_SIZE
	.align		4
.L_803:
        /*11e8*/ 	.byte	0x04, 0x12
        /*11ea*/ 	.short	(.L_805 - .L_804)
	.align		4
.L_804:
        /*11ec*/ 	.word	index@(_ZN4vllm3moe44grouped_topk_fused_small_expert_count_kernelI6__half13__nv_bfloat16iLNS0_11ScoringFuncE1ELi384ELb0ELi8EEEvPT_PfPT1_PKT0_llllllbd)
        /*11f0*/ 	.word	0x00000040


	//----- nvinfo : EIATTR_MIN_STACK_SIZE
	.align		4
.L_805:
        /*11f4*/ 	.byte	0x04, 0x12
        /*11f6*/ 	.short	(.L_807 - .L_806)
	.align		4
.L_806:
        /*11f8*/ 	.word	index@(_ZN4vllm3moe44grouped_topk_fused_small_expert_count_kernelI6__half13__nv_bfloat16iLNS0_11ScoringFuncE1ELi512ELb0ELi8EEEvPT_PfPT1_PKT0_llllllbd)
        /*11fc*/ 	.word	0x00000040


	//----- nvinfo : EIATTR_MIN_STACK_SIZE
	.align		4
.L_807:
        /*1200*/ 	.byte	0x04, 0x12
        /*1202*/ 	.short	(.L_809 - .L_808)
	.align		4
.L_808:
        /*1204*/ 	.word	index@(_ZN4vllm3moe44grouped_topk_fused_small_expert_count_kernelI6__half13__nv_bfloat16iLNS0_11ScoringFuncE1ELi512ELb0ELi22EEEvPT_PfPT1_PKT0_llllllbd)
        /*1208*/ 	.word	0x000000b0


	//----- nvinfo : EIATTR_MIN_STACK_SIZE
	.align		4
.L_809:
        /*120c*/ 	.byte	0x04, 0x12
        /*120e*/ 	.short	(.L_811 - .L_810)
	.align		4
.L_810:
        /*1210*/ 	.word	index@(_ZN4vllm3moe44grouped_topk_fused_small_expert_count_kernelI6__half13__nv_bfloat16iLNS0_11ScoringFuncE1ELi256ELb1ELi8EEEvPT_PfPT1_PKT0_llllllbd)
        /*1214*/ 	.word	0x00000020


	//----- nvinfo : EIATTR_MIN_STACK_SIZE
	.align		4
.L_811:
        /*1218*/ 	.byte	0x04, 0x12
        /*121a*/ 	.short	(.L_813 - .L_812)
	.align		4
.L_812:
        /*121c*/ 	.word	index@(_ZN4vllm3moe25grouped_topk_fused_kernelI6__halfS2_iLNS0_11ScoringFuncE1EEEvPT_PfPT1_PKT0_lllllbd)
        /*1220*/ 	.word	0x00000000


	//----- nvinfo : EIATTR_MIN_STACK_SIZE
	.align		4
.L_813:
        /*1224*/ 	.byte	0x04, 0x12
        /*1226*/ 	.short	(.L_815 - .L_814)
	.align		4
.L_814:
        /*1228*/ 	.word	index@(_ZN4vllm3moe44grouped_topk_fused_small_expert_count_kernelI6__halfS2_iLNS0_11ScoringFuncE1ELi128ELb0ELi8EEEvPT_PfPT1_PKT0_llllllbd)
        /*122c*/ 	.word	0x00000020


	//----- nvinfo : EIATTR_MIN_STACK_SIZE
	.align		4
.L_815:
        /*1230*/ 	.byte	0x04, 0x12
        /*1232*/ 	.short	(.L_817 - .L_816)
	.align		4
.L_816:
        /*1234*/ 	.word	index@(_ZN4vllm3moe44grouped_topk_fused_small_expert_count_kernelI6__halfS2_iLNS0_11ScoringFuncE1ELi384ELb0ELi8EEEvPT_PfPT1_PKT0_llllllbd)
        /*1238*/ 	.word	0x00000040


	//----- nvinfo : EIATTR_MIN_STACK_SIZE
	.align		4
.L_817:
        /*123c*/ 	.byte	0x04, 0x12
        /*123e*/ 	.short	(.L_819 - .L_818)
	.align		4
.L_818:
        /*1240*/ 	.word	index@(_ZN4vllm3moe44grouped_topk_fused_small_expert_count_kernelI6__halfS2_iLNS0_11ScoringFuncE1ELi512ELb0ELi8EEEvPT_PfPT1_PKT0_llllllbd)
        /*1244*/ 	.word	0x00000040


	//----- nvinfo : EIATTR_MIN_STACK_SIZE
	.align		4
.L_819:
        /*1248*/ 	.byte	0x04, 0x12
        /*124a*/ 	.short	(.L_821 - .L_820)
	.align		4
.L_820:
        /*124c*/ 	.word	index@(_ZN4vllm3moe44grouped_topk_fused_small_expert_count_kernelI6__halfS2_iLNS0_11ScoringFuncE1ELi512ELb0ELi22EEEvPT_PfPT1_PKT0_llllllbd)
        /*1250*/ 	.word	0x000000b0


	//----- nvinfo : EIATTR_MIN_STACK_SIZE
	.align		4
.L_821:
        /*1254*/ 	.byte	0x04, 0x12
        /*1256*/ 	.short	(.L_823 - .L_822)
	.align		4
.L_822:
        /*1258*/ 	.word	index@(_ZN4vllm3moe44grouped_topk_fused_small_expert_count_kernelI6__halfS2_iLNS0_11ScoringFuncE1ELi256ELb1ELi8EEEvPT_PfPT1_PKT0_llllllbd)
        /*125c*/ 	.word	0x00000020


	//----- nvinfo : EIATTR_MIN_STACK_SIZE
	.align		4
.L_823:
        /*1260*/ 	.byte	0x04, 0x12
        /*1262*/ 	.short	(.L_825 - .L_824)
	.align		4
.L_824:
        /*1264*/ 	.word	index@(_ZN4vllm3moe25grouped_topk_fused_kernelI6__halffiLNS0_11ScoringFuncE1EEEvPT_PfPT1_PKT0_lllllbd)
        /*1268*/ 	.word	0x00000000


	//----- nvinfo : EIATTR_MIN_STACK_SIZE
	.align		4
.L_825:
        /*126c*/ 	.byte	0x04, 0x12
        /*126e*/ 	.short	(.L_827 - .L_826)
	.align		4
.L_826:
        /*1270*/ 	.word	index@(_ZN4vllm3moe44grouped_topk_fused_small_expert_count_kernelI6__halffiLNS0_11ScoringFuncE1ELi128ELb0ELi8EEEvPT_PfPT1_PKT0_llllllbd)
        /*1274*/ 	.word	0x00000020


	//----- nvinfo : EIATTR_MIN_STACK_SIZE
	.align		4
.L_827:
        /*1278*/ 	.byte	0x04, 0x12
        /*127a*/ 	.short	(.L_829 - .L_828)
	.align		4
.L_828:
        /*127c*/ 	.word	index@(_ZN4vllm3moe44grouped_topk_fused_small_expert_count_kernelI6__halffiLNS0_11ScoringFuncE1ELi384ELb0ELi8EEEvPT_PfPT1_PKT0_llllllbd)
        /*1280*/ 	.word	0x00000040


	//----- nvinfo : EIATTR_MIN_STACK_SIZE
	.align		4
.L_829:
        /*1284*/ 	.byte	0x04, 0x12
        /*1286*/ 	.short	(.L_831 - .L_830)
	.align		4
.L_830:
        /*1288*/ 	.word	index@(_ZN4vllm3moe44grouped_topk_fused_small_expert_count_kernelI6__halffiLNS0_11ScoringFuncE1ELi512ELb0ELi8EEEvPT_PfPT1_PKT0_llllllbd)
        /*128c*/ 	.word	0x00000040


	//----- nvinfo : EIATTR_MIN_STACK_SIZE
	.align		4
.L_831:
        /*1290*/ 	.byte	0x04, 0x12
        /*1292*/ 	.short	(.L_833 - .L_832)
	.align		4
.L_832:
        /*1294*/ 	.word	index@(_ZN4vllm3moe44grouped_topk_fused_small_expert_count_kernelI6__halffiLNS0_11ScoringFuncE1ELi512ELb0ELi22EEEvPT_PfPT1_PKT0_llllllbd)
        /*1298*/ 	.word	0x000000b0


	//----- nvinfo : EIATTR_MIN_STACK_SIZE
	.align		4
.L_833:
        /*129c*/ 	.byte	0x04, 0x12
        /*129e*/ 	.short	(.L_835 - .L_834)
	.align		4
.L_834:
        /*12a0*/ 	.word	index@(_ZN4vllm3moe44grouped_topk_fused_small_expert_count_kernelI6__halffiLNS0_11ScoringFuncE1ELi256ELb1ELi8EEEvPT_PfPT1_PKT0_llllllbd)
        /*12a4*/ 	.word	0x00000020


	//----- nvinfo : EIATTR_MIN_STACK_SIZE
	.align		4
.L_835:
        /*12a8*/ 	.byte	0x04, 0x12
        /*12aa*/ 	.short	(.L_837 - .L_836)
	.align		4
.L_836:
        /*12ac*/ 	.word	index@(_ZN4vllm3moe25grouped_topk_fused_kernelIf13__nv_bfloat16iLNS0_11ScoringFuncE1EEEvPT_PfPT1_PKT0_lllllbd)
        /*12b0*/ 	.word	0x00000000


	//----- nvinfo : EIATTR_MIN_STACK_SIZE
	.align		4
.L_837:
        /*12b4*/ 	.byte	0x04, 0x12
        /*12b6*/ 	.short	(.L_839 - .L_838)
	.align		4
.L_838:
        /*12b8*/ 	.word	index@(_ZN4vllm3moe44grouped_topk_fused_small_expert_count_kernelIf13__nv_bfloat16iLNS0_11ScoringFuncE1ELi128ELb0ELi8EEEvPT_PfPT1_PKT0_llllllbd)
        /*12bc*/ 	.word	0x00000020


	//----- nvinfo : EIATTR_MIN_STACK_SIZE
	.align		4
.L_839:
        /*12c0*/ 	.byte	0x04, 0x12
        /*12c2*/ 	.short	(.L_841 - .L_840)
	.align		4
.L_840:
        /*12c4*/ 	.word	index@(_ZN4vllm3moe44grouped_topk_fused_small_expert_count_kernelIf13__nv_bfloat16iLNS0_11ScoringFuncE1ELi384ELb0ELi8EEEvPT_PfPT1_PKT0_llllllbd)
        /*12c8*/ 	.word	0x00000040


	//----- nvinfo : EIATTR_MIN_STACK_SIZE
	.align		4
.L_841:
        /*12cc*/ 	.byte	0x04, 0x12
        /*12ce*/ 	.short	(.L_843 - .L_842)
	.align		4
.L_842:
        /*12d0*/ 	.word	index@(_ZN4vllm3moe44grouped_topk_fused_small_expert_count_kernelIf13__nv_bfloat16iLNS0_11ScoringFuncE1ELi512ELb0ELi8EEEvPT_PfPT1_PKT0_llllllbd)
        /*12d4*/ 	.word	0x00000040


	//----- nvinfo : EIATTR_MIN_STACK_SIZE
	.align		4
.L_843:
        /*12d8*/ 	.byte	0x04, 0x12
        /*12da*/ 	.short	(.L_845 - .L_844)
	.align		4
.L_844:
        /*12dc*/ 	.word	index@(_ZN4vllm3moe44grouped_topk_fused_small_expert_count_kernelIf13__nv_bfloat16iLNS0_11ScoringFuncE1ELi512ELb0ELi22EEEvPT_PfPT1_PKT0_llllllbd)
        /*12e0*/ 	.word	0x000000b0


	//----- nvinfo : EIATTR_MIN_STACK_SIZE
	.align		4
.L_845:
        /*12e4*/ 	.byte	0x04, 0x12
        /*12e6*/ 	.short	(.L_847 - .L_846)
	.align		4
.L_846:
        /*12e8*/ 	.word	index@(_ZN4vllm3moe44grouped_topk_fused_small_expert_count_kernelIf13__nv_bfloat16iLNS0_11ScoringFuncE1ELi256ELb1ELi8EEEvPT_PfPT1_PKT0_llllllbd)
        /*12ec*/ 	.word	0x00000020


	//----- nvinfo : EIATTR_MIN_STACK_SIZE
	.align		4
.L_847:
        /*12f0*/ 	.byte	0x04, 0x12
        /*12f2*/ 	.short	(.L_849 - .L_848)
	.align		4
.L_848:
        /*12f4*/ 	.word	index@(_ZN4vllm3moe25grouped_topk_fused_kernelIf6__halfiLNS0_11ScoringFuncE1EEEvPT_PfPT1_PKT0_lllllbd)
        /*12f8*/ 	.word	0x00000000


	//----- nvinfo : EIATTR_MIN_STACK_SIZE
	.align		4
.L_849:
        /*12fc*/ 	.byte	0x04, 0x12
        /*12fe*/ 	.short	(.L_851 - .L_850)
	.align		4
.L_850:
        /*1300*/ 	.word	index@(_ZN4vllm3moe44grouped_topk_fused_small_expert_count_kernelIf6__halfiLNS0_11ScoringFuncE1ELi128ELb0ELi8EEEvPT_PfPT1_PKT0_llllllbd)
        /*1304*/ 	.word	0x00000020


	//----- nvinfo : EIATTR_MIN_STACK_SIZE
	.align		4
.L_851:
        /*1308*/ 	.byte	0x04, 0x12
        /*130a*/ 	.short	(.L_853 - .L_852)
	.align		4
.L_852:
        /*130c*/ 	.word	index@(_ZN4vllm3moe44grouped_topk_fused_small_expert_count_kernelIf6__halfiLNS0_11ScoringFuncE1ELi384ELb0ELi8EEEvPT_PfPT1_PKT0_llllllbd)
        /*1310*/ 	.word	0x00000040


	//----- nvinfo : EIATTR_MIN_STACK_SIZE
	.align		4
.L_853:
        /*1314*/ 	.byte	0x04, 0x12
        /*1316*/ 	.short	(.L_855 - .L_854)
	.align		4
.L_854:
        /*1318*/ 	.word	index@(_ZN4vllm3moe44grouped_topk_fused_small_expert_count_kernelIf6__halfiLNS0_11ScoringFuncE1ELi512ELb0ELi8EEEvPT_PfPT1_PKT0_llllllbd)
        /*131c*/ 	.word	0x00000040


	//----- nvinfo : EIATTR_MIN_STACK_SIZE
	.align		4
.L_855:
        /*1320*/ 	.byte	0x04, 0x12
        /*1322*/ 	.short	(.L_857 - .L_856)
	.align		4
.L_856:
        /*1324*/ 	.word	index@(_ZN4vllm3moe44grouped_topk_fused_small_expert_count_kernelIf6__halfiLNS0_11ScoringFuncE1ELi512ELb0ELi22EEEvPT_PfPT1_PKT0_llllllbd)
        /*1328*/ 	.word	0x000000b0


	//----- nvinfo : EIATTR_MIN_STACK_SIZE
	.align		4
.L_857:
        /*132c*/ 	.byte	0x04, 0x12
        /*132e*/ 	.short	(.L_859 - .L_858)
	.align		4
.L_858:
        /*1330*/ 	.word	index@(_ZN4vllm3moe44grouped_topk_fused_small_expert_count_kernelIf6__halfiLNS0_11ScoringFuncE1ELi256ELb1ELi8EEEvPT_PfPT1_PKT0_llllllbd)
        /*1334*/ 	.word	0x00000020


	//----- nvinfo : EIATTR_MIN_STACK_SIZE
	.align		4
.L_859:
        /*1338*/ 	.byte	0x04, 0x12
        /*133a*/ 	.short	(.L_861 - .L_860)
	.align		4
.L_860:
        /*133c*/ 	.word	index@(_ZN4vllm3moe25grouped_topk_fused_kernelIffiLNS0_11ScoringFuncE1EEEvPT_PfPT1_PKT0_lllllbd)
        /*1340*/ 	.word	0x00000000


	//----- nvinfo : EIATTR_MIN_STACK_SIZE
	.align		4
.L_861:
        /*1344*/ 	.byte	0x04, 0x12
        /*1346*/ 	.short	(.L_863 - .L_862)
	.align		4
.L_862:
        /*1348*/ 	.word	index@(_ZN4vllm3moe44grouped_topk_fused_small_expert_count_kernelIffiLNS0_11ScoringFuncE1ELi128ELb0ELi8EEEvPT_PfPT1_PKT0_llllllbd)
        /*134c*/ 	.word	0x00000020


	//----- nvinfo : EIATTR_MIN_STACK_SIZE
	.align		4
.L_863:
        /*1350*/ 	.byte	0x04, 0x12
        /*1352*/ 	.short	(.L_865 - .L_864)
	.align		4
.L_864:
        /*1354*/ 	.word	index@(_ZN4vllm3moe44grouped_topk_fused_small_expert_count_kernelIffiLNS0_11ScoringFuncE1ELi384ELb0ELi8EEEvPT_PfPT1_PKT0_llllllbd)
        /*1358*/ 	.word	0x00000040


	//----- nvinfo : EIATTR_MIN_STACK_SIZE
	.align		4
.L_865:
        /*135c*/ 	.byte	0x04, 0x12
        /*135e*/ 	.short	(.L_867 - .L_866)
	.align		4
.L_866:
        /*1360*/ 	.word	index@(_ZN4vllm3moe44grouped_topk_fused_small_expert_count_kernelIffiLNS0_11ScoringFuncE1ELi512ELb0ELi8EEEvPT_PfPT1_PKT0_llllllbd)
        /*1364*/ 	.word	0x00000040


	//----- nvinfo : EIATTR_MIN_STACK_SIZE
	.align		4
.L_867:
        /*1368*/ 	.byte	0x04, 0x12
        /*136a*/ 	.short	(.L_869 - .L_868)
	.align		4
.L_868:
        /*136c*/ 	.word	index@(_ZN4vllm3moe44grouped_topk_fused_small_expert_count_kernelIffiLNS0_11ScoringFuncE1ELi512ELb0ELi22EEEvPT_PfPT1_PKT0_llllllbd)
        /*1370*/ 	.word	0x000000b0


	//----- nvinfo : EIATTR_MIN_STACK_SIZE
	.align		4
.L_869:
        /*1374*/ 	.byte	0x04, 0x12
        /*1376*/ 	.short	(.L_871 - .L_870)
	.align		4
.L_870:
        /*1378*/ 	.word	index@(_ZN4vllm3moe44grouped_topk_fused_small_expert_count_kernelIffiLNS0_11ScoringFuncE1ELi256ELb1ELi8EEEvPT_PfPT1_PKT0_llllllbd)
        /*137c*/ 	.word	0x00000020


	//----- nvinfo : EIATTR_MIN_STACK_SIZE
	.align		4
.L_871:
        /*1380*/ 	.byte	0x04, 0x12
        /*1382*/ 	.short	(.L_873 - .L_872)
	.align		4
.L_872:
        /*1384*/ 	.word	index@(_ZN3cub18CUB_300001_SM_10006detail11EmptyKernelIvEEvv)
        /*1388*/ 	.word	0x00000000
.L_873:


//--------------------- .nv.compat                --------------------------
	.section	.nv.compat,"",@"SHT_CUDA_COMPAT_INFO"
	.align	4
        /*0000*/ 	.byte	0x02, 0x09, 0x01, 0x00, 0x02, 0x02, 0x01, 0x00, 0x02, 0x05, 0x05, 0x00, 0x03, 0x07, 0x01, 0x01
        /*0010*/ 	.byte	0x02, 0x03, 0x00, 0x00, 0x02, 0x06, 0x01, 0x00, 0x04, 0x0b, 0x08, 0x00, 0x01, 0x00, 0x00, 0x00
        /*0020*/ 	.byte	0x00, 0x00, 0x00, 0x00


//--------------------- .nv.info._ZN4vllm3moe25grouped_topk_fused_kernelI13__nv_bfloat16S2_iLNS0_11ScoringFuncE0EEEvPT_PfPT1_PKT0_lllllbd --------------------------
	.section	.nv.info._ZN4vllm3moe25grouped_topk_fused_kernelI13__nv_bfloat16S2_iLNS0_11ScoringFuncE0EEEvPT_PfPT1_PKT0_lllllbd,"",@"SHT_CUDA_INFO"
	.sectionflags	@""
	.align	4


	//----- nvinfo : EIATTR_CUDA_API_VERSION
	.align		4
        /*0000*/ 	.byte	0x04, 0x37
        /*0002*/ 	.short	(.L_875 - .L_874)
.L_874:
        /*0004*/ 	.word	0x00000082


	//----- nvinfo : EIATTR_KPARAM_INFO
	.align		4
.L_875:
        /*0008*/ 	.byte	0x04, 0x17
        /*000a*/ 	.short	(.L_877 - .L_876)
.L_876:
        /*000c*/ 	.word	0x00000000
        /*0010*/ 	.short	0x000a
        /*0012*/ 	.short	0x0050
        /*0014*/ 	.byte	0x00, 0xf0, 0x21, 0x00


	//----- nvinfo : EIATTR_KPARAM_INFO
	.align		4
.L_877:
        /*0018*/ 	.byte	0x04, 0x17
        /*001a*/ 	.short	(.L_879 - .L_878)
.L_878:
        /*001c*/ 	.word	0x00000000
        /*0020*/ 	.short	0x0009
        /*0022*/ 	.short	0x0048
        /*0024*/ 	.byte	0x00, 0xf0, 0x05, 0x00


	//----- nvinfo : EIATTR_KPARAM_INFO
	.align		4
.L_879:
        /*0028*/ 	.byte	0x04, 0x17
        /*002a*/ 	.short	(.L_881 - .L_880)
.L_880:
        /*002c*/ 	.word	0x00000000
        /*0030*/ 	.short	0x0008
        /*0032*/ 	.short	0x0040
        /*0034*/ 	.byte	0x00, 0xf0, 0x21, 0x00


	//----- nvinfo : EIATTR_KPARAM_INFO
	.align		4
.L_881:
        /*0038*/ 	.byte	0x04, 0x17
        /*003a*/ 	.short	(.L_883 - .L_882)
.L_882:
        /*003c*/ 	.word	0x00000000
        /*0040*/ 	.short	0x0007
        /*0042*/ 	.short	0x0038
        /*0044*/ 	.byte	0x00, 0xf0, 0x21, 0x00


	//----- nvinfo : EIATTR_KPARAM_INFO
	.align		4
.L_883:
        /*0048*/ 	.byte	0x04, 0x17
        /*004a*/ 	.short	(.L_885 - .L_884)
.L_884:
        /*004c*/ 	.word	0x00000000
        /*0050*/ 	.short	0x0006
        /*0052*/ 	.short	0x0030
        /*0054*/ 	.byte	0x00, 0xf0, 0x21, 0x00


	//----- nvinfo : EIATTR_KPARAM_INFO
	.align		4
.L_885:
        /*0058*/ 	.byte	0x04, 0x17
        /*005a*/ 	.short	(.L_887 - .L_886)
.L_886:
        /*005c*/ 	.word	0x00000000
        /*0060*/ 	.short	0x0005
        /*0062*/ 	.short	0x0028
        /*0064*/ 	.byte	0x00, 0xf0, 0x21, 0x00


	//----- nvinfo : EIATTR_KPARAM_INFO
	.align		4
.L_887:
        /*0068*/ 	.byte	0x04, 0x17
        /*006a*/ 	.short	(.L_889 - .L_888)
.L_888:
        /*006c*/ 	.word	0x00000000
        /*0070*/ 	.short	0x0004
        /*0072*/ 	.short	0x0020
        /*0074*/ 	.byte	0x00, 0xf0, 0x21, 0x00


	//----- nvinfo : EIATTR_KPARAM_INFO
	.align		4
.L_889:
        /*0078*/ 	.byte	0x04, 0x17
        /*007a*/ 	.short	(.L_891 - .L_890)
.L_890:
        /*007c*/ 	.word	0x00000000
        /*0080*/ 	.short	0x0003
        /*0082*/ 	.short	0x0018
        /*0084*/ 	.byte	0x00, 0xf5, 0x21, 0x00


	//----- nvinfo : EIATTR_KPARAM_INFO
	.align		4
.L_891:
        /*0088*/ 	.byte	0x04, 0x17
        /*008a*/ 	.short	(.L_893 - .L_892)
.L_892:
        /*008c*/ 	.word	0x00000000
        /*0090*/ 	.short	0x0002
        /*0092*/ 	.short	0x0010
        /*0094*/ 	.byte	0x00, 0xf5, 0x21, 0x00


	//----- nvinfo : EIATTR_KPARAM_INFO
	.align		4
.L_893:
        /*0098*/ 	.byte	0x04, 0x17
        /*009a*/ 	.short	(.L_895 - .L_894)
.L_894:
        /*009c*/ 	.word	0x00000000
        /*00a0*/ 	.short	0x0001
        /*00a2*/ 	.short	0x0008
        /*00a4*/ 	.byte	0x00, 0xf5, 0x21, 0x00


	//----- nvinfo : EIATTR_KPARAM_INFO
	.align		4
.L_895:
        /*00a8*/ 	.byte	0x04, 0x17
        /*00aa*/ 	.short	(.L_897 - .L_896)
.L_896:
        /*00ac*/ 	.word	0x00000000
        /*00b0*/ 	.short	0x0000
        /*00b2*/ 	.short	0x0000
        /*00b4*/ 	.byte	0x00, 0xf5, 0x21, 0x00


	//----- nvinfo : EIATTR_SPARSE_MMA_MASK
	.align		4
.L_897:
        /*00b8*/ 	.byte	0x03, 0x50
        /*00ba*/ 	.short	0x0000


	//----- nvinfo : EIATTR_MAXREG_COUNT
	.align		4
        /*00bc*/ 	.byte	0x03, 0x1b
        /*00be*/ 	.short	0x00ff


	//----- nvinfo : EIATTR_NUM_BARRIERS
	.align		4
        /*00c0*/ 	.byte	0x02, 0x4c
        /*00c2*/ 	.byte	0x01
	.zero		1


	//----- nvinfo : EIATTR_MERCURY_ISA_VERSION
	.align		4
        /*00c4*/ 	.byte	0x03, 0x5f
        /*00c6*/ 	.short	0x0101


	//----- nvinfo : EIATTR_COOP_GROUP_MASK_REGIDS
	.align		4
        /*00c8*/ 	.byte	0x04, 0x29
        /*00ca*/ 	.short	(.L_899 - .L_898)


	//   ....[0]....
.L_898:
        /*00cc*/ 	.word	0xffffffff


	//   ....[1]....
        /*00d0*/ 	.word	0xffffffff


	//   ....[2]....
        /*00d4*/ 	.word	0xffffffff


	//   ....[3]....
        /*00d8*/ 	.word	0xffffffff


	//   ....[4]....
        /*00dc*/ 	.word	0xffffffff


	//   ....[5]....
        /*00e0*/ 	.word	0xffffffff


	//   ....[6]....
        /*00e4*/ 	.word	0xffffffff


	//   ....[7]....
        /*00e8*/ 	.word	0xffffffff


	//   ....[8]....
        /*00ec*/ 	.word	0xffffffff


	//   ....[9]....
        /*00f0*/ 	.word	0xffffffff


	//   ....[10]....
        /*00f4*/ 	.word	0xffffffff


	//   ....[11]....
        /*00f8*/ 	.word	0xffffffff


	//   ....[12]....
        /*00fc*/ 	.word	0xffffffff


	//   ....[13]....
        /*0100*/ 	.word	0xffffffff


	//   ....[14]....
        /*0104*/ 	.word	0xffffffff


	//   ....[15]....
        /*0108*/ 	.word	0xffffffff


	//   ....[16]....
        /*010c*/ 	.word	0xffffffff


	//   ....[17]....
        /*0110*/ 	.word	0xffffffff


	//   ....[18]....
        /*0114*/ 	.word	0xffffffff


	//   ....[19]....
        /*0118*/ 	.word	0xffffffff


	//   ....[20]....
        /*011c*/ 	.word	0xffffffff


	//   ....[21]....
        /*0120*/ 	.word	0xffffffff


	//   ....[22]....
        /*0124*/ 	.word	0xffffffff


	//   ....[23]....
        /*0128*/ 	.word	0xffffffff


	//   ....[24]....
        /*012c*/ 	.word	0xffffffff


	//   ....[25]....
        /*0130*/ 	.word	0xffffffff


	//   ....[26]....
        /*0134*/ 	.word	0xffffffff


	//   ....[27]....
        /*0138*/ 	.word	0xffffffff


	//   ....[28]....
        /*013c*/ 	.word	0xffffffff


	//   ....[29]....
        /*0140*/ 	.word	0xffffffff


	//   ....[30]....
        /*0144*/ 	.word	0xffffffff


	//   ....[31]....
        /*0148*/ 	.word	0xffffffff


	//   ....[32]....
        /*014c*/ 	.word	0xffffffff


	//   ....[33]....
        /*0150*/ 	.word	0xffffffff


	//   ....[34]....
        /*0154*/ 	.word	0xffffffff


	//   ....[35]....
        /*0158*/ 	.word	0xffffffff


	//   ....[36]....
        /*015c*/ 	.word	0xffffffff


	//   ....[37]....
        /*0160*/ 	.word	0xffffffff


	//   ....[38]....
        /*0164*/ 	.word	0xffffffff


	//   ....[39]....
        /*0168*/ 	.word	0xffffffff


	//   ....[40]....
        /*016c*/ 	.word	0xffffffff


	//   ....[41]....
        /*0170*/ 	.word	0xffffffff


	//   ....[42]....
        /*0174*/ 	.word	0xffffffff


	//   ....[43]....
        /*0178*/ 	.word	0xffffffff


	//   ....[44]....
        /*017c*/ 	.word	0xffffffff


	//   ....[45]....
        /*0180*/ 	.word	0xffffffff


	//   ....[46]....
        /*0184*/ 	.word	0xffffffff


	//   ....[47]....
        /*0188*/ 	.word	0xffffffff


	//   ....[48]....
        /*018c*/ 	.word	0xffffffff


	//   ....[49]....
        /*0190*/ 	.word	0xffffffff


	//   ....[50]....
        /*0194*/ 	.word	0xffffffff


	//   ....[51]....
        /*0198*/ 	.word	0xffffffff


	//   ....[52]....
        /*019c*/ 	.word	0xffffffff


	//   ....[53]....
        /*01a0*/ 	.word	0xffffffff


	//   ....[54]....
        /*01a4*/ 	.word	0xffffffff


	//   ....[55]....
        /*01a8*/ 	.word	0xffffffff


	//   ....[56]....
        /*01ac*/ 	.word	0xffffffff


	//   ....[57]....
        /*01b0*/ 	.word	0xffffffff


	//   ....[58]....
        /*01b4*/ 	.word	0xffffffff


	//   ....[59]....
        /*01b8*/ 	.word	0xffffffff


	//   ....[60]....
        /*01bc*/ 	.word	0xffffffff


	//   ....[61]....
        /*01c0*/ 	.word	0xffffffff


	//   ....[62]....
        /*01c4*/ 	.word	0xffffffff


	//   ....[63]....
        /*01c8*/ 	.word	0xffffffff


	//   ....[64]....
        /*01cc*/ 	.word	0xffffffff


	//   ....[65]....
        /*01d0*/ 	.word	0xffffffff


	//   ....[66]....
        /*01d4*/ 	.word	0xffffffff


	//   ....[67]....
        /*01d8*/ 	.word	0xffffffff


	//   ....[68]....
        /*01dc*/ 	.word	0xffffffff


	//   ....[69]....
        /*01e0*/ 	.word	0xffffffff


	//   ....[70]....
        /*01e4*/ 	.word	0xffffffff


	//   ....[71]....
        /*01e8*/ 	.word	0xffffffff


	//   ....[72]....
        /*01ec*/ 	.word	0xffffffff


	//   ....[73]....
        /*01f0*/ 	.word	0xffffffff


	//   ....[74]....
        /*01f4*/ 	.word	0xffffffff


	//   ....[75]....
        /*01f8*/ 	.word	0xffffffff


	//   ....[76]....
        /*01fc*/ 	.word	0xffffffff


	//   ....[77]....
        /*0200*/ 	.word	0xffffffff


	//   ....[78]....
        /*0204*/ 	.word	0xffffffff


	//   ....[79]....
        /*0208*/ 	.word	0xffffffff


	//   ....[80]....
        /*020c*/ 	.word	0xffffffff


	//   ....[81]....
        /*0210*/ 	.word	0xffffffff


	//   ....[82]....
        /*0214*/ 	.word	0xffffffff


	//   ....[83]....
        /*0218*/ 	.word	0xffffffff


	//   ....[84]....
        /*021c*/ 	.word	0xffffffff


	//   ....[85]....
        /*0220*/ 	.word	0xffffffff


	//   ....[86]....
        /*0224*/ 	.word	0xffffffff


	//   ....[87]....
        /*0228*/ 	.word	0xffffffff


	//   ....[88]....
        /*022c*/ 	.word	0xffffffff


	//   ....[89]....
        /*0230*/ 	.word	0xffffffff


	//   ....[90]....
        /*0234*/ 	.word	0xffffffff


	//   ....[91]....
        /*0238*/ 	.word	0xffffffff


	//   ....[92]....
        /*023c*/ 	.word	0xffffffff


	//   ....[93]....
        /*0240*/ 	.word	0xffffffff


	//   ....[94]....
        /*0244*/ 	.word	0xffffffff


	//   ....[95]....
        /*0248*/ 	.word	0xffffffff


	//   ....[96]....
        /*024c*/ 	.word	0xffffffff


	//   ....[97]....
        /*0250*/ 	.word	0xffffffff


	//   ....[98]....
        /*0254*/ 	.word	0xffffffff


	//   ....[99]....
        /*0258*/ 	.word	0xffffffff


	//   ....[100]....
        /*025c*/ 	.word	0xffffffff


	//   ....[101]....
        /*0260*/ 	.word	0xffffffff


	//   ....[102]....
        /*0264*/ 	.word	0xffffffff


	//   ....[103]....
        /*0268*/ 	.word	0xffffffff


	//   ....[104]....
        /*026c*/ 	.word	0xffffffff


	//   ....[105]....
        /*0270*/ 	.word	0xffffffff


	//   ....[106]....
        /*0274*/ 	.word	0xffffffff


	//   ....[107]....
        /*0278*/ 	.word	0xffffffff


	//   ....[108]....
        /*027c*/ 	.word	0xffffffff


	//   ....[109]....
        /*0280*/ 	.word	0xffffffff


	//   ....[110]....
        /*0284*/ 	.word	0xffffffff


	//   ....[111]....
        /*0288*/ 	.word	0xffffffff


	//   ....[112]....
        /*028c*/ 	.word	0xffffffff


	//   ....[113]....
        /*0290*/ 	.word	0xffffffff


	//   ....[114]....
        /*0294*/ 	.word	0xffffffff


	//   ....[115]....
        /*0298*/ 	.word	0xffffffff


	//   ....[116]....
        /*029c*/ 	.word	0xffffffff


	//   ....[117]....
        /*02a0*/ 	.word	0xffffffff


	//   ....[118]....
        /*02a4*/ 	.word	0xffffffff


	//   ....[119]....
        /*02a8*/ 	.word	0xffffffff


	//   ....[120]....
        /*02ac*/ 	.word	0xffffffff


	//   ....[121]....
        /*02b0*/ 	.word	0xffffffff


	//   ....[122]....
        /*02b4*/ 	.word	0xffffffff


	//   ....[123]....
        /*02b8*/ 	.word	0xffffffff


	//   ....[124]....
        /*02bc*/ 	.word	0xffffffff


	//   ....[125]....
        /*02c0*/ 	.word	0xffffffff


	//   ....[126]....
        /*02c4*/ 	.word	0xffffffff


	//   ....[127]....
        /*02c8*/ 	.word	0xffffffff


	//   ....[128]....
        /*02cc*/ 	.word	0xffffffff


	//   ....[129]....
        /*02d0*/ 	.word	0xffffffff


	//   ....[130]....
        /*02d4*/ 	.word	0xffffffff


	//   ....[131]....
        /*02d8*/ 	.word	0xffffffff


	//   ....[132]....
        /*02dc*/ 	.word	0xffffffff


	//   ....[133]....
        /*02e0*/ 	.word	0xffffffff


	//   ....[134]....
        /*02e4*/ 	.word	0xffffffff


	//   ....[135]....
        /*02e8*/ 	.word	0xffffffff


	//   ....[136]....
        /*02ec*/ 	.word	0xffffffff


	//   ....[137]....
        /*02f0*/ 	.word	0xffffffff


	//   ....[138]....
        /*02f4*/ 	.word	0xffffffff


	//   ....[139]....
        /*02f8*/ 	.word	0xffffffff


	//   ....[140]....
        /*02fc*/ 	.word	0xffffffff


	//   ....[141]....
        /*0300*/ 	.word	0xffffffff


	//   ....[142]....
        /*0304*/ 	.word	0xffffffff


	//   ....[143]....
        /*0308*/ 	.word	0xffffffff


	//   ....[144]....
        /*030c*/ 	.word	0xffffffff


	//   ....[145]....
        /*0310*/ 	.word	0xffffffff


	//   ....[146]....
        /*0314*/ 	.word	0xffffffff


	//   ....[147]....
        /*0318*/ 	.word	0xffffffff


	//   ....[148]....
        /*031c*/ 	.word	0xffffffff


	//   ....[149]....
        /*0320*/ 	.word	0xffffffff


	//   ....[150]....
        /*0324*/ 	.word	0xffffffff


	//   ....[151]....
        /*0328*/ 	.word	0xffffffff


	//   ....[152]....
        /*032c*/ 	.word	0xffffffff


	//   ....[153]....
        /*0330*/ 	.word	0xffffffff


	//   ....[154]....
        /*0334*/ 	.word	0xffffffff


	//   ....[155]....
        /*0338*/ 	.word	0xffffffff


	//   ....[156]....
        /*033c*/ 	.word	0xffffffff


	//   ....[157]....
        /*0340*/ 	.word	0xffffffff


	//   ....[158]....
        /*0344*/ 	.word	0xffffffff


	//   ....[159]....
        /*0348*/ 	.word	0xffffffff


	//   ....[160]....
        /*034c*/ 	.word	0xffffffff


	//   ....[161]....
        /*0350*/ 	.word	0xffffffff


	//   ....[162]....
        /*0354*/ 	.word	0xffffffff


	//   ....[163]....
        /*0358*/ 	.word	0xffffffff


	//   ....[164]....
        /*035c*/ 	.word	0xffffffff


	//   ....[165]....
        /*0360*/ 	.word	0xffffffff


	//   ....[166]....
        /*0364*/ 	.word	0xffffffff


	//   ....[167]....
        /*0368*/ 	.word	0xffffffff


	//   ....[168]....
        /*036c*/ 	.word	0xffffffff


	//   ....[169]....
        /*0370*/ 	.word	0xffffffff


	//   ....[170]....
        /*0374*/ 	.word	0xffffffff


	//   ....[171]....
        /*0378*/ 	.word	0xffffffff


	//   ....[172]....
        /*037c*/ 	.word	0xffffffff


	//   ....[173]....
        /*0380*/ 	.word	0xffffffff


	//   ....[174]....
        /*0384*/ 	.word	0xffffffff


	//   ....[175]....
        /*0388*/ 	.word	0xffffffff


	//   ....[176]....
        /*038c*/ 	.word	0xffffffff


	//   ....[177]....
        /*0390*/ 	.word	0xffffffff


	//   ....[178]....
        /*0394*/ 	.word	0xffffffff


	//   ....[179]....
        /*0398*/ 	.word	0xffffffff


	//   ....[180]....
        /*039c*/ 	.word	0xffffffff


	//   ....[181]....
        /*03a0*/ 	.word	0xffffffff


	//   ....[182]....
        /*03a4*/ 	.word	0xffffffff


	//   ....[183]....
        /*03a8*/ 	.word	0xffffffff


	//   ....[184]....
        /*03ac*/ 	.word	0xffffffff


	//   ....[185]....
        /*03b0*/ 	.word	0xffffffff


	//   ....[186]....
        /*03b4*/ 	.word	0x05000002


	//   ....[187]....
        /*03b8*/ 	.word	0x05000002


	//   ....[188]....
        /*03bc*/ 	.word	0x05000002


	//   ....[189]....
        /*03c0*/ 	.word	0x05000002


	//   ....[190]....
        /*03c4*/ 	.word	0x05000002


	//   ....[191]....
        /*03c8*/ 	.word	0x05000002


	//   ....[192]....
        /*03cc*/ 	.word	0x05000002


	//   ....[193]....
        /*03d0*/ 	.word	0x05000002


	//   ....[194]....
        /*03d4*/ 	.word	0x05000002


	//   ....[195]....
        /*03d8*/ 	.word	0x05000002


	//   ....[196]....
        /*03dc*/ 	.word	0x05000002


	//   ....[197]....
        /*03e0*/ 	.word	0x05000002


	//   ....[198]....
        /*03e4*/ 	.word	0x05000002


	//   ....[199]....
        /*03e8*/ 	.word	0x05000002


	//   ....[200]....
        /*03ec*/ 	.word	0x05000002


	//   ....[201]....
        /*03f0*/ 	.word	0x05000002


	//   ....[202]....
        /*03f4*/ 	.word	0x05000002


	//   ....[203]....
        /*03f8*/ 	.word	0x05000002


	//   ....[204]....
        /*03fc*/ 	.word	0x05000002


	//   ....[205]....
        /*0400*/ 	.word	0x05000002


	//   ....[206]....
        /*0404*/ 	.word	0x05000002


	//   ....[207]....
        /*0408*/ 	.word	0x05000002


	//   ....[208]....
        /*040c*/ 	.word	0x05000002


	//   ....[209]....
        /*0410*/ 	.word	0x05000002


	//   ....[210]....
        /*0414*/ 	.word	0x05000002


	//   ....[211]....
        /*0418*/ 	.word	0x05000002


	//   ....[212]....
        /*041c*/ 	.word	0x05000002


	//   ....[213]....
        /*0420*/ 	.word	0x05000002


	//   ....[214]....
        /*0424*/ 	.word	0x05000002


	//   ....[215]....
        /*0428*/ 	.word	0x05000002


	//   ....[216]....
        /*042c*/ 	.word	0x05000002


	//   ....[217]....
        /*0430*/ 	.word	0x05000002


	//   ....[218]....
        /*0434*/ 	.word	0x05000002


	//   ....[219]....
        /*0438*/ 	.word	0x05000002


	//   ....[220]....
        /*043c*/ 	.word	0x05000002


	//   ....[221]....
        /*0440*/ 	.word	0x05000002


	//   ....[222]....
        /*0444*/ 	.word	0x05000002


	//   ....[223]....
        /*0448*/ 	.word	0x05000002


	//   ....[224]....
        /*044c*/ 	.word	0x05000002


	//   ....[225]....
        /*0450*/ 	.word	0x05000002


	//   ....[226]....
        /*0454*/ 	.word	0x05000002


	//   ....[227]....
        /*0458*/ 	.word	0x05000002


	//   ....[228]....
        /*045c*/ 	.word	0x05000002


	//   ....[229]....
        /*0460*/ 	.word	0x05000002


	//   ....[230]....
        /*0464*/ 	.word	0x05000002


	//   ....[231]....
        /*0468*/ 	.word	0x05000002


	//   ....[232]....
        /*046c*/ 	.word	0x05000002


	//   ....[233]....
        /*0470*/ 	.word	0x05000002


	//----- nvinfo : EIATTR_COOP_GROUP_INSTR_OFFSETS
	.align		4
.L_899:
        /*0474*/ 	.byte	0x04, 0x28
        /*0476*/ 	.short	(.L_901 - .L_900)


	//   ....[0]....
.L_900:
        /*0478*/ 	.word	0x00001e20


	//   ....[1]....
        /*047c*/ 	.word	0x00001e60


	//   ....[2]....
        /*0480*/ 	.word	0x00001ea0


	//   ....[3]....
        /*0484*/ 	.word	0x00001ee0


	//   ....[4]....
        /*0488*/ 	.word	0x00001f20


	//   ....[5]....
        /*048c*/ 	.word	0x00001f70


	//   ....[6]....
        /*0490*/ 	.word	0x00001ff0


	//   ....[7]....
        /*0494*/ 	.word	0x00002030


	//   ....[8]....
        /*0498*/ 	.word	0x00002070


	//   ....[9]....
        /*049c*/ 	.word	0x000020b0


	//   ....[10]....
        /*04a0*/ 	.word	0x000020f0


	//   ....[11]....
        /*04a4*/ 	.word	0x000023a0


	//   ....[12]....
        /*04a8*/ 	.word	0x000024a0


	//   ....[13]....
        /*04ac*/ 	.word	0x00002550


	//   ....[14]....
        /*04b0*/ 	.word	0x00002560


	//   ....[15]....
        /*04b4*/ 	.word	0x00002680


	//   ....[16]....
        /*04b8*/ 	.word	0x000026a0


	//   ....[17]....
        /*04bc*/ 	.word	0x000027b0


	//   ....[18]....
        /*04c0*/ 	.word	0x000027c0


	//   ....[19]....
        /*04c4*/ 	.word	0x000028e0


	//   ....[20]....
        /*04c8*/ 	.word	0x00002900


	//   ....[21]....
        /*04cc*/ 	.word	0x00002a10


	//   ....[22]....
        /*04d0*/ 	.word	0x00002a20


	//   ....[23]....
        /*04d4*/ 	.word	0x00002b30


	//   ....[24]....
        /*04d8*/ 	.word	0x00002b40


	//   ....[25]....
        /*04dc*/ 	.word	0x00002c60


	//   ....[26]....
        /*04e0*/ 	.word	0x00002c80


	//   ....[27]....
        /*04e4*/ 	.word	0x00002d90


	//   ....[28]....
        /*04e8*/ 	.word	0x00002da0


	//   ....[29]....
        /*04ec*/ 	.word	0x00002eb0


	//   ....[30]....
        /*04f0*/ 	.word	0x00002ec0


	//   ....[31]....
        /*04f4*/ 	.word	0x00002fd0


	//   ....[32]....
        /*04f8*/ 	.word	0x00002fe0


	//   ....[33]....
        /*04fc*/ 	.word	0x000030e0


	//   ....[34]....
        /*0500*/ 	.word	0x000030f0


	//   ....[35]....
        /*0504*/ 	.word	0x00003210


	//   ....[36]....
        /*0508*/ 	.word	0x00003220


	//   ....[37]....
        /*050c*/ 	.word	0x00003330


	//   ....[38]....
        /*0510*/ 	.word	0x00003340


	//   ....[39]....
        /*0514*/ 	.word	0x00003450


	//   ....[40]....
        /*0518*/ 	.word	0x00003460


	//   ....[41]....
        /*051c*/ 	.word	0x00003550


	//   ....[42]....
        /*0520*/ 	.word	0x00003560


	//   ....[43]....
        /*0524*/ 	.word	0x000036d0


	//   ....[44]....
        /*0528*/ 	.word	0x000036e0


	//   ....[45]....
        /*052c*/ 	.word	0x000037d0


	//   ....[46]....
        /*0530*/ 	.word	0x000037e0


	//   ....[47]....
        /*0534*/ 	.word	0x000038d0


	//   ....[48]....
        /*0538*/ 	.word	0x000038e0


	//   ....[49]....
        /*053c*/ 	.word	0x000039d0


	//   ....[50]....
        /*0540*/ 	.word	0x000039e0


	//   ....[51]....
        /*0544*/ 	.word	0x00003ad0


	//   ....[52]....
        /*0548*/ 	.word	0x00003ae0


	//   ....[53]....
        /*054c*/ 	.word	0x00003bb0


	//   ....[54]....
        /*0550*/ 	.word	0x00003ca0


	//   ....[55]....
        /*0554*/ 	.word	0x00003cc0


	//   ....[56]....
        /*0558*/ 	.word	0x00003de0


	//   ....[57]....
        /*055c*/ 	.word	0x00003e00


	//   ....[58]....
        /*0560*/ 	.word	0x00003f10


	//   ....[59]....
        /*0564*/ 	.word	0x00003f20


	//   ....[60]....
        /*0568*/ 	.word	0x00004040


	//   ....[61]....
        /*056c*/ 	.word	0x00004060


	//   ....[62]....
        /*0570*/ 	.word	0x00004170


	//   ....[63]....
        /*0574*/ 	.word	0x00004180


	//   ....[64]....
        /*0578*/ 	.word	0x00004290


	//   ....[65]....
        /*057c*/ 	.word	0x000042a0


	//   ....[66]....
        /*0580*/ 	.word	0x000043c0


	//   ....[67]....
        /*0584*/ 	.word	0x000043e0


	//   ....[68]....
        /*0588*/ 	.word	0x000044f0


	//   ....[69]....
        /*058c*/ 	.word	0x00004500


	//   ....[70]....
        /*0590*/ 	.word	0x00004610


	//   ....[71]....
        /*0594*/ 	.word	0x00004620


	//   ....[72]....
        /*0598*/ 	.word	0x00004730


	//   ....[73]....
        /*059c*/ 	.word	0x00004740


	//   ....[74]....
        /*05a0*/ 	.word	0x00004840


	//   ....[75]....
        /*05a4*/ 	.word	0x00004850


	//   ....[76]....
        /*05a8*/ 	.word	0x00004970


	//   ....[77]....
        /*05ac*/ 	.word	0x00004980


	//   ....[78]....
        /*05b0*/ 	.word	0x00004a90


	//   ....[79]....
        /*05b4*/ 	.word	0x00004aa0


	//   ....[80]....
        /*05b8*/ 	.word	0x00004bb0


	//   ....[81]....
        /*05bc*/ 	.word	0x00004bc0


	//   ....[82]....
        /*05c0*/ 	.word	0x00004cb0


	//   ....[83]....
        /*05c4*/ 	.word	0x00004cc0


	//   ....[84]....
        /*05c8*/ 	.word	0x00004e40


	//   ....[85]....
        /*05cc*/ 	.word	0x00004e50


	//   ....[86]....
        /*05d0*/ 	.word	0x00004f40


	//   ....[87]....
        /*05d4*/ 	.word	0x00004f50


	//   ....[88]....
        /*05d8*/ 	.word	0x00005040


	//   ....[89]....
        /*05dc*/ 	.word	0x00005050


	//   ....[90]....
        /*05e0*/ 	.word	0x00005140


	//   ....[91]....
        /*05e4*/ 	.word	0x00005150


	//   ....[92]....
        /*05e8*/ 	.word	0x00005240


	//   ....[93]....
        /*05ec*/ 	.word	0x00005250


	//   ....[94]....
        /*05f0*/ 	.word	0x00005340


	//   ....[95]....
        /*05f4*/ 	.word	0x00005cb0


	//   ....[96]....
        /*05f8*/ 	.word	0x00005f10


	//   ....[97]....
        /*05fc*/ 	.word	0x00006070


	//   ....[98]....
        /*0600*/ 	.word	0x000060d0


	//   ....[99]....
        /*0604*/ 	.word	0x000060e0


	//   ....[100]....
        /*0608*/ 	.word	0x000061c0


	//   ....[101]....
        /*060c*/ 	.word	0x000061d0


	//   ....[102]....
        /*0610*/ 	.word	0x000062b0


	//   ....[103]....
        /*0614*/ 	.word	0x000062c0


	//   ....[104]....
        /*0618*/ 	.word	0x000063a0


	//   ....[105]....
        /*061c*/ 	.word	0x000063b0


	//   ....[106]....
        /*0620*/ 	.word	0x00006490


	//   ....[107]....
        /*0624*/ 	.word	0x000064a0


	//   ....[108]....
        /*0628*/ 	.word	0x00006580


	//   ....[109]....
        /*062c*/ 	.word	0x00006590


	//   ....[110]....
        /*0630*/ 	.word	0x00006670


	//   ....[111]....
        /*0634*/ 	.word	0x00006680


	//   ....[112]....
        /*0638*/ 	.word	0x00006760


	//   ....[113]....
        /*063c*/ 	.word	0x00006770


	//   ....[114]....
        /*0640*/ 	.word	0x00006850


	//   ....[115]....
        /*0644*/ 	.word	0x00006860


	//   ....[116]....
        /*0648*/ 	.word	0x00006940


	//   ....[117]....
        /*064c*/ 	.word	0x00006950


	//   ....[118]....
        /*0650*/ 	.word	0x00006a40


	//   ....[119]....
        /*0654*/ 	.word	0x00006a50


	//   ....[120]....
        /*0658*/ 	.word	0x00006b40


	//   ....[121]....
        /*065c*/ 	.word	0x00006b50


	//   ....[122]....
        /*0660*/ 	.word	0x00006c30


	//   ....[123]....
        /*0664*/ 	.word	0x00006c40


	//   ....[124]....
        /*0668*/ 	.word	0x00006d20


	//   ....[125]....
        /*066c*/ 	.word	0x00006d30


	//   ....[126]....
        /*0670*/ 	.word	0x00006e10


	//   ....[127]....
        /*0674*/ 	.word	0x00006e20


	//   ....[128]....
        /*0678*/ 	.word	0x00006f90


	//   ....[129]....
        /*067c*/ 	.word	0x00006fa0


	//   ....[130]....
        /*0680*/ 	.word	0x00007090


	//   ....[131]....
        /*0684*/ 	.word	0x000070a0


	//   ....[132]....
        /*0688*/ 	.word	0x00007190


	//   ....[133]....
        /*068c*/ 	.word	0x000071a0


	//   ....[134]....
        /*0690*/ 	.word	0x00007290


	//   ....[135]....
        /*0694*/ 	.word	0x000072a0


	//   ....[136]....
        /*0698*/ 	.word	0x00007390


	//   ....[137]....
        /*069c*/ 	.word	0x000073a0


	//   ....[138]....
        /*06a0*/ 	.word	0x000074a0


	//   ....[139]....
        /*06a4*/ 	.word	0x000074b0


	//   ....[140]....
        /*06a8*/ 	.word	0x000074f0


	//   ....[141]....
        /*06ac*/ 	.word	0x00007620


	//   ....[142]....
        /*06b0*/ 	.word	0x00007640


	//   ....[143]....
        /*06b4*/ 	.word	0x00007740


	//   ....[144]....
        /*06b8*/ 	.word	0x00007750


	//   ....[145]....
        /*06bc*/ 	.word	0x00007860


	//   ....[146]....
        /*06c0*/ 	.word	0x00007880


	//   ....[147]....
        /*06c4*/ 	.word	0x00007980


	//   ....[148]....
        /*06c8*/ 	.word	0x00007990


	//   ....[149]....
        /*06cc*/ 	.word	0x00007aa0


	//   ....[150]....
        /*06d0*/ 	.word	0x00007ab0


	//   ....[151]....
        /*06d4*/ 	.word	0x00007bc0


	//   ....[152]....
        /*06d8*/ 	.word	0x00007be0


	//   ....[153]....
        /*06dc*/ 	.word	0x00007ce0


	//   ....[154]....
        /*06e0*/ 	.word	0x00007cf0


	//   ....[155]....
        /*06e4*/ 	.word	0x00007e00


	//   ....[156]....
        /*06e8*/ 	.word	0x00007e10


	//   ....[157]....
        /*06ec*/ 	.word	0x00007f20


	//   ....[158]....
        /*06f0*/ 	.word	0x00007f30


	//   ....[159]....
        /*06f4*/ 	.word	0x00008040


	//   ....[160]....
        /*06f8*/ 	.word	0x00008060


	//   ....[161]....
        /*06fc*/ 	.word	0x00008160


	//   ....[162]....
        /*0700*/ 	.word	0x00008170


	//   ....[163]....
        /*0704*/ 	.word	0x00008290


	//   ....[164]....
        /*0708*/ 	.word	0x000082a0


	//   ....[165]....
        /*070c*/ 	.word	0x000083b0


	//   ....[166]....
        /*0710*/ 	.word	0x000083c0


	//   ....[167]....
        /*0714*/ 	.word	0x000084d0


	//   ....[168]....
        /*0718*/ 	.word	0x000084e0


	//   ....[169]....
        /*071c*/ 	.word	0x000085f0


	//   ....[170]....
        /*0720*/ 	.word	0x00008610


	//   ....[171]....
        /*0724*/ 	.word	0x000087a0


	//   ....[172]....
        /*0728*/ 	.word	0x000087b0


	//   ....[173]....
        /*072c*/ 	.word	0x000088c0


	//   ....[174]....
        /*0730*/ 	.word	0x000088d0


	//   ....[175]....
        /*0734*/ 	.word	0x000089e0


	//   ....[176]....
        /*0738*/ 	.word	0x000089f0


	//   ....[177]....
        /*073c*/ 	.word	0x00008b00


	//   ....[178]....
        /*0740*/ 	.word	0x00008b10


	//   ....[179]....
        /*0744*/ 	.word	0x00008c20


	//   ....[180]....
        /*0748*/ 	.word	0x00008c40


	//   ....[181]....
        /*074c*/ 	.word	0x00008eb0


	//   ....[182]....
        /*0750*/ 	.word	0x00008ed0


	//   ....[183]....
        /*0754*/ 	.word	0x00008ef0


	//   ....[184]....
        /*0758*/ 	.word	0x00008f10


	//   ....[185]....
        /*075c*/ 	.word	0x00008f30


	//   ....[186]....
        /*0760*/ 	.word	0x00009180


	//   ....[187]....
        /*0764*/ 	.word	0x00009210


	//   ....[188]....
        /*0768*/ 	.word	0x000092a0


	//   ....[189]....
        /*076c*/ 	.word	0x00009340


	//   ....[190]....
        /*0770*/ 	.word	0x000093d0


	//   ....[191]....
        /*0774*/ 	.word	0x00009450


	//   ....[192]....
        /*0778*/ 	.word	0x000094f0


	//   ....[193]....
        /*077c*/ 	.word	0x00009570


	//   ....[194]....
        /*0780*/ 	.word	0x00009600


	//   ....[195]....
        /*0784*/ 	.word	0x00009680


	//   ....[196]....
        /*0788*/ 	.word	0x00009710


	//   ....[197]....
        /*078c*/ 	.word	0x00009790


	//   ....[198]....
        /*0790*/ 	.word	0x00009820


	//   ....[199]....
        /*0794*/ 	.word	0x000098c0


	//   ....[200]....
        /*0798*/ 	.word	0x00009950


	//   ....[201]....
        /*079c*/ 	.word	0x000099d0


	//   ....[202]....
        /*07a0*/ 	.word	0x00009a60


	//   ....[203]....
        /*07a4*/ 	.word	0x00009ae0


	//   ....[204]....
        /*07a8*/ 	.word	0x00009b70


	//   ....[205]....
        /*07ac*/ 	.word	0x00009bf0


	//   ....[206]....
        /*07b0*/ 	.word	0x00009c90


	//   ....[207]....
        /*07b4*/ 	.word	0x00009d10


	//   ....[208]....
        /*07b8*/ 	.word	0x00009da0


	//   ....[209]....
        /*07bc*/ 	.word	0x00009e20


	//   ....[210]....
        /*07c0*/ 	.word	0x00009eb0


	//   ....[211]....
        /*07c4*/ 	.word	0x00009f30


	//   ....[212]....
        /*07c8*/ 	.word	0x00009fc0


	//   ....[213]....
        /*07cc*/ 	.word	0x0000a040


	//   ....[214]....
        /*07d0*/ 	.word	0x0000a0d0


	//   ....[215]....
        /*07d4*/ 	.word	0x0000a150


	//   ....[216]....
        /*07d8*/ 	.word	0x0000a1e0


	//   ....[217]....
        /*07dc*/ 	.word	0x0000a280


	//   ....[218]....
        /*07e0*/ 	.word	0x0000a310


	//   ....[219]....
        /*07e4*/ 	.word	0x0000a390


	//   ....[220]....
        /*07e8*/ 	.word	0x0000a420


	//   ....[221]....
        /*07ec*/ 	.word	0x0000a4a0


	//   ....[222]....
        /*07f0*/ 	.word	0x0000a530


	//   ....[223]....
        /*07f4*/ 	.word	0x0000a5b0


	//   ....[224]....
        /*07f8*/ 	.word	0x0000a640


	//   ....[225]....
        /*07fc*/ 	.word	0x0000a6c0


	//   ....[226]....
        /*0800*/ 	.word	0x0000a750


	//   ....[227]....
        /*0804*/ 	.word	0x0000a810


	//   ....[228]....
        /*0808*/ 	.word	0x0000a8c0


	//   ....[229]....
        /*080c*/ 	.word	0x0000a960


	//   ....[230]....
        /*0810*/ 	.word	0x0000a9e0


	//   ....[231]....
        /*0814*/ 	.word	0x0000aa40


	//   ....[232]....
        /*0818*/ 	.word	0x0000aaa0


	//   ....[233]....
        /*081c*/ 	.word	0x0000ab00


	//----- nvinfo : EIATTR_VRC_CTA_INIT_COUNT
	.align		4
.L_901:
        /*0820*/ 	.byte	0x02, 0x4a
	.zero		1
	.zero		1


	//----- nvinfo : EIATTR_EXIT_INSTR_OFFSETS
	.align		4
        /*0824*/ 	.byte	0x04, 0x1c
        /*0826*/ 	.short	(.L_903 - .L_902)


	//   ....[0]....
.L_902:
        /*0828*/ 	.word	0x00000050


	//   ....[1]....
        /*082c*/ 	.word	0x000000e0


	//   ....[2]....
        /*0830*/ 	.word	0x00002180


	//   ....[3]....
        /*0834*/ 	.word	0x000058d0


	//   ....[4]....
        /*0838*/ 	.word	0x00009130


	//----- nvinfo : EIATTR_CRS_STACK_SIZE
	.align		4
.L_903:
        /*083c*/ 	.byte	0x04, 0x1e
        /*083e*/ 	.short	(.L_905 - .L_904)
.L_904:
        /*0840*/ 	.word	0x00000000


	//----- nvinfo : EIATTR_CBANK_PARAM_SIZE
	.align		4
.L_905:
        /*0844*/ 	.byte	0x03, 0x19
        /*0846*/ 	.short	0x0058


	//----- nvinfo : EIATTR_PARAM_CBANK
	.align		4
        /*0848*/ 	.byte	0x04, 0x0a
        /*084a*/ 	.short	(.L_907 - .L_906)
	.align		4
.L_906:
        /*084c*/ 	.word	index@(.nv.constant0._ZN4vllm3moe25grouped_topk_fused_kernelI13__nv_bfloat16S2_iLNS0_11ScoringFuncE0EEEvPT_PfPT1_PKT0_lllllbd)
        /*0850*/ 	.short	0x0380
        /*0852*/ 	.short	0x0058


	//----- nvinfo : EIATTR_SW_WAR
	.align		4
.L_907:
        /*0854*/ 	.byte	0x04, 0x36
        /*0856*/ 	.short	(.L_909 - .L_908)
.L_908:
        /*0858*/ 	.word	0x00000008
.L_909:


//--------------------- .nv.info._ZN4vllm3moe44grouped_topk_fused_small_expert_count_kernelI13__nv_bfloat16S2_iLNS0_11ScoringFuncE0ELi128ELb0ELi8EEEvPT_PfPT1_PKT0_llllllbd --------------------------
	.section	.nv.info._ZN4vllm3moe44grouped_topk_fused_small_expert_count_kernelI13__nv_bfloat16S2_iLNS0_11ScoringFuncE0ELi128ELb0ELi8EEEvPT_PfPT1_PKT0_llllllbd,"",@"SHT_CUDA_INFO"
	.sectionflags	@""
	.align	4


	//----- nvinfo : EIATTR_CUDA_API_VERSION
	.align		4
        /*0000*/ 	.byte	0x04, 0x37
        /*0002*/ 	.short	(.L_911 - .L_910)
.L_910:
        /*0004*/ 	.word	0x00000082


	//----- nvinfo : EIATTR_KPARAM_INFO
	.align		4
.L_911:
        /*0008*/ 	.byte	0x04, 0x17
        /*000a*/ 	.short	(.L_913 - .L_912)
.L_912:
        /*000c*/ 	.word	0x00000000
        /*0010*/ 	.short	0x000b
        /*0012*/ 	.short	0x0058
        /*0014*/ 	.byte	0x00, 0xf0, 0x21, 0x00


	//----- nvinfo : EIATTR_KPARAM_INFO
	.align		4
.L_913:
        /*0018*/ 	.byte	0x04, 0x17
        /*001a*/ 	.short	(.L_915 - .L_914)
.L_914:
        /*001c*/ 	.word	0x00000000
        /*0020*/ 	.short	0x000a
        /*0022*/ 	.short	0x0050
        /*0024*/ 	.byte	0x00, 0xf0, 0x05, 0x00


	//----- nvinfo : EIATTR_KPARAM_INFO
	.align		4
.L_915:
        /*0028*/ 	.byte	0x04, 0x17
        /*002a*/ 	.short	(.L_917 - .L_916)
.L_916:
        /*002c*/ 	.word	0x00000000
        /*0030*/ 	.short	0x0009
        /*0032*/ 	.short	0x0048
        /*0034*/ 	.byte	0x00, 0xf0, 0x21, 0x00


	//----- nvinfo : EIATTR_KPARAM_INFO
	.align		4
.L_917:
        /*0038*/ 	.byte	0x04, 0x17
        /*003a*/ 	.short	(.L_919 - .L_918)
.L_918:
        /*003c*/ 	.word	0x00000000
        /*0040*/ 	.short	0x0008
        /*0042*/ 	.short	0x0040
        /*0044*/ 	.byte	0x00, 0xf0, 0x21, 0x00


	//----- nvinfo : EIATTR_KPARAM_INFO
	.align		4
.L_919:
        /*0048*/ 	.byte	0x04, 0x17
        /*004a*/ 	.short	(.L_921 - .L_920)
.L_920:
        /*004c*/ 	.word	0x00000000
        /*0050*/ 	.short	0x0007
        /*0052*/ 	.short	0x0038
        /*0054*/ 	.byte	0x00, 0xf0, 0x21, 0x00


	//----- nvinfo : EIATTR_KPARAM_INFO
	.align		4
.L_921:
        /*0058*/ 	.byte	0x04, 0x17
        /*005a*/ 	.short	(.L_923 - .L_922)
.L_922:
        /*005c*/ 	.word	0x00000000
        /*0060*/ 	.short	0x0006
        /*0062*/ 	.short	0x0030
        /*0064*/ 	.byte	0x00, 0xf0, 0x21, 0x00


	//----- nvinfo : EIATTR_KPARAM_INFO
	.align		4
.L_923:
        /*0068*/ 	.byte	0x04, 0x17
        /*006a*/ 	.short	(.L_925 - .L_924)
.L_924:
        /*006c*/ 	.word	0x00000000
        /*0070*/ 	.short	0x0005
        /*0072*/ 	.short	0x0028
        /*0074*/ 	.byte	0x00, 0xf0, 0x21, 0x00


	//----- nvinfo : EIATTR_KPARAM_INFO
	.align		4
.L_925:
        /*0078*/ 	.byte	0x04, 0x17
        /*007a*/ 	.short	(.L_927 - .L_926)
.L_926:
        /*007c*/ 	.word	0x00000000
        /*0080*/ 	.short	0x0004
        /*0082*/ 	.short	0x0020
        /*0084*/ 	.byte	0x00, 0xf0, 0x21, 0x00


	//----- nvinfo : EIATTR_KPARAM_INFO
	.align		4
.L_927:
        /*0088*/ 	.byte	0x04, 0x17
        /*008a*/ 	.short	(.L_929 - .L_928)
.L_928:
        /*008c*/ 	.word	0x00000000
        /*0090*/ 	.short	0x0003
        /*0092*/ 	.short	0x0018
        /*0094*/ 	.byte	0x00, 0xf5, 0x21, 0x00


	//----- nvinfo : EIATTR_KPARAM_INFO
	.align		4
.L_929:
        /*0098*/ 	.byte	0x04, 0x17
        /*009a*/ 	.short	(.L_931 - .L_930)
.L_930:
        /*009c*/ 	.word	0x00000000
        /*00a0*/ 	.short	0x0002
        /*00a2*/ 	.short	0x0010
        /*00a4*/ 	.byte	0x00, 0xf5, 0x21, 0x00


	//----- nvinfo : EIATTR_KPARAM_INFO
	.align		4
.L_931:
        /*00a8*/ 	.byte	0x04, 0x17
        /*00aa*/ 	.short	(.L_933 - .L_932)
.L_932:
        /*00ac*/ 	.word	0x00000000
        /*00b0*/ 	.short	0x0001
        /*00b2*/ 	.short	0x0008
        /*00b4*/ 	.byte	0x00, 0xf5, 0x21, 0x00


	//----- nvinfo : EIATTR_KPARAM_INFO
	.align		4
.L_933:
        /*00b8*/ 	.byte	0x04, 0x17
        /*00ba*/ 	.short	(.L_935 - .L_934)
.L_934:
        /*00bc*/ 	.word	0x00000000
        /*00c0*/ 	.short	0x0000
        /*00c2*/ 	.short	0x0000
        /*00c4*/ 	.byte	0x00, 0xf5, 0x21, 0x00


	//----- nvinfo : EIATTR_SPARSE_MMA_MASK
	.align		4
.L_935:
        /*00c8*/ 	.byte	0x03, 0x50
        /*00ca*/ 	.short	0x0000


	//----- nvinfo : EIATTR_MAXREG_COUNT
	.align		4
        /*00cc*/ 	.byte	0x03, 0x1b
        /*00ce*/ 	.short	0x00ff


	//----- nvinfo : EIATTR_NUM_BARRIERS
	.align		4
        /*00d0*/ 	.byte	0x02, 0x4c
        /*00d2*/ 	.byte	0x01
	.zero		1


	//----- nvinfo : EIATTR_MERCURY_ISA_VERSION
	.align		4
        /*00d4*/ 	.byte	0x03, 0x5f
        /*00d6*/ 	.short	0x0101


	//----- nvinfo : EIATTR_COOP_GROUP_MASK_REGIDS
	.align		4
        /*00d8*/ 	.byte	0x04, 0x29
        /*00da*/ 	.short	(.L_937 - .L_936)


	//   ....[0]....
.L_936:
        /*00dc*/ 	.word	0xffffffff


	//   ....[1]....
        /*00e0*/ 	.word	0xffffffff


	//   ....[2]....
        /*00e4*/ 	.word	0xffffffff


	//   ....[3]....
        /*00e8*/ 	.word	0xffffffff


	//   ....[4]....
        /*00ec*/ 	.word	0xffffffff


	//   ....[5]....
        /*00f0*/ 	.word	0xffffffff


	//   ....[6]....
        /*00f4*/ 	.word	0xffffffff


	//   ....[7]....
        /*00f8*/ 	.word	0xffffffff


	//   ....[8]....
        /*00fc*/ 	.word	0xffffffff


	//   ....[9]....
        /*0100*/ 	.word	0xffffffff


	//   ....[10]....
        /*0104*/ 	.word	0xffffffff


	//   ....[11]....
        /*0108*/ 	.word	0xffffffff


	//   ....[12]....
        /*010c*/ 	.word	0xffffffff


	//   ....[13]....
        /*0110*/ 	.word	0xffffffff


	//   ....[14]....
        /*0114*/ 	.word	0xffffffff


	//   ....[15]....
        /*0118*/ 	.word	0xffffffff


	//   ....[16]....
        /*011c*/ 	.word	0xffffffff


	//   ....[17]....
        /*0120*/ 	.word	0xffffffff


	//   ....[18]....
        /*0124*/ 	.word	0xffffffff


	//   ....[19]....
        /*0128*/ 	.word	0xffffffff


	//   ....[20]....
        /*012c*/ 	.word	0xffffffff


	//   ....[21]....
        /*0130*/ 	.word	0xffffffff


	//   ....[22]....
        /*0134*/ 	.word	0xffffffff


	//   ....[23]....
        /*0138*/ 	.word	0xffffffff


	//   ....[24]....
        /*013c*/ 	.word	0xffffffff


	//   ....[25]....
        /*0140*/ 	.word	0xffffffff


	//   ....[26]....
        /*0144*/ 	.word	0xffffffff


	//   ....[27]....
        /*0148*/ 	.word	0xffffffff


	//   ....[28]....
        /*014c*/ 	.word	0xffffffff


	//   ....[29]....
        /*0150*/ 	.word	0xffffffff


	//   ....[30]....
        /*0154*/ 	.word	0xffffffff


	//   ....[31]....
        /*0158*/ 	.word	0xffffffff


	//   ....[32]....
        /*015c*/ 	.word	0xffffffff


	//   ....[33]....
        /*0160*/ 	.word	0xffffffff


	//   ....[34]....
        /*0164*/ 	.word	0xffffffff


	//   ....[35]....
        /*0168*/ 	.word	0xffffffff


	//   ....[36]....
        /*016c*/ 	.word	0xffffffff


	//   ....[37]....
        /*0170*/ 	.word	0xffffffff


	//   ....[38]....
        /*0174*/ 	.word	0xffffffff


	//   ....[39]....
        /*0178*/ 	.word	0xffffffff


	//   ....[40]....
        /*017c*/ 	.word	0xffffffff


	//   ....[41]....
        /*0180*/ 	.word	0xffffffff


	//   ....[42]....
        /*0184*/ 	.word	0xffffffff


	//   ....[43]....
        /*0188*/ 	.word	0xffffffff


	//   ....[44]....
        /*018c*/ 	.word	0xffffffff


	//   ....[45]....
        /*0190*/ 	.word	0xffffffff


	//   ....[46]....
        /*0194*/ 	.word	0xffffffff


	//   ....[47]....
        /*0198*/ 	.word	0xffffffff


	//   ....[48]....
        /*019c*/ 	.word	0xffffffff


	//   ....[49]....
        /*01a0*/ 	.word	0xffffffff


	//   ....[50]....
        /*01a4*/ 	.word	0xffffffff


	//   ....[51]....
        /*01a8*/ 	.word	0xffffffff


	//   ....[52]....
        /*01ac*/ 	.word	0xffffffff


	//   ....[53]....
        /*01b0*/ 	.word	0xffffffff


	//   ....[54]....
        /*01b4*/ 	.word	0xffffffff


	//   ....[55]....
        /*01b8*/ 	.word	0xffffffff


	//----- nvinfo : EIATTR_COOP_GROUP_INSTR_OFFSETS
	.align		4
.L_937:
        /*01bc*/ 	.byte	0x04, 0x28
        /*01be*/ 	.short	(.L_939 - .L_938)


	//   ....[0]....
.L_938:
        /*01c0*/ 	.word	0x000000b0


	//   ....[1]....
        /*01c4*/ 	.word	0x00000920


	//   ....[2]....
        /*01c8*/ 	.word	0x00000930


	//   ....[3]....
        /*01cc*/ 	.word	0x00000980


	//   ....[4]....
        /*01d0*/ 	.word	0x00000990


	//   ....[5]....
        /*01d4*/ 	.word	0x000009e0


	//   ....[6]....
        /*01d8*/ 	.word	0x000009f0


	//   ....[7]....
        /*01dc*/ 	.word	0x00000a40


	//   ....[8]....
        /*01e0*/ 	.word	0x00000a50


	//   ....[9]....
        /*01e4*/ 	.word	0x00000aa0


	//   ....[10]....
        /*01e8*/ 	.word	0x00000ab0


	//   ....[11]....
        /*01ec*/ 	.word	0x00000b70


	//   ....[12]....
        /*01f0*/ 	.word	0x00000b80


	//   ....[13]....
        /*01f4*/ 	.word	0x00000bd0


	//   ....[14]....
        /*01f8*/ 	.word	0x00000be0


	//   ....[15]....
        /*01fc*/ 	.word	0x00000c30


	//   ....[16]....
        /*0200*/ 	.word	0x00000c40


	//   ....[17]....
        /*0204*/ 	.word	0x00000c90


	//   ....[18]....
        /*0208*/ 	.word	0x00000ca0


	//   ....[19]....
        /*020c*/ 	.word	0x00000d00


	//   ....[20]....
        /*0210*/ 	.word	0x00000d20


	//   ....[21]....
        /*0214*/ 	.word	0x00000de0


	//   ....[22]....
        /*0218*/ 	.word	0x00000df0


	//   ....[23]....
        /*021c*/ 	.word	0x00000e50


	//   ....[24]....
        /*0220*/ 	.word	0x00000e60


	//   ....[25]....
        /*0224*/ 	.word	0x00000eb0


	//   ....[26]....
        /*0228*/ 	.word	0x00000ec0


	//   ....[27]....
        /*022c*/ 	.word	0x00000f20


	//   ....[28]....
        /*0230*/ 	.word	0x00000f40


	//   ....[29]....
        /*0234*/ 	.word	0x00000fb0


	//   ....[30]....
        /*0238*/ 	.word	0x00000fc0


	//   ....[31]....
        /*023c*/ 	.word	0x00001080


	//   ....[32]....
        /*0240*/ 	.word	0x00001090


	//   ....[33]....
        /*0244*/ 	.word	0x000010e0


	//   ....[34]....
        /*0248*/ 	.word	0x000010f0


	//   ....[35]....
        /*024c*/ 	.word	0x00001140


	//   ....[36]....
        /*0250*/ 	.word	0x00001150


	//   ....[37]....
        /*0254*/ 	.word	0x000011b0


	//   ....[38]....
        /*0258*/ 	.word	0x000011d0


	//   ....[39]....
        /*025c*/ 	.word	0x00001240


	//   ....[40]....
        /*0260*/ 	.word	0x00001250


	//   ....[41]....
        /*0264*/ 	.word	0x00001430


	//   ....[42]....
        /*0268*/ 	.word	0x00001470


	//   ....[43]....
        /*026c*/ 	.word	0x000014f0


	//   ....[44]....
        /*0270*/ 	.word	0x00001500


	//   ....[45]....
        /*0274*/ 	.word	0x00001550


	//   ....[46]....
        /*0278*/ 	.word	0x00001560


	//   ....[47]....
        /*027c*/ 	.word	0x000015b0


	//   ....[48]....
        /*0280*/ 	.word	0x000015c0


	//   ....[49]....
        /*0284*/ 	.word	0x00001610


	//   ....[50]....
        /*0288*/ 	.word	0x00001620


	//   ....[51]....
        /*028c*/ 	.word	0x00001820


	//   ....[52]....
        /*0290*/ 	.word	0x00001870


	//   ....[53]....
        /*0294*/ 	.word	0x00001890


	//   ....[54]....
        /*0298*/ 	.word	0x000018b0


	//   ....[55]....
        /*029c*/ 	.word	0x000018d0


	//----- nvinfo : EIATTR_VRC_CTA_INIT_COUNT
	.align		4
.L_939:
        /*02a0*/ 	.byte	0x02, 0x4a
	.zero		1
	.zero		1


	//----- nvinfo : EIATTR_EXIT_INSTR_OFFSETS
	.align		4
        /*02a4*/ 	.byte	0x04, 0x1c
        /*02a6*/ 	.short	(.L_941 - .L_940)


	//   ....[0]....
.L_940:
        /*02a8*/ 	.word	0x00001c00


	//----- nvinfo : EIATTR_CRS_STACK_SIZE
	.align		4
.L_941:
        /*02ac*/ 	.byte	0x04, 0x1e
        /*02ae*/ 	.short	(.L_943 - .L_942)
.L_942:
        /*02b0*/ 	.word	0x00000000


	//----- nvinfo : EIATTR_CBANK_PARAM_SIZE
	.align		4
.L_943:
        /*02b4*/ 	.byte	0x03, 0x19
        /*02b6*/ 	.short	0x0060


	//----- nvinfo : EIATTR_PARAM_CBANK
	.align		4
        /*02b8*/ 	.byte	0x04, 0x0a
        /*02ba*/ 	.short	(.L_945 - .L_944)
	.align		4
.L_944:
        /*02bc*/ 	.word	index@(.nv.constant0._ZN4vllm3moe44grouped_topk_fused_small_expert_count_kernelI13__nv_bfloat16S2_iLNS0_11ScoringFuncE0ELi128ELb0ELi8EEEvPT_PfPT1_PKT0_llllllbd)
        /*02c0*/ 	.short	0x0380
        /*02c2*/ 	.short	0x0060


	//----- nvinfo : EIATTR_SW_WAR
	.align		4
.L_945:
        /*02c4*/ 	.byte	0x04, 0x36
        /*02c6*/ 	.short	(.L_947 - .L_946)
.L_946:
        /*02c8*/ 	.word	0x00000008
.L_947:


//--------------------- .nv.info._ZN4vllm3moe44grouped_topk_fused_small_expert_count_kernelI13__nv_bfloat16S2_iLNS0_11ScoringFuncE0ELi384ELb0ELi8EEEvPT_PfPT1_PKT0_llllllbd --------------------------
	.section	.nv.info._ZN4vllm3moe44grouped_topk_fused_small_expert_count_kernelI13__nv_bfloat16S2_iLNS0_11ScoringFuncE0ELi384ELb0ELi8EEEvPT_PfPT1_PKT0_llllllbd,"",@"SHT_CUDA_INFO"
	.sectionflags	@""
	.align	4


	//----- nvinfo : EIATTR_CUDA_API_VERSION
	.align		4
        /*0000*/ 	.byte	0x04, 0x37
        /*0002*/ 	.short	(.L_949 - .L_948)
.L_948:
        /*0004*/ 	.word	0x00000082


	//----- nvinfo : EIATTR_KPARAM_INFO
	.align		4
.L_949:
        /*0008*/ 	.byte	0x04, 0x17
        /*000a*/ 	.short	(.L_951 - .L_950)
.L_950:
        /*000c*/ 	.word	0x00000000
        /*0010*/ 	.short	0x000b
        /*0012*/ 	.short	0x0058
        /*0014*/ 	.byte	0x00, 0xf0, 0x21, 0x00


	//----- nvinfo : EIATTR_KPARAM_INFO
	.align		4
.L_951:
        /*0018*/ 	.byte	0x04, 0x17
        /*001a*/ 	.short	(.L_953 - .L_952)
.L_952:
        /*001c*/ 	.word	0x00000000
        /*0020*/ 	.short	0x000a
        /*0022*/ 	.short	0x0050
        /*0024*/ 	.byte	0x00, 0xf0, 0x05, 0x00


	//----- nvinfo : EIATTR_KPARAM_INFO
	.align		4
.L_953:
        /*0028*/ 	.byte	0x04, 0x17
        /*002a*/ 	.short	(.L_955 - .L_954)
.L_954:
        /*002c*/ 	.word	0x00000000
        /*0030*/ 	.short	0x0009
        /*0032*/ 	.short	0x0048
        /*0034*/ 	.byte	0x00, 0xf0, 0x21, 0x00


	//----- nvinfo : EIATTR_KPARAM_INFO
	.align		4
.L_955:
        /*0038*/ 	.byte	0x04, 0x17
        /*003a*/ 	.short	(.L_957 - .L_956)
.L_956:
        /*003c*/ 	.word	0x00000000
        /*0040*/ 	.short	0x0008
        /*0042*/ 	.short	0x0040
        /*0044*/ 	.byte	0x00, 0xf0, 0x21, 0x00


	//----- nvinfo : EIATTR_KPARAM_INFO
	.align		4
.L_957:
        /*0048*/ 	.byte	0x04, 0x17
        /*004a*/ 	.short	(.L_959 - .L_958)
.L_958:
        /*004c*/ 	.word	0x00000000
        /*0050*/ 	.short	0x0007
        /*0052*/ 	.short	0x0038
        /*0054*/ 	.byte	0x00, 0xf0, 0x21, 0x00


	//----- nvinfo : EIATTR_KPARAM_INFO
	.align		4
.L_959:
        /*0058*/ 	.byte	0x04, 0x17
        /*005a*/ 	.short	(.L_961 - .L_960)
.L_960:
        /*005c*/ 	.word	0x00000000
        /*0060*/ 	.short	0x0006
        /*0062*/ 	.short	0x0030
        /*0064*/ 	.byte	0x00, 0xf0, 0x21, 0x00


	//----- nvinfo : EIATTR_KPARAM_INFO
	.align		4
.L_961:
        /*0068*/ 	.byte	0x04, 0x17
        /*006a*/ 	.short	(.L_963 - .L_962)
.L_962:
        /*006c*/ 	.word	0x00000000
        /*0070*/ 	.short	0x0005
        /*0072*/ 	.short	0x0028
        /*0074*/ 	.byte	0x00, 0xf0, 0x21, 0x00


	//----- nvinfo : EIATTR_KPARAM_INFO
	.align		4
.L_963:
        /*0078*/ 	.byte	0x04, 0x17
        /*007a*/ 	.short	(.L_965 - .L_964)
.L_964:
        /*007c*/ 	.word	0x00000000
        /*0080*/ 	.short	0x0004
        /*0082*/ 	.short	0x0020
        /*0084*/ 	.byte	0x00, 0xf0, 0x21, 0x00


	//----- nvinfo : EIATTR_KPARAM_INFO
	.align		4
.L_965:
        /*0088*/ 	.byte	0x04, 0x17
        /*008a*/ 	.short	(.L_967 - .L_966)
.L_966:
        /*008c*/ 	.word	0x00000000
        /*0090*/ 	.short	0x0003
        /*0092*/ 	.short	0x0018
        /*0094*/ 	.byte	0x00, 0xf5, 0x21, 0x00


	//----- nvinfo : EIATTR_KPARAM_INFO
	.align		4
.L_967:
        /*0098*/ 	.byte	0x04, 0x17
        /*009a*/ 	.short	(.L_969 - .L_968)
.L_968:
        /*009c*/ 	.word	0x00000000
        /*00a0*/ 	.short	0x0002
        /*00a2*/ 	.short	0x0010
        /*00a4*/ 	.byte	0x00, 0xf5, 0x21, 0x00


	//----- nvinfo : EIATTR_KPARAM_INFO
	.align		4
.L_969:
        /*00a8*/ 	.byte	0x04, 0x17
        /*00aa*/ 	.short	(.L_971 - .L_970)
.L_970:
        /*00ac*/ 	.word	0x00000000
        /*00b0*/ 	.short	0x0001
        /*00b2*/ 	.short	0x0008
        /*00b4*/ 	.byte	0x00, 0xf5, 0x21, 0x00


	//----- nvinfo : EIATTR_KPARAM_INFO
	.align		4
.L_971:
        /*00b8*/ 	.byte	0x04, 0x17
        /*00ba*/ 	.short	(.L_973 - .L_972)
.L_972:
        /*00bc*/ 	.word	0x00000000
        /*00c0*/ 	.short	0x0000
        /*00c2*/ 	.short	0x0000
        /*00c4*/ 	.byte	0x00, 0xf5, 0x21, 0x00


	//----- nvinfo : EIATTR_SPARSE_MMA_MASK
	.align		4
.L_973:
        /*00c8*/ 	.byte	0x03, 0x50
        /*00ca*/ 	.short	0x0000


	//----- nvinfo : EIATTR_MAXREG_COUNT
	.align		4
        /*00cc*/ 	.byte	0x03, 0x1b
        /*00ce*/ 	.short	0x00ff


	//----- nvinfo : EIATTR_NUM_BARRIERS
	.align		4
        /*00d0*/ 	.byte	0x02, 0x4c
        /*00d2*/ 	.byte	0x01
	.zero		1


	//----- nvinfo : EIATTR_MERCURY_ISA_VERSION
	.align		4
        /*00d4*/ 	.byte	0x03, 0x5f
        /*00d6*/ 	.short	0x0101


	//----- nvinfo : EIATTR_COOP_GROUP_MASK_REGIDS
	.align		4
        /*00d8*/ 	.byte	0x04, 0x29
        /*00da*/ 	.short	(.L_975 - .L_974)


	//   ....[0]....
.L_974:
        /*00dc*/ 	.word	0xffffffff


	//   ....[1]....
        /*00e0*/ 	.word	0xffffffff


	//   ....[2]....
        /*00e4*/ 	.word	0xffffffff


	//   ....[3]....
        /*00e8*/ 	.word	0xffffffff


	//   ....[4]....
        /*00ec*/ 	.word	0xffffffff


	//   ....[5]....
        /*00f0*/ 	.word	0xffffffff


	//   ....[6]....
        /*00f4*/ 	.word	0xffffffff


	//   ....[7]....
        /*00f8*/ 	.word	0xffffffff


	//   ....[8]....
        /*00fc*/ 	.word	0xffffffff


	//   ....[9]....
        /*0100*/ 	.word	0xffffffff


	//   ....[10]....
        /*0104*/ 	.word	0xffffffff


	//   ....[11]....
        /*0108*/ 	.word	0xffffffff


	//   ....[12]....
        /*010c*/ 	.word	0xffffffff


	//   ....[13]....
        /*0110*/ 	.word	0xffffffff


	//   ....[14]....
        /*0114*/ 	.word	0xffffffff


	//   ....[15]....
        /*0118*/ 	.word	0xffffffff


	//   ....[16]....
        /*011c*/ 	.word	0xffffffff


	//   ....[17]....
        /*0120*/ 	.word	0xffffffff


	//   ....[18]....
        /*0124*/ 	.word	0xffffffff


	//   ....[19]....
        /*0128*/ 	.word	0xffffffff


	//   ....[20]....
        /*012c*/ 	.word	0xffffffff


	//   ....[21]....
        /*0130*/ 	.word	0xffffffff


	//   ....[22]....
        /*0134*/ 	.word	0xffffffff


	//   ....[23]....
        /*0138*/ 	.word	0xffffffff


	//   ....[24]....
        /*013c*/ 	.word	0xffffffff


	//   ....[25]....
        /*0140*/ 	.word	0xffffffff


	//   ....[26]....
        /*0144*/ 	.word	0xffffffff


	//   ....[27]....
        /*0148*/ 	.word	0xffffffff


	//   ....[28]....
        /*014c*/ 	.word	0xffffffff


	//   ....[29]....
        /*0150*/ 	.word	0xffffffff


	//   ....[30]....
        /*0154*/ 	.word	0xffffffff


	//   ....[31]....
        /*0158*/ 	.word	0xffffffff


	//   ....[32]....
        /*015c*/ 	.word	0xffffffff


	//   ....[33]....
        /*0160*/ 	.word	0xffffffff


	//   ....[34]....
        /*0164*/ 	.word	0xffffffff


	//   ....[35]....
        /*0168*/ 	.word	0xffffffff


	//   ....[36]....
        /*016c*/ 	.word	0xffffffff


	//   ....[37]....
        /*0170*/ 	.word	0xffffffff


	//   ....[38]....
        /*0174*/ 	.word	0xffffffff


	//   ....[39]....
        /*0178*/ 	.word	0xffffffff


	//   ....[40]....
        /*017c*/ 	.word	0xffffffff


	//   ....[41]....
        /*0180*/ 	.word	0xffffffff


	//   ....[42]....
        /*0184*/ 	.word	0xffffffff


	//   ....[43]....
        /*0188*/ 	.word	0xffffffff


	//   ....[44]....
        /*018c*/ 	.word	0xffffffff


	//   ....[45]....
        /*0190*/ 	.word	0xffffffff


	//   ....[46]....
        /*0194*/ 	.word	0xffffffff


	//   ....[47]....
        /*0198*/ 	.word	0xffffffff


	//   ....[48]....
        /*019c*/ 	.word	0xffffffff


	//   ....[49]....
        /*01a0*/ 	.word	0xffffffff


	//   ....[50]....
        /*01a4*/ 	.word	0xffffffff


	//   ....[51]....
        /*01a8*/ 	.word	0xffffffff


	//   ....[52]....
        /*01ac*/ 	.word	0xffffffff


	//   ....[53]....
        /*01b0*/ 	.word	0xffffffff


	//   ....[54]....
        /*01b4*/ 	.word	0xffffffff


	//   ....[55]....
        /*01b8*/ 	.word	0xffffffff


	//   ....[56]....
        /*01bc*/ 	.word	0xffffffff


	//   ....[57]....
        /*01c0*/ 	.word	0xffffffff


	//   ....[58]....
        /*01c4*/ 	.word	0xffffffff


	//   ....[59]....
        /*01c8*/ 	.word	0xffffffff


	//   ....[60]....
        /*01cc*/ 	.word	0xffffffff


	//   ....[61]....
        /*01d0*/ 	.word	0xffffffff


	//   ....[62]....
        /*01d4*/ 	.word	0xffffffff


	//   ....[63]....
        /*01d8*/ 	.word	0xffffffff


	//   ....[64]....
        /*01dc*/ 	.word	0xffffffff


	//   ....[65]....
        /*01e0*/ 	.word	0xffffffff


	//   ....[66]....
        /*01e4*/ 	.word	0xffffffff


	//   ....[67]....
        /*01e8*/ 	.word	0xffffffff


	//   ....[68]....
        /*01ec*/ 	.word	0xffffffff


	//   ....[69]....
        /*01f0*/ 	.word	0xffffffff


	//   ....[70]....
        /*01f4*/ 	.word	0xffffffff


	//   ....[71]....
        /*01f8*/ 	.word	0xffffffff


	//   ....[72]....
        /*01fc*/ 	.word	0xffffffff


	//   ....[73]....
        /*0200*/ 	.word	0xffffffff


	//   ....[74]....
        /*0204*/ 	.word	0xffffffff


	//   ....[75]....
        /*0208*/ 	.word	0xffffffff


	//   ....[76]....
        /*020c*/ 	.word	0xffffffff


	//   ....[77]....
        /*0210*/ 	.word	0xffffffff


	//   ....[78]....
        /*0214*/ 	.word	0xffffffff


	//   ....[79]....
        /*0218*/ 	.word	0xffffffff


	//   ....[80]....
        /*021c*/ 	.word	0xffffffff


	//   ....[81]....
        /*0220*/ 	.word	0xffffffff


	//   ....[82]....
        /*0224*/ 	.word	0xffffffff


	//   ....[83]....
        /*0228*/ 	.word	0xffffffff


	//   ....[84]....
        /*022c*/ 	.word	0xffffffff


	//   ....[85]....
        /*0230*/ 	.word	0xffffffff


	//----- nvinfo : EIATTR_COOP_GROUP_INSTR_OFFSETS
	.align		4
.L_975:
        /*0234*/ 	.byte	0x04, 0x28
        /*0236*/ 	.short	(.L_977 - .L_976)


	//   ....[0]....
.L_976:
        /*0238*/ 	.word	0x000000b0


	//   ....[1]....
        /*023c*/ 	.word	0x000009d0


	//   ....[2]....
        /*0240*/ 	.word	0x000009e0


	//   ....[3]....
        /*0244*/ 	.word	0x00000a30


	//   ....[4]....
        /*0248*/ 	.word	0x00000a40


	//   ....[5]....
        /*024c*/ 	.word	0x00000a90


	//   ....[6]....
        /*0250*/ 	.word	0x00000aa0


	//   ....[7]....
        /*0254*/ 	.word	0x00000af0


	//   ....[8]....
        /*0258*/ 	.word	0x00000b00


	//   ....[9]....
        /*025c*/ 	.word	0x00000b60


	//   ....[10]....
        /*0260*/ 	.word	0x00000b90


	//   ....[11]....
        /*0264*/ 	.word	0x00000c40


	//   ....[12]....
        /*0268*/ 	.word	0x00000c50


	//   ....[13]....
        /*026c*/ 	.word	0x00000ca0


	//   ....[14]....
        /*0270*/ 	.word	0x00000cb0


	//   ....[15]....
        /*0274*/ 	.word	0x00000d00


	//   ....[16]....
        /*0278*/ 	.word	0x00000d10


	//   ....[17]....
        /*027c*/ 	.word	0x00000d60


	//   ....[18]....
        /*0280*/ 	.word	0x00000d70


	//   ....[19]....
        /*0284*/ 	.word	0x00000dd0


	//   ....[20]....
        /*0288*/ 	.word	0x00000e00


	//   ....[21]....
        /*028c*/ 	.word	0x00001000


	//   ....[22]....
        /*0290*/ 	.word	0x00001010


	//   ....[23]....
        /*0294*/ 	.word	0x00001060


	//   ....[24]....
        /*0298*/ 	.word	0x00001070


	//   ....[25]....
        /*029c*/ 	.word	0x000010c0


	//   ....[26]....
        /*02a0*/ 	.word	0x000010d0


	//   ....[27]....
        /*02a4*/ 	.word	0x00001120


	//   ....[28]....
        /*02a8*/ 	.word	0x00001130


	//   ....[29]....
        /*02ac*/ 	.word	0x00001180


	//   ....[30]....
        /*02b0*/ 	.word	0x00001190


	//   ....[31]....
        /*02b4*/ 	.word	0x00001780


	//   ....[32]....
        /*02b8*/ 	.word	0x00001790


	//   ....[33]....
        /*02bc*/ 	.word	0x000017e0


	//   ....[34]....
        /*02c0*/ 	.word	0x000017f0


	//   ....[35]....
        /*02c4*/ 	.word	0x00001840


	//   ....[36]....
        /*02c8*/ 	.word	0x00001850


	//   ....[37]....
        /*02cc*/ 	.word	0x000018a0


	//   ....[38]....
        /*02d0*/ 	.word	0x000018b0


	//   ....[39]....
        /*02d4*/ 	.word	0x00001900


	//   ....[40]....
        /*02d8*/ 	.word	0x00001910


	//   ....[41]....
        /*02dc*/ 	.word	0x000019a0


	//   ....[42]....
        /*02e0*/ 	.word	0x000019b0


	//   ....[43]....
        /*02e4*/ 	.word	0x00001a00


	//   ....[44]....
        /*02e8*/ 	.word	0x00001a10


	//   ....[45]....
        /*02ec*/ 	.word	0x00001a60


	//   ....[46]....
        /*02f0*/ 	.word	0x00001a70


	//   ....[47]....
        /*02f4*/ 	.word	0x00001ac0


	//   ....[48]....
        /*02f8*/ 	.word	0x00001ad0


	//   ....[49]....
        /*02fc*/ 	.word	0x00001b20


	//   ....[50]....
        /*0300*/ 	.word	0x00001b30


	//   ....[51]....
        /*0304*/ 	.word	0x00001be0


	//   ....[52]....
        /*0308*/ 	.word	0x00001bf0


	//   ....[53]....
        /*030c*/ 	.word	0x00001c40


	//   ....[54]....
        /*0310*/ 	.word	0x00001c50


	//   ....[55]....
        /*0314*/ 	.word	0x00001ca0


	//   ....[56]....
        /*0318*/ 	.word	0x00001cb0


	//   ....[57]....
        /*031c*/ 	.word	0x00001d00


	//   ....[58]....
        /*0320*/ 	.word	0x00001d10


	//   ....[59]....
        /*0324*/ 	.word	0x00001d60


	//   ....[60]....
        /*0328*/ 	.word	0x00001d70


	//   ....[61]....
        /*032c*/ 	.word	0x00001e00


	//   ....[62]....
        /*0330*/ 	.word	0x00001e10


	//   ....[63]....
        /*0334*/ 	.word	0x00001e60


	//   ....[64]....
        /*0338*/ 	.word	0x00001e70


	//   ....[65]....
        /*033c*/ 	.word	0x00001ec0


	//   ....[66]....
        /*0340*/ 	.word	0x00001ed0


	//   ....[67]....
        /*0344*/ 	.word	0x00001f30


	//   ....[68]....
        /*0348*/ 	.word	0x00001f40


	//   ....[69]....
        /*034c*/ 	.word	0x00001fb0


	//   ....[70]....
        /*0350*/ 	.word	0x00001fd0


	//   ....[71]....
        /*0354*/ 	.word	0x00002250


	//   ....[72]....
        /*0358*/ 	.word	0x00002260


	//   ....[73]....
        /*035c*/ 	.word	0x000022b0


	//   ....[74]....
        /*0360*/ 	.word	0x000022c0


	//   ....[75]....
        /*0364*/ 	.word	0x00002310


	//   ....[76]....
        /*0368*/ 	.word	0x00002320


	//   ....[77]....
        /*036c*/ 	.word	0x00002370


	//   ....[78]....
        /*0370*/ 	.word	0x00002380


	//   ....[79]....
        /*0374*/ 	.word	0x000023d0


	//   ....[80]....
        /*0378*/ 	.word	0x000023e0


	//   ....[81]....
        /*037c*/ 	.word	0x00002670


	//   ....[82]....
        /*0380*/ 	.word	0x000026c0


	//   ....[83]....
        /*0384*/ 	.word	0x000026e0


	//   ....[84]....
        /*0388*/ 	.word	0x00002700


	//   ....[85]....
        /*038c*/ 	.word	0x00002720


	//----- nvinfo : EIATTR_VRC_CTA_INIT_COUNT
	.align		4
.L_977:
        /*0390*/ 	.byte	0x02, 0x4a
	.zero		1
	.zero		1


	//----- nvinfo : EIATTR_EXIT_INSTR_OFFSETS
	.align		4
        /*0394*/ 	.byte	0x04, 0x1c
        /*0396*/ 	.short	(.L_979 - .L_978)


	//   ....[0]....
.L_978:
        /*0398*/ 	.word	0x00002a50


	//----- nvinfo : EIATTR_CRS_STACK_SIZE
	.align		4
.L_979:
        /*039c*/ 	.byte	0x04, 0x1e
        /*039e*/ 	.short	(.L_981 - .L_980)
.L_980:
        /*03a0*/ 	.word	0x00000000


	//----- nvinfo : EIATTR_CBANK_PARAM_SIZE
	.align		4
.L_981:
        /*03a4*/ 	.byte	0x03, 0x19
        /*03a6*/ 	.short	0x0060


	//----- nvinfo : EIATTR_PARAM_CBANK
	.align		4
        /*03a8*/ 	.byte	0x04, 0x0a
        /*03aa*/ 	.short	(.L_983 - .L_982)
	.align		4
.L_982:
        /*03ac*/ 	.word	index@(.nv.constant0._ZN4vllm3moe44grouped_topk_fused_small_expert_count_kernelI13__nv_bfloat16S2_iLNS0_11ScoringFuncE0ELi384ELb0ELi8EEEvPT_PfPT1_PKT0_llllllbd)
        /*03b0*/ 	.short	0x0380
        /*03b2*/ 	.short	0x0060


	//----- nvinfo : EIATTR_SW_WAR
	.align		4
.L_983:
        /*03b4*/ 	.byte	0x04, 0x36
        /*03b6*/ 	.short	(.L_985 - .L_984)
.L_984:
        /*03b8*/ 	.word	0x00000008
.L_985:


//--------------------- .nv.info._ZN4vllm3moe44grouped_topk_fused_small_expert_count_kernelI13__nv_bfloat16S2_iLNS0_11ScoringFuncE0ELi512ELb0ELi8EEEvPT_PfPT1_PKT0_llllllbd --------------------------
	.section	.nv.info._ZN4vllm3moe44grouped_topk_fused_small_expert_count_kernelI13__nv_bfloat16S2_iLNS0_11ScoringFuncE0ELi512ELb0ELi8EEEvPT_PfPT1_PKT0_llllllbd,"",@"SHT_CUDA_INFO"
	.sectionflags	@""
	.align	4


	//----- nvinfo : EIATTR_CUDA_API_VERSION
	.align		4
        /*0000*/ 	.byte	0x04, 0x37
        /*0002*/ 	.short	(.L_987 - .L_986)
.L_986:
        /*0004*/ 	.word	0x00000082


	//----- nvinfo : EIATTR_KPARAM_INFO
	.align		4
.L_987:
        /*0008*/ 	.byte	0x04, 0x17
        /*000a*/ 	.short	(.L_989 - .L_988)
.L_988:
        /*000c*/ 	.word	0x00000000
        /*0010*/ 	.short	0x000b
        /*0012*/ 	.short	0x0058
        /*0014*/ 	.byte	0x00, 0xf0, 0x21, 0x00


	//----- nvinfo : EIATTR_KPARAM_INFO
	.align		4
.L_989:
        /*0018*/ 	.byte	0x04, 0x17
        /*001a*/ 	.short	(.L_991 - .L_990)
.L_990:
        /*001c*/ 	.word	0x00000000
        /*0020*/ 	.short	0x000a
        /*0022*/ 	.short	0x0050
        /*0024*/ 	.byte	0x00, 0xf0, 0x05, 0x00


	//----- nvinfo : EIATTR_KPARAM_INFO
	.align		4
.L_991:
        /*0028*/ 	.byte	0x04, 0x17
        /*002a*/ 	.short	(.L_993 - .L_992)
.L_992:
        /*002c*/ 	.word	0x00000000
        /*0030*/ 	.short	0x0009
        /*0032*/ 	.short	0x0048
        /*0034*/ 	.byte	0x00, 0xf0, 0x21, 0x00


	//----- nvinfo : EIATTR_KPARAM_INFO
	.align		4
.L_993:
        /*0038*/ 	.byte	0x04, 0x17
        /*003a*/ 	.short	(.L_995 - .L_994)
.L_994:
        /*003c*/ 	.word	0x00000000
        /*0040*/ 	.short	0x0008
        /*0042*/ 	.short	0x0040
        /*0044*/ 	.byte	0x00, 0xf0, 0x21, 0x00


	//----- nvinfo : EIATTR_KPARAM_INFO
	.align		4
.L_995:
        /*0048*/ 	.byte	0x04, 0x17
        /*004a*/ 	.short	(.L_997 - .L_996)
.L_996:
        /*004c*/ 	.word	0x00000000
        /*0050*/ 	.short	0x0007
        /*0052*/ 	.short	0x0038
        /*0054*/ 	.byte	0x00, 0xf0, 0x21, 0x00


	//----- nvinfo : EIATTR_KPARAM_INFO
	.align		4
.L_997:
        /*0058*/ 	.byte	0x04, 0x17
        /*005a*/ 	.short	(.L_999 - .L_998)
.L_998:
        /*005c*/ 	.word	0x00000000
        /*0060*/ 	.short	0x0006
        /*0062*/ 	.short	0x0030
        /*0064*/ 	.byte	0x00, 0xf0, 0x21, 0x00


	//----- nvinfo : EIATTR_KPARAM_INFO
	.align		4
.L_999:
        /*0068*/ 	.byte	0x04, 0x17
        /*006a*/ 	.short	(.L_1001 - .L_1000)
.L_1000:
        /*006c*/ 	.word	0x00000000
        /*0070*/ 	.short	0x0005
        /*0072*/ 	.short	0x0028
        /*0074*/ 	.byte	0x00, 0xf0, 0x21, 0x00


	//----- nvinfo : EIATTR_KPARAM_INFO
	.align		4
.L_1001:
        /*0078*/ 	.byte	0x04, 0x17
        /*007a*/ 	.short	(.L_1003 - .L_1002)
.L_1002:
        /*007c*/ 	.word	0x00000000
        /*0080*/ 	.short	0x0004
        /*0082*/ 	.short	0x0020
        /*0084*/ 	.byte	0x00, 0xf0, 0x21, 0x00


	//----- nvinfo : EIATTR_KPARAM_INFO
	.align		4
.L_1003:
        /*0088*/ 	.byte	0x04, 0x17
        /*008a*/ 	.short	(.L_1005 - .L_1004)
.L_1004:
        /*008c*/ 	.word	0x00000000
        /*0090*/ 	.short	0x0003
        /*0092*/ 	.short	0x0018
        /*0094*/ 	.byte	0x00, 0xf5, 0x21, 0x00


	//----- nvinfo : EIATTR_KPARAM_INFO
	.align		4
.L_1005:
        /*0098*/ 	.byte	0x04, 0x17
        /*009a*/ 	.short	(.L_1007 - .L_1006)
.L_1006:
        /*009c*/ 	.word	0x00000000
        /*00a0*/ 	.short	0x0002
        /*00a2*/ 	.short	0x0010
        /*00a4*/ 	.byte	0x00, 0xf5, 0x21, 0x00


	//----- nvinfo : EIATTR_KPARAM_INFO
	.align		4
.L_1007:
        /*00a8*/ 	.byte	0x04, 0x17
        /*00aa*/ 	.short	(.L_1009 - .L_1008)
.L_1008:
        /*00ac*/ 	.word	0x00000000
        /*00b0*/ 	.short	0x0001
        /*00b2*/ 	.short	0x0008
        /*00b4*/ 	.byte	0x00, 0xf5, 0x21, 0x00


	//----- nvinfo : EIATTR_KPARAM_INFO
	.align		4
.L_1009:
        /*00b8*/ 	.byte	0x04, 0x17
        /*00ba*/ 	.short	(.L_1011 - .L_1010)
.L_1010:
        /*00bc*/ 	.word	0x00000000
        /*00c0*/ 	.short	0x0000
        /*00c2*/ 	.short	0x0000
        /*00c4*/ 	.byte	0x00, 0xf5, 0x21, 0x00


	//----- nvinfo : EIATTR_SPARSE_MMA_MASK
	.align		4
.L_1011:
        /*00c8*/ 	.byte	0x03, 0x50
        /*00ca*/ 	.short	0x0000


	//----- nvinfo : EIATTR_MAXREG_COUNT
	.align		4
        /*00cc*/ 	.byte	0x03, 0x1b
        /*00ce*/ 	.short	0x00ff


	//----- nvinfo : EIATTR_NUM_BARRIERS
	.align		4
        /*00d0*/ 	.byte	0x02, 0x4c
        /*00d2*/ 	.byte	0x01
	.zero		1


	//----- nvinfo : EIATTR_MERCURY_ISA_VERSION
	.align		4
        /*00d4*/ 	.byte	0x03, 0x5f
        /*00d6*/ 	.short	0x0101


	//----- nvinfo : EIATTR_COOP_GROUP_MASK_REGIDS
	.align		4
        /*00d8*/ 	.byte	0x04, 0x29
        /*00da*/ 	.short	(.L_1013 - .L_1012)


	//   ....[0]....
.L_1012:
        /*00dc*/ 	.word	0xffffffff


	//   ....[1]....
        /*00e0*/ 	.word	0xffffffff


	//   ....[2]....
        /*00e4*/ 	.word	0xffffffff


	//   ....[3]....
        /*00e8*/ 	.word	0xffffffff


	//   ....[4]....
        /*00ec*/ 	.word	0xffffffff


	//   ....[5]....
        /*00f0*/ 	.word	0xffffffff


	//   ....[6]....
        /*00f4*/ 	.word	0xffffffff


	//   ....[7]....
        /*00f8*/ 	.word	0xffffffff


	//   ....[8]....
        /*00fc*/ 	.word	0xffffffff


	//   ....[9]....
        /*0100*/ 	.word	0xffffffff


	//   ....[10]....
        /*0104*/ 	.word	0xffffffff


	//   ....[11]....
        /*0108*/ 	.word	0xffffffff


	//   ....[12]....
        /*010c*/ 	.word	0xffffffff


	//   ....[13]....
        /*0110*/ 	.word	0xffffffff


	//   ....[14]....
        /*0114*/ 	.word	0xffffffff


	//   ....[15]....
        /*0118*/ 	.word	0xffffffff


	//   ....[16]....
        /*011c*/ 	.word	0xffffffff


	//   ....[17]....
        /*0120*/ 	.word	0xffffffff


	//   ....[18]....
        /*0124*/ 	.word	0xffffffff


	//   ....[19]....
        /*0128*/ 	.word	0xffffffff


	//   ....[20]....
        /*012c*/ 	.word	0xffffffff


	//   ....[21]....
        /*0130*/ 	.word	0xffffffff


	//   ....[22]....
        /*0134*/ 	.word	0xffffffff


	//   ....[23]....
        /*0138*/ 	.word	0xffffffff


	//   ....[24]....
        /*013c*/ 	.word	0xffffffff


	//   ....[25]....
        /*0140*/ 	.word	0xffffffff


	//   ....[26]....
        /*0144*/ 	.word	0xffffffff


	//   ....[27]....
        /*0148*/ 	.word	0xffffffff


	//   ....[28]....
        /*014c*/ 	.word	0xffffffff


	//   ....[29]....
        /*0150*/ 	.word	0xffffffff


	//   ....[30]....
        /*0154*/ 	.word	0xffffffff


	//   ....[31]....
        /*0158*/ 	.word	0xffffffff


	//   ....[32]....
        /*015c*/ 	.word	0xffffffff


	//   ....[33]....
        /*0160*/ 	.word	0xffffffff


	//   ....[34]....
        /*0164*/ 	.word	0xffffffff


	//   ....[35]....
        /*0168*/ 	.word	0xffffffff


	//   ....[36]....
        /*016c*/ 	.word	0xffffffff


	//   ....[37]....
        /*0170*/ 	.word	0xffffffff


	//   ....[38]....
        /*0174*/ 	.word	0xffffffff


	//   ....[39]....
        /*0178*/ 	.word	0xffffffff


	//   ....[40]....
        /*017c*/ 	.word	0xffffffff


	//   ....[41]....
        /*0180*/ 	.word	0xffffffff


	//   ....[42]....
        /*0184*/ 	.word	0xffffffff


	//   ....[43]....
        /*0188*/ 	.word	0xffffffff


	//   ....[44]....
        /*018c*/ 	.word	0xffffffff


	//   ....[45]....
        /*0190*/ 	.word	0xffffffff


	//   ....[46]....
        /*0194*/ 	.word	0xffffffff


	//   ....[47]....
        /*0198*/ 	.word	0xffffffff


	//   ....[48]....
        /*019c*/ 	.word	0xffffffff


	//   ....[49]....
        /*01a0*/ 	.word	0xffffffff


	//   ....[50]....
        /*01a4*/ 	.word	0xffffffff


	//   ....[51]....
        /*01a8*/ 	.word	0xffffffff


	//   ....[52]....
        /*01ac*/ 	.word	0xffffffff


	//   ....[53]....
        /*01b0*/ 	.word	0xffffffff


	//   ....[54]....
        /*01b4*/ 	.word	0xffffffff


	//   ....[55]....
        /*01b8*/ 	.word	0xffffffff


	//   ....[56]....
        /*01bc*/ 	.word	0xffffffff


	//   ....[57]....
        /*01c0*/ 	.word	0xffffffff


	//   ....[58]....
        /*01c4*/ 	.word	0xffffffff


	//   ....[59]....
        /*01c8*/ 	.word	0xffffffff


	//   ....[60]....
        /*01cc*/ 	.word	0xffffffff


	//   ....[61]....
        /*01d0*/ 	.word	0xffffffff


	//   ....[62]....
        /*01d4*/ 	.word	0xffffffff


	//   ....[63]....
        /*01d8*/ 	.word	0xffffffff


	//   ....[64]....
        /*01dc*/ 	.word	0xffffffff


	//   ....[65]....
        /*01e0*/ 	.word	0xffffffff


	//   ....[66]....
        /*01e4*/ 	.word	0xffffffff


	//   ....[67]....
        /*01e8*/ 	.word	0xffffffff


	//   ....[68]....
        /*01ec*/ 	.word	0xffffffff


	//   ....[69]....
        /*01f0*/ 	.word	0xffffffff


	//   ....[70]....
        /*01f4*/ 	.word	0xffffffff


	//   ....[71]....
        /*01f8*/ 	.word	0xffffffff


	//   ....[72]....
        /*01fc*/ 	.word	0xffffffff


	//   ....[73]....
        /*0200*/ 	.word	0xffffffff


	//   ....[74]....
        /*0204*/ 	.word	0xffffffff


	//   ....[75]....
        /*0208*/ 	.word	0xffffffff


	//   ....[76]....
        /*020c*/ 	.word	0xffffffff


	//   ....[77]....
        /*0210*/ 	.word	0xffffffff


	//   ....[78]....
        /*0214*/ 	.word	0xffffffff


	//   ....[79]....
        /*0218*/ 	.word	0xffffffff


	//   ....[80]....
        /*021c*/ 	.word	0xffffffff


	//   ....[81]....
        /*0220*/ 	.word	0xffffffff


	//   ....[82]....
        /*0224*/ 	.word	0xffffffff


	//   ....[83]....
        /*0228*/ 	.word	0xffffffff


	//   ....[84]....
        /*022c*/ 	.word	0xffffffff


	//   ....[85]....
        /*0230*/ 	.word	0xffffffff


	//----- nvinfo : EIATTR_COOP_GROUP_INSTR_OFFSETS
	.align		4
.L_1013:
        /*0234*/ 	.byte	0x04, 0x28
        /*0236*/ 	.short	(.L_1015 - .L_1014)


	//   ....[0]....
.L_1014:
        /*0238*/ 	.word	0x000000b0


	//   ....[1]....
        /*023c*/ 	.word	0x000009d0


	//   ....[2]....
        /*0240*/ 	.word	0x000009e0


	//   ....[3]....
        /*0244*/ 	.word	0x00000a30


	//   ....[4]....
        /*0248*/ 	.word	0x00000a40


	//   ....[5]....
        /*024c*/ 	.word	0x00000a90


	//   ....[6]....
        /*0250*/ 	.word	0x00000aa0


	//   ....[7]....
        /*0254*/ 	.word	0x00000af0


	//   ....[8]....
        /*0258*/ 	.word	0x00000b00


	//   ....[9]....
        /*025c*/ 	.word	0x00000b60


	//   ....[10]....
        /*0260*/ 	.word	0x00000b90


	//   ....[11]....
        /*0264*/ 	.word	0x00000c40


	//   ....[12]....
        /*0268*/ 	.word	0x00000c50


	//   ....[13]....
        /*026c*/ 	.word	0x00000ca0


	//   ....[14]....
        /*0270*/ 	.word	0x00000cb0


	//   ....[15]....
        /*0274*/ 	.word	0x00000d00


	//   ....[16]....
        /*0278*/ 	.word	0x00000d10


	//   ....[17]....
        /*027c*/ 	.word	0x00000d60


	//   ....[18]....
        /*0280*/ 	.word	0x00000d70


	//   ....[19]....
        /*0284*/ 	.word	0x00000dd0


	//   ....[20]....
        /*0288*/ 	.word	0x00000e00


	//   ....[21]....
        /*028c*/ 	.word	0x00001000


	//   ....[22]....
        /*0290*/ 	.word	0x00001010


	//   ....[23]....
        /*0294*/ 	.word	0x00001060


	//   ....[24]....
        /*0298*/ 	.word	0x00001070


	//   ....[25]....
        /*029c*/ 	.word	0x000010c0


	//   ....[26]....
        /*02a0*/ 	.word	0x000010d0


	//   ....[27]....
        /*02a4*/ 	.word	0x00001120


	//   ....[28]....
        /*02a8*/ 	.word	0x00001130


	//   ....[29]....
        /*02ac*/ 	.word	0x00001180


	//   ....[30]....
        /*02b0*/ 	.word	0x00001190


	//   ....[31]....
        /*02b4*/ 	.word	0x00001710


	//   ....[32]....
        /*02b8*/ 	.word	0x00001720


	//   ....[33]....
        /*02bc*/ 	.word	0x00001770


	//   ....[34]....
        /*02c0*/ 	.word	0x00001780


	//   ....[35]....
        /*02c4*/ 	.word	0x000017d0


	//   ....[36]....
        /*02c8*/ 	.word	0x000017e0


	//   ....[37]....
        /*02cc*/ 	.word	0x00001830


	//   ....[38]....
        /*02d0*/ 	.word	0x00001840


	//   ....[39]....
        /*02d4*/ 	.word	0x00001890


	//   ....[40]....
        /*02d8*/ 	.word	0x000018a0


	//   ....[41]....
        /*02dc*/ 	.word	0x00001930


	//   ....[42]....
        /*02e0*/ 	.word	0x00001940


	//   ....[43]....
        /*02e4*/ 	.word	0x00001990


	//   ....[44]....
        /*02e8*/ 	.word	0x000019a0


	//   ....[45]....
        /*02ec*/ 	.word	0x000019f0


	//   ....[46]....
        /*02f0*/ 	.word	0x00001a00


	//   ....[47]....
        /*02f4*/ 	.word	0x00001a50


	//   ....[48]....
        /*02f8*/ 	.word	0x00001a60


	//   ....[49]....
        /*02fc*/ 	.word	0x00001ab0


	//   ....[50]....
        /*0300*/ 	.word	0x00001ac0


	//   ....[51]....
        /*0304*/ 	.word	0x00001b60


	//   ....[52]....
        /*0308*/ 	.word	0x00001b70


	//   ....[53]....
        /*030c*/ 	.word	0x00001bc0


	//   ....[54]....
        /*0310*/ 	.word	0x00001bd0


	//   ....[55]....
        /*0314*/ 	.word	0x00001c20


	//   ....[56]....
        /*0318*/ 	.word	0x00001c30


	//   ....[57]....
        /*031c*/ 	.word	0x00001c80


	//   ....[58]....
        /*0320*/ 	.word	0x00001c90


	//   ....[59]....
        /*0324*/ 	.word	0x00001ce0


	//   ....[60]....
        /*0328*/ 	.word	0x00001cf0


	//   ....[61]....
        /*032c*/ 	.word	0x00001d80


	//   ....[62]....
        /*0330*/ 	.word	0x00001d90


	//   ....[63]....
        /*0334*/ 	.word	0x00001de0


	//   ....[64]....
        /*0338*/ 	.word	0x00001df0


	//   ....[65]....
        /*033c*/ 	.word	0x00001e40


	//   ....[66]....
        /*0340*/ 	.word	0x00001e50


	//   ....[67]....
        /*0344*/ 	.word	0x00001eb0


	//   ....[68]....
        /*0348*/ 	.word	0x00001ec0


	//   ....[69]....
        /*034c*/ 	.word	0x00001f30


	//   ....[70]....
        /*0350*/ 	.word	0x00001f60


	//   ....[71]....
        /*0354*/ 	.word	0x000021d0


	//   ....[72]....
        /*0358*/ 	.word	0x000021f0


	//   ....[73]....
        /*035c*/ 	.word	0x00002240


	//   ....[74]....
        /*0360*/ 	.word	0x00002250


	//   ....[75]....
        /*0364*/ 	.word	0x000022a0


	//   ....[76]....
        /*0368*/ 	.word	0x000022b0


	//   ....[77]....
        /*036c*/ 	.word	0x00002300


	//   ....[78]....
        /*0370*/ 	.word	0x00002310


	//   ....[79]....
        /*0374*/ 	.word	0x00002360


	//   ....[80]....
        /*0378*/ 	.word	0x00002370


	//   ....[81]....
        /*037c*/ 	.word	0x000025d0


	//   ....[82]....
        /*0380*/ 	.word	0x00002620


	//   ....[83]....
        /*0384*/ 	.word	0x00002640


	//   ....[84]....
        /*0388*/ 	.word	0x00002660


	//   ....[85]....
        /*038c*/ 	.word	0x00002680


	//----- nvinfo : EIATTR_VRC_CTA_INIT_COUNT
	.align		4
.L_1015:
        /*0390*/ 	.byte	0x02, 0x4a
	.zero		1
	.zero		1


	//----- nvinfo : EIATTR_EXIT_INSTR_OFFSETS
	.align		4
        /*0394*/ 	.byte	0x04, 0x1c
        /*0396*/ 	.short	(.L_1017 - .L_1016)


	//   ....[0]....
.L_1016:
        /*0398*/ 	.word	0x000029b0


	//----- nvinfo : EIATTR_CRS_STACK_SIZE
	.align		4
.L_1017:
        /*039c*/ 	.byte	0x04, 0x1e
        /*039e*/ 	.short	(.L_1019 - .L_1018)
.L_1018:
        /*03a0*/ 	.word	0x00000000


	//----- nvinfo : EIATTR_CBANK_PARAM_SIZE
	.align		4
.L_1019:
        /*03a4*/ 	.byte	0x03, 0x19
        /*03a6*/ 	.short	0x0060


	//----- nvinfo : EIATTR_PARAM_CBANK
	.align		4
        /*03a8*/ 	.byte	0x04, 0x0a
        /*03aa*/ 	.short	(.L_1021 - .L_1020)
	.align		4
.L_1020:
        /*03ac*/ 	.word	index@(.nv.constant0._ZN4vllm3moe44grouped_topk_fused_small_expert_count_kernelI13__nv_bfloat16S2_iLNS0_11ScoringFuncE0ELi512ELb0ELi8EEEvPT_PfPT1_PKT0_llllllbd)
        /*03b0*/ 	.short	0x0380
        /*03b2*/ 	.short	0x0060


	//----- nvinfo : EIATTR_SW_WAR
	.align		4
.L_1021:
        /*03b4*/ 	.byte	0x04, 0x36
        /*03b6*/ 	.short	(.L_1023 - .L_1022)
.L_1022:
        /*03b8*/ 	.word	0x00000008
.L_1023:


//--------------------- .nv.info._ZN4vllm3moe44grouped_topk_fused_small_expert_count_kernelI13__nv_bfloat16S2_iLNS0_11ScoringFuncE0ELi512ELb0ELi22EEEvPT_PfPT1_PKT0_llllllbd --------------------------
	.section	.nv.info._ZN4vllm3moe44grouped_topk_fused_small_expert_count_kernelI13__nv_bfloat16S2_iLNS0_11ScoringFuncE0ELi512ELb0ELi22EEEvPT_PfPT1_PKT0_llllllbd,"",@"SHT_CUDA_INFO"
	.sectionflags	@""
	.align	4


	//----- nvinfo : EIATTR_CUDA_API_VERSION
	.align		4
        /*0000*/ 	.byte	0x04, 0x37
        /*0002*/ 	.short	(.L_1025 - .L_1024)
.L_1024:
        /*0004*/ 	.word	0x00000082


	//----- nvinfo : EIATTR_KPARAM_INFO
	.align		4
.L_1025:
        /*0008*/ 	.byte	0x04, 0x17
        /*000a*/ 	.short	(.L_1027 - .L_1026)
.L_1026:
        /*000c*/ 	.word	0x00000000
        /*0010*/ 	.short	0x000b
        /*0012*/ 	.short	0x0058
        /*0014*/ 	.byte	0x00, 0xf0, 0x21, 0x00


	//----- nvinfo : EIATTR_KPARAM_INFO
	.align		4
.L_1027:
        /*0018*/ 	.byte	0x04, 0x17
        /*001a*/ 	.short	(.L_1029 - .L_1028)
.L_1028:
        /*001c*/ 	.word	0x00000000
        /*0020*/ 	.short	0x000a
        /*0022*/ 	.short	0x0050
        /*0024*/ 	.byte	0x00, 0xf0, 0x05, 0x00


	//----- nvinfo : EIATTR_KPARAM_INFO
	.align		4
.L_1029:
        /*0028*/ 	.byte	0x04, 0x17
        /*002a*/ 	.short	(.L_1031 - .L_1030)
.L_1030:
        /*002c*/ 	.word	0x00000000
        /*0030*/ 	.short	0x0009
        /*0032*/ 	.short	0x0048
        /*0034*/ 	.byte	0x00, 0xf0, 0x21, 0x00


	//----- nvinfo : EIATTR_KPARAM_INFO
	.align		4
.L_1031:
        /*0038*/ 	.byte	0x04, 0x17
        /*003a*/ 	.short	(.L_1033 - .L_1032)
.L_1032:
        /*003c*/ 	.word	0x00000000
        /*0040*/ 	.short	0x0008
        /*0042*/ 	.short	0x0040
        /*0044*/ 	.byte	0x00, 0xf0, 0x21, 0x00


	//----- nvinfo : EIATTR_KPARAM_INFO
	.align		4
.L_1033:
        /*0048*/ 	.byte	0x04, 0x17
        /*004a*/ 	.short	(.L_1035 - .L_1034)
.L_1034:
        /*004c*/ 	.word	0x00000000
        /*0050*/ 	.short	0x0007
        /*0052*/ 	.short	0x0038
        /*0054*/ 	.byte	0x00, 0xf0, 0x21, 0x00


	//----- nvinfo : EIATTR_KPARAM_INFO
	.align		4
.L_1035:
        /*0058*/ 	.byte	0x04, 0x17
        /*005a*/ 	.short	(.L_1037 - .L_1036)
.L_1036:
        /*005c*/ 	.word	0x00000000
        /*0060*/ 	.short	0x0006
        /*0062*/ 	.short	0x0030
        /*0064*/ 	.byte	0x00, 0xf0, 0x21, 0x00


	//----- nvinfo : EIATTR_KPARAM_INFO
	.align		4
.L_1037:
        /*0068*/ 	.byte	0x04, 0x17
        /*006a*/ 	.short	(.L_1039 - .L_1038)
.L_1038:
        /*006c*/ 	.word	0x00000000
        /*0070*/ 	.short	0x0005
        /*0072*/ 	.short	0x0028
        /*0074*/ 	.byte	0x00, 0xf0, 0x21, 0x00


	//----- nvinfo : EIATTR_KPARAM_INFO
	.align		4
.L_1039:
        /*0078*/ 	.byte	0x04, 0x17
        /*007a*/ 	.short	(.L_1041 - .L_1040)
.L_1040:
        /*007c*/ 	.word	0x00000000
        /*0080*/ 	.short	0x0004
        /*0082*/ 	.short	0x0020
        /*0084*/ 	.byte	0x00, 0xf0, 0x21, 0x00


	//----- nvinfo : EIATTR_KPARAM_INFO
	.align		4
.L_1041:
        /*0088*/ 	.byte	0x04, 0x17
        /*008a*/ 	.short	(.L_1043 - .L_1042)
.L_1042:
        /*008c*/ 	.word	0x00000000
        /*0090*/ 	.short	0x0003
        /*0092*/ 	.short	0x0018
        /*0094*/ 	.byte	0x00, 0xf5, 0x21, 0x00


	//----- nvinfo : EIATTR_KPARAM_INFO
	.align		4
.L_1043:
        /*0098*/ 	.byte	0x04, 0x17
        /*009a*/ 	.short	(.L_1045 - .L_1044)
.L_1044:
        /*009c*/ 	.word	0x00000000
        /*00a0*/ 	.short	0x0002
        /*00a2*/ 	.short	0x0010
        /*00a4*/ 	.byte	0x00, 0xf5, 0x21, 0x00


	//----- nvinfo : EIATTR_KPARAM_INFO
	.align		4
.L_1045:
        /*00a8*/ 	.byte	0x04, 0x17
        /*00aa*/ 	.short	(.L_1047 - .L_1046)
.L_1046:
        /*00ac*/ 	.word	0x00000000
        /*00b0*/ 	.short	0x0001
        /*00b2*/ 	.short	0x0008
        /*00b4*/ 	.byte	0x00, 0xf5, 0x21, 0x00


	//----- nvinfo : EIATTR_KPARAM_INFO
	.align		4
.L_1047:
        /*00b8*/ 	.byte	0x04, 0x17
        /*00ba*/ 	.short	(.L_1049 - .L_1048)
.L_1048:
        /*00bc*/ 	.word	0x00000000
        /*00c0*/ 	.short	0x0000
        /*00c2*/ 	.short	0x0000
        /*00c4*/ 	.byte	0x00, 0xf5, 0x21, 0x00


	//----- nvinfo : EIATTR_SPARSE_MMA_MASK
	.align		4
.L_1049:
        /*00c8*/ 	.byte	0x03, 0x50
        /*00ca*/ 	.short	0x0000


	//----- nvinfo : EIATTR_MAXREG_COUNT
	.align		4
        /*00cc*/ 	.byte	0x03, 0x1b
        /*00ce*/ 	.short	0x00ff


	//----- nvinfo : EIATTR_NUM_BARRIERS
	.align		4
        /*00d0*/ 	.byte	0x02, 0x4c
        /*00d2*/ 	.byte	0x01
	.zero		1


	//----- nvinfo : EIATTR_MERCURY_ISA_VERSION
	.align		4
        /*00d4*/ 	.byte	0x03, 0x5f
        /*00d6*/ 	.short	0x0101


	//----- nvinfo : EIATTR_COOP_GROUP_MASK_REGIDS
	.align		4
        /*00d8*/ 	.byte	0x04, 0x29
        /*00da*/ 	.short	(.L_1051 - .L_1050)


	//   ....[0]....
.L_1050:
        /*00dc*/ 	.word	0xffffffff


	//   ....[1]....
        /*00e0*/ 	.word	0xffffffff


	//   ....[2]....
        /*00e4*/ 	.word	0xffffffff


	//   ....[3]....
        /*00e8*/ 	.word	0xffffffff


	//   ....[4]....
        /*00ec*/ 	.word	0xffffffff


	//   ....[5]....
        /*00f0*/ 	.word	0xffffffff


	//   ....[6]....
        /*00f4*/ 	.word	0xffffffff


	//   ....[7]....
        /*00f8*/ 	.word	0xffffffff


	//   ....[8]....
        /*00fc*/ 	.word	0xffffffff


	//   ....[9]....
        /*0100*/ 	.word	0xffffffff


	//   ....[10]....
        /*0104*/ 	.word	0xffffffff


	//   ....[11]....
        /*0108*/ 	.word	0xffffffff


	//   ....[12]....
        /*010c*/ 	.word	0xffffffff


	//   ....[13]....
        /*0110*/ 	.word	0xffffffff


	//   ....[14]....
        /*0114*/ 	.word	0xffffffff


	//   ....[15]....
        /*0118*/ 	.word	0xffffffff


	//   ....[16]....
        /*011c*/ 	.word	0xffffffff


	//   ....[17]....
        /*0120*/ 	.word	0xffffffff


	//   ....[18]....
        /*0124*/ 	.word	0xffffffff


	//   ....[19]....
        /*0128*/ 	.word	0xffffffff


	//   ....[20]....
        /*012c*/ 	.word	0xffffffff


	//   ....[21]....
        /*0130*/ 	.word	0xffffffff


	//   ....[22]....
        /*0134*/ 	.word	0xffffffff


	//   ....[23]....
        /*0138*/ 	.word	0xffffffff


	//   ....[24]....
        /*013c*/ 	.word	0xffffffff


	//   ....[25]....
        /*0140*/ 	.word	0xffffffff


	//   ....[26]....
        /*0144*/ 	.word	0xffffffff


	//   ....[27]....
        /*0148*/ 	.word	0xffffffff


	//   ....[28]....
        /*014c*/ 	.word	0xffffffff


	//   ....[29]....
        /*0150*/ 	.word	0xffffffff


	//   ....[30]....
        /*0154*/ 	.word	0xffffffff


	//   ....[31]....
        /*0158*/ 	.word	0xffffffff


	//   ....[32]....
        /*015c*/ 	.word	0xffffffff


	//   ....[33]....
        /*0160*/ 	.word	0xffffffff


	//   ....[34]....
        /*0164*/ 	.word	0xffffffff


	//   ....[35]....
        /*0168*/ 	.word	0xffffffff


	//   ....[36]....
        /*016c*/ 	.word	0xffffffff


	//   ....[37]....
        /*0170*/ 	.word	0xffffffff


	//   ....[38]....
        /*0174*/ 	.word	0xffffffff


	//   ....[39]....
        /*0178*/ 	.word	0xffffffff


	//   ....[40]....
        /*017c*/ 	.word	0xffffffff


	//   ....[41]....
        /*0180*/ 	.word	0xffffffff


	//   ....[42]....
        /*0184*/ 	.word	0xffffffff


	//   ....[43]....
        /*0188*/ 	.word	0xffffffff


	//   ....[44]....
        /*018c*/ 	.word	0xffffffff


	//   ....[45]....
        /*0190*/ 	.word	0xffffffff


	//   ....[46]....
        /*0194*/ 	.word	0xffffffff


	//   ....[47]....
        /*0198*/ 	.word	0xffffffff


	//   ....[48]....
        /*019c*/ 	.word	0xffffffff


	//   ....[49]....
        /*01a0*/ 	.word	0xffffffff


	//   ....[50]....
        /*01a4*/ 	.word	0xffffffff


	//   ....[51]....
        /*01a8*/ 	.word	0xffffffff


	//   ....[52]....
        /*01ac*/ 	.word	0xffffffff


	//   ....[53]....
        /*01b0*/ 	.word	0xffffffff


	//   ....[54]....
        /*01b4*/ 	.word	0xffffffff


	//   ....[55]....
        /*01b8*/ 	.word	0xffffffff


	//   ....[56]....
        /*01bc*/ 	.word	0xffffffff


	//   ....[57]....
        /*01c0*/ 	.word	0xffffffff


	//   ....[58]....
        /*01c4*/ 	.word	0xffffffff


	//   ....[59]....
        /*01c8*/ 	.word	0xffffffff


	//   ....[60]....
        /*01cc*/ 	.word	0xffffffff


	//   ....[61]....
        /*01d0*/ 	.word	0xffffffff


	//   ....[62]....
        /*01d4*/ 	.word	0xffffffff


	//   ....[63]....
        /*01d8*/ 	.word	0xffffffff


	//   ....[64]....
        /*01dc*/ 	.word	0xffffffff


	//   ....[65]....
        /*01e0*/ 	.word	0xffffffff


	//   ....[66]....
        /*01e4*/ 	.word	0xffffffff


	//   ....[67]....
        /*01e8*/ 	.word	0xffffffff


	//   ....[68]....
        /*01ec*/ 	.word	0xffffffff


	//   ....[69]....
        /*01f0*/ 	.word	0xffffffff


	//   ....[70]....
        /*01f4*/ 	.word	0xffffffff


	//   ....[71]....
        /*01f8*/ 	.word	0xffffffff


	//   ....[72]....
        /*01fc*/ 	.word	0xffffffff


	//   ....[73]....
        /*0200*/ 	.word	0xffffffff


	//   ....[74]....
        /*0204*/ 	.word	0xffffffff


	//   ....[75]....
        /*0208*/ 	.word	0xffffffff


	//   ....[76]....
        /*020c*/ 	.word	0xffffffff


	//   ....[77]....
        /*0210*/ 	.word	0xffffffff


	//   ....[78]....
        /*0214*/ 	.word	0xffffffff


	//   ....[79]....
        /*0218*/ 	.word	0xffffffff


	//   ....[80]....
        /*021c*/ 	.word	0xffffffff


	//   ....[81]....
        /*0220*/ 	.word	0xffffffff


	//   ....[82]....
        /*0224*/ 	.word	0xffffffff


	//   ....[83]....
        /*0228*/ 	.word	0xffffffff


	//   ....[84]....
        /*022c*/ 	.word	0xffffffff


	//   ....[85]....
        /*0230*/ 	.word	0xffffffff


	//----- nvinfo : EIATTR_COOP_GROUP_INSTR_OFFSETS
	.align		4
.L_1051:
        /*0234*/ 	.byte	0x04, 0x28
        /*0236*/ 	.short	(.L_1053 - .L_1052)


	//   ....[0]....
.L_1052:
        /*0238*/ 	.word	0x000000b0


	//   ....[1]....
        /*023c*/ 	.word	0x000009d0


	//   ....[2]....
        /*0240*/ 	.word	0x000009e0


	//   ....[3]....
        /*0244*/ 	.word	0x00000a30


	//   ....[4]....
        /*0248*/ 	.word	0x00000a40


	//   ....[5]....
        /*024c*/ 	.word	0x00000a90


	//   ....[6]....
        /*0250*/ 	.word	0x00000aa0


	//   ....[7]....
        /*0254*/ 	.word	0x00000af0


	//   ....[8]....
        /*0258*/ 	.word	0x00000b00


	//   ....[9]....
        /*025c*/ 	.word	0x00000b60


	//   ....[10]....
        /*0260*/ 	.word	0x00000b90


	//   ....[11]....
        /*0264*/ 	.word	0x00000c40


	//   ....[12]....
        /*0268*/ 	.word	0x00000c50


	//   ....[13]....
        /*026c*/ 	.word	0x00000ca0


	//   ....[14]....
        /*0270*/ 	.word	0x00000cb0


	//   ....[15]....
        /*0274*/ 	.word	0x00000d00


	//   ....[16]....
        /*0278*/ 	.word	0x00000d10


	//   ....[17]....
        /*027c*/ 	.word	0x00000d60


	//   ....[18]....
        /*0280*/ 	.word	0x00000d70


	//   ....[19]....
        /*0284*/ 	.word	0x00000dd0


	//   ....[20]....
        /*0288*/ 	.word	0x00000e00


	//   ....[21]....
        /*028c*/ 	.word	0x00001000


	//   ....[22]....
        /*0290*/ 	.word	0x00001010


	//   ....[23]....
        /*0294*/ 	.word	0x00001060


	//   ....[24]....
        /*0298*/ 	.word	0x00001070


	//   ....[25]....
        /*029c*/ 	.word	0x000010c0


	//   ....[26]....
        /*02a0*/ 	.word	0x000010d0


	//   ....[27]....
        /*02a4*/ 	.word	0x00001120


	//   ....[28]....
        /*02a8*/ 	.word	0x00001130


	//   ....[29]....
        /*02ac*/ 	.word	0x00001180


	//   ....[30]....
        /*02b0*/ 	.word	0x00001190


	//   ....[31]....
        /*02b4*/ 	.word	0x00001990


	//   ....[32]....
        /*02b8*/ 	.word	0x000019c0


	//   ....[33]....
        /*02bc*/ 	.word	0x00001a20


	//   ....[34]....
        /*02c0*/ 	.word	0x00001a30


	//   ....[35]....
        /*02c4*/ 	.word	0x00001a80


	//   ....[36]....
        /*02c8*/ 	.word	0x00001a90


	//   ....[37]....
        /*02cc*/ 	.word	0x00001ae0


	//   ....[38]....
        /*02d0*/ 	.word	0x00001af0


	//   ....[39]....
        /*02d4*/ 	.word	0x00001b40


	//   ....[40]....
        /*02d8*/ 	.word	0x00001b50


	//   ....[41]....
        /*02dc*/ 	.word	0x00001c20


	//   ....[42]....
        /*02e0*/ 	.word	0x00001c50


	//   ....[43]....
        /*02e4*/ 	.word	0x00001cc0


	//   ....[44]....
        /*02e8*/ 	.word	0x00001cd0


	//   ....[45]....
        /*02ec*/ 	.word	0x00001d20


	//   ....[46]....
        /*02f0*/ 	.word	0x00001d30


	//   ....[47]....
        /*02f4*/ 	.word	0x00001d80


	//   ....[48]....
        /*02f8*/ 	.word	0x00001d90


	//   ....[49]....
        /*02fc*/ 	.word	0x00001df0


	//   ....[50]....
        /*0300*/ 	.word	0x00001e10


	//   ....[51]....
        /*0304*/ 	.word	0x00001ee0


	//   ....[52]....
        /*0308*/ 	.word	0x00001f00


	//   ....[53]....
        /*030c*/ 	.word	0x00001f60


	//   ....[54]....
        /*0310*/ 	.word	0x00001f80


	//   ....[55]....
        /*0314*/ 	.word	0x00001fe0


	//   ....[56]....
        /*0318*/ 	.word	0x00001ff0


	//   ....[57]....
        /*031c*/ 	.word	0x00002040


	//   ....[58]....
        /*0320*/ 	.word	0x00002050


	//   ....[59]....
        /*0324*/ 	.word	0x000020b0


	//   ....[60]....
        /*0328*/ 	.word	0x000020e0


	//   ....[61]....
        /*032c*/ 	.word	0x000021a0


	//   ....[62]....
        /*0330*/ 	.word	0x000021b0


	//   ....[63]....
        /*0334*/ 	.word	0x00002210


	//   ....[64]....
        /*0338*/ 	.word	0x00002230


	//   ....[65]....
        /*033c*/ 	.word	0x00002290


	//   ....[66]....
        /*0340*/ 	.word	0x000022a0


	//   ....[67]....
        /*0344*/ 	.word	0x000022f0


	//   ....[68]....
        /*0348*/ 	.word	0x00002300


	//   ....[69]....
        /*034c*/ 	.word	0x00002350


	//   ....[70]....
        /*0350*/ 	.word	0x00002360


	//   ....[71]....
        /*0354*/ 	.word	0x00002540


	//   ....[72]....
        /*0358*/ 	.word	0x00002570


	//   ....[73]....
        /*035c*/ 	.word	0x000025d0


	//   ....[74]....
        /*0360*/ 	.word	0x000025e0


	//   ....[75]....
        /*0364*/ 	.word	0x00002630


	//   ....[76]....
        /*0368*/ 	.word	0x00002640


	//   ....[77]....
        /*036c*/ 	.word	0x00002690


	//   ....[78]....
        /*0370*/ 	.word	0x000026a0


	//   ....[79]....
        /*0374*/ 	.word	0x000026f0


	//   ....[80]....
        /*0378*/ 	.word	0x00002700


	//   ....[81]....
        /*037c*/ 	.word	0x00002970


	//   ....[82]....
        /*0380*/ 	.word	0x000029c0


	//   ....[83]....
        /*0384*/ 	.word	0x000029e0


	//   ....[84]....
        /*0388*/ 	.word	0x00002a00


	//   ....[85]....
        /*038c*/ 	.word	0x00002a20


	//----- nvinfo : EIATTR_VRC_CTA_INIT_COUNT
	.align		4
.L_1053:
        /*0390*/ 	.byte	0x02, 0x4a
	.zero		1
	.zero		1


	//----- nvinfo : EIATTR_EXIT_INSTR_OFFSETS
	.align		4
        /*0394*/ 	.byte	0x04, 0x1c
        /*0396*/ 	.short	(.L_1055 - .L_1054)


	//   ....[0]....
.L_1054:
        /*0398*/ 	.word	0x00002d50


	//----- nvinfo : EIATTR_CRS_STACK_SIZE
	.align		4
.L_1055:
        /*039c*/ 	.byte	0x04, 0x1e
        /*039e*/ 	.short	(.L_1057 - .L_1056)
.L_1056:
        /*03a0*/ 	.word	0x00000000


	//----- nvinfo : EIATTR_CBANK_PARAM_SIZE
	.align		4
.L_1057:
        /*03a4*/ 	.byte	0x03, 0x19
        /*03a6*/ 	.short	0x0060


	//----- nvinfo : EIATTR_PARAM_CBANK
	.align		4
        /*03a8*/ 	.byte	0x04, 0x0a
        /*03aa*/ 	.short	(.L_1059 - .L_1058)
	.align		4
.L_1058:
        /*03ac*/ 	.word	index@(.nv.constant0._ZN4vllm3moe44grouped_topk_fused_small_expert_count_kernelI13__nv_bfloat16S2_iLNS0_11ScoringFuncE0ELi512ELb0ELi22EEEvPT_PfPT1_PKT0_llllllbd)
        /*03b0*/ 	.short	0x0380
        /*03b2*/ 	.short	0x0060


	//----- nvinfo : EIATTR_SW_WAR
	.align		4
.L_1059:
        /*03b4*/ 	.byte	0x04, 0x36
        /*03b6*/ 	.short	(.L_1061 - .L_1060)
.L_1060:
        /*03b8*/ 	.word	0x00000008
.L_1061:


//--------------------- .nv.info._ZN4vllm3moe44grouped_topk_fused_small_expert_count_kernelI13__nv_bfloat16S2_iLNS0_11ScoringFuncE0ELi256ELb1ELi8EEEvPT_PfPT1_PKT0_llllllbd --------------------------
	.section	.nv.info._ZN4vllm3moe44grouped_topk_fused_small_expert_count_kernelI13__nv_bfloat16S2_iLNS0_11ScoringFuncE0ELi256ELb1ELi8EEEvPT_PfPT1_PKT0_llllllbd,"",@"SHT_CUDA_INFO"
	.sectionflags	@""
	.align	4


	//----- nvinfo : EIATTR_CUDA_API_VERSION
	.align		4
        /*0000*/ 	.byte	0x04, 0x37
        /*0002*/ 	.short	(.L_1063 - .L_1062)
.L_1062:
        /*0004*/ 	.word	0x00000082


	//----- nvinfo : EIATTR_KPARAM_INFO
	.align		4
.L_1063:
        /*0008*/ 	.byte	0x04, 0x17
        /*000a*/ 	.short	(.L_1065 - .L_1064)
.L_1064:
        /*000c*/ 	.word	0x00000000
        /*0010*/ 	.short	0x000b
        /*0012*/ 	.short	0x0058
        /*0014*/ 	.byte	0x00, 0xf0, 0x21, 0x00


	//----- nvinfo : EIATTR_KPARAM_INFO
	.align		4
.L_1065:
        /*0018*/ 	.byte	0x04, 0x17
        /*001a*/ 	.short	(.L_1067 - .L_1066)
.L_1066:
        /*001c*/ 	.word	0x00000000
        /*0020*/ 	.short	0x000a
        /*0022*/ 	.short	0x0050
        /*0024*/ 	.byte	0x00, 0xf0, 0x05, 0x00


	//----- nvinfo : EIATTR_KPARAM_INFO
	.align		4
.L_1067:
        /*0028*/ 	.byte	0x04, 0x17
        /*002a*/ 	.short	(.L_1069 - .L_1068)
.L_1068:
        /*002c*/ 	.word	0x00000000
        /*0030*/ 	.short	0x0009
        /*0032*/ 	.short	0x0048
        /*0034*/ 	.byte	0x00, 0xf0, 0x21, 0x00


	//----- nvinfo : EIATTR_KPARAM_INFO
	.align		4
.L_1069:
        /*0038*/ 	.byte	0x04, 0x17
        /*003a*/ 	.short	(.L_1071 - .L_1070)
.L_1070:
        /*003c*/ 	.word	0x00000000
        /*0040*/ 	.short	0x0008
        /*0042*/ 	.short	0x0040
        /*0044*/ 	.byte	0x00, 0xf0, 0x21, 0x00


	//----- nvinfo : EIATTR_KPARAM_INFO
	.align		4
.L_1071:
        /*0048*/ 	.byte	0x04, 0x17
        /*004a*/ 	.short	(.L_1073 - .L_1072)
.L_1072:
        /*004c*/ 	.word	0x00000000
        /*0050*/ 	.short	0x0007
        /*0052*/ 	.short	0x0038
        /*0054*/ 	.byte	0x00, 0xf0, 0x21, 0x00


	//----- nvinfo : EIATTR_KPARAM_INFO
	.align		4
.L_1073:
        /*0058*/ 	.byte	0x04, 0x17
        /*005a*/ 	.short	(.L_1075 - .L_1074)
.L_1074:
        /*005c*/ 	.word	0x00000000
        /*0060*/ 	.short	0x0006
        /*0062*/ 	.short	0x0030
        /*0064*/ 	.byte	0x00, 0xf0, 0x21, 0x00


	//----- nvinfo : EIATTR_KPARAM_INFO
	.align		4
.L_1075:
        /*0068*/ 	.byte	0x04, 0x17
        /*006a*/ 	.short	(.L_1077 - .L_1076)
.L_1076:
        /*006c*/ 	.word	0x00000000
        /*0070*/ 	.short	0x0005
        /*0072*/ 	.short	0x0028
        /*0074*/ 	.byte	0x00, 0xf0, 0x21, 0x00


	//----- nvinfo : EIATTR_KPARAM_INFO
	.align		4
.L_1077:
        /*0078*/ 	.byte	0x04, 0x17
        /*007a*/ 	.short	(.L_1079 - .L_1078)
.L_1078:
        /*007c*/ 	.word	0x00000000
        /*0080*/ 	.short	0x0004
        /*0082*/ 	.short	0x0020
        /*0084*/ 	.byte	0x00, 0xf0, 0x21, 0x00


	//----- nvinfo : EIATTR_KPARAM_INFO
	.align		4
.L_1079:
        /*0088*/ 	.byte	0x04, 0x17
        /*008a*/ 	.short	(.L_1081 - .L_1080)
.L_1080:
        /*008c*/ 	.word	0x00000000
        /*0090*/ 	.short	0x0003
        /*0092*/ 	.short	0x0018
        /*0094*/ 	.byte	0x00, 0xf5, 0x21, 0x00


	//----- nvinfo : EIATTR_KPARAM_INFO
	.align		4
.L_1081:
        /*0098*/ 	.byte	0x04, 0x17
        /*009a*/ 	.short	(.L_1083 - .L_1082)
.L_1082:
        /*009c*/ 	.word	0x00000000
        /*00a0*/ 	.short	0x0002
        /*00a2*/ 	.short	0x0010
        /*00a4*/ 	.byte	0x00, 0xf5, 0x21, 0x00


	//----- nvinfo : EIATTR_KPARAM_INFO
	.align		4
.L_1083:
        /*00a8*/ 	.byte	0x04, 0x17
        /*00aa*/ 	.short	(.L_1085 - .L_1084)
.L_1084:
        /*00ac*/ 	.word	0x00000000
        /*00b0*/ 	.short	0x0001
        /*00b2*/ 	.short	0x0008
        /*00b4*/ 	.byte	0x00, 0xf5, 0x21, 0x00


	//----- nvinfo : EIATTR_KPARAM_INFO
	.align		4
.L_1085:
        /*00b8*/ 	.byte	0x04, 0x17
        /*00ba*/ 	.short	(.L_1087 - .L_1086)
.L_1086:
        /*00bc*/ 	.word	0x00000000
        /*00c0*/ 	.short	0x0000
        /*00c2*/ 	.short	0x0000
        /*00c4*/ 	.byte	0x00, 0xf5, 0x21, 0x00


	//----- nvinfo : EIATTR_SPARSE_MMA_MASK
	.align		4
.L_1087:
        /*00c8*/ 	.byte	0x03, 0x50
        /*00ca*/ 	.short	0x0000


	//----- nvinfo : EIATTR_MAXREG_COUNT
	.align		4
        /*00cc*/ 	.byte	0x03, 0x1b
        /*00ce*/ 	.short	0x00ff


	//----- nvinfo : EIATTR_NUM_BARRIERS
	.align		4
        /*00d0*/ 	.byte	0x02, 0x4c
        /*00d2*/ 	.byte	0x01
	.zero		1


	//----- nvinfo : EIATTR_MERCURY_ISA_VERSION
	.align		4
        /*00d4*/ 	.byte	0x03, 0x5f
        /*00d6*/ 	.short	0x0101


	//----- nvinfo : EIATTR_COOP_GROUP_MASK_REGIDS
	.align		4
        /*00d8*/ 	.byte	0x04, 0x29
        /*00da*/ 	.short	(.L_1089 - .L_1088)


	//   ....[0]....
.L_1088:
        /*00dc*/ 	.word	0xffffffff


	//   ....[1]....
        /*00e0*/ 	.word	0xffffffff


	//   ....[2]....
        /*00e4*/ 	.word	0xffffffff


	//   ....[3]....
        /*00e8*/ 	.word	0xffffffff


	//   ....[4]....
        /*00ec*/ 	.word	0xffffffff


	//   ....[5]....
        /*00f0*/ 	.word	0xffffffff


	//   ....[6]....
        /*00f4*/ 	.word	0xffffffff


	//   ....[7]....
        /*00f8*/ 	.word	0xffffffff


	//   ....[8]....
        /*00fc*/ 	.word	0xffffffff


	//   ....[9]....
        /*0100*/ 	.word	0xffffffff


	//   ....[10]....
        /*0104*/ 	.word	0xffffffff


	//   ....[11]....
        /*0108*/ 	.word	0xffffffff


	//   ....[12]....
        /*010c*/ 	.word	0xffffffff


	//   ....[13]....
        /*0110*/ 	.word	0xffffffff


	//   ....[14]....
        /*0114*/ 	.word	0xffffffff


	//   ....[15]....
        /*0118*/ 	.word	0xffffffff


	//   ....[16]....
        /*011c*/ 	.word	0xffffffff


	//   ....[17]....
        /*0120*/ 	.word	0xffffffff


	//   ....[18]....
        /*0124*/ 	.word	0xffffffff


	//   ....[19]....
        /*0128*/ 	.word	0xffffffff


	//   ....[20]....
        /*012c*/ 	.word	0xffffffff


	//   ....[21]....
        /*0130*/ 	.word	0xffffffff


	//   ....[22]....
        /*0134*/ 	.word	0xffffffff


	//   ....[23]....
        /*0138*/ 	.word	0xffffffff


	//   ....[24]....
        /*013c*/ 	.word	0xffffffff


	//   ....[25]....
        /*0140*/ 	.word	0xffffffff


	//   ....[26]....
        /*0144*/ 	.word	0xffffffff


	//   ....[27]....
        /*0148*/ 	.word	0xffffffff


	//   ....[28]....
        /*014c*/ 	.word	0xffffffff


	//   ....[29]....
        /*0150*/ 	.word	0xffffffff


	//   ....[30]....
        /*0154*/ 	.word	0xffffffff


	//   ....[31]....
        /*0158*/ 	.word	0xffffffff


	//   ....[32]....
        /*015c*/ 	.word	0xffffffff


	//   ....[33]....
        /*0160*/ 	.word	0xffffffff


	//   ....[34]....
        /*0164*/ 	.word	0xffffffff


	//   ....[35]....
        /*0168*/ 	.word	0xffffffff


	//   ....[36]....
        /*016c*/ 	.word	0xffffffff


	//   ....[37]....
        /*0170*/ 	.word	0xffffffff


	//   ....[38]....
        /*0174*/ 	.word	0xffffffff


	//   ....[39]....
        /*0178*/ 	.word	0xffffffff


	//   ....[40]....
        /*017c*/ 	.word	0xffffffff


	//   ....[41]....
        /*0180*/ 	.word	0xffffffff


	//   ....[42]....
        /*0184*/ 	.word	0xffffffff


	//   ....[43]....
        /*0188*/ 	.word	0xffffffff


	//   ....[44]....
        /*018c*/ 	.word	0xffffffff


	//   ....[45]....
        /*0190*/ 	.word	0xffffffff


	//   ....[46]....
        /*0194*/ 	.word	0xffffffff


	//   ....[47]....
        /*0198*/ 	.word	0xffffffff


	//   ....[48]....
        /*019c*/ 	.word	0xffffffff


	//   ....[49]....
        /*01a0*/ 	.word	0xffffffff


	//   ....[50]....
        /*01a4*/ 	.word	0xffffffff


	//   ....[51]....
        /*01a8*/ 	.word	0xffffffff


	//   ....[52]....
        /*01ac*/ 	.word	0xffffffff


	//   ....[53]....
        /*01b0*/ 	.word	0xffffffff


	//   ....[54]....
        /*01b4*/ 	.word	0xffffffff


	//   ....[55]....
        /*01b8*/ 	.word	0xffffffff


	//   ....[56]....
        /*01bc*/ 	.word	0xffffffff


	//   ....[57]....
        /*01c0*/ 	.word	0xffffffff


	//   ....[58]....
        /*01c4*/ 	.word	0xffffffff


	//   ....[59]....
        /*01c8*/ 	.word	0xffffffff


	//   ....[60]....
        /*01cc*/ 	.word	0xffffffff


	//   ....[61]....
        /*01d0*/ 	.word	0xffffffff


	//   ....[62]....
        /*01d4*/ 	.word	0xffffffff


	//   ....[63]....
        /*01d8*/ 	.word	0xffffffff


	//   ....[64]....
        /*01dc*/ 	.word	0xffffffff


	//   ....[65]....
        /*01e0*/ 	.word	0xffffffff


	//   ....[66]....
        /*01e4*/ 	.word	0xffffffff


	//   ....[67]....
        /*01e8*/ 	.word	0xffffffff


	//   ....[68]....
        /*01ec*/ 	.word	0xffffffff


	//   ....[69]....
        /*01f0*/ 	.word	0xffffffff


	//   ....[70]....
        /*01f4*/ 	.word	0xffffffff


	//   ....[71]....
        /*01f8*/ 	.word	0xffffffff


	//   ....[72]....
        /*01fc*/ 	.word	0xffffffff


	//   ....[73]....
        /*0200*/ 	.word	0xffffffff


	//   ....[74]....
        /*0204*/ 	.word	0xffffffff


	//   ....[75]....
        /*0208*/ 	.word	0xffffffff


	//   ....[76]....
        /*020c*/ 	.word	0xffffffff


	//   ....[77]....
        /*0210*/ 	.word	0xffffffff


	//   ....[78]....
        /*0214*/ 	.word	0xffffffff


	//   ....[79]....
        /*0218*/ 	.word	0xffffffff


	//   ....[80]....
        /*021c*/ 	.word	0xffffffff


	//   ....[81]....
        /*0220*/ 	.word	0xffffffff


	//   ....[82]....
        /*0224*/ 	.word	0xffffffff


	//   ....[83]....
        /*0228*/ 	.word	0xffffffff


	//   ....[84]....
        /*022c*/ 	.word	0xffffffff


	//   ....[85]....
        /*0230*/ 	.word	0xffffffff


	//   ....[86]....
        /*0234*/ 	.word	0xffffffff


	//   ....[87]....
        /*0238*/ 	.word	0xffffffff


	//   ....[88]....
        /*023c*/ 	.word	0xffffffff


	//   ....[89]....
        /*0240*/ 	.word	0xffffffff


	//   ....[90]....
        /*0244*/ 	.word	0xffffffff


	//   ....[91]....
        /*0248*/ 	.word	0xffffffff


	//   ....[92]....
        /*024c*/ 	.word	0xffffffff


	//   ....[93]....
        /*0250*/ 	.word	0xffffffff


	//   ....[94]....
        /*0254*/ 	.word	0xffffffff


	//   ....[95]....
        /*0258*/ 	.word	0xffffffff


	//   ....[96]....
        /*025c*/ 	.word	0xffffffff


	//   ....[97]....
        /*0260*/ 	.word	0xffffffff


	//   ....[98]....
        /*0264*/ 	.word	0xffffffff


	//   ....[99]....
        /*0268*/ 	.word	0xffffffff


	//   ....[100]....
        /*026c*/ 	.word	0xffffffff


	//   ....[101]....
        /*0270*/ 	.word	0xffffffff


	//   ....[102]....
        /*0274*/ 	.word	0xffffffff


	//   ....[103]....
        /*0278*/ 	.word	0xffffffff


	//   ....[104]....
        /*027c*/ 	.word	0xffffffff


	//   ....[105]....
        /*0280*/ 	.word	0xffffffff


	//   ....[106]....
        /*0284*/ 	.word	0xffffffff


	//   ....[107]....
        /*0288*/ 	.word	0xffffffff


	//   ....[108]....
        /*028c*/ 	.word	0xffffffff


	//   ....[109]....
        /*0290*/ 	.word	0xffffffff


	//   ....[110]....
        /*0294*/ 	.word	0xffffffff


	//   ....[111]....
        /*0298*/ 	.word	0xffffffff


	//----- nvinfo : EIATTR_COOP_GROUP_INSTR_OFFSETS
	.align		4
.L_1089:
        /*029c*/ 	.byte	0x04, 0x28
        /*029e*/ 	.short	(.L_1091 - .L_1090)


	//   ....[0]....
.L_1090:
        /*02a0*/ 	.word	0x00000060


	//   ....[1]....
        /*02a4*/ 	.word	0x00000360


	//   ....[2]....
        /*02a8*/ 	.word	0x00000370


	//   ....[3]....
        /*02ac*/ 	.word	0x000003c0


	//   ....[4]....
        /*02b0*/ 	.word	0x000003d0


	//   ....[5]....
        /*02b4*/ 	.word	0x00000420


	//   ....[6]....
        /*02b8*/ 	.word	0x00000430


	//   ....[7]....
        /*02bc*/ 	.word	0x00000480


	//   ....[8]....
        /*02c0*/ 	.word	0x00000490


	//   ....[9]....
        /*02c4*/ 	.word	0x000004e0


	//   ....[10]....
        /*02c8*/ 	.word	0x000004f0


	//   ....[11]....
        /*02cc*/ 	.word	0x00000570


	//   ....[12]....
        /*02d0*/ 	.word	0x000005b0


	//   ....[13]....
        /*02d4*/ 	.word	0x000005c0


	//   ....[14]....
        /*02d8*/ 	.word	0x00000620


	//   ....[15]....
        /*02dc*/ 	.word	0x00000630


	//   ....[16]....
        /*02e0*/ 	.word	0x00000690


	//   ....[17]....
        /*02e4*/ 	.word	0x000006b0


	//   ....[18]....
        /*02e8*/ 	.word	0x00000720


	//   ....[19]....
        /*02ec*/ 	.word	0x00000730


	//   ....[20]....
        /*02f0*/ 	.word	0x00000980


	//   ....[21]....
        /*02f4*/ 	.word	0x00000990


	//   ....[22]....
        /*02f8*/ 	.word	0x000009e0


	//   ....[23]....
        /*02fc*/ 	.word	0x000009f0


	//   ....[24]....
        /*0300*/ 	.word	0x00000a40


	//   ....[25]....
        /*0304*/ 	.word	0x00000a50


	//   ....[26]....
        /*0308*/ 	.word	0x00000aa0


	//   ....[27]....
        /*030c*/ 	.word	0x00000ab0


	//   ....[28]....
        /*0310*/ 	.word	0x00000b00


	//   ....[29]....
        /*0314*/ 	.word	0x00000b10


	//   ....[30]....
        /*0318*/ 	.word	0x00000ba0


	//   ....[31]....
        /*031c*/ 	.word	0x00000be0


	//   ....[32]....
        /*0320*/ 	.word	0x00000bf0


	//   ....[33]....
        /*0324*/ 	.word	0x00000c40


	//   ....[34]....
        /*0328*/ 	.word	0x00000c50


	//   ....[35]....
        /*032c*/ 	.word	0x00000ca0


	//   ....[36]....
        /*0330*/ 	.word	0x00000cb0


	//   ....[37]....
        /*0334*/ 	.word	0x00000d00


	//   ....[38]....
        /*0338*/ 	.word	0x00000d10


	//   ....[39]....
        /*033c*/ 	.word	0x00000d90


	//   ....[40]....
        /*0340*/ 	.word	0x00000dd0


	//   ....[41]....
        /*0344*/ 	.word	0x00000de0


	//   ....[42]....
        /*0348*/ 	.word	0x00000e30


	//   ....[43]....
        /*034c*/ 	.word	0x00000e40


	//   ....[44]....
        /*0350*/ 	.word	0x00000e90


	//   ....[45]....
        /*0354*/ 	.word	0x00000ea0


	//   ....[46]....
        /*0358*/ 	.word	0x00000ef0


	//   ....[47]....
        /*035c*/ 	.word	0x00000f00


	//   ....[48]....
        /*0360*/ 	.word	0x00000fb0


	//   ....[49]....
        /*0364*/ 	.word	0x00001000


	//   ....[50]....
        /*0368*/ 	.word	0x00001010


	//   ....[51]....
        /*036c*/ 	.word	0x00001070


	//   ....[52]....
        /*0370*/ 	.word	0x00001080


	//   ....[53]....
        /*0374*/ 	.word	0x00001110


	//   ....[54]....
        /*0378*/ 	.word	0x00001140


	//   ....[55]....
        /*037c*/ 	.word	0x000011e0


	//   ....[56]....
        /*0380*/ 	.word	0x00001240


	//   ....[57]....
        /*0384*/ 	.word	0x00001960


	//   ....[58]....
        /*0388*/ 	.word	0x00001980


	//   ....[59]....
        /*038c*/ 	.word	0x000019d0


	//   ....[60]....
        /*0390*/ 	.word	0x000019e0


	//   ....[61]....
        /*0394*/ 	.word	0x00001a30


	//   ....[62]....
        /*0398*/ 	.word	0x00001a40


	//   ....[63]....
        /*039c*/ 	.word	0x00001a90


	//   ....[64]....
        /*03a0*/ 	.word	0x00001aa0


	//   ....[65]....
        /*03a4*/ 	.word	0x00001af0


	//   ....[66]....
        /*03a8*/ 	.word	0x00001b00


	//   ....[67]....
        /*03ac*/ 	.word	0x00001bc0


	//   ....[68]....
        /*03b0*/ 	.word	0x00001bf0


	//   ....[69]....
        /*03b4*/ 	.word	0x00001c40


	//   ....[70]....
        /*03b8*/ 	.word	0x00001c50


	//   ....[71]....
        /*03bc*/ 	.word	0x00001ca0


	//   ....[72]....
        /*03c0*/ 	.word	0x00001cb0


	//   ....[73]....
        /*03c4*/ 	.word	0x00001d00


	//   ....[74]....
        /*03c8*/ 	.word	0x00001d10


	//   ....[75]....
        /*03cc*/ 	.word	0x00001d60


	//   ....[76]....
        /*03d0*/ 	.word	0x00001d70


	//   ....[77]....
        /*03d4*/ 	.word	0x00001e20


	//   ....[78]....
        /*03d8*/ 	.word	0x00001e30


	//   ....[79]....
        /*03dc*/ 	.word	0x00001e80


	//   ....[80]....
        /*03e0*/ 	.word	0x00001e90


	//   ....[81]....
        /*03e4*/ 	.word	0x00001ee0


	//   ....[82]....
        /*03e8*/ 	.word	0x00001ef0


	//   ....[83]....
        /*03ec*/ 	.word	0x00001f40


	//   ....[84]....
        /*03f0*/ 	.word	0x00001f50


	//   ....[85]....
        /*03f4*/ 	.word	0x00001fb0


	//   ....[86]....
        /*03f8*/ 	.word	0x00001fd0


	//   ....[87]....
        /*03fc*/ 	.word	0x000020c0


	//   ....[88]....
        /*0400*/ 	.word	0x00002100


	//   ....[89]....
        /*0404*/ 	.word	0x000021b0


	//   ....[90]....
        /*0408*/ 	.word	0x000021c0


	//   ....[91]....
        /*040c*/ 	.word	0x00002210


	//   ....[92]....
        /*0410*/ 	.word	0x00002220


	//   ....[93]....
        /*0414*/ 	.word	0x00002270


	//   ....[94]....
        /*0418*/ 	.word	0x00002280


	//   ....[95]....
        /*041c*/ 	.word	0x000022e0


	//   ....[96]....
        /*0420*/ 	.word	0x000022f0


	//   ....[97]....
        /*0424*/ 	.word	0x00002460


	//   ....[98]....
        /*0428*/ 	.word	0x00002490


	//   ....[99]....
        /*042c*/ 	.word	0x00002510


	//   ....[100]....
        /*0430*/ 	.word	0x00002520


	//   ....[101]....
        /*0434*/ 	.word	0x00002570


	//   ....[102]....
        /*0438*/ 	.word	0x00002580


	//   ....[103]....
        /*043c*/ 	.word	0x000025d0


	//   ....[104]....
        /*0440*/ 	.word	0x000025e0


	//   ....[105]....
        /*0444*/ 	.word	0x00002630


	//   ....[106]....
        /*0448*/ 	.word	0x00002640


	//   ....[107]....
        /*044c*/ 	.word	0x00002860


	//   ....[108]....
        /*0450*/ 	.word	0x000028c0


	//   ....[109]....
        /*0454*/ 	.word	0x000028e0


	//   ....[110]....
        /*0458*/ 	.word	0x00002910


	//   ....[111]....
        /*045c*/ 	.word	0x00002940


	//----- nvinfo : EIATTR_VRC_CTA_INIT_COUNT
	.align		4
.L_1091:
        /*0460*/ 	.byte	0x02, 0x4a
	.zero		1
	.zero		1


	//----- nvinfo : EIATTR_EXIT_INSTR_OFFSETS
	.align		4
        /*0464*/ 	.byte	0x04, 0x1c
        /*0466*/ 	.short	(.L_1093 - .L_1092)


	//   ....[0]....
.L_1092:
        /*0468*/ 	.word	0x000000a0


	//   ....[1]....
        /*046c*/ 	.word	0x00002c20


	//----- nvinfo : EIATTR_CRS_STACK_SIZE
	.align		4
.L_1093:
        /*0470*/ 	.byte	0x04, 0x1e
        /*0472*/ 	.short	(.L_1095 - .L_1094)
.L_1094:
        /*0474*/ 	.word	0x00000000


	//----- nvinfo : EIATTR_CBANK_PARAM_SIZE
	.align		4
.L_1095:
        /*0478*/ 	.byte	0x03, 0x19
        /*047a*/ 	.short	0x0060


	//----- nvinfo : EIATTR_PARAM_CBANK
	.align		4
        /*047c*/ 	.byte	0x04, 0x0a
        /*047e*/ 	.short	(.L_1097 - .L_1096)
	.align		4
.L_1096:
        /*0480*/ 	.word	index@(.nv.constant0._ZN4vllm3moe44grouped_topk_fused_small_expert_count_kernelI13__nv_bfloat16S2_iLNS0_11ScoringFuncE0ELi256ELb1ELi8EEEvPT_PfPT1_PKT0_llllllbd)
        /*0484*/ 	.short	0x0380
        /*0486*/ 	.short	0x0060


	//----- nvinfo : EIATTR_SW_WAR
	.align		4
.L_1097:
        /*0488*/ 	.byte	0x04, 0x36
        /*048a*/ 	.short	(.L_1099 - .L_1098)
.L_1098:
        /*048c*/ 	.word	0x00000008
.L_1099:


//--------------------- .nv.info._ZN4vllm3moe25grouped_topk_fused_kernelI13__nv_bfloat166__halfiLNS0_11ScoringFuncE0EEEvPT_PfPT1_PKT0_lllllbd --------------------------
	.section	.nv.info._ZN4vllm3moe25grouped_topk_fused_kernelI13__nv_bfloat166__halfiLNS0_11ScoringFuncE0EEEvPT_PfPT1_PKT0_lllllbd,"",@"SHT_CUDA_INFO"
	.sectionflags	@""
	.align	4


	//----- nvinfo : EIATTR_CUDA_API_VERSION
	.align		4
        /*0000*/ 	.byte	0x04, 0x37
        /*0002*/ 	.short	(.L_1101 - .L_1100)
.L_1100:
        /*0004*/ 	.word	0x00000082


	//----- nvinfo : EIATTR_KPARAM_INFO
	.align		4
.L_1101:
        /*0008*/ 	.byte	0x04, 0x17
        /*000a*/ 	.short	(.L_1103 - .L_1102)
.L_1102:
        /*000c*/ 	.word	0x00000000
        /*0010*/ 	.short	0x000a
        /*0012*/ 	.short	0x0050
        /*0014*/ 	.byte	0x00, 0xf0, 0x21, 0x00


	//----- nvinfo : EIATTR_KPARAM_INFO
	.align		4
.L_1103:
        /*0018*/ 	.byte	0x04, 0x17
        /*001a*/ 	.short	(.L_1105 - .L_1104)
.L_1104:
        /*001c*/ 	.word	0x00000000
        /*0020*/ 	.short	0x0009
        /*0022*/ 	.short	0x0048
        /*0024*/ 	.byte	0x00, 0xf0, 0x05, 0x00


	//----- nvinfo : EIATTR_KPARAM_INFO
	.align		4
.L_1105:
        /*0028*/ 	.byte	0x04, 0x17
        /*002a*/ 	.short	(.L_1107 - .L_1106)
.L_1106:
        /*002c*/ 	.word	0x00000000
        /*0030*/ 	.short	0x0008
        /*0032*/ 	.short	0x0040
        /*0034*/ 	.byte	0x00, 0xf0, 0x21, 0x00


	//----- nvinfo : EIATTR_KPARAM_INFO
	.align		4
.L_1107:
        /*0038*/ 	.byte	0x04, 0x17
        /*003a*/ 	.short	(.L_1109 - .L_1108)
.L_1108:
        /*003c*/ 	.word	0x00000000
        /*0040*/ 	.short	0x0007
        /*0042*/ 	.short	0x0038
        /*0044*/ 	.byte	0x00, 0xf0, 0x21, 0x00


	//----- nvinfo : EIATTR_KPARAM_INFO
	.align		4
.L_1109:
        /*0048*/ 	.byte	0x04, 0x17
        /*004a*/ 	.short	(.L_1111 - .L_1110)
.L_1110:
        /*004c*/ 	.word	0x00000000
        /*0050*/ 	.short	0x0006
        /*0052*/ 	.short	0x0030
        /*0054*/ 	.byte	0x00, 0xf0, 0x21, 0x00


	//----- nvinfo : EIATTR_KPARAM_INFO
	.align		4
.L_1111:
        /*0058*/ 	.byte	0x04, 0x17
        /*005a*/ 	.short	(.L_1113 - .L_1112)
.L_1112:
        /*005c*/ 	.word	0x00000000
        /*0060*/ 	.short	0x0005
        /*0062*/ 	.short	0x0028
        /*0064*/ 	.byte	0x00, 0xf0, 0x21, 0x00


	//----- nvinfo : EIATTR_KPARAM_INFO
	.align		4
.L_1113:
        /*0068*/ 	.byte	0x04, 0x17
        /*006a*/ 	.short	(.L_1115 - .L_1114)
.L_1114:
        /*006c*/ 	.word	0x00000000
        /*0070*/ 	.short	0x0004
        /*0072*/ 	.short	0x0020
        /*0074*/ 	.byte	0x00, 0xf0, 0x21, 0x00


	//----- nvinfo : EIATTR_KPARAM_INFO
	.align		4
.L_1115:
        /*0078*/ 	.byte	0x04, 0x17
        /*007a*/ 	.short	(.L_1117 - .L_1116)
.L_1116:
        /*007c*/ 	.word	0x00000000
        /*0080*/ 	.short	0x0003
        /*0082*/ 	.short	0x0018
        /*0084*/ 	.byte	0x00, 0xf5, 0x21, 0x00


	//----- nvinfo : EIATTR_KPARAM_INFO
	.align		4
.L_1117:
        /*0088*/ 	.byte	0x04, 0x17
        /*008a*/ 	.short	(.L_1119 - .L_1118)
.L_1118:
        /*008c*/ 	.word	0x00000000
        /*0090*/ 	.short	0x0002
        /*0092*/ 	.short	0x0010
        /*0094*/ 	.byte	0x00, 0xf5, 0x21, 0x00


	//----- nvinfo : EIATTR_KPARAM_INFO
	.align		4
.L_1119:
        /*0098*/ 	.byte	0x04, 0x17
        /*009a*/ 	.short	(.L_1121 - .L_1120)
.L_1120:
        /*009c*/ 	.word	0x00000000
        /*00a0*/ 	.short	0x0001
        /*00a2*/ 	.short	0x0008
        /*00a4*/ 	.byte	0x00, 0xf5, 0x21, 0x00


	//----- nvinfo : EIATTR_KPARAM_INFO
	.align		4
.L_1121:
        /*00a8*/ 	.byte	0x04, 0x17
        /*00aa*/ 	.short	(.L_1123 - .L_1122)
.L_1122:
        /*00ac*/ 	.word	0x00000000
        /*00b0*/ 	.short	0x0000
        /*00b2*/ 	.short	0x0000
        /*00b4*/ 	.byte	0x00, 0xf5, 0x21, 0x00


	//----- nvinfo : EIATTR_SPARSE_MMA_MASK
	.align		4
.L_1123:
        /*00b8*/ 	.byte	0x03, 0x50
        /*00ba*/ 	.short	0x0000


	//----- nvinfo : EIATTR_MAXREG_COUNT
	.align		4
        /*00bc*/ 	.byte	0x03, 0x1b
        /*00be*/ 	.short	0x00ff


	//----- nvinfo : EIATTR_NUM_BARRIERS
	.align		4
        /*00c0*/ 	.byte	0x02, 0x4c
        /*00c2*/ 	.byte	0x01
	.zero		1


	//----- nvinfo : EIATTR_MERCURY_ISA_VERSION
	.align		4
        /*00c4*/ 	.byte	0x03, 0x5f
        /*00c6*/ 	.short	0x0101


	//----- nvinfo : EIATTR_COOP_GROUP_MASK_REGIDS
	.align		4
        /*00c8*/ 	.byte	0x04, 0x29
        /*00ca*/ 	.short	(.L_1125 - .L_1124)


	//   ....[0]....
.L_1124:
        /*00cc*/ 	.word	0xffffffff


	//   ....[1]....
        /*00d0*/ 	.word	0xffffffff


	//   ....[2]....
        /*00d4*/ 	.word	0xffffffff


	//   ....[3]....
        /*00d8*/ 	.word	0xffffffff


	//   ....[4]....
        /*00dc*/ 	.word	0xffffffff


	//   ....[5]....
        /*00e0*/ 	.word	0xffffffff


	//   ....[6]....
        /*00e4*/ 	.word	0xffffffff


	//   ....[7]....
        /*00e8*/ 	.word	0xffffffff


	//   ....[8]....
        /*00ec*/ 	.word	0xffffffff


	//   ....[9]....
        /*00f0*/ 	.word	0xffffffff


	//   ....[10]....
        /*00f4*/ 	.word	0xffffffff


	//   ....[11]....
        /*00f8*/ 	.word	0xffffffff


	//   ....[12]....
        /*00fc*/ 	.word	0xffffffff


	//   ....[13]....
        /*0100*/ 	.word	0xffffffff


	//   ....[14]....
        /*0104*/ 	.word	0xffffffff


	//   ....[15]....
        /*0108*/ 	.word	0xffffffff


	//   ....[16]....
        /*010c*/ 	.word	0xffffffff


	//   ....[17]....
        /*0110*/ 	.word	0xffffffff


	//   ....[18]....
        /*0114*/ 	.word	0xffffffff


	//   ....[19]....
        /*0118*/ 	.word	0xffffffff


	//   ....[20]....
        /*011c*/ 	.word	0xffffffff


	//   ....[21]....
        /*0120*/ 	.word	0xffffffff


	//   ....[22]....
        /*0124*/ 	.word	0xffffffff


	//   ....[23]....
        /*0128*/ 	.word	0xffffffff


	//   ....[24]....
        /*012c*/ 	.word	0xffffffff


	//   ....[25]....
        /*0130*/ 	.word	0xffffffff


	//   ....[26]....
        /*0134*/ 	.word	0xffffffff


	//   ....[27]....
        /*0138*/ 	.word	0xffffffff


	//   ....[28]....
        /*013c*/ 	.word	0xffffffff


	//   ....[29]....
        /*0140*/ 	.word	0xffffffff


	//   ....[30]....
        /*0144*/ 	.word	0xffffffff


	//   ....[31]....
        /*0148*/ 	.word	0xffffffff


	//   ....[32]....
        /*014c*/ 	.word	0xffffffff


	//   ....[33]....
        /*0150*/ 	.word	0xffffffff


	//   ....[34]....
        /*0154*/ 	.word	0xffffffff


	//   ....[35]....
        /*0158*/ 	.word	0xffffffff


	//   ....[36]....
        /*015c*/ 	.word	0xffffffff


	//   ....[37]....
        /*0160*/ 	.word	0xffffffff


	//   ....[38]....
        /*0164*/ 	.word	0xffffffff


	//   ....[39]....
        /*0168*/ 	.word	0xffffffff


	//   ....[40]....
        /*016c*/ 	.word	0xffffffff


	//   ....[41]....
        /*0170*/ 	.word	0xffffffff


	//   ....[42]....
        /*0174*/ 	.word	0xffffffff


	//   ....[43]....
        /*0178*/ 	.word	0xffffffff


	//   ....[44]....
        /*017c*/ 	.word	0xffffffff


	//   ....[45]....
        /*0180*/ 	.word	0xffffffff


	//   ....[46]....
        /*0184*/ 	.word	0xffffffff


	//   ....[47]....
        /*0188*/ 	.word	0xffffffff


	//   ....[48]....
        /*018c*/ 	.word	0xffffffff


	//   ....[49]....
        /*0190*/ 	.word	0xffffffff


	//   ....[50]....
        /*0194*/ 	.word	0xffffffff


	//   ....[51]....
        /*0198*/ 	.word	0xffffffff


	//   ....[52]....
        /*019c*/ 	.word	0xffffffff


	//   ....[53]....
        /*01a0*/ 	.word	0xffffffff


	//   ....[54]....
        /*01a4*/ 	.word	0xffffffff


	//   ....[55]....
        /*01a8*/ 	.word	0xffffffff


	//   ....[56]....
        /*01ac*/ 	.word	0xffffffff


	//   ....[57]....
        /*01b0*/ 	.word	0xffffffff


	//   ....[58]....
        /*01b4*/ 	.word	0xffffffff


	//   ....[59]....
        /*01b8*/ 	.word	0xffffffff


	//   ....[60]....
        /*01bc*/ 	.word	0xffffffff


	//   ....[61]....
        /*01c0*/ 	.word	0xffffffff


	//   ....[62]....
        /*01c4*/ 	.word	0xffffffff


	//   ....[63]....
        /*01c8*/ 	.word	0xffffffff


	//   ....[64]....
        /*01cc*/ 	.word	0xffffffff


	//   ....[65]....
        /*01d0*/ 	.word	0xffffffff


	//   ....[66]....
        /*01d4*/ 	.word	0xffffffff


	//   ....[67]....
        /*01d8*/ 	.word	0xffffffff


	//   ....[68]....
        /*01dc*/ 	.word	0xffffffff


	//   ....[69]....
        /*01e0*/ 	.word	0xffffffff


	//   ....[70]....
        /*01e4*/ 	.word	0xffffffff


	//   ....[71]....
        /*01e8*/ 	.word	0xffffffff


	//   ....[72]....
        /*01ec*/ 	.word	0xffffffff


	//   ....[73]....
        /*01f0*/ 	.word	0xffffffff


	//   ....[74]....
        /*01f4*/ 	.word	0xffffffff


	//   ....[75]....
        /*01f8*/ 	.word	0xffffffff


	//   ....[76]....
        /*01fc*/ 	.word	0xffffffff


	//   ....[77]....
        /*0200*/ 	.word	0xffffffff


	//   ....[78]....
        /*0204*/ 	.word	0xffffffff


	//   ....[79]....
        /*0208*/ 	.word	0xffffffff


	//   ....[80]....
        /*020c*/ 	.word	0xffffffff


	//   ....[81]....
        /*0210*/ 	.word	0xffffffff


	//   ....[82]....
        /*0214*/ 	.word	0xffffffff


	//   ....[83]....
        /*0218*/ 	.word	0xffffffff


	//   ....[84]....
        /*021c*/ 	.word	0xffffffff


	//   ....[85]....
        /*0220*/ 	.word	0xffffffff


	//   ....[86]....
        /*0224*/ 	.word	0xffffffff


	//   ....[87]....
        /*0228*/ 	.word	0xffffffff


	//   ....[88]....
        /*022c*/ 	.word	0xffffffff


	//   ....[89]....
        /*0230*/ 	.word	0xffffffff


	//   ....[90]....
        /*0234*/ 	.word	0xffffffff


	//   ....[91]....
        /*0238*/ 	.word	0xffffffff


	//   ....[92]....
        /*023c*/ 	.word	0xffffffff


	//   ....[93]....
        /*0240*/ 	.word	0xffffffff


	//   ....[94]....
        /*0244*/ 	.word	0xffffffff


	//   ....[95]....
        /*0248*/ 	.word	0xffffffff


	//   ....[96]....
        /*024c*/ 	.word	0xffffffff


	//   ....[97]....
        /*0250*/ 	.word	0xffffffff


	//   ....[98]....
        /*0254*/ 	.word	0xffffffff


	//   ....[99]....
        /*0258*/ 	.word	0xffffffff


	//   ....[100]....
        /*025c*/ 	.word	0xffffffff


	//   ....[101]....
        /*0260*/ 	.word	0xffffffff


	//   ....[102]....
        /*0264*/ 	.word	0xffffffff


	//   ....[103]....
        /*0268*/ 	.word	0xffffffff


	//   ....[104]....
        /*026c*/ 	.word	0xffffffff


	//   ....[105]....
        /*0270*/ 	.word	0xffffffff


	//   ....[106]....
        /*0274*/ 	.word	0xffffffff


	//   ....[107]....
        /*0278*/ 	.word	0xffffffff


	//   ....[108]....
        /*027c*/ 	.word	0xffffffff


	//   ....[109]....
        /*0280*/ 	.word	0xffffffff


	//   ....[110]....
        /*0284*/ 	.word	0xffffffff


	//   ....[111]....
        /*0288*/ 	.word	0xffffffff


	//   ....[112]....
        /*028c*/ 	.word	0xffffffff


	//   ....[113]....
        /*0290*/ 	.word	0xffffffff


	//   ....[114]....
        /*0294*/ 	.word	0xffffffff


	//   ....[115]....
        /*0298*/ 	.word	0xffffffff


	//   ....[116]....
        /*029c*/ 	.word	0xffffffff


	//   ....[117]....
        /*02a0*/ 	.word	0xffffffff


	//   ....[118]....
        /*02a4*/ 	.word	0xffffffff


	//   ....[119]....
        /*02a8*/ 	.word	0xffffffff


	//   ....[120]....
        /*02ac*/ 	.word	0xffffffff


	//   ....[121]....
        /*02b0*/ 	.word	0xffffffff


	//   ....[122]....
        /*02b4*/ 	.word	0xffffffff


	//   ....[123]....
        /*02b8*/ 	.word	0xffffffff


	//   ....[124]....
        /*02bc*/ 	.word	0xffffffff


	//   ....[125]....
        /*02c0*/ 	.word	0xffffffff


	//   ....[126]....
        /*02c4*/ 	.word	0xffffffff


	//   ....[127]....
        /*02c8*/ 	.word	0xffffffff


	//   ....[128]....
        /*02cc*/ 	.word	0xffffffff


	//   ....[129]....
        /*02d0*/ 	.word	0xffffffff


	//   ....[130]....
        /*02d4*/ 	.word	0xffffffff


	//   ....[131]....
        /*02d8*/ 	.word	0xffffffff


	//   ....[132]....
        /*02dc*/ 	.word	0xffffffff


	//   ....[133]....
        /*02e0*/ 	.word	0xffffffff


	//   ....[134]....
        /*02e4*/ 	.word	0xffffffff


	//   ....[135]....
        /*02e8*/ 	.word	0xffffffff


	//   ....[136]....
        /*02ec*/ 	.word	0xffffffff


	//   ....[137]....
        /*02f0*/ 	.word	0xffffffff


	//   ....[138]....
        /*02f4*/ 	.word	0xffffffff


	//   ....[139]....
        /*02f8*/ 	.word	0xffffffff


	//   ....[140]....
        /*02fc*/ 	.word	0xffffffff


	//   ....[141]....
        /*0300*/ 	.word	0xffffffff


	//   ....[142]....
        /*0304*/ 	.word	0xffffffff


	//   ....[143]....
        /*0308*/ 	.word	0xffffffff


	//   ....[144]....
        /*030c*/ 	.word	0xffffffff


	//   ....[145]....
        /*0310*/ 	.word	0xffffffff


	//   ....[146]....
        /*0314*/ 	.word	0xffffffff


	//   ....[147]....
        /*0318*/ 	.word	0xffffffff


	//   ....[148]....
        /*031c*/ 	.word	0xffffffff


	//   ....[149]....
        /*0320*/ 	.word	0xffffffff


	//   ....[150]....
        /*0324*/ 	.word	0xffffffff


	//   ....[151]....
        /*0328*/ 	.word	0xffffffff


	//   ....[152]....
        /*032c*/ 	.word	0xffffffff


	//   ....[153]....
        /*0330*/ 	.word	0xffffffff


	//   ....[154]....
        /*0334*/ 	.word	0xffffffff


	//   ....[155]....
        /*0338*/ 	.word	0xffffffff


	//   ....[156]....
        /*033c*/ 	.word	0xffffffff


	//   ....[157]....
        /*0340*/ 	.word	0xffffffff


	//   ....[158]....
        /*0344*/ 	.word	0xffffffff


	//   ....[159]....
        /*0348*/ 	.word	0xffffffff


	//   ....[160]....
        /*034c*/ 	.word	0xffffffff


	//   ....[161]....
        /*0350*/ 	.word	0xffffffff


	//   ....[162]....
        /*0354*/ 	.word	0xffffffff


	//   ....[163]....
        /*0358*/ 	.word	0xffffffff


	//   ....[164]....
        /*035c*/ 	.word	0xffffffff


	//   ....[165]....
        /*0360*/ 	.word	0xffffffff


	//   ....[166]....
        /*0364*/ 	.word	0xffffffff


	//   ....[167]....
        /*0368*/ 	.word	0xffffffff


	//   ....[168]....
        /*036c*/ 	.word	0xffffffff


	//   ....[169]....
        /*0370*/ 	.word	0xffffffff


	//   ....[170]....
        /*0374*/ 	.word	0xffffffff


	//   ....[171]....
        /*0378*/ 	.word	0xffffffff


	//   ....[172]....
        /*037c*/ 	.word	0xffffffff


	//   ....[173]....
        /*0380*/ 	.word	0xffffffff


	//   ....[174]....
        /*0384*/ 	.word	0xffffffff


	//   ....[175]....
        /*0388*/ 	.word	0xffffffff


	//   ....[176]....
        /*038c*/ 	.word	0xffffffff


	//   ....[177]....
        /*0390*/ 	.word	0xffffffff


	//   ....[178]....
        /*0394*/ 	.word	0xffffffff


	//   ....[179]....
        /*0398*/ 	.word	0xffffffff


	//   ....[180]....
        /*039c*/ 	.word	0xffffffff


	//   ....[181]....
        /*03a0*/ 	.word	0xffffffff


	//   ....[182]....
        /*03a4*/ 	.word	0xffffffff


	//   ....[183]....
        /*03a8*/ 	.word	0xffffffff


	//   ....[184]....
        /*03ac*/ 	.word	0xffffffff


	//   ....[185]....
        /*03b0*/ 	.word	0xffffffff


	//   ....[186]....
        /*03b4*/ 	.word	0x05000002


	//   ....[187]....
        /*03b8*/ 	.word	0x05000002


	//   ....[188]....
        /*03bc*/ 	.word	0x05000002


	//   ....[189]....
        /*03c0*/ 	.word	0x05000002


	//   ....[190]....
        /*03c4*/ 	.word	0x05000002


	//   ....[191]....
        /*03c8*/ 	.word	0x05000002


	//   ....[192]....
        /*03cc*/ 	.word	0x05000002


	//   ....[193]....
        /*03d0*/ 	.word	0x05000002


	//   ....[194]....
        /*03d4*/ 	.word	0x05000002


	//   ....[195]....
        /*03d8*/ 	.word	0x05000002


	//   ....[196]....
        /*03dc*/ 	.word	0x05000002


	//   ....[197]....
        /*03e0*/ 	.word	0x05000002


	//   ....[198]....
        /*03e4*/ 	.word	0x05000002


	//   ....[199]....
        /*03e8*/ 	.word	0x05000002


	//   ....[200]....
        /*03ec*/ 	.word	0x05000002


	//   ....[201]....
        /*03f0*/ 	.word	0x05000002


	//   ....[202]....
        /*03f4*/ 	.word	0x05000002


	//   ....[203]....
        /*03f8*/ 	.word	0x05000002


	//   ....[204]....
        /*03fc*/ 	.word	0x05000002


	//   ....[205]....
        /*0400*/ 	.word	0x05000002


	//   ....[206]....
        /*0404*/ 	.word	0x05000002


	//   ....[207]....
        /*0408*/ 	.word	0x05000002


	//   ....[208]....
        /*040c*/ 	.word	0x05000002


	//   ....[209]....
        /*0410*/ 	.word	0x05000002


	//   ....[210]....
        /*0414*/ 	.word	0x05000002


	//   ....[211]....
        /*0418*/ 	.word	0x05000002


	//   ....[212]....
        /*041c*/ 	.word	0x05000002


	//   ....[213]....
        /*0420*/ 	.word	0x05000002


	//   ....[214]....
        /*0424*/ 	.word	0x05000002


	//   ....[215]....
        /*0428*/ 	.word	0x05000002


	//   ....[216]....
        /*042c*/ 	.word	0x05000002


	//   ....[217]....
        /*0430*/ 	.word	0x05000002


	//   ....[218]....
        /*0434*/ 	.word	0x05000002


	//   ....[219]....
        /*0438*/ 	.word	0x05000002


	//   ....[220]....
        /*043c*/ 	.word	0x05000002


	//   ....[221]....
        /*0440*/ 	.word	0x05000002


	//   ....[222]....
        /*0444*/ 	.word	0x05000002


	//   ....[223]....
        /*0448*/ 	.word	0x05000002


	//   ....[224]....
        /*044c*/ 	.word	0x05000002


	//   ....[225]....
        /*0450*/ 	.word	0x05000002


	//   ....[226]....
        /*0454*/ 	.word	0x05000002


	//   ....[227]....
        /*0458*/ 	.word	0x05000002


	//   ....[228]....
        /*045c*/ 	.word	0x05000002


	//   ....[229]....
        /*0460*/ 	.word	0x05000002


	//   ....[230]....
        /*0464*/ 	.word	0x05000002


	//   ....[231]....
        /*0468*/ 	.word	0x05000002


	//   ....[232]....
        /*046c*/ 	.word	0x05000002


	//   ....[233]....
        /*0470*/ 	.word	0x05000002


	//----- nvinfo : EIATTR_COOP_GROUP_INSTR_OFFSETS
	.align		4
.L_1125:
        /*0474*/ 	.byte	0x04, 0x28
        /*0476*/ 	.short	(.L_1127 - .L_1126)


	//   ....[0]....
.L_1126:
        /*0478*/ 	.word	0x00002070


	//   ....[1]....
        /*047c*/ 	.word	0x000020b0


	//   ....[2]....
        /*0480*/ 	.word	0x000020f0


	//   ....[3]....
        /*0484*/ 	.word	0x00002130


	//   ....[4]....
        /*0488*/ 	.word	0x00002170


	//   ....[5]....
        /*048c*/ 	.word	0x000021c0


	//   ....[6]....
        /*0490*/ 	.word	0x00002240


	//   ....[7]....
        /*0494*/ 	.word	0x00002280


	//   ....[8]....
        /*0498*/ 	.word	0x000022c0


	//   ....[9]....
        /*049c*/ 	.word	0x00002300


	//   ....[10]....
        /*04a0*/ 	.word	0x00002340


	//   ....[11]....
        /*04a4*/ 	.word	0x000025f0


	//   ....[12]....
        /*04a8*/ 	.word	0x000026f0


	//   ....[13]....
        /*04ac*/ 	.word	0x000027a0


	//   ....[14]....
        /*04b0*/ 	.word	0x000027b0


	//   ....[15]....
        /*04b4*/ 	.word	0x000028d0


	//   ....[16]....
        /*04b8*/ 	.word	0x000028f0


	//   ....[17]....
        /*04bc*/ 	.word	0x00002a00


	//   ....[18]....
        /*04c0*/ 	.word	0x00002a10


	//   ....[19]....
        /*04c4*/ 	.word	0x00002b30


	//   ....[20]....
        /*04c8*/ 	.word	0x00002b50


	//   ....[21]....
        /*04cc*/ 	.word	0x00002c60


	//   ....[22]....
        /*04d0*/ 	.word	0x00002c70


	//   ....[23]....
        /*04d4*/ 	.word	0x00002d80


	//   ....[24]....
        /*04d8*/ 	.word	0x00002d90


	//   ....[25]....
        /*04dc*/ 	.word	0x00002eb0


	//   ....[26]....
        /*04e0*/ 	.word	0x00002ed0


	//   ....[27]....
        /*04e4*/ 	.word	0x00002fe0


	//   ....[28]....
        /*04e8*/ 	.word	0x00002ff0


	//   ....[29]....
        /*04ec*/ 	.word	0x00003100


	//   ....[30]....
        /*04f0*/ 	.word	0x00003110


	//   ....[31]....
        /*04f4*/ 	.word	0x00003220


	//   ....[32]....
        /*04f8*/ 	.word	0x00003230


	//   ....[33]....
        /*04fc*/ 	.word	0x00003330


	//   ....[34]....
        /*0500*/ 	.word	0x00003340


	//   ....[35]....
        /*0504*/ 	.word	0x00003460


	//   ....[36]....
        /*0508*/ 	.word	0x00003470


	//   ....[37]....
        /*050c*/ 	.word	0x00003580


	//   ....[38]....
        /*0510*/ 	.word	0x00003590


	//   ....[39]....
        /*0514*/ 	.word	0x000036a0


	//   ....[40]....
        /*0518*/ 	.word	0x000036b0


	//   ....[41]....
        /*051c*/ 	.word	0x000037a0


	//   ....[42]....
        /*0520*/ 	.word	0x000037b0


	//   ....[43]....
        /*0524*/ 	.word	0x00003920


	//   ....[44]....
        /*0528*/ 	.word	0x00003930


	//   ....[45]....
        /*052c*/ 	.word	0x00003a20


	//   ....[46]....
        /*0530*/ 	.word	0x00003a30


	//   ....[47]....
        /*0534*/ 	.word	0x00003b20


	//   ....[48]....
        /*0538*/ 	.word	0x00003b30


	//   ....[49]....
        /*053c*/ 	.word	0x00003c20


	//   ....[50]....
        /*0540*/ 	.word	0x00003c30


	//   ....[51]....
        /*0544*/ 	.word	0x00003d20


	//   ....[52]....
        /*0548*/ 	.word	0x00003d30


	//   ....[53]....
        /*054c*/ 	.word	0x00003e00


	//   ....[54]....
        /*0550*/ 	.word	0x00003ef0


	//   ....[55]....
        /*0554*/ 	.word	0x00003f10


	//   ....[56]....
        /*0558*/ 	.word	0x00004030


	//   ....[57]....
        /*055c*/ 	.word	0x00004050


	//   ....[58]....
        /*0560*/ 	.word	0x00004160


	//   ....[59]....
        /*0564*/ 	.word	0x00004170


	//   ....[60]....
        /*0568*/ 	.word	0x00004290


	//   ....[61]....
        /*056c*/ 	.word	0x000042b0


	//   ....[62]....
        /*0570*/ 	.word	0x000043c0


	//   ....[63]....
        /*0574*/ 	.word	0x000043d0


	//   ....[64]....
        /*0578*/ 	.word	0x000044e0


	//   ....[65]....
        /*057c*/ 	.word	0x000044f0


	//   ....[66]....
        /*0580*/ 	.word	0x00004610


	//   ....[67]....
        /*0584*/ 	.word	0x00004630


	//   ....[68]....
        /*0588*/ 	.word	0x00004740


	//   ....[69]....
        /*058c*/ 	.word	0x00004750


	//   ....[70]....
        /*0590*/ 	.word	0x00004860


	//   ....[71]....
        /*0594*/ 	.word	0x00004870


	//   ....[72]....
        /*0598*/ 	.word	0x00004980


	//   ....[73]....
        /*059c*/ 	.word	0x00004990


	//   ....[74]....
        /*05a0*/ 	.word	0x00004a90


	//   ....[75]....
        /*05a4*/ 	.word	0x00004aa0


	//   ....[76]....
        /*05a8*/ 	.word	0x00004bc0


	//   ....[77]....
        /*05ac*/ 	.word	0x00004bd0


	//   ....[78]....
        /*05b0*/ 	.word	0x00004ce0


	//   ....[79]....
        /*05b4*/ 	.word	0x00004cf0


	//   ....[80]....
        /*05b8*/ 	.word	0x00004e00


	//   ....[81]....
        /*05bc*/ 	.word	0x00004e10


	//   ....[82]....
        /*05c0*/ 	.word	0x00004f00


	//   ....[83]....
        /*05c4*/ 	.word	0x00004f10


	//   ....[84]....
        /*05c8*/ 	.word	0x00005090


	//   ....[85]....
        /*05cc*/ 	.word	0x000050a0


	//   ....[86]....
        /*05d0*/ 	.word	0x00005190


	//   ....[87]....
        /*05d4*/ 	.word	0x000051a0


	//   ....[88]....
        /*05d8*/ 	.word	0x00005290


	//   ....[89]....
        /*05dc*/ 	.word	0x000052a0


	//   ....[90]....
        /*05e0*/ 	.word	0x00005390


	//   ....[91]....
        /*05e4*/ 	.word	0x000053a0


	//   ....[92]....
        /*05e8*/ 	.word	0x00005490


	//   ....[93]....
        /*05ec*/ 	.word	0x000054a0


	//   ....[94]....
        /*05f0*/ 	.word	0x00005590


	//   ....[95]....
        /*05f4*/ 	.word	0x00005f00


	//   ....[96]....
        /*05f8*/ 	.word	0x00006170


	//   ....[97]....
        /*05fc*/ 	.word	0x000062d0


	//   ....[98]....
        /*0600*/ 	.word	0x00006330


	//   ....[99]....
        /*0604*/ 	.word	0x00006340


	//   ....[100]....
        /*0608*/ 	.word	0x00006420


	//   ....[101]....
        /*060c*/ 	.word	0x00006430


	//   ....[102]....
        /*0610*/ 	.word	0x00006510


	//   ....[103]....
        /*0614*/ 	.word	0x00006520


	//   ....[104]....
        /*0618*/ 	.word	0x00006600


	//   ....[105]....
        /*061c*/ 	.word	0x00006610


	//   ....[106]....
        /*0620*/ 	.word	0x000066f0


	//   ....[107]....
        /*0624*/ 	.word	0x00006700


	//   ....[108]....
        /*0628*/ 	.word	0x000067e0


	//   ....[109]....
        /*062c*/ 	.word	0x000067f0


	//   ....[110]....
        /*0630*/ 	.word	0x000068d0


	//   ....[111]....
        /*0634*/ 	.word	0x000068e0


	//   ....[112]....
        /*0638*/ 	.word	0x000069c0


	//   ....[113]....
        /*063c*/ 	.word	0x000069d0


	//   ....[114]....
        /*0640*/ 	.word	0x00006ab0


	//   ....[115]....
        /*0644*/ 	.word	0x00006ac0


	//   ....[116]....
        /*0648*/ 	.word	0x00006ba0


	//   ....[117]....
        /*064c*/ 	.word	0x00006bb0


	//   ....[118]....
        /*0650*/ 	.word	0x00006ca0


	//   ....[119]....
        /*0654*/ 	.word	0x00006cb0


	//   ....[120]....
        /*0658*/ 	.word	0x00006da0


	//   ....[121]....
        /*065c*/ 	.word	0x00006db0


	//   ....[122]....
        /*0660*/ 	.word	0x00006e90


	//   ....[123]....
        /*0664*/ 	.word	0x00006ea0


	//   ....[124]....
        /*0668*/ 	.word	0x00006f80


	//   ....[125]....
        /*066c*/ 	.word	0x00006f90


	//   ....[126]....
        /*0670*/ 	.word	0x00007070


	//   ....[127]....
        /*0674*/ 	.word	0x00007080


	//   ....[128]....
        /*0678*/ 	.word	0x000071f0


	//   ....[129]....
        /*067c*/ 	.word	0x00007200


	//   ....[130]....
        /*0680*/ 	.word	0x000072f0


	//   ....[131]....
        /*0684*/ 	.word	0x00007300


	//   ....[132]....
        /*0688*/ 	.word	0x000073f0


	//   ....[133]....
        /*068c*/ 	.word	0x00007400


	//   ....[134]....
        /*0690*/ 	.word	0x000074f0


	//   ....[135]....
        /*0694*/ 	.word	0x00007500


	//   ....[136]....
        /*0698*/ 	.word	0x000075f0


	//   ....[137]....
        /*069c*/ 	.word	0x00007600


	//   ....[138]....
        /*06a0*/ 	.word	0x00007700


	//   ....[139]....
        /*06a4*/ 	.word	0x00007710


	//   ....[140]....
        /*06a8*/ 	.word	0x00007750


	//   ....[141]....
        /*06ac*/ 	.word	0x00007880


	//   ....[142]....
        /*06b0*/ 	.word	0x000078a0


	//   ....[143]....
        /*06b4*/ 	.word	0x000079a0


	//   ....[144]....
        /*06b8*/ 	.word	0x000079b0


	//   ....[145]....
        /*06bc*/ 	.word	0x00007ac0


	//   ....[146]....
        /*06c0*/ 	.word	0x00007ae0


	//   ....[147]....
        /*06c4*/ 	.word	0x00007be0


	//   ....[148]....
        /*06c8*/ 	.word	0x00007bf0


	//   ....[149]....
        /*06cc*/ 	.word	0x00007d00


	//   ....[150]....
        /*06d0*/ 	.word	0x00007d10


	//   ....[151]....
        /*06d4*/ 	.word	0x00007e20


	//   ....[152]....
        /*06d8*/ 	.word	0x00007e40


	//   ....[153]....
        /*06dc*/ 	.word	0x00007f40


	//   ....[154]....
        /*06e0*/ 	.word	0x00007f50


	//   ....[155]....
        /*06e4*/ 	.word	0x00008060


	//   ....[156]....
        /*06e8*/ 	.word	0x00008070


	//   ....[157]....
        /*06ec*/ 	.word	0x00008180


	//   ....[158]....
        /*06f0*/ 	.word	0x00008190


	//   ....[159]....
        /*06f4*/ 	.word	0x000082a0


	//   ....[160]....
        /*06f8*/ 	.word	0x000082c0


	//   ....[161]....
        /*06fc*/ 	.word	0x000083c0


	//   ....[162]....
        /*0700*/ 	.word	0x000083d0


	//   ....[163]....
        /*0704*/ 	.word	0x000084f0


	//   ....[164]....
        /*0708*/ 	.word	0x00008500


	//   ....[165]....
        /*070c*/ 	.word	0x00008610


	//   ....[166]....
        /*0710*/ 	.word	0x00008620


	//   ....[167]....
        /*0714*/ 	.word	0x00008730


	//   ....[168]....
        /*0718*/ 	.word	0x00008740


	//   ....[169]....
        /*071c*/ 	.word	0x00008850


	//   ....[170]....
        /*0720*/ 	.word	0x00008870


	//   ....[171]....
        /*0724*/ 	.word	0x00008a00


	//   ....[172]....
        /*0728*/ 	.word	0x00008a10


	//   ....[173]....
        /*072c*/ 	.word	0x00008b20


	//   ....[174]....
        /*0730*/ 	.word	0x00008b30


	//   ....[175]....
        /*0734*/ 	.word	0x00008c40


	//   ....[176]....
        /*0738*/ 	.word	0x00008c50


	//   ....[177]....
        /*073c*/ 	.word	0x00008d60


	//   ....[178]....
        /*0740*/ 	.word	0x00008d70


	//   ....[179]....
        /*0744*/ 	.word	0x00008e80


	//   ....[180]....
        /*0748*/ 	.word	0x00008ea0


	//   ....[181]....
        /*074c*/ 	.word	0x00009110


	//   ....[182]....
        /*0750*/ 	.word	0x00009130


	//   ....[183]....
        /*0754*/ 	.word	0x00009150


	//   ....[184]....
        /*0758*/ 	.word	0x00009170


	//   ....[185]....
        /*075c*/ 	.word	0x00009190


	//   ....[186]....
        /*0760*/ 	.word	0x000093e0


	//   ....[187]....
        /*0764*/ 	.word	0x00009470


	//   ....[188]....
        /*0768*/ 	.word	0x00009500


	//   ....[189]....
        /*076c*/ 	.word	0x000095a0


	//   ....[190]....
        /*0770*/ 	.word	0x00009630


	//   ....[191]....
        /*0774*/ 	.word	0x000096b0


	//   ....[192]....
        /*0778*/ 	.word	0x00009750


	//   ....[193]....
        /*077c*/ 	.word	0x000097d0


	//   ....[194]....
        /*0780*/ 	.word	0x00009860


	//   ....[195]....
        /*0784*/ 	.word	0x000098e0


	//   ....[196]....
        /*0788*/ 	.word	0x00009970


	//   ....[197]....
        /*078c*/ 	.word	0x000099f0


	//   ....[198]....
        /*0790*/ 	.word	0x00009a80


	//   ....[199]....
        /*0794*/ 	.word	0x00009b20


	//   ....[200]....
        /*0798*/ 	.word	0x00009bb0


	//   ....[201]....
        /*079c*/ 	.word	0x00009c30


	//   ....[202]....
        /*07a0*/ 	.word	0x00009cc0


	//   ....[203]....
        /*07a4*/ 	.word	0x00009d40


	//   ....[204]....
        /*07a8*/ 	.word	0x00009dd0


	//   ....[205]....
        /*07ac*/ 	.word	0x00009e50


	//   ....[206]....
        /*07b0*/ 	.word	0x00009ef0


	//   ....[207]....
        /*07b4*/ 	.word	0x00009f70


	//   ....[208]....
        /*07b8*/ 	.word	0x0000a000


	//   ....[209]....
        /*07bc*/ 	.word	0x0000a080


	//   ....[210]....
        /*07c0*/ 	.word	0x0000a110


	//   ....[211]....
        /*07c4*/ 	.word	0x0000a190


	//   ....[212]....
        /*07c8*/ 	.word	0x0000a220


	//   ....[213]....
        /*07cc*/ 	.word	0x0000a2a0


	//   ....[214]....
        /*07d0*/ 	.word	0x0000a330


	//   ....[215]....
        /*07d4*/ 	.word	0x0000a3b0


	//   ....[216]....
        /*07d8*/ 	.word	0x0000a440


	//   ....[217]....
        /*07dc*/ 	.word	0x0000a4e0


	//   ....[218]....
        /*07e0*/ 	.word	0x0000a570


	//   ....[219]....
        /*07e4*/ 	.word	0x0000a5f0


	//   ....[220]....
        /*07e8*/ 	.word	0x0000a680


	//   ....[221]....
        /*07ec*/ 	.word	0x0000a700


	//   ....[222]....
        /*07f0*/ 	.word	0x0000a790


	//   ....[223]....
        /*07f4*/ 	.word	0x0000a810


	//   ....[224]....
        /*07f8*/ 	.word	0x0000a8a0


	//   ....[225]....
        /*07fc*/ 	.word	0x0000a920


	//   ....[226]....
        /*0800*/ 	.word	0x0000a9b0


	//   ....[227]....
        /*0804*/ 	.word	0x0000aa70


	//   ....[228]....
        /*0808*/ 	.word	0x0000ab20


	//   ....[229]....
        /*080c*/ 	.word	0x0000abc0


	//   ....[230]....
        /*0810*/ 	.word	0x0000ac40


	//   ....[231]....
        /*0814*/ 	.word	0x0000aca0


	//   ....[232]....
        /*0818*/ 	.word	0x0000ad00


	//   ....[233]....
        /*081c*/ 	.word	0x0000ad60


	//----- nvinfo : EIATTR_VRC_CTA_INIT_COUNT
	.align		4
.L_1127:
        /*0820*/ 	.byte	0x02, 0x4a
	.zero		1
	.zero		1


	//----- nvinfo : EIATTR_EXIT_INSTR_OFFSETS
	.align		4
        /*0824*/ 	.byte	0x04, 0x1c
        /*0826*/ 	.short	(.L_1129 - .L_1128)


	//   ....[0]....
.L_1128:
        /*0828*/ 	.word	0x00000050


	//   ....[1]....
        /*082c*/ 	.word	0x000000e0


	//   ....[2]....
        /*0830*/ 	.word	0x000023d0


	//   ....[3]....
        /*0834*/ 	.word	0x00005b20


	//   ....[4]....
        /*0838*/ 	.word	0x00009390


	//----- nvinfo : EIATTR_CRS_STACK_SIZE
	.align		4
.L_1129:
        /*083c*/ 	.byte	0x04, 0x1e
        /*083e*/ 	.short	(.L_1131 - .L_1130)
.L_1130:
        /*0840*/ 	.word	0x00000000


	//----- nvinfo : EIATTR_CBANK_PARAM_SIZE
	.align		4
.L_1131:
        /*0844*/ 	.byte	0x03, 0x19
        /*0846*/ 	.short	0x0058


	//----- nvinfo : EIATTR_PARAM_CBANK
	.align		4
        /*0848*/ 	.byte	0x04, 0x0a
        /*084a*/ 	.short	(.L_1133 - .L_1132)
	.align		4
.L_1132:
        /*084c*/ 	.word	index@(.nv.constant0._ZN4vllm3moe25grouped_topk_fused_kernelI13__nv_bfloat166__halfiLNS0_11ScoringFuncE0EEEvPT_PfPT1_PKT0_lllllbd)
        /*0850*/ 	.short	0x0380
        /*0852*/ 	.short	0x0058


	//----- nvinfo : EIATTR_SW_WAR
	.align		4
.L_1133:
        /*0854*/ 	.byte	0x04, 0x36
        /*0856*/ 	.short	(.L_1135 - .L_1134)
.L_1134:
        /*0858*/ 	.word	0x00000008
.L_1135:


//--------------------- .nv.info._ZN4vllm3moe44grouped_topk_fused_small_expert_count_kernelI13__nv_bfloat166__halfiLNS0_11ScoringFuncE0ELi128ELb0ELi8EEEvPT_PfPT1_PKT0_llllllbd --------------------------
	.section	.nv.info._ZN4vllm3moe44grouped_topk_fused_small_expert_count_kernelI13__nv_bfloat166__halfiLNS0_11ScoringFuncE0ELi128ELb0ELi8EEEvPT_PfPT1_PKT0_llllllbd,"",@"SHT_CUDA_INFO"
	.sectionflags	@""
	.align	4


	//----- nvinfo : EIATTR_CUDA_API_VERSION
	.align		4
        /*0000*/ 	.byte	0x04, 0x37
        /*0002*/ 	.short	(.L_1137 - .L_1136)
.L_1136:
        /*0004*/ 	.word	0x00000082


	//----- nvinfo : EIATTR_KPARAM_INFO
	.align		4
.L_1137:
        /*0008*/ 	.byte	0x04, 0x17
        /*000a*/ 	.short	(.L_1139 - .L_1138)
.L_1138:
        /*000c*/ 	.word	0x00000000
        /*0010*/ 	.short	0x000b
        /*0012*/ 	.short	0x0058
        /*0014*/ 	.byte	0x00, 0xf0, 0x21, 0x00


	//----- nvinfo : EIATTR_KPARAM_INFO
	.align		4
.L_1139:
        /*0018*/ 	.byte	0x04, 0x17
        /*001a*/ 	.short	(.L_1141 - .L_1140)
.L_1140:
        /*001c*/ 	.word	0x00000000
        /*0020*/ 	.short	0x000a
        /*0022*/ 	.short	0x0050
        /*0024*/ 	.byte	0x00, 0xf0, 0x05, 0x00


	//----- nvinfo : EIATTR_KPARAM_INFO
	.align		4
.L_1141:
        /*0028*/ 	.byte	0x04, 0x17
        /*002a*/ 	.short	(.L_1143 - .L_1142)
.L_1142:
        /*002c*/ 	.word	0x00000000
        /*0030*/ 	.short	0x0009
        /*0032*/ 	.short	0x0048
        /*0034*/ 	.byte	0x00, 0xf0, 0x21, 0x00


	//----- nvinfo : EIATTR_KPARAM_INFO
	.align		4
.L_1143:
        /*0038*/ 	.byte	0x04, 0x17
        /*003a*/ 	.short	(.L_1145 - .L_1144)
.L_1144:
        /*003c*/ 	.word	0x00000000
        /*0040*/ 	.short	0x0008
        /*0042*/ 	.short	0x0040
        /*0044*/ 	.byte	0x00, 0xf0, 0x21, 0x00


	//----- nvinfo : EIATTR_KPARAM_INFO
	.align		4
.L_1145:
        /*0048*/ 	.byte	0x04, 0x17
        /*004a*/ 	.short	(.L_1147 - .L_1146)
.L_1146:
        /*004c*/ 	.word	0x00000000
        /*0050*/ 	.short	0x0007
        /*0052*/ 	.short	0x0038
        /*0054*/ 	.byte	0x00, 0xf0, 0x21, 0x00


	//----- nvinfo : EIATTR_KPARAM_INFO
	.align		4
.L_1147:
        /*0058*/ 	.byte	0x04, 0x17
        /*005a*/ 	.short	(.L_1149 - .L_1148)
.L_1148:
        /*005c*/ 	.word	0x00000000
        /*0060*/ 	.short	0x0006
        /*0062*/ 	.short	0x0030
        /*0064*/ 	.byte	0x00, 0xf0, 0x21, 0x00


	//----- nvinfo : EIATTR_KPARAM_INFO
	.align		4
.L_1149:
        /*0068*/ 	.byte	0x04, 0x17
        /*006a*/ 	.short	(.L_1151 - .L_1150)
.L_1150:
        /*006c*/ 	.word	0x00000000
        /*0070*/ 	.short	0x0005
        /*0072*/ 	.short	0x0028
        /*0074*/ 	.byte	0x00, 0xf0, 0x21, 0x00


	//----- nvinfo : EIATTR_KPARAM_INFO
	.align		4
.L_1151:
        /*0078*/ 	.byte	0x04, 0x17
        /*007a*/ 	.short	(.L_1153 - .L_1152)
.L_1152:
        /*007c*/ 	.word	0x00000000
        /*0080*/ 	.short	0x0004
        /*0082*/ 	.short	0x0020
        /*0084*/ 	.byte	0x00, 0xf0, 0x21, 0x00


	//----- nvinfo : EIATTR_KPARAM_INFO
	.align		4
.L_1153:
        /*0088*/ 	.byte	0x04, 0x17
        /*008a*/ 	.short	(.L_1155 - .L_1154)
.L_1154:
        /*008c*/ 	.word	0x00000000
        /*0090*/ 	.short	0x0003
        /*0092*/ 	.short	0x0018
        /*0094*/ 	.byte	0x00, 0xf5, 0x21, 0x00


	//----- nvinfo : EIATTR_KPARAM_INFO
	.align		4
.L_1155:
        /*0098*/ 	.byte	0x04, 0x17
        /*009a*/ 	.short	(.L_1157 - .L_1156)
.L_1156:
        /*009c*/ 	.word	0x00000000
        /*00a0*/ 	.short	0x0002
        /*00a2*/ 	.short	0x0010
        /*00a4*/ 	.byte	0x00, 0xf5, 0x21, 0x00


	//----- nvinfo : EIATTR_KPARAM_INFO
	.align		4
.L_1157:
        /*00a8*/ 	.byte	0x04, 0x17
        /*00aa*/ 	.short	(.L_1159 - .L_1158)
.L_1158:
        /*00ac*/ 	.word	0x00000000
        /*00b0*/ 	.short	0x0001
        /*00b2*/ 	.short	0x0008
        /*00b4*/ 	.byte	0x00, 0xf5, 0x21, 0x00


	//----- nvinfo : EIATTR_KPARAM_INFO
	.align		4
.L_1159:
        /*00b8*/ 	.byte	0x04, 0x17
        /*00ba*/ 	.short	(.L_1161 - .L_1160)
.L_1160:
        /*00bc*/ 	.word	0x00000000
        /*00c0*/ 	.short	0x0000
        /*00c2*/ 	.short	0x0000
        /*00c4*/ 	.byte	0x00, 0xf5, 0x21, 0x00


	//----- nvinfo : EIATTR_SPARSE_MMA_MASK
	.align		4
.L_1161:
        /*00c8*/ 	.byte	0x03, 0x50
        /*00ca*/ 	.short	0x0000


	//----- nvinfo : EIATTR_MAXREG_COUNT
	.align		4
        /*00cc*/ 	.byte	0x03, 0x1b
        /*00ce*/ 	.short	0x00ff


	//----- nvinfo : EIATTR_NUM_BARRIERS
	.align		4
        /*00d0*/ 	.byte	0x02, 0x4c
        /*00d2*/ 	.byte	0x01
	.zero		1


	//----- nvinfo : EIATTR_MERCURY_ISA_VERSION
	.align		4
        /*00d4*/ 	.byte	0x03, 0x5f
        /*00d6*/ 	.short	0x0101


	//----- nvinfo : EIATTR_COOP_GROUP_MASK_REGIDS
	.align		4
        /*00d8*/ 	.byte	0x04, 0x29
        /*00da*/ 	.short	(.L_1163 - .L_1162)


	//   ....[0]....
.L_1162:
        /*00dc*/ 	.word	0xffffffff


	//   ....[1]....
        /*00e0*/ 	.word	0xffffffff


	//   ....[2]....
        /*00e4*/ 	.word	0xffffffff


	//   ....[3]....
        /*00e8*/ 	.word	0xffffffff


	//   ....[4]....
        /*00ec*/ 	.word	0xffffffff


	//   ....[5]....
        /*00f0*/ 	.word	0xffffffff


	//   ....[6]....
        /*00f4*/ 	.word	0xffffffff


	//   ....[7]....
        /*00f8*/ 	.word	0xffffffff


	//   ....[8]....
        /*00fc*/ 	.word	0xffffffff


	//   ....[9]....
        /*0100*/ 	.word	0xffffffff


	//   ....[10]....
        /*0104*/ 	.word	0xffffffff


	//   ....[11]....
        /*0108*/ 	.word	0xffffffff


	//   ....[12]....
        /*010c*/ 	.word	0xffffffff


	//   ....[13]....
        /*0110*/ 	.word	0xffffffff


	//   ....[14]....
        /*0114*/ 	.word	0xffffffff


	//   ....[15]....
        /*0118*/ 	.word	0xffffffff


	//   ....[16]....
        /*011c*/ 	.word	0xffffffff


	//   ....[17]....
        /*0120*/ 	.word	0xffffffff


	//   ....[18]....
        /*0124*/ 	.word	0xffffffff


	//   ....[19]....
        /*0128*/ 	.word	0xffffffff


	//   ....[20]....
        /*012c*/ 	.word	0xffffffff


	//   ....[21]....
        /*0130*/ 	.word	0xffffffff


	//   ....[22]....
        /*0134*/ 	.word	0xffffffff


	//   ....[23]....
        /*0138*/ 	.word	0xffffffff


	//   ....[24]....
        /*013c*/ 	.word	0xffffffff


	//   ....[25]....
        /*0140*/ 	.word	0xffffffff


	//   ....[26]....
        /*0144*/ 	.word	0xffffffff


	//   ....[27]....
        /*0148*/ 	.word	0xffffffff


	//   ....[28]....
        /*014c*/ 	.word	0xffffffff


	//   ....[29]....
        /*0150*/ 	.word	0xffffffff


	//   ....[30]....
        /*0154*/ 	.word	0xffffffff


	//   ....[31]....
        /*0158*/ 	.word	0xffffffff


	//   ....[32]....
        /*015c*/ 	.word	0xffffffff


	//   ....[33]....
        /*0160*/ 	.word	0xffffffff


	//   ....[34]....
        /*0164*/ 	.word	0xffffffff


	//   ....[35]....
        /*0168*/ 	.word	0xffffffff


	//   ....[36]....
        /*016c*/ 	.word	0xffffffff


	//   ....[37]....
        /*0170*/ 	.word	0xffffffff


	//   ....[38]....
        /*0174*/ 	.word	0xffffffff


	//   ....[39]....
        /*0178*/ 	.word	0xffffffff


	//   ....[40]....
        /*017c*/ 	.word	0xffffffff


	//   ....[41]....
        /*0180*/ 	.word	0xffffffff


	//   ....[42]....
        /*0184*/ 	.word	0xffffffff


	//   ....[43]....
        /*0188*/ 	.word	0xffffffff


	//   ....[44]....
        /*018c*/ 	.word	0xffffffff


	//   ....[45]....
        /*0190*/ 	.word	0xffffffff


	//   ....[46]....
        /*0194*/ 	.word	0xffffffff


	//   ....[47]....
        /*0198*/ 	.word	0xffffffff


	//   ....[48]....
        /*019c*/ 	.word	0xffffffff


	//   ....[49]....
        /*01a0*/ 	.word	0xffffffff


	//   ....[50]....
        /*01a4*/ 	.word	0xffffffff


	//   ....[51]....
        /*01a8*/ 	.word	0xffffffff


	//   ....[52]....
        /*01ac*/ 	.word	0xffffffff


	//   ....[53]....
        /*01b0*/ 	.word	0xffffffff


	//   ....[54]....
        /*01b4*/ 	.word	0xffffffff


	//   ....[55]....
        /*01b8*/ 	.word	0xffffffff


	//----- nvinfo : EIATTR_COOP_GROUP_INSTR_OFFSETS
	.align		4
.L_1163:
        /*01bc*/ 	.byte	0x04, 0x28
        /*01be*/ 	.short	(.L_1165 - .L_1164)


	//   ....[0]....
.L_1164:
        /*01c0*/ 	.word	0x000000b0


	//   ....[1]....
        /*01c4*/ 	.word	0x00000920


	//   ....[2]....
        /*01c8*/ 	.word	0x00000930


	//   ....[3]....
        /*01cc*/ 	.word	0x00000980


	//   ....[4]....
        /*01d0*/ 	.word	0x00000990


	//   ....[5]....
        /*01d4*/ 	.word	0x000009e0


	//   ....[6]....
        /*01d8*/ 	.word	0x000009f0


	//   ....[7]....
        /*01dc*/ 	.word	0x00000a40


	//   ....[8]....
        /*01e0*/ 	.word	0x00000a50


	//   ....[9]....
        /*01e4*/ 	.word	0x00000aa0


	//   ....[10]....
        /*01e8*/ 	.word	0x00000ab0


	//   ....[11]....
        /*01ec*/ 	.word	0x00000b70


	//   ....[12]....
        /*01f0*/ 	.word	0x00000b80


	//   ....[13]....
        /*01f4*/ 	.word	0x00000bd0


	//   ....[14]....
        /*01f8*/ 	.word	0x00000be0


	//   ....[15]....
        /*01fc*/ 	.word	0x00000c30


	//   ....[16]....
        /*0200*/ 	.word	0x00000c40


	//   ....[17]....
        /*0204*/ 	.word	0x00000c90


	//   ....[18]....
        /*0208*/ 	.word	0x00000ca0


	//   ....[19]....
        /*020c*/ 	.word	0x00000d00


	//   ....[20]....
        /*0210*/ 	.word	0x00000d20


	//   ....[21]....
        /*0214*/ 	.word	0x00000de0


	//   ....[22]....
        /*0218*/ 	.word	0x00000df0


	//   ....[23]....
        /*021c*/ 	.word	0x00000e50


	//   ....[24]....
        /*0220*/ 	.word	0x00000e60


	//   ....[25]....
        /*0224*/ 	.word	0x00000eb0


	//   ....[26]....
        /*0228*/ 	.word	0x00000ec0


	//   ....[27]....
        /*022c*/ 	.word	0x00000f20


	//   ....[28]....
        /*0230*/ 	.word	0x00000f40


	//   ....[29]....
        /*0234*/ 	.word	0x00000fb0


	//   ....[30]....
        /*0238*/ 	.word	0x00000fc0


	//   ....[31]....
        /*023c*/ 	.word	0x00001080


	//   ....[32]....
        /*0240*/ 	.word	0x00001090


	//   ....[33]....
        /*0244*/ 	.word	0x000010e0


	//   ....[34]....
        /*0248*/ 	.word	0x000010f0


	//   ....[35]....
        /*024c*/ 	.word	0x00001140


	//   ....[36]....
        /*0250*/ 	.word	0x00001150


	//   ....[37]....
        /*0254*/ 	.word	0x000011b0


	//   ....[38]....
        /*0258*/ 	.word	0x000011d0


	//   ....[39]....
        /*025c*/ 	.word	0x00001240


	//   ....[40]....
        /*0260*/ 	.word	0x00001250


	//   ....[41]....
        /*0264*/ 	.word	0x00001430


	//   ....[42]....
        /*0268*/ 	.word	0x00001470


	//   ....[43]....
        /*026c*/ 	.word	0x000014f0


	//   ....[44]....
        /*0270*/ 	.word	0x00001500


	//   ....[45]....
        /*0274*/ 	.word	0x00001550


	//   ....[46]....
        /*0278*/ 	.word	0x00001560


	//   ....[47]....
        /*027c*/ 	.word	0x000015b0


	//   ....[48]....
        /*0280*/ 	.word	0x000015c0


	//   ....[49]....
        /*0284*/ 	.word	0x00001610


	//   ....[50]....
        /*0288*/ 	.word	0x00001620


	//   ....[51]....
        /*028c*/ 	.word	0x00001820


	//   ....[52]....
        /*0290*/ 	.word	0x00001870


	//   ....[53]....
        /*0294*/ 	.word	0x00001890


	//   ....[54]....
        /*0298*/ 	.word	0x000018b0


	//   ....[55]....
        /*029c*/ 	.word	0x000018d0


	//----- nvinfo : EIATTR_VRC_CTA_INIT_COUNT
	.align		4
.L_1165:
        /*02a0*/ 	.byte	0x02, 0x4a
	.zero		1
	.zero		1


	//----- nvinfo : EIATTR_EXIT_INSTR_OFFSETS
	.align		4
        /*02a4*/ 	.byte	0x04, 0x1c
        /*02a6*/ 	.short	(.L_1167 - .L_1166)


	//   ....[0]....
.L_1166:
        /*02a8*/ 	.word	0x00001c00


	//----- nvinfo : EIATTR_CRS_STACK_SIZE
	.align		4
.L_1167:
        /*02ac*/ 	.byte	0x04, 0x1e
        /*02ae*/ 	.short	(.L_1169 - .L_1168)
.L_1168:
        /*02b0*/ 	.word	0x00000000


	//----- nvinfo : EIATTR_CBANK_PARAM_SIZE
	.align		4
.L_1169:
        /*02b4*/ 	.byte	0x03, 0x19
        /*02b6*/ 	.short	0x0060


	//----- nvinfo : EIATTR_PARAM_CBANK
	.align		4
        /*02b8*/ 	.byte	0x04, 0x0a
        /*02ba*/ 	.short	(.L_1171 - .L_1170)
	.align		4
.L_1170:
        /*02bc*/ 	.word	index@(.nv.constant0._ZN4vllm3moe44grouped_topk_fused_small_expert_count_kernelI13__nv_bfloat166__halfiLNS0_11ScoringFuncE0ELi128ELb0ELi8EEEvPT_PfPT1_PKT0_llllllbd)
        /*02c0*/ 	.short	0x0380
        /*02c2*/ 	.short	0x0060


	//----- nvinfo : EIATTR_SW_WAR
	.align		4
.L_1171:
        /*02c4*/ 	.byte	0x04, 0x36
        /*02c6*/ 	.short	(.L_1173 - .L_1172)
.L_1172:
        /*02c8*/ 	.word	0x00000008
.L_1173:


//--------------------- .nv.info._ZN4vllm3moe44grouped_topk_fused_small_expert_count_kernelI13__nv_bfloat166__halfiLNS0_11ScoringFuncE0ELi384ELb0ELi8EEEvPT_PfPT1_PKT0_llllllbd --------------------------
	.section	.nv.info._ZN4vllm3moe44grouped_topk_fused_small_expert_count_kernelI13__nv_bfloat166__halfiLNS0_11ScoringFuncE0ELi384ELb0ELi8EEEvPT_PfPT1_PKT0_llllllbd,"",@"SHT_CUDA_INFO"
	.sectionflags	@""
	.align	4


	//----- nvinfo : EIATTR_CUDA_API_VERSION
	.align		4
        /*0000*/ 	.byte	0x04, 0x37
        /*0002*/ 	.short	(.L_1175 - .L_1174)
.L_1174:
        /*0004*/ 	.word	0x00000082


	//----- nvinfo : EIATTR_KPARAM_INFO
	.align		4
.L_1175:
        /*0008*/ 	.byte	0x04, 0x17
        /*000a*/ 	.short	(.L_1177 - .L_1176)
.L_1176:
        /*000c*/ 	.word	0x00000000
        /*0010*/ 	.short	0x000b
        /*0012*/ 	.short	0x0058
        /*0014*/ 	.byte	0x00, 0xf0, 0x21, 0x00


	//----- nvinfo : EIATTR_KPARAM_INFO
	.align		4
.L_1177:
        /*0018*/ 	.byte	0x04, 0x17
        /*001a*/ 	.short	(.L_1179 - .L_1178)
.L_1178:
        /*001c*/ 	.word	0x00000000
        /*0020*/ 	.short	0x000a
        /*0022*/ 	.short	0x0050
        /*0024*/ 	.byte	0x00, 0xf0, 0x05, 0x00


	//----- nvinfo : EIATTR_KPARAM_INFO
	.align		4
.L_1179:
        /*0028*/ 	.byte	0x04, 0x17
        /*002a*/ 	.short	(.L_1181 - .L_1180)
.L_1180:
        /*002c*/ 	.word	0x00000000
        /*0030*/ 	.short	0x0009
        /*0032*/ 	.short	0x0048
        /*0034*/ 	.byte	0x00, 0xf0, 0x21, 0x00


	//----- nvinfo : EIATTR_KPARAM_INFO
	.align		4
.L_1181:
        /*0038*/ 	.byte	0x04, 0x17
        /*003a*/ 	.short	(.L_1183 - .L_1182)
.L_1182:
        /*003c*/ 	.word	0x00000000
        /*0040*/ 	.short	0x0008
        /*0042*/ 	.short	0x0040
        /*0044*/ 	.byte	0x00, 0xf0, 0x21, 0x00


	//----- nvinfo : EIATTR_KPARAM_INFO
	.align		4
.L_1183:
        /*0048*/ 	.byte	0x04, 0x17
        /*004a*/ 	.short	(.L_1185 - .L_1184)
.L_1184:
        /*004c*/ 	.word	0x00000000
        /*0050*/ 	.short	0x0007
        /*0052*/ 	.short	0x0038
        /*0054*/ 	.byte	0x00, 0xf0, 0x21, 0x00


	//----- nvinfo : EIATTR_KPARAM_INFO
	.align		4
.L_1185:
        /*0058*/ 	.byte	0x04, 0x17
        /*005a*/ 	.short	(.L_1187 - .L_1186)
.L_1186:
        /*005c*/ 	.word	0x00000000
        /*0060*/ 	.short	0x0006
        /*0062*/ 	.short	0x0030
        /*0064*/ 	.byte	0x00, 0xf0, 0x21, 0x00


	//----- nvinfo : EIATTR_KPARAM_INFO
	.align		4
.L_1187:
        /*0068*/ 	.byte	0x04, 0x17
        /*006a*/ 	.short	(.L_1189 - .L_1188)
.L_1188:
        /*006c*/ 	.word	0x00000000
        /*0070*/ 	.short	0x0005
        /*0072*/ 	.short	0x0028
        /*0074*/ 	.byte	0x00, 0xf0, 0x21, 0x00


	//----- nvinfo : EIATTR_KPARAM_INFO
	.align		4
.L_1189:
        /*0078*/ 	.byte	0x04, 0x17
        /*007a*/ 	.short	(.L_1191 - .L_1190)
.L_1190:
        /*007c*/ 	.word	0x00000000
        /*0080*/ 	.short	0x0004
        /*0082*/ 	.short	0x0020
        /*0084*/ 	.byte	0x00, 0xf0, 0x21, 0x00


	//----- nvinfo : EIATTR_KPARAM_INFO
	.align		4
.L_1191:
        /*0088*/ 	.byte	0x04, 0x17
        /*008a*/ 	.short	(.L_1193 - .L_1192)
.L_1192:
        /*008c*/ 	.word	0x00000000
        /*0090*/ 	.short	0x0003
        /*0092*/ 	.short	0x0018
        /*0094*/ 	.byte	0x00, 0xf5, 0x21, 0x00


	//----- nvinfo : EIATTR_KPARAM_INFO
	.align		4
.L_1193:
        /*0098*/ 	.byte	0x04, 0x17
        /*009a*/ 	.short	(.L_1195 - .L_1194)
.L_1194:
        /*009c*/ 	.word	0x00000000
        /*00a0*/ 	.short	0x0002
        /*00a2*/ 	.short	0x0010
        /*00a4*/ 	.byte	0x00, 0xf5, 0x21, 0x00


	//----- nvinfo : EIATTR_KPARAM_INFO
	.align		4
.L_1195:
        /*00a8*/ 	.byte	0x04, 0x17
        /*00aa*/ 	.short	(.L_1197 - .L_1196)
.L_1196:
        /*00ac*/ 	.word	0x00000000
        /*00b0*/ 	.short	0x0001
        /*00b2*/ 	.short	0x0008
        /*00b4*/ 	.byte	0x00, 0xf5, 0x21, 0x00


	//----- nvinfo : EIATTR_KPARAM_INFO
	.align		4
.L_1197:
        /*00b8*/ 	.byte	0x04, 0x17
        /*00ba*/ 	.short	(.L_1199 - .L_1198)
.L_1198:
        /*00bc*/ 	.word	0x00000000
        /*00c0*/ 	.short	0x0000
        /*00c2*/ 	.short	0x0000
        /*00c4*/ 	.byte	0x00, 0xf5, 0x21, 0x00


	//----- nvinfo : EIATTR_SPARSE_MMA_MASK
	.align		4
.L_1199:
        /*00c8*/ 	.byte	0x03, 0x50
        /*00ca*/ 	.short	0x0000


	//----- nvinfo : EIATTR_MAXREG_COUNT
	.align		4
        /*00cc*/ 	.byte	0x03, 0x1b
        /*00ce*/ 	.short	0x00ff


	//----- nvinfo : EIATTR_NUM_BARRIERS
	.align		4
        /*00d0*/ 	.byte	0x02, 0x4c
        /*00d2*/ 	.byte	0x01
	.zero		1


	//----- nvinfo : EIATTR_MERCURY_ISA_VERSION
	.align		4
        /*00d4*/ 	.byte	0x03, 0x5f
        /*00d6*/ 	.short	0x0101


	//----- nvinfo : EIATTR_COOP_GROUP_MASK_REGIDS
	.align		4
        /*00d8*/ 	.byte	0x04, 0x29
        /*00da*/ 	.short	(.L_1201 - .L_1200)


	//   ....[0]....
.L_1200:
        /*00dc*/ 	.word	0xffffffff


	//   ....[1]....
        /*00e0*/ 	.word	0xffffffff


	//   ....[2]....
        /*00e4*/ 	.word	0xffffffff


	//   ....[3]....
        /*00e8*/ 	.word	0xffffffff


	//   ....[4]....
        /*00ec*/ 	.word	0xffffffff


	//   ....[5]....
        /*00f0*/ 	.word	0xffffffff


	//   ....[6]....
        /*00f4*/ 	.word	0xffffffff


	//   ....[7]....
        /*00f8*/ 	.word	0xffffffff


	//   ....[8]....
        /*00fc*/ 	.word	0xffffffff


	//   ....[9]....
        /*0100*/ 	.word	0xffffffff


	//   ....[10]....
        /*0104*/ 	.word	0xffffffff


	//   ....[11]....
        /*0108*/ 	.word	0xffffffff


	//   ....[12]....
        /*010c*/ 	.word	0xffffffff


	//   ....[13]....
        /*0110*/ 	.word	0xffffffff


	//   ....[14]....
        /*0114*/ 	.word	0xffffffff


	//   ....[15]....
        /*0118*/ 	.word	0xffffffff


	//   ....[16]....
        /*011c*/ 	.word	0xffffffff


	//   ....[17]....
        /*0120*/ 	.word	0xffffffff


	//   ....[18]....
        /*0124*/ 	.word	0xffffffff


	//   ....[19]....
        /*0128*/ 	.word	0xffffffff


	//   ....[20]....
        /*012c*/ 	.word	0xffffffff


	//   ....[21]....
        /*0130*/ 	.word	0xffffffff


	//   ....[22]....
        /*0134*/ 	.word	0xffffffff


	//   ....[23]....
        /*0138*/ 	.word	0xffffffff


	//   ....[24]....
        /*013c*/ 	.word	0xffffffff


	//   ....[25]....
        /*0140*/ 	.word	0xffffffff


	//   ....[26]....
        /*0144*/ 	.word	0xffffffff


	//   ....[27]....
        /*0148*/ 	.word	0xffffffff


	//   ....[28]....
        /*014c*/ 	.word	0xffffffff


	//   ....[29]....
        /*0150*/ 	.word	0xffffffff


	//   ....[30]....
        /*0154*/ 	.word	0xffffffff


	//   ....[31]....
        /*0158*/ 	.word	0xffffffff


	//   ....[32]....
        /*015c*/ 	.word	0xffffffff


	//   ....[33]....
        /*0160*/ 	.word	0xffffffff


	//   ....[34]....
        /*0164*/ 	.word	0xffffffff


	//   ....[35]....
        /*0168*/ 	.word	0xffffffff


	//   ....[36]....
        /*016c*/ 	.word	0xffffffff


	//   ....[37]....
        /*0170*/ 	.word	0xffffffff


	//   ....[38]....
        /*0174*/ 	.word	0xffffffff


	//   ....[39]....
        /*0178*/ 	.word	0xffffffff


	//   ....[40]....
        /*017c*/ 	.word	0xffffffff


	//   ....[41]....
        /*0180*/ 	.word	0xffffffff


	//   ....[42]....
        /*0184*/ 	.word	0xffffffff


	//   ....[43]....
        /*0188*/ 	.word	0xffffffff


	//   ....[44]....
        /*018c*/ 	.word	0xffffffff


	//   ....[45]....
        /*0190*/ 	.word	0xffffffff


	//   ....[46]....
        /*0194*/ 	.word	0xffffffff


	//   ....[47]....
        /*0198*/ 	.word	0xffffffff


	//   ....[48]....
        /*019c*/ 	.word	0xffffffff


	//   ....[49]....
        /*01a0*/ 	.word	0xffffffff


	//   ....[50]....
        /*01a4*/ 	.word	0xffffffff


	//   ....[51]....
        /*01a8*/ 	.word	0xffffffff


	//   ....[52]....
        /*01ac*/ 	.word	0xffffffff


	//   ....[53]....
        /*01b0*/ 	.word	0xffffffff


	//   ....[54]....
        /*01b4*/ 	.word	0xffffffff


	//   ....[55]....
        /*01b8*/ 	.word	0xffffffff


	//   ....[56]....
        /*01bc*/ 	.word	0xffffffff


	//   ....[57]....
        /*01c0*/ 	.word	0xffffffff


	//   ....[58]....
        /*01c4*/ 	.word	0xffffffff


	//   ....[59]....
        /*01c8*/ 	.word	0xffffffff


	//   ....[60]....
        /*01cc*/ 	.word	0xffffffff


	//   ....[61]....
        /*01d0*/ 	.word	0xffffffff


	//   ....[62]....
        /*01d4*/ 	.word	0xffffffff


	//   ....[63]....
        /*01d8*/ 	.word	0xffffffff


	//   ....[64]....
        /*01dc*/ 	.word	0xffffffff


	//   ....[65]....
        /*01e0*/ 	.word	0xffffffff


	//   ....[66]....
        /*01e4*/ 	.word	0xffffffff


	//   ....[67]....
        /*01e8*/ 	.word	0xffffffff


	//   ....[68]....
        /*01ec*/ 	.word	0xffffffff


	//   ....[69]....
        /*01f0*/ 	.word	0xffffffff


	//   ....[70]....
        /*01f4*/ 	.word	0xffffffff


	//   ....[71]....
        /*01f8*/ 	.word	0xffffffff


	//   ....[72]....
        /*01fc*/ 	.word	0xffffffff


	//   ....[73]....
        /*0200*/ 	.word	0xffffffff


	//   ....[74]....
        /*0204*/ 	.word	0xffffffff


	//   ....[75]....
        /*0208*/ 	.word	0xffffffff


	//   ....[76]....
        /*020c*/ 	.word	0xffffffff


	//   ....[77]....
        /*0210*/ 	.word	0xffffffff


	//   ....[78]....
        /*0214*/ 	.word	0xffffffff


	//   ....[79]....
        /*0218*/ 	.word	0xffffffff


	//   ....[80]....
        /*021c*/ 	.word	0xffffffff


	//   ....[81]....
        /*0220*/ 	.word	0xffffffff


	//   ....[82]....
        /*0224*/ 	.word	0xffffffff


	//   ....[83]....
        /*0228*/ 	.word	0xffffffff


	//   ....[84]....
        /*022c*/ 	.word	0xffffffff


	//   ....[85]....
        /*0230*/ 	.word	0xffffffff


	//----- nvinfo : EIATTR_COOP_GROUP_INSTR_OFFSETS
	.align		4
.L_1201:
        /*0234*/ 	.byte	0x04, 0x28
        /*0236*/ 	.short	(.L_1203 - .L_1202)


	//   ....[0]....
.L_1202:
        /*0238*/ 	.word	0x000000b0


	//   ....[1]....
        /*023c*/ 	.word	0x000009d0


	//   ....[2]....
        /*0240*/ 	.word	0x000009e0


	//   ....[3]....
        /*0244*/ 	.word	0x00000a30


	//   ....[4]....
        /*0248*/ 	.word	0x00000a40


	//   ....[5]....
        /*024c*/ 	.word	0x00000a90


	//   ....[6]....
        /*0250*/ 	.word	0x00000aa0


	//   ....[7]....
        /*0254*/ 	.word	0x00000af0


	//   ....[8]....
        /*0258*/ 	.word	0x00000b00


	//   ....[9]....
        /*025c*/ 	.word	0x00000b60


	//   ....[10]....
        /*0260*/ 	.word	0x00000b90


	//   ....[11]....
        /*0264*/ 	.word	0x00000c40


	//   ....[12]....
        /*0268*/ 	.word	0x00000c50


	//   ....[13]....
        /*026c*/ 	.word	0x00000ca0


	//   ....[14]....
        /*0270*/ 	.word	0x00000cb0


	//   ....[15]....
        /*0274*/ 	.word	0x00000d00


	//   ....[16]....
        /*0278*/ 	.word	0x00000d10


	//   ....[17]....
        /*027c*/ 	.word	0x00000d60


	//   ....[18]....
        /*0280*/ 	.word	0x00000d70


	//   ....[19]....
        /*0284*/ 	.word	0x00000dd0


	//   ....[20]....
        /*0288*/ 	.word	0x00000e00


	//   ....[21]....
        /*028c*/ 	.word	0x00001000


	//   ....[22]....
        /*0290*/ 	.word	0x00001010


	//   ....[23]....
        /*0294*/ 	.word	0x00001060


	//   ....[24]....
        /*0298*/ 	.word	0x00001070


	//   ....[25]....
        /*029c*/ 	.word	0x000010c0


	//   ....[26]....
        /*02a0*/ 	.word	0x000010d0


	//   ....[27]....
        /*02a4*/ 	.word	0x00001120


	//   ....[28]....
        /*02a8*/ 	.word	0x00001130


	//   ....[29]....
        /*02ac*/ 	.word	0x00001180


	//   ....[30]....
        /*02b0*/ 	.word	0x00001190


	//   ....[31]....
        /*02b4*/ 	.word	0x00001780


	//   ....[32]....
        /*02b8*/ 	.word	0x00001790


	//   ....[33]....
        /*02bc*/ 	.word	0x000017e0


	//   ....[34]....
        /*02c0*/ 	.word	0x000017f0


	//   ....[35]....
        /*02c4*/ 	.word	0x00001840


	//   ....[36]....
        /*02c8*/ 	.word	0x00001850


	//   ....[37]....
        /*02cc*/ 	.word	0x000018a0


	//   ....[38]....
        /*02d0*/ 	.word	0x000018b0


	//   ....[39]....
        /*02d4*/ 	.word	0x00001900


	//   ....[40]....
        /*02d8*/ 	.word	0x00001910


	//   ....[41]....
        /*02dc*/ 	.word	0x000019a0


	//   ....[42]....
        /*02e0*/ 	.word	0x000019b0


	//   ....[43]....
        /*02e4*/ 	.word	0x00001a00


	//   ....[44]....
        /*02e8*/ 	.word	0x00001a10


	//   ....[45]....
        /*02ec*/ 	.word	0x00001a60


	//   ....[46]....
        /*02f0*/ 	.word	0x00001a70


	//   ....[47]....
        /*02f4*/ 	.word	0x00001ac0


	//   ....[48]....
        /*02f8*/ 	.word	0x00001ad0


	//   ....[49]....
        /*02fc*/ 	.word	0x00001b20


	//   ....[50]....
        /*0300*/ 	.word	0x00001b30


	//   ....[51]....
        /*0304*/ 	.word	0x00001be0


	//   ....[52]....
        /*0308*/ 	.word	0x00001bf0


	//   ....[53]....
        /*030c*/ 	.word	0x00001c40


	//   ....[54]....
        /*0310*/ 	.word	0x00001c50


	//   ....[55]....
        /*0314*/ 	.word	0x00001ca0


	//   ....[56]....
        /*0318*/ 	.word	0x00001cb0


	//   ....[57]....
        /*031c*/ 	.word	0x00001d00


	//   ....[58]....
        /*0320*/ 	.word	0x00001d10


	//   ....[59]....
        /*0324*/ 	.word	0x00001d60


	//   ....[60]....
        /*0328*/ 	.word	0x00001d70


	//   ....[61]....
        /*032c*/ 	.word	0x00001e00


	//   ....[62]....
        /*0330*/ 	.word	0x00001e10


	//   ....[63]....
        /*0334*/ 	.word	0x00001e60


	//   ....[64]....
        /*0338*/ 	.word	0x00001e70


	//   ....[65]....
        /*033c*/ 	.word	0x00001ec0


	//   ....[66]....
        /*0340*/ 	.word	0x00001ed0


	//   ....[67]....
        /*0344*/ 	.word	0x00001f30


	//   ....[68]....
        /*0348*/ 	.word	0x00001f40


	//   ....[69]....
        /*034c*/ 	.word	0x00001fb0


	//   ....[70]....
        /*0350*/ 	.word	0x00001fd0


	//   ....[71]....
        /*0354*/ 	.word	0x00002250


	//   ....[72]....
        /*0358*/ 	.word	0x00002260


	//   ....[73]....
        /*035c*/ 	.word	0x000022b0


	//   ....[74]....
        /*0360*/ 	.word	0x000022c0


	//   ....[75]....
        /*0364*/ 	.word	0x00002310


	//   ....[76]....
        /*0368*/ 	.word	0x00002320


	//   ....[77]....
        /*036c*/ 	.word	0x00002370


	//   ....[78]....
        /*0370*/ 	.word	0x00002380


	//   ....[79]....
        /*0374*/ 	.word	0x000023d0


	//   ....[80]....
        /*0378*/ 	.word	0x000023e0


	//   ....[81]....
        /*037c*/ 	.word	0x00002670


	//   ....[82]....
        /*0380*/ 	.word	0x000026c0


	//   ....[83]....
        /*0384*/ 	.word	0x000026e0


	//   ....[84]....
        /*0388*/ 	.word	0x00002700


	//   ....[85]....
        /*038c*/ 	.word	0x00002720


	//----- nvinfo : EIATTR_VRC_CTA_INIT_COUNT
	.align		4
.L_1203:
        /*0390*/ 	.byte	0x02, 0x4a
	.zero		1
	.zero		1


	//----- nvinfo : EIATTR_EXIT_INSTR_OFFSETS
	.align		4
        /*0394*/ 	.byte	0x04, 0x1c
        /*0396*/ 	.short	(.L_1205 - .L_1204)


	//   ....[0]....
.L_1204:
        /*0398*/ 	.word	0x00002a50


	//----- nvinfo : EIATTR_CRS_STACK_SIZE
	.align		4
.L_1205:
        /*039c*/ 	.byte	0x04, 0x1e
        /*039e*/ 	.short	(.L_1207 - .L_1206)
.L_1206:
        /*03a0*/ 	.word	0x00000000


	//----- nvinfo : EIATTR_CBANK_PARAM_SIZE
	.align		4
.L_1207:
        /*03a4*/ 	.byte	0x03, 0x19
        /*03a6*/ 	.short	0x0060


	//----- nvinfo : EIATTR_PARAM_CBANK
	.align		4
        /*03a8*/ 	.byte	0x04, 0x0a
        /*03aa*/ 	.short	(.L_1209 - .L_1208)
	.align		4
.L_1208:
        /*03ac*/ 	.word	index@(.nv.constant0._ZN4vllm3moe44grouped_topk_fused_small_expert_count_kernelI13__nv_bfloat166__halfiLNS0_11ScoringFuncE0ELi384ELb0ELi8EEEvPT_PfPT1_PKT0_llllllbd)
        /*03b0*/ 	.short	0x0380
        /*03b2*/ 	.short	0x0060


	//----- nvinfo : EIATTR_SW_WAR
	.align		4
.L_1209:
        /*03b4*/ 	.byte	0x04, 0x36
        /*03b6*/ 	.short	(.L_1211 - .L_1210)
.L_1210:
        /*03b8*/ 	.word	0x00000008
.L_1211:


//--------------------- .nv.info._ZN4vllm3moe44grouped_topk_fused_small_expert_count_kernelI13__nv_bfloat166__halfiLNS0_11ScoringFuncE0ELi512ELb0ELi8EEEvPT_PfPT1_PKT0_llllllbd --------------------------
	.section	.nv.info._ZN4vllm3moe44grouped_topk_fused_small_expert_count_kernelI13__nv_bfloat166__halfiLNS0_11ScoringFuncE0ELi512ELb0ELi8EEEvPT_PfPT1_PKT0_llllllbd,"",@"SHT_CUDA_INFO"
	.sectionflags	@""
	.align	4


	//----- nvinfo : EIATTR_CUDA_API_VERSION
	.align		4
        /*0000*/ 	.byte	0x04, 0x37
        /*0002*/ 	.short	(.L_1213 - .L_1212)
.L_1212:
        /*0004*/ 	.word	0x00000082


	//----- nvinfo : EIATTR_KPARAM_INFO
	.align		4
.L_1213:
        /*0008*/ 	.byte	0x04, 0x17
        /*000a*/ 	.short	(.L_1215 - .L_1214)
.L_1214:
        /*000c*/ 	.word	0x00000000
        /*0010*/ 	.short	0x000b
        /*0012*/ 	.short	0x0058
        /*0014*/ 	.byte	0x00, 0xf0, 0x21, 0x00


	//----- nvinfo : EIATTR_KPARAM_INFO
	.align		4
.L_1215:
        /*0018*/ 	.byte	0x04, 0x17
        /*001a*/ 	.short	(.L_1217 - .L_1216)
.L_1216:
        /*001c*/ 	.word	0x00000000
        /*0020*/ 	.short	0x000a
        /*0022*/ 	.short	0x0050
        /*0024*/ 	.byte	0x00, 0xf0, 0x05, 0x00


	//----- nvinfo : EIATTR_KPARAM_INFO
	.align		4
.L_1217:
        /*0028*/ 	.byte	0x04, 0x17
        /*002a*/ 	.short	(.L_1219 - .L_1218)
.L_1218:
        /*002c*/ 	.word	0x00000000
        /*0030*/ 	.short	0x0009
        /*0032*/ 	.short	0x0048
        /*0034*/ 	.byte	0x00, 0xf0, 0x21, 0x00


	//----- nvinfo : EIATTR_KPARAM_INFO
	.align		4
.L_1219:
        /*0038*/ 	.byte	0x04, 0x17
        /*003a*/ 	.short	(.L_1221 - .L_1220)
.L_1220:
        /*003c*/ 	.word	0x00000000
        /*0040*/ 	.short	0x0008
        /*0042*/ 	.short	0x0040
        /*0044*/ 	.byte	0x00, 0xf0, 0x21, 0x00


	//----- nvinfo : EIATTR_KPARAM_INFO
	.align		4
.L_1221:
        /*0048*/ 	.byte	0x04, 0x17
        /*004a*/ 	.short	(.L_1223 - .L_1222)
.L_1222:
        /*004c*/ 	.word	0x00000000
        /*0050*/ 	.short	0x0007
        /*0052*/ 	.short	0x0038
        /*0054*/ 	.byte	0x00, 0xf0, 0x21, 0x00


	//----- nvinfo : EIATTR_KPARAM_INFO
	.align		4
.L_1223:
        /*0058*/ 	.byte	0x04, 0x17
        /*005a*/ 	.short	(.L_1225 - .L_1224)
.L_1224:
        /*005c*/ 	.word	0x00000000
        /*0060*/ 	.short	0x0006
        /*0062*/ 	.short	0x0030
        /*0064*/ 	.byte	0x00, 0xf0, 0x21, 0x00


	//----- nvinfo : EIATTR_KPARAM_INFO
	.align		4
.L_1225:
        /*0068*/ 	.byte	0x04, 0x17
        /*006a*/ 	.short	(.L_1227 - .L_1226)
.L_1226:
        /*006c*/ 	.word	0x00000000
        /*0070*/ 	.short	0x0005
        /*0072*/ 	.short	0x0028
        /*0074*/ 	.byte	0x00, 0xf0, 0x21, 0x00


	//----- nvinfo : EIATTR_KPARAM_INFO
	.align		4
.L_1227:
        /*0078*/ 	.byte	0x04, 0x17
        /*007a*/ 	.short	(.L_1229 - .L_1228)
.L_1228:
        /*007c*/ 	.word	0x00000000
        /*0080*/ 	.short	0x0004
        /*0082*/ 	.short	0x0020
        /*0084*/ 	.byte	0x00, 0xf0, 0x21, 0x00


	//----- nvinfo : EIATTR_KPARAM_INFO
	.align		4
.L_1229:
        /*0088*/ 	.byte	0x04, 0x17
        /*008a*/ 	.short	(.L_1231 - .L_1230)
.L_1230:
        /*008c*/ 	.word	0x00000000
        /*0090*/ 	.short	0x0003
        /*0092*/ 	.short	0x0018
        /*0094*/ 	.byte	0x00, 0xf5, 0x21, 0x00


	//----- nvinfo : EIATTR_KPARAM_INFO
	.align		4
.L_1231:
        /*0098*/ 	.byte	0x04, 0x17
        /*009a*/ 	.short	(.L_1233 - .L_1232)
.L_1232:
        /*009c*/ 	.word	0x00000000
        /*00a0*/ 	.short	0x0002
        /*00a2*/ 	.short	0x0010
        /*00a4*/ 	.byte	0x00, 0xf5, 0x21, 0x00


	//----- nvinfo : EIATTR_KPARAM_INFO
	.align		4
.L_1233:
        /*00a8*/ 	.byte	0x04, 0x17
        /*00aa*/ 	.short	(.L_1235 - .L_1234)
.L_1234:
        /*00ac*/ 	.word	0x00000000
        /*00b0*/ 	.short	0x0001
        /*00b2*/ 	.short	0x0008
        /*00b4*/ 	.byte	0x00, 0xf5, 0x21, 0x00


	//----- nvinfo : EIATTR_KPARAM_INFO
	.align		4
.L_1235:
        /*00b8*/ 	.byte	0x04, 0x17
        /*00ba*/ 	.short	(.L_1237 - .L_1236)
.L_1236:
        /*00bc*/ 	.word	0x00000000
        /*00c0*/ 	.short	0x0000
        /*00c2*/ 	.short	0x0000
        /*00c4*/ 	.byte	0x00, 0xf5, 0x21, 0x00


	//----- nvinfo : EIATTR_SPARSE_MMA_MASK
	.align		4
.L_1237:
        /*00c8*/ 	.byte	0x03, 0x50
        /*00ca*/ 	.short	0x0000


	//----- nvinfo : EIATTR_MAXREG_COUNT
	.align		4
        /*00cc*/ 	.byte	0x03, 0x1b
        /*00ce*/ 	.short	0x00ff


	//----- nvinfo : EIATTR_NUM_BARRIERS
	.align		4
        /*00d0*/ 	.byte	0x02, 0x4c
        /*00d2*/ 	.byte	0x01
	.zero		1


	//----- nvinfo : EIATTR_MERCURY_ISA_VERSION
	.align		4
        /*00d4*/ 	.byte	0x03, 0x5f
        /*00d6*/ 	.short	0x0101


	//----- nvinfo : EIATTR_COOP_GROUP_MASK_REGIDS
	.align		4
        /*00d8*/ 	.byte	0x04, 0x29
        /*00da*/ 	.short	(.L_1239 - .L_1238)


	//   ....[0]....
.L_1238:
        /*00dc*/ 	.word	0xffffffff


	//   ....[1]....
        /*00e0*/ 	.word	0xffffffff


	//   ....[2]....
        /*00e4*/ 	.word	0xffffffff


	//   ....[3]....
        /*00e8*/ 	.word	0xffffffff


	//   ....[4]....
        /*00ec*/ 	.word	0xffffffff


	//   ....[5]....
        /*00f0*/ 	.word	0xffffffff


	//   ....[6]....
        /*00f4*/ 	.word	0xffffffff


	//   ....[7]....
        /*00f8*/ 	.word	0xffffffff


	//   ....[8]....
        /*00fc*/ 	.word	0xffffffff


	//   ....[9]....
        /*0100*/ 	.word	0xffffffff


	//   ....[10]....
        /*0104*/ 	.word	0xffffffff


	//   ....[11]....
        /*0108*/ 	.word	0xffffffff


	//   ....[12]....
        /*010c*/ 	.word	0xffffffff


	//   ....[13]....
        /*0110*/ 	.word	0xffffffff


	//   ....[14]....
        /*0114*/ 	.word	0xffffffff


	//   ....[15]....
        /*0118*/ 	.word	0xffffffff


	//   ....[16]....
        /*011c*/ 	.word	0xffffffff


	//   ....[17]....
        /*0120*/ 	.word	0xffffffff


	//   ....[18]....
        /*0124*/ 	.word	0xffffffff


	//   ....[19]....
        /*0128*/ 	.word	0xffffffff


	//   ....[20]....
        /*012c*/ 	.word	0xffffffff


	//   ....[21]....
        /*0130*/ 	.word	0xffffffff


	//   ....[22]....
        /*0134*/ 	.word	0xffffffff


	//   ....[23]....
        /*0138*/ 	.word	0xffffffff


	//   ....[24]....
        /*013c*/ 	.word	0xffffffff


	//   ....[25]....
        /*0140*/ 	.word	0xffffffff


	//   ....[26]....
        /*0144*/ 	.word	0xffffffff


	//   ....[27]....
        /*0148*/ 	.word	0xffffffff


	//   ....[28]....
        /*014c*/ 	.word	0xffffffff


	//   ....[29]....
        /*0150*/ 	.word	0xffffffff


	//   ....[30]....
        /*0154*/ 	.word	0xffffffff


	//   ....[31]....
        /*0158*/ 	.word	0xffffffff


	//   ....[32]....
        /*015c*/ 	.word	0xffffffff


	//   ....[33]....
        /*0160*/ 	.word	0xffffffff


	//   ....[34]....
        /*0164*/ 	.word	0xffffffff


	//   ....[35]....
        /*0168*/ 	.word	0xffffffff


	//   ....[36]....
        /*016c*/ 	.word	0xffffffff


	//   ....[37]....
        /*0170*/ 	.word	0xffffffff


	//   ....[38]....
        /*0174*/ 	.word	0xffffffff


	//   ....[39]....
        /*0178*/ 	.word	0xffffffff


	//   ....[40]....
        /*017c*/ 	.word	0xffffffff


	//   ....[41]....
        /*0180*/ 	.word	0xffffffff


	//   ....[42]....
        /*0184*/ 	.word	0xffffffff


	//   ....[43]....
        /*0188*/ 	.word	0xffffffff


	//   ....[44]....
        /*018c*/ 	.word	0xffffffff


	//   ....[45]....
        /*0190*/ 	.word	0xffffffff


	//   ....[46]....
        /*0194*/ 	.word	0xffffffff


	//   ....[47]....
        /*0198*/ 	.word	0xffffffff


	//   ....[48]....
        /*019c*/ 	.word	0xffffffff


	//   ....[49]....
        /*01a0*/ 	.word	0xffffffff


	//   ....[50]....
        /*01a4*/ 	.word	0xffffffff


	//   ....[51]....
        /*01a8*/ 	.word	0xffffffff


	//   ....[52]....
        /*01ac*/ 	.word	0xffffffff


	//   ....[53]....
        /*01b0*/ 	.word	0xffffffff


	//   ....[54]....
        /*01b4*/ 	.word	0xffffffff


	//   ....[55]....
        /*01b8*/ 	.word	0xffffffff


	//   ....[56]....
        /*01bc*/ 	.word	0xffffffff


	//   ....[57]....
        /*01c0*/ 	.word	0xffffffff


	//   ....[58]....
        /*01c4*/ 	.word	0xffffffff


	//   ....[59]....
        /*01c8*/ 	.word	0xffffffff


	//   ....[60]....
        /*01cc*/ 	.word	0xffffffff


	//   ....[61]....
        /*01d0*/ 	.word	0xffffffff


	//   ....[62]....
        /*01d4*/ 	.word	0xffffffff


	//   ....[63]....
        /*01d8*/ 	.word	0xffffffff


	//   ....[64]....
        /*01dc*/ 	.word	0xffffffff


	//   ....[65]....
        /*01e0*/ 	.word	0xffffffff


	//   ....[66]....
        /*01e4*/ 	.word	0xffffffff


	//   ....[67]....
        /*01e8*/ 	.word	0xffffffff


	//   ....[68]....
        /*01ec*/ 	.word	0xffffffff


	//   ....[69]....
        /*01f0*/ 	.word	0xffffffff


	//   ....[70]....
        /*01f4*/ 	.word	0xffffffff


	//   ....[71]....
        /*01f8*/ 	.word	0xffffffff


	//   ....[72]....
        /*01fc*/ 	.word	0xffffffff


	//   ....[73]....
        /*0200*/ 	.word	0xffffffff


	//   ....[74]....
        /*0204*/ 	.word	0xffffffff


	//   ....[75]....
        /*0208*/ 	.word	0xffffffff


	//   ....[76]....
        /*020c*/ 	.word	0xffffffff


	//   ....[77]....
        /*0210*/ 	.word	0xffffffff


	//   ....[78]....
        /*0214*/ 	.word	0xffffffff


	//   ....[79]....
        /*0218*/ 	.word	0xffffffff


	//   ....[80]....
        /*021c*/ 	.word	0xffffffff


	//   ....[81]....
        /*0220*/ 	.word	0xffffffff


	//   ....[82]....
        /*0224*/ 	.word	0xffffffff


	//   ....[83]....
        /*0228*/ 	.word	0xffffffff


	//   ....[84]....
        /*022c*/ 	.word	0xffffffff


	//   ....[85]....
        /*0230*/ 	.word	0xffffffff


	//----- nvinfo : EIATTR_COOP_GROUP_INSTR_OFFSETS
	.align		4
.L_1239:
        /*0234*/ 	.byte	0x04, 0x28
        /*0236*/ 	.short	(.L_1241 - .L_1240)


	//   ....[0]....
.L_1240:
        /*0238*/ 	.word	0x000000b0


	//   ....[1]....
        /*023c*/ 	.word	0x000009d0


	//   ....[2]....
        /*0240*/ 	.word	0x000009e0


	//   ....[3]....
        /*0244*/ 	.word	0x00000a30


	//   ....[4]....
        /*0248*/ 	.word	0x00000a40


	//   ....[5]....
        /*024c*/ 	.word	0x00000a90


	//   ....[6]....
        /*0250*/ 	.word	0x00000aa0


	//   ....[7]....
        /*0254*/ 	.word	0x00000af0


	//   ....[8]....
        /*0258*/ 	.word	0x00000b00


	//   ....[9]....
        /*025c*/ 	.word	0x00000b60


	//   ....[10]....
        /*0260*/ 	.word	0x00000b90


	//   ....[11]....
        /*0264*/ 	.word	0x00000c40


	//   ....[12]....
        /*0268*/ 	.word	0x00000c50


	//   ....[13]....
        /*026c*/ 	.word	0x00000ca0


	//   ....[14]....
        /*0270*/ 	.word	0x00000cb0


	//   ....[15]....
        /*0274*/ 	.word	0x00000d00


	//   ....[16]....
        /*0278*/ 	.word	0x00000d10


	//   ....[17]....
        /*027c*/ 	.word	0x00000d60


	//   ....[18]....
        /*0280*/ 	.word	0x00000d70


	//   ....[19]....
        /*0284*/ 	.word	0x00000dd0


	//   ....[20]....
        /*0288*/ 	.word	0x00000e00


	//   ....[21]....
        /*028c*/ 	.word	0x00001000


	//   ....[22]....
        /*0290*/ 	.word	0x00001010


	//   ....[23]....
        /*0294*/ 	.word	0x00001060


	//   ....[24]....
        /*0298*/ 	.word	0x00001070


	//   ....[25]....
        /*029c*/ 	.word	0x000010c0


	//   ....[26]....
        /*02a0*/ 	.word	0x000010d0


	//   ....[27]....
        /*02a4*/ 	.word	0x00001120


	//   ....[28]....
        /*02a8*/ 	.word	0x00001130


	//   ....[29]....
        /*02ac*/ 	.word	0x00001180


	//   ....[30]....
        /*02b0*/ 	.word	0x00001190


	//   ....[31]....
        /*02b4*/ 	.word	0x00001710


	//   ....[32]....
        /*02b8*/ 	.word	0x00001720


	//   ....[33]....
        /*02bc*/ 	.word	0x00001770


	//   ....[34]....
        /*02c0*/ 	.word	0x00001780


	//   ....[35]....
        /*02c4*/ 	.word	0x000017d0


	//   ....[36]....
        /*02c8*/ 	.word	0x000017e0


	//   ....[37]....
        /*02cc*/ 	.word	0x00001830


	//   ....[38]....
        /*02d0*/ 	.word	0x00001840


	//   ....[39]....
        /*02d4*/ 	.word	0x00001890


	//   ....[40]....
        /*02d8*/ 	.word	0x000018a0


	//   ....[41]....
        /*02dc*/ 	.word	0x00001930


	//   ....[42]....
        /*02e0*/ 	.word	0x00001940


	//   ....[43]....
        /*02e4*/ 	.word	0x00001990


	//   ....[44]....
        /*02e8*/ 	.word	0x000019a0


	//   ....[45]....
        /*02ec*/ 	.word	0x000019f0


	//   ....[46]....
        /*02f0*/ 	.word	0x00001a00


	//   ....[47]....
        /*02f4*/ 	.word	0x00001a50


	//   ....[48]....
        /*02f8*/ 	.word	0x00001a60


	//   ....[49]....
        /*02fc*/ 	.word	0x00001ab0


	//   ....[50]....
        /*0300*/ 	.word	0x00001ac0


	//   ....[51]....
        /*0304*/ 	.word	0x00001b60


	//   ....[52]....
        /*0308*/ 	.word	0x00001b70


	//   ....[53]....
        /*030c*/ 	.word	0x00001bc0


	//   ....[54]....
        /*0310*/ 	.word	0x00001bd0


	//   ....[55]....
        /*0314*/ 	.word	0x00001c20


	//   ....[56]....
        /*0318*/ 	.word	0x00001c30


	//   ....[57]....
        /*031c*/ 	.word	0x00001c80


	//   ....[58]....
        /*0320*/ 	.word	0x00001c90


	//   ....[59]....
        /*0324*/ 	.word	0x00001ce0


	//   ....[60]....
        /*0328*/ 	.word	0x00001cf0


	//   ....[61]....
        /*032c*/ 	.word	0x00001d80


	//   ....[62]....
        /*0330*/ 	.word	0x00001d90


	//   ....[63]....
        /*0334*/ 	.word	0x00001de0


	//   ....[64]....
        /*0338*/ 	.word	0x00001df0


	//   ....[65]....
        /*033c*/ 	.word	0x00001e40


	//   ....[66]....
        /*0340*/ 	.word	0x00001e50


	//   ....[67]....
        /*0344*/ 	.word	0x00001eb0


	//   ....[68]....
        /*0348*/ 	.word	0x00001ec0


	//   ....[69]....
        /*034c*/ 	.word	0x00001f30


	//   ....[70]....
        /*0350*/ 	.word	0x00001f60


	//   ....[71]....
        /*0354*/ 	.word	0x000021d0


	//   ....[72]....
        /*0358*/ 	.word	0x000021f0


	//   ....[73]....
        /*035c*/ 	.word	0x00002240


	//   ....[74]....
        /*0360*/ 	.word	0x00002250


	//   ....[75]....
        /*0364*/ 	.word	0x000022a0


	//   ....[76]....
        /*0368*/ 	.word	0x000022b0


	//   ....[77]....
        /*036c*/ 	.word	0x00002300


	//   ....[78]....
        /*0370*/ 	.word	0x00002310


	//   ....[79]....
        /*0374*/ 	.word	0x00002360


	//   ....[80]....
        /*0378*/ 	.word	0x00002370


	//   ....[81]....
        /*037c*/ 	.word	0x000025d0


	//   ....[82]....
        /*0380*/ 	.word	0x00002620


	//   ....[83]....
        /*0384*/ 	.word	0x00002640


	//   ....[84]....
        /*0388*/ 	.word	0x00002660


	//   ....[85]....
        /*038c*/ 	.word	0x00002680


	//----- nvinfo : EIATTR_VRC_CTA_INIT_COUNT
	.align		4
.L_1241:
        /*0390*/ 	.byte	0x02, 0x4a
	.zero		1
	.zero		1


	//----- nvinfo : EIATTR_EXIT_INSTR_OFFSETS
	.align		4
        /*0394*/ 	.byte	0x04, 0x1c
        /*0396*/ 	.short	(.L_1243 - .L_1242)


	//   ....[0]....
.L_1242:
        /*0398*/ 	.word	0x000029b0


	//----- nvinfo : EIATTR_CRS_STACK_SIZE
	.align		4
.L_1243:
        /*039c*/ 	.byte	0x04, 0x1e
        /*039e*/ 	.short	(.L_1245 - .L_1244)
.L_1244:
        /*03a0*/ 	.word	0x00000000


	//----- nvinfo : EIATTR_CBANK_PARAM_SIZE
	.align		4
.L_1245:
        /*03a4*/ 	.byte	0x03, 0x19
        /*03a6*/ 	.short	0x0060


	//----- nvinfo : EIATTR_PARAM_CBANK
	.align		4
        /*03a8*/ 	.byte	0x04, 0x0a
        /*03aa*/ 	.short	(.L_1247 - .L_1246)
	.align		4
.L_1246:
        /*03ac*/ 	.word	index@(.nv.constant0._ZN4vllm3moe44grouped_topk_fused_small_expert_count_kernelI13__nv_bfloat166__halfiLNS0_11ScoringFuncE0ELi512ELb0ELi8EEEvPT_PfPT1_PKT0_llllllbd)
        /*03b0*/ 	.short	0x0380
        /*03b2*/ 	.short	0x0060


	//----- nvinfo : EIATTR_SW_WAR
	.align		4
.L_1247:
        /*03b4*/ 	.byte	0x04, 0x36
        /*03b6*/ 	.short	(.L_1249 - .L_1248)
.L_1248:
        /*03b8*/ 	.word	0x00000008
.L_1249:


//--------------------- .nv.info._ZN4vllm3moe44grouped_topk_fused_small_expert_count_kernelI13__nv_bfloat166__halfiLNS0_11ScoringFuncE0ELi512ELb0ELi22EEEvPT_PfPT1_PKT0_llllllbd --------------------------
	.section	.nv.info._ZN4vllm3moe44grouped_topk_fused_small_expert_count_kernelI13__nv_bfloat166__halfiLNS0_11ScoringFuncE0ELi512ELb0ELi22EEEvPT_PfPT1_PKT0_llllllbd,"",@"SHT_CUDA_INFO"
	.sectionflags	@""
	.align	4


	//----- nvinfo : EIATTR_CUDA_API_VERSION
	.align		4
        /*0000*/ 	.byte	0x04, 0x37
        /*0002*/ 	.short	(.L_1251 - .L_1250)
.L_1250:
        /*0004*/ 	.word	0x00000082


	//----- nvinfo : EIATTR_KPARAM_INFO
	.align		4
.L_1251:
        /*0008*/ 	.byte	0x04, 0x17
        /*000a*/ 	.short	(.L_1253 - .L_1252)
.L_1252:
        /*000c*/ 	.word	0x00000000
        /*0010*/ 	.short	0x000b
        /*0012*/ 	.short	0x0058
        /*0014*/ 	.byte	0x00, 0xf0, 0x21, 0x00


	//----- nvinfo : EIATTR_KPARAM_INFO
	.align		4
.L_1253:
        /*0018*/ 	.byte	0x04, 0x17
        /*001a*/ 	.short	(.L_1255 - .L_1254)
.L_1254:
        /*001c*/ 	.word	0x00000000
        /*0020*/ 	.short	0x000a
        /*0022*/ 	.short	0x0050
        /*0024*/ 	.byte	0x00, 0xf0, 0x05, 0x00


	//----- nvinfo : EIATTR_KPARAM_INFO
	.align		4
.L_1255:
        /*0028*/ 	.byte	0x04, 0x17
        /*002a*/ 	.short	(.L_1257 - .L_1256)
.L_1256:
        /*002c*/ 	.word	0x00000000
        /*0030*/ 	.short	0x0009
        /*0032*/ 	.short	0x0048
        /*0034*/ 	.byte	0x00, 0xf0, 0x21, 0x00


	//----- nvinfo : EIATTR_KPARAM_INFO
	.align		4
.L_1257:
        /*0038*/ 	.byte	0x04, 0x17
        /*003a*/ 	.short	(.L_1259 - .L_1258)
.L_1258:
        /*003c*/ 	.word	0x00000000
        /*0040*/ 	.short	0x0008
        /*0042*/ 	.short	0x0040
        /*0044*/ 	.byte	0x00, 0xf0, 0x21, 0x00


	//----- nvinfo : EIATTR_KPARAM_INFO
	.align		4
.L_1259:
        /*0048*/ 	.byte	0x04, 0x17
        /*004a*/ 	.short	(.L_1261 - .L_1260)
.L_1260:
        /*004c*/ 	.word	0x00000000
        /*0050*/ 	.short	0x0007
        /*0052*/ 	.short	0x0038
        /*0054*/ 	.byte	0x00, 0xf0, 0x21, 0x00


	//----- nvinfo : EIATTR_KPARAM_INFO
	.align		4
.L_1261:
        /*0058*/ 	.byte	0x04, 0x17
        /*005a*/ 	.short	(.L_1263 - .L_1262)
.L_1262:
        /*005c*/ 	.word	0x00000000
        /*0060*/ 	.short	0x0006
        /*0062*/ 	.short	0x0030
        /*0064*/ 	.byte	0x00, 0xf0, 0x21, 0x00


	//----- nvinfo : EIATTR_KPARAM_INFO
	.align		4
.L_1263:
        /*0068*/ 	.byte	0x04, 0x17
        /*006a*/ 	.short	(.L_1265 - .L_1264)
.L_1264:
        /*006c*/ 	.word	0x00000000
        /*0070*/ 	.short	0x0005
        /*0072*/ 	.short	0x0028
        /*0074*/ 	.byte	0x00, 0xf0, 0x21, 0x00


	//----- nvinfo : EIATTR_KPARAM_INFO
	.align		4
.L_1265:
        /*0078*/ 	.byte	0x04, 0x17
        /*007a*/ 	.short	(.L_1267 - .L_1266)
.L_1266:
        /*007c*/ 	.word	0x00000000
        /*0080*/ 	.short	0x0004
        /*0082*/ 	.short	0x0020
        /*0084*/ 	.byte	0x00, 0xf0, 0x21, 0x00


	//----- nvinfo : EIATTR_KPARAM_INFO
	.align		4
.L_1267:
        /*0088*/ 	.byte	0x04, 0x17
        /*008a*/ 	.short	(.L_1269 - .L_1268)
.L_1268:
        /*008c*/ 	.word	0x00000000
        /*0090*/ 	.short	0x0003
        /*0092*/ 	.short	0x0018
        /*0094*/ 	.byte	0x00, 0xf5, 0x21, 0x00


	//----- nvinfo : EIATTR_KPARAM_INFO
	.align		4
.L_1269:
        /*0098*/ 	.byte	0x04, 0x17
        /*009a*/ 	.short	(.L_1271 - .L_1270)
.L_1270:
        /*009c*/ 	.word	0x00000000
        /*00a0*/ 	.short	0x0002
        /*00a2*/ 	.short	0x0010
        /*00a4*/ 	.byte	0x00, 0xf5, 0x21, 0x00


	//----- nvinfo : EIATTR_KPARAM_INFO
	.align		4
.L_1271:
        /*00a8*/ 	.byte	0x04, 0x17
        /*00aa*/ 	.short	(.L_1273 - .L_1272)
.L_1272:
        /*00ac*/ 	.word	0x00000000
        /*00b0*/ 	.short	0x0001
        /*00b2*/ 	.short	0x0008
        /*00b4*/ 	.byte	0x00, 0xf5, 0x21, 0x00


	//----- nvinfo : EIATTR_KPARAM_INFO
	.align		4
.L_1273:
        /*00b8*/ 	.byte	0x04, 0x17
        /*00ba*/ 	.short	(.L_1275 - .L_1274)
.L_1274:
        /*00bc*/ 	.word	0x00000000
        /*00c0*/ 	.short	0x0000
        /*00c2*/ 	.short	0x0000
        /*00c4*/ 	.byte	0x00, 0xf5, 0x21, 0x00


	//----- nvinfo : EIATTR_SPARSE_MMA_MASK
	.align		4
.L_1275:
        /*00c8*/ 	.byte	0x03, 0x50
        /*00ca*/ 	.short	0x0000


	//----- nvinfo : EIATTR_MAXREG_COUNT
	.align		4
        /*00cc*/ 	.byte	0x03, 0x1b
        /*00ce*/ 	.short	0x00ff


	//----- nvinfo : EIATTR_NUM_BARRIERS
	.align		4
        /*00d0*/ 	.byte	0x02, 0x4c
        /*00d2*/ 	.byte	0x01
	.zero		1


	//----- nvinfo : EIATTR_MERCURY_ISA_VERSION
	.align		4
        /*00d4*/ 	.byte	0x03, 0x5f
        /*00d6*/ 	.short	0x0101


	//----- nvinfo : EIATTR_COOP_GROUP_MASK_REGIDS
	.align		4
        /*00d8*/ 	.byte	0x04, 0x29
        /*00da*/ 	.short	(.L_1277 - .L_1276)


	//   ....[0]....
.L_1276:
        /*00dc*/ 	.word	0xffffffff


	//   ....[1]....
        /*00e0*/ 	.word	0xffffffff


	//   ....[2]....
        /*00e4*/ 	.word	0xffffffff


	//   ....[3]....
        /*00e8*/ 	.word	0xffffffff


	//   ....[4]....
        /*00ec*/ 	.word	0xffffffff


	//   ....[5]....
        /*00f0*/ 	.word	0xffffffff


	//   ....[6]....
        /*00f4*/ 	.word	0xffffffff


	//   ....[7]....
        /*00f8*/ 	.word	0xffffffff


	//   ....[8]....
        /*00fc*/ 	.word	0xffffffff


	//   ....[9]....
        /*0100*/ 	.word	0xffffffff


	//   ....[10]....
        /*0104*/ 	.word	0xffffffff


	//   ....[11]....
        /*0108*/ 	.word	0xffffffff


	//   ....[12]....
        /*010c*/ 	.word	0xffffffff


	//   ....[13]....
        /*0110*/ 	.word	0xffffffff


	//   ....[14]....
        /*0114*/ 	.word	0xffffffff


	//   ....[15]....
        /*0118*/ 	.word	0xffffffff


	//   ....[16]....
        /*011c*/ 	.word	0xffffffff


	//   ....[17]....
        /*0120*/ 	.word	0xffffffff


	//   ....[18]....
        /*0124*/ 	.word	0xffffffff


	//   ....[19]....
        /*0128*/ 	.word	0xffffffff


	//   ....[20]....
        /*012c*/ 	.word	0xffffffff


	//   ....[21]....
        /*0130*/ 	.word	0xffffffff


	//   ....[22]....
        /*0134*/ 	.word	0xffffffff


	//   ....[23]....
        /*0138*/ 	.word	0xffffffff


	//   ....[24]....
        /*013c*/ 	.word	0xffffffff


	//   ....[25]....
        /*0140*/ 	.word	0xffffffff


	//   ....[26]....
        /*0144*/ 	.word	0xffffffff


	//   ....[27]....
        /*0148*/ 	.word	0xffffffff


	//   ....[28]....
        /*014c*/ 	.word	0xffffffff


	//   ....[29]....
        /*0150*/ 	.word	0xffffffff


	//   ....[30]....
        /*0154*/ 	.word	0xffffffff


	//   ....[31]....
        /*0158*/ 	.word	0xffffffff


	//   ....[32]....
        /*015c*/ 	.word	0xffffffff


	//   ....[33]....
        /*0160*/ 	.word	0xffffffff


	//   ....[34]....
        /*0164*/ 	.word	0xffffffff


	//   ....[35]....
        /*0168*/ 	.word	0xffffffff


	//   ....[36]....
        /*016c*/ 	.word	0xffffffff


	//   ....[37]....
        /*0170*/ 	.word	0xffffffff


	//   ....[38]....
        /*0174*/ 	.word	0xffffffff


	//   ....[39]....
        /*0178*/ 	.word	0xffffffff


	//   ....[40]....
        /*017c*/ 	.word	0xffffffff


	//   ....[41]....
        /*0180*/ 	.word	0xffffffff


	//   ....[42]....
        /*0184*/ 	.word	0xffffffff


	//   ....[43]....
        /*0188*/ 	.word	0xffffffff


	//   ....[44]....
        /*018c*/ 	.word	0xffffffff


	//   ....[45]....
        /*0190*/ 	.word	0xffffffff


	//   ....[46]....
        /*0194*/ 	.word	0xffffffff


	//   ....[47]....
        /*0198*/ 	.word	0xffffffff


	//   ....[48]....
        /*019c*/ 	.word	0xffffffff


	//   ....[49]....
        /*01a0*/ 	.word	0xffffffff


	//   ....[50]....
        /*01a4*/ 	.word	0xffffffff


	//   ....[51]....
        /*01a8*/ 	.word	0xffffffff


	//   ....[52]....
        /*01ac*/ 	.word	0xffffffff


	//   ....[53]....
        /*01b0*/ 	.word	0xffffffff


	//   ....[54]....
        /*01b4*/ 	.word	0xffffffff


	//   ....[55]....
        /*01b8*/ 	.word	0xffffffff


	//   ....[56]....
        /*01bc*/ 	.word	0xffffffff


	//   ....[57]....
        /*01c0*/ 	.word	0xffffffff


	//   ....[58]....
        /*01c4*/ 	.word	0xffffffff


	//   ....[59]....
        /*01c8*/ 	.word	0xffffffff


	//   ....[60]....
        /*01cc*/ 	.word	0xffffffff


	//   ....[61]....
        /*01d0*/ 	.word	0xffffffff


	//   ....[62]....
        /*01d4*/ 	.word	0xffffffff


	//   ....[63]....
        /*01d8*/ 	.word	0xffffffff


	//   ....[64]....
        /*01dc*/ 	.word	0xffffffff


	//   ....[65]....
        /*01e0*/ 	.word	0xffffffff


	//   ....[66]....
        /*01e4*/ 	.word	0xffffffff


	//   ....[67]....
        /*01e8*/ 	.word	0xffffffff


	//   ....[68]....
        /*01ec*/ 	.word	0xffffffff


	//   ....[69]....
        /*01f0*/ 	.word	0xffffffff


	//   ....[70]....
        /*01f4*/ 	.word	0xffffffff


	//   ....[71]....
        /*01f8*/ 	.word	0xffffffff


	//   ....[72]....
        /*01fc*/ 	.word	0xffffffff


	//   ....[73]....
        /*0200*/ 	.word	0xffffffff


	//   ....[74]....
        /*0204*/ 	.word	0xffffffff


	//   ....[75]....
        /*0208*/ 	.word	0xffffffff


	//   ....[76]....
        /*020c*/ 	.word	0xffffffff


	//   ....[77]....
        /*0210*/ 	.word	0xffffffff


	//   ....[78]....
        /*0214*/ 	.word	0xffffffff


	//   ....[79]....
        /*0218*/ 	.word	0xffffffff


	//   ....[80]....
        /*021c*/ 	.word	0xffffffff


	//   ....[81]....
        /*0220*/ 	.word	0xffffffff


	//   ....[82]....
        /*0224*/ 	.word	0xffffffff


	//   ....[83]....
        /*0228*/ 	.word	0xffffffff


	//   ....[84]....
        /*022c*/ 	.word	0xffffffff


	//   ....[85]....
        /*0230*/ 	.word	0xffffffff


	//----- nvinfo : EIATTR_COOP_GROUP_INSTR_OFFSETS
	.align		4
.L_1277:
        /*0234*/ 	.byte	0x04, 0x28
        /*0236*/ 	.short	(.L_1279 - .L_1278)


	//   ....[0]....
.L_1278:
        /*0238*/ 	.word	0x000000b0


	//   ....[1]....
        /*023c*/ 	.word	0x000009d0


	//   ....[2]....
        /*0240*/ 	.word	0x000009e0


	//   ....[3]....
        /*0244*/ 	.word	0x00000a30


	//   ....[4]....
        /*0248*/ 	.word	0x00000a40


	//   ....[5]....
        /*024c*/ 	.word	0x00000a90


	//   ....[6]....
        /*0250*/ 	.word	0x00000aa0


	//   ....[7]....
        /*0254*/ 	.word	0x00000af0


	//   ....[8]....
        /*0258*/ 	.word	0x00000b00


	//   ....[9]....
        /*025c*/ 	.word	0x00000b60


	//   ....[10]....
        /*0260*/ 	.word	0x00000b90


	//   ....[11]....
        /*0264*/ 	.word	0x00000c40


	//   ....[12]....
        /*0268*/ 	.word	0x00000c50


	//   ....[13]....
        /*026c*/ 	.word	0x00000ca0


	//   ....[14]....
        /*0270*/ 	.word	0x00000cb0


	//   ....[15]....
        /*0274*/ 	.word	0x00000d00


	//   ....[16]....
        /*0278*/ 	.word	0x00000d10


	//   ....[17]....
        /*027c*/ 	.word	0x00000d60


	//   ....[18]....
        /*0280*/ 	.word	0x00000d70


	//   ....[19]....
        /*0284*/ 	.word	0x00000dd0


	//   ....[20]....
        /*0288*/ 	.word	0x00000e00


	//   ....[21]....
        /*028c*/ 	.word	0x00001000


	//   ....[22]....
        /*0290*/ 	.word	0x00001010


	//   ....[23]....
        /*0294*/ 	.word	0x00001060


	//   ....[24]....
        /*0298*/ 	.word	0x00001070


	//   ....[25]....
        /*029c*/ 	.word	0x000010c0


	//   ....[26]....
        /*02a0*/ 	.word	0x000010d0


	//   ....[27]....
        /*02a4*/ 	.word	0x00001120


	//   ....[28]....
        /*02a8*/ 	.word	0x00001130


	//   ....[29]....
        /*02ac*/ 	.word	0x00001180


	//   ....[30]....
        /*02b0*/ 	.word	0x00001190


	//   ....[31]....
        /*02b4*/ 	.word	0x00001990


	//   ....[32]....
        /*02b8*/ 	.word	0x000019c0


	//   ....[33]....
        /*02bc*/ 	.word	0x00001a20


	//   ....[34]....
        /*02c0*/ 	.word	0x00001a30


	//   ....[35]....
        /*02c4*/ 	.word	0x00001a80


	//   ....[36]....
        /*02c8*/ 	.word	0x00001a90


	//   ....[37]....
        /*02cc*/ 	.word	0x00001ae0


	//   ....[38]....
        /*02d0*/ 	.word	0x00001af0


	//   ....[39]....
        /*02d4*/ 	.word	0x00001b40


	//   ....[40]....
        /*02d8*/ 	.word	0x00001b50


	//   ....[41]....
        /*02dc*/ 	.word	0x00001c20


	//   ....[42]....
        /*02e0*/ 	.word	0x00001c50


	//   ....[43]....
        /*02e4*/ 	.word	0x00001cc0


	//   ....[44]....
        /*02e8*/ 	.word	0x00001cd0


	//   ....[45]....
        /*02ec*/ 	.word	0x00001d20


	//   ....[46]....
        /*02f0*/ 	.word	0x00001d30


	//   ....[47]....
        /*02f4*/ 	.word	0x00001d80


	//   ....[48]....
        /*02f8*/ 	.word	0x00001d90


	//   ....[49]....
        /*02fc*/ 	.word	0x00001df0


	//   ....[50]....
        /*0300*/ 	.word	0x00001e10


	//   ....[51]....
        /*0304*/ 	.word	0x00001ee0


	//   ....[52]....
        /*0308*/ 	.word	0x00001f00


	//   ....[53]....
        /*030c*/ 	.word	0x00001f60


	//   ....[54]....
        /*0310*/ 	.word	0x00001f80


	//   ....[55]....
        /*0314*/ 	.word	0x00001fe0


	//   ....[56]....
        /*0318*/ 	.word	0x00001ff0


	//   ....[57]....
        /*031c*/ 	.word	0x00002040


	//   ....[58]....
        /*0320*/ 	.word	0x00002050


	//   ....[59]....
        /*0324*/ 	.word	0x000020b0


	//   ....[60]....
        /*0328*/ 	.word	0x000020e0


	//   ....[61]....
        /*032c*/ 	.word	0x000021a0


	//   ....[62]....
        /*0330*/ 	.word	0x000021b0


	//   ....[63]....
        /*0334*/ 	.word	0x00002210


	//   ....[64]....
        /*0338*/ 	.word	0x00002230


	//   ....[65]....
        /*033c*/ 	.word	0x00002290


	//   ....[66]....
        /*0340*/ 	.word	0x000022a0


	//   ....[67]....
        /*0344*/ 	.word	0x000022f0


	//   ....[68]....
        /*0348*/ 	.word	0x00002300


	//   ....[69]....
        /*034c*/ 	.word	0x00002350


	//   ....[70]....
        /*0350*/ 	.word	0x00002360


	//   ....[71]....
        /*0354*/ 	.word	0x00002540


	//   ....[72]....
        /*0358*/ 	.word	0x00002570


	//   ....[73]....
        /*035c*/ 	.word	0x000025d0


	//   ....[74]....
        /*0360*/ 	.word	0x000025e0


	//   ....[75]....
        /*0364*/ 	.word	0x00002630


	//   ....[76]....
        /*0368*/ 	.word	0x00002640


	//   ....[77]....
        /*036c*/ 	.word	0x00002690


	//   ....[78]....
        /*0370*/ 	.word	0x000026a0


	//   ....[79]....
        /*0374*/ 	.word	0x000026f0


	//   ....[80]....
        /*0378*/ 	.word	0x00002700


	//   ....[81]....
        /*037c*/ 	.word	0x00002970


	//   ....[82]....
        /*0380*/ 	.word	0x000029c0


	//   ....[83]....
        /*0384*/ 	.word	0x000029e0


	//   ....[84]....
        /*0388*/ 	.word	0x00002a00


	//   ....[85]....
        /*038c*/ 	.word	0x00002a20


	//----- nvinfo : EIATTR_VRC_CTA_INIT_COUNT
	.align		4
.L_1279:
        /*0390*/ 	.byte	0x02, 0x4a
	.zero		1
	.zero		1


	//----- nvinfo : EIATTR_EXIT_INSTR_OFFSETS
	.align		4
        /*0394*/ 	.byte	0x04, 0x1c
        /*0396*/ 	.short	(.L_1281 - .L_1280)


	//   ....[0]....
.L_1280:
        /*0398*/ 	.word	0x00002d50


	//----- nvinfo : EIATTR_CRS_STACK_SIZE
	.align		4
.L_1281:
        /*039c*/ 	.byte	0x04, 0x1e
        /*039e*/ 	.short	(.L_1283 - .L_1282)
.L_1282:
        /*03a0*/ 	.word	0x00000000


	//----- nvinfo : EIATTR_CBANK_PARAM_SIZE
	.align		4
.L_1283:
        /*03a4*/ 	.byte	0x03, 0x19
        /*03a6*/ 	.short	0x0060


	//----- nvinfo : EIATTR_PARAM_CBANK
	.align		4
        /*03a8*/ 	.byte	0x04, 0x0a
        /*03aa*/ 	.short	(.L_1285 - .L_1284)
	.align		4
.L_1284:
        /*03ac*/ 	.word	index@(.nv.constant0._ZN4vllm3moe44grouped_topk_fused_small_expert_count_kernelI13__nv_bfloat166__halfiLNS0_11ScoringFuncE0ELi512ELb0ELi22EEEvPT_PfPT1_PKT0_llllllbd)
        /*03b0*/ 	.short	0x0380
        /*03b2*/ 	.short	0x0060


	//----- nvinfo : EIATTR_SW_WAR
	.align		4
.L_1285:
        /*03b4*/ 	.byte	0x04, 0x36
        /*03b6*/ 	.short	(.L_1287 - .L_1286)
.L_1286:
        /*03b8*/ 	.word	0x00000008
.L_1287:


//--------------------- .nv.info._ZN4vllm3moe44grouped_topk_fused_small_expert_count_kernelI13__nv_bfloat166__halfiLNS0_11ScoringFuncE0ELi256ELb1ELi8EEEvPT_PfPT1_PKT0_llllllbd --------------------------
	.section	.nv.info._ZN4vllm3moe44grouped_topk_fused_small_expert_count_kernelI13__nv_bfloat166__halfiLNS0_11ScoringFuncE0ELi256ELb1ELi8EEEvPT_PfPT1_PKT0_llllllbd,"",@"SHT_CUDA_INFO"
	.sectionflags	@""
	.align	4


	//----- nvinfo : EIATTR_CUDA_API_VERSION
	.align		4
        /*0000*/ 	.byte	0x04, 0x37
        /*0002*/ 	.short	(.L_1289 - .L_1288)
.L_1288:
        /*0004*/ 	.word	0x00000082


	//----- nvinfo : EIATTR_KPARAM_INFO
	.align		4
.L_1289:
        /*0008*/ 	.byte	0x04, 0x17
        /*000a*/ 	.short	(.L_1291 - .L_1290)
.L_1290:
        /*000c*/ 	.word	0x00000000
        /*0010*/ 	.short	0x000b
        /*0012*/ 	.short	0x0058
        /*0014*/ 	.byte	0x00, 0xf0, 0x21, 0x00


	//----- nvinfo : EIATTR_KPARAM_INFO
	.align		4
.L_1291:
        /*0018*/ 	.byte	0x04, 0x17
        /*001a*/ 	.short	(.L_1293 - .L_1292)
.L_1292:
        /*001c*/ 	.word	0x00000000
        /*0020*/ 	.short	0x000a
        /*0022*/ 	.short	0x0050
        /*0024*/ 	.byte	0x00, 0xf0, 0x05, 0x00


	//----- nvinfo : EIATTR_KPARAM_INFO
	.align		4
.L_1293:
        /*0028*/ 	.byte	0x04, 0x17
        /*002a*/ 	.short	(.L_1295 - .L_1294)
.L_1294:
        /*002c*/ 	.word	0x00000000
        /*0030*/ 	.short	0x0009
        /*0032*/ 	.short	0x0048
        /*0034*/ 	.byte	0x00, 0xf0, 0x21, 0x00


	//----- nvinfo : EIATTR_KPARAM_INFO
	.align		4
.L_1295:
        /*0038*/ 	.byte	0x04, 0x17
        /*003a*/ 	.short	(.L_1297 - .L_1296)
.L_1296:
        /*003c*/ 	.word	0x00000000
        /*0040*/ 	.short	0x0008
        /*0042*/ 	.short	0x0040
        /*0044*/ 	.byte	0x00, 0xf0, 0x21, 0x00


	//----- nvinfo : EIATTR_KPARAM_INFO
	.align		4
.L_1297:
        /*0048*/ 	.byte	0x04, 0x17
        /*004a*/ 	.short	(.L_1299 - .L_1298)
.L_1298:
        /*004c*/ 	.word	0x00000000
        /*0050*/ 	.short	0x0007
        /*0052*/ 	.short	0x0038
        /*0054*/ 	.byte	0x00, 0xf0, 0x21, 0x00


	//----- nvinfo : EIATTR_KPARAM_INFO
	.align		4
.L_1299:
        /*0058*/ 	.byte	0x04, 0x17
        /*005a*/ 	.short	(.L_1301 - .L_1300)
.L_1300:
        /*005c*/ 	.word	0x00000000
        /*0060*/ 	.short	0x0006
        /*0062*/ 	.short	0x0030
        /*0064*/ 	.byte	0x00, 0xf0, 0x21, 0x00


	//----- nvinfo : EIATTR_KPARAM_INFO
	.align		4
.L_1301:
        /*0068*/ 	.byte	0x04, 0x17
        /*006a*/ 	.short	(.L_1303 - .L_1302)
.L_1302:
        /*006c*/ 	.word	0x00000000
        /*0070*/ 	.short	0x0005
        /*0072*/ 	.short	0x0028
        /*0074*/ 	.byte	0x00, 0xf0, 0x21, 0x00


	//----- nvinfo : EIATTR_KPARAM_INFO
	.align		4
.L_1303:
        /*0078*/ 	.byte	0x04, 0x17
        /*007a*/ 	.short	(.L_1305 - .L_1304)
.L_1304:
        /*007c*/ 	.word	0x00000000
        /*0080*/ 	.short	0x0004
        /*0082*/ 	.short	0x0020
        /*0084*/ 	.byte	0x00, 0xf0, 0x21, 0x00


	//----- nvinfo : EIATTR_KPARAM_INFO
	.align		4
.L_1305:
        /*0088*/ 	.byte	0x04, 0x17
        /*008a*/ 	.short	(.L_1307 - .L_1306)
.L_1306:
        /*008c*/ 	.word	0x00000000
        /*0090*/ 	.short	0x0003
        /*0092*/ 	.short	0x0018
        /*0094*/ 	.byte	0x00, 0xf5, 0x21, 0x00


	//----- nvinfo : EIATTR_KPARAM_INFO
	.align		4
.L_1307:
        /*0098*/ 	.byte	0x04, 0x17
        /*009a*/ 	.short	(.L_1309 - .L_1308)
.L_1308:
        /*009c*/ 	.word	0x00000000
        /*00a0*/ 	.short	0x0002
        /*00a2*/ 	.short	0x0010
        /*00a4*/ 	.byte	0x00, 0xf5, 0x21, 0x00


	//----- nvinfo : EIATTR_KPARAM_INFO
	.align		4
.L_1309:
        /*00a8*/ 	.byte	0x04, 0x17
        /*00aa*/ 	.short	(.L_1311 - .L_1310)
.L_1310:
        /*00ac*/ 	.word	0x00000000
        /*00b0*/ 	.short	0x0001
        /*00b2*/ 	.short	0x0008
        /*00b4*/ 	.byte	0x00, 0xf5, 0x21, 0x00


	//----- nvinfo : EIATTR_KPARAM_INFO
	.align		4
.L_1311:
        /*00b8*/ 	.byte	0x04, 0x17
        /*00ba*/ 	.short	(.L_1313 - .L_1312)
.L_1312:
        /*00bc*/ 	.word	0x00000000
        /*00c0*/ 	.short	0x0000
        /*00c2*/ 	.short	0x0000
        /*00c4*/ 	.byte	0x00, 0xf5, 0x21, 0x00


	//----- nvinfo : EIATTR_SPARSE_MMA_MASK
	.align		4
.L_1313:
        /*00c8*/ 	.byte	0x03, 0x50
        /*00ca*/ 	.short	0x0000


	//----- nvinfo : EIATTR_MAXREG_COUNT
	.align		4
        /*00cc*/ 	.byte	0x03, 0x1b
        /*00ce*/ 	.short	0x00ff


	//----- nvinfo : EIATTR_NUM_BARRIERS
	.align		4
        /*00d0*/ 	.byte	0x02, 0x4c
        /*00d2*/ 	.byte	0x01
	.zero		1


	//----- nvinfo : EIATTR_MERCURY_ISA_VERSION
	.align		4
        /*00d4*/ 	.byte	0x03, 0x5f
        /*00d6*/ 	.short	0x0101


	//----- nvinfo : EIATTR_COOP_GROUP_MASK_REGIDS
	.align		4
        /*00d8*/ 	.byte	0x04, 0x29
        /*00da*/ 	.short	(.L_1315 - .L_1314)


	//   ....[0]....
.L_1314:
        /*00dc*/ 	.word	0xffffffff


	//   ....[1]....
        /*00e0*/ 	.word	0xffffffff


	//   ....[2]....
        /*00e4*/ 	.word	0xffffffff


	//   ....[3]....
        /*00e8*/ 	.word	0xffffffff


	//   ....[4]....
        /*00ec*/ 	.word	0xffffffff


	//   ....[5]....
        /*00f0*/ 	.word	0xffffffff


	//   ....[6]....
        /*00f4*/ 	.word	0xffffffff


	//   ....[7]....
        /*00f8*/ 	.word	0xffffffff


	//   ....[8]....
        /*00fc*/ 	.word	0xffffffff


	//   ....[9]....
        /*0100*/ 	.word	0xffffffff


	//   ....[10]....
        /*0104*/ 	.word	0xffffffff


	//   ....[11]....
        /*0108*/ 	.word	0xffffffff


	//   ....[12]....
        /*010c*/ 	.word	0xffffffff


	//   ....[13]....
        /*0110*/ 	.word	0xffffffff


	//   ....[14]....
        /*0114*/ 	.word	0xffffffff


	//   ....[15]....
        /*0118*/ 	.word	0xffffffff


	//   ....[16]....
        /*011c*/ 	.word	0xffffffff


	//   ....[17]....
        /*0120*/ 	.word	0xffffffff


	//   ....[18]....
        /*0124*/ 	.word	0xffffffff


	//   ....[19]....
        /*0128*/ 	.word	0xffffffff


	//   ....[20]....
        /*012c*/ 	.word	0xffffffff


	//   ....[21]....
        /*0130*/ 	.word	0xffffffff


	//   ....[22]....
        /*0134*/ 	.word	0xffffffff


	//   ....[23]....
        /*0138*/ 	.word	0xffffffff


	//   ....[24]....
        /*013c*/ 	.word	0xffffffff


	//   ....[25]....
        /*0140*/ 	.word	0xffffffff


	//   ....[26]....
        /*0144*/ 	.word	0xffffffff


	//   ....[27]....
        /*0148*/ 	.word	0xffffffff


	//   ....[28]....
        /*014c*/ 	.word	0xffffffff


	//   ....[29]....
        /*0150*/ 	.word	0xffffffff


	//   ....[30]....
        /*0154*/ 	.word	0xffffffff


	//   ....[31]....
        /*0158*/ 	.word	0xffffffff


	//   ....[32]....
        /*015c*/ 	.word	0xffffffff


	//   ....[33]....
        /*0160*/ 	.word	0xffffffff


	//   ....[34]....
        /*0164*/ 	.word	0xffffffff


	//   ....[35]....
        /*0168*/ 	.word	0xffffffff


	//   ....[36]....
        /*016c*/ 	.word	0xffffffff


	//   ....[37]....
        /*0170*/ 	.word	0xffffffff


	//   ....[38]....
        /*0174*/ 	.word	0xffffffff


	//   ....[39]....
        /*0178*/ 	.word	0xffffffff


	//   ....[40]....
        /*017c*/ 	.word	0xffffffff


	//   ....[41]....
        /*0180*/ 	.word	0xffffffff


	//   ....[42]....
        /*0184*/ 	.word	0xffffffff


	//   ....[43]....
        /*0188*/ 	.word	0xffffffff


	//   ....[44]....
        /*018c*/ 	.word	0xffffffff


	//   ....[45]....
        /*0190*/ 	.word	0xffffffff


	//   ....[46]....
        /*0194*/ 	.word	0xffffffff


	//   ....[47]....
        /*0198*/ 	.word	0xffffffff


	//   ....[48]....
        /*019c*/ 	.word	0xffffffff


	//   ....[49]....
        /*01a0*/ 	.word	0xffffffff


	//   ....[50]....
        /*01a4*/ 	.word	0xffffffff


	//   ....[51]....
        /*01a8*/ 	.word	0xffffffff


	//   ....[52]....
        /*01ac*/ 	.word	0xffffffff


	//   ....[53]....
        /*01b0*/ 	.word	0xffffffff


	//   ....[54]....
        /*01b4*/ 	.word	0xffffffff


	//   ....[55]....
        /*01b8*/ 	.word	0xffffffff


	//   ....[56]....
        /*01bc*/ 	.word	0xffffffff


	//   ....[57]....
        /*01c0*/ 	.word	0xffffffff


	//   ....[58]....
        /*01c4*/ 	.word	0xffffffff


	//   ....[59]....
        /*01c8*/ 	.word	0xffffffff


	//   ....[60]....
        /*01cc*/ 	.word	0xffffffff


	//   ....[61]....
        /*01d0*/ 	.word	0xffffffff


	//   ....[62]....
        /*01d4*/ 	.word	0xffffffff


	//   ....[63]....
        /*01d8*/ 	.word	0xffffffff


	//   ....[64]....
        /*01dc*/ 	.word	0xffffffff


	//   ....[65]....
        /*01e0*/ 	.word	0xffffffff


	//   ....[66]....
        /*01e4*/ 	.word	0xffffffff


	//   ....[67]....
        /*01e8*/ 	.word	0xffffffff


	//   ....[68]....
        /*01ec*/ 	.word	0xffffffff


	//   ....[69]....
        /*01f0*/ 	.word	0xffffffff


	//   ....[70]....
        /*01f4*/ 	.word	0xffffffff


	//   ....[71]....
        /*01f8*/ 	.word	0xffffffff


	//   ....[72]....
        /*01fc*/ 	.word	0xffffffff


	//   ....[73]....
        /*0200*/ 	.word	0xffffffff


	//   ....[74]....
        /*0204*/ 	.word	0xffffffff


	//   ....[75]....
        /*0208*/ 	.word	0xffffffff


	//   ....[76]....
        /*020c*/ 	.word	0xffffffff


	//   ....[77]....
        /*0210*/ 	.word	0xffffffff


	//   ....[78]....
        /*0214*/ 	.word	0xffffffff


	//   ....[79]....
        /*0218*/ 	.word	0xffffffff


	//   ....[80]....
        /*021c*/ 	.word	0xffffffff


	//   ....[81]....
        /*0220*/ 	.word	0xffffffff


	//   ....[82]....
        /*0224*/ 	.word	0xffffffff


	//   ....[83]....
        /*0228*/ 	.word	0xffffffff


	//   ....[84]....
        /*022c*/ 	.word	0xffffffff


	//   ....[85]....
        /*0230*/ 	.word	0xffffffff


	//   ....[86]....
        /*0234*/ 	.word	0xffffffff


	//   ....[87]....
        /*0238*/ 	.word	0xffffffff


	//   ....[88]....
        /*023c*/ 	.word	0xffffffff


	//   ....[89]....
        /*0240*/ 	.word	0xffffffff


	//   ....[90]....
        /*0244*/ 	.word	0xffffffff


	//   ....[91]....
        /*0248*/ 	.word	0xffffffff


	//   ....[92]....
        /*024c*/ 	.word	0xffffffff


	//   ....[93]....
        /*0250*/ 	.word	0xffffffff


	//   ....[94]....
        /*0254*/ 	.word	0xffffffff


	//   ....[95]....
        /*0258*/ 	.word	0xffffffff


	//   ....[96]....
        /*025c*/ 	.word	0xffffffff


	//   ....[97]....
        /*0260*/ 	.word	0xffffffff


	//   ....[98]....
        /*0264*/ 	.word	0xffffffff


	//   ....[99]....
        /*0268*/ 	.word	0xffffffff


	//   ....[100]....
        /*026c*/ 	.word	0xffffffff


	//   ....[101]....
        /*0270*/ 	.word	0xffffffff


	//   ....[102]....
        /*0274*/ 	.word	0xffffffff


	//   ....[103]....
        /*0278*/ 	.word	0xffffffff


	//   ....[104]....
        /*027c*/ 	.word	0xffffffff


	//   ....[105]....
        /*0280*/ 	.word	0xffffffff


	//   ....[106]....
        /*0284*/ 	.word	0xffffffff


	//   ....[107]....
        /*0288*/ 	.word	0xffffffff


	//   ....[108]....
        /*028c*/ 	.word	0xffffffff


	//   ....[109]....
        /*0290*/ 	.word	0xffffffff


	//   ....[110]....
        /*0294*/ 	.word	0xffffffff


	//   ....[111]....
        /*0298*/ 	.word	0xffffffff


	//----- nvinfo : EIATTR_COOP_GROUP_INSTR_OFFSETS
	.align		4
.L_1315:
        /*029c*/ 	.byte	0x04, 0x28
        /*029e*/ 	.short	(.L_1317 - .L_1316)


	//   ....[0]....
.L_1316:
        /*02a0*/ 	.word	0x00000060


	//   ....[1]....
        /*02a4*/ 	.word	0x00000360


	//   ....[2]....
        /*02a8*/ 	.word	0x00000370


	//   ....[3]....
        /*02ac*/ 	.word	0x000003c0


	//   ....[4]....
        /*02b0*/ 	.word	0x000003d0


	//   ....[5]....
        /*02b4*/ 	.word	0x00000420


	//   ....[6]....
        /*02b8*/ 	.word	0x00000430


	//   ....[7]....
        /*02bc*/ 	.word	0x00000480


	//   ....[8]....
        /*02c0*/ 	.word	0x00000490


	//   ....[9]....
        /*02c4*/ 	.word	0x000004e0


	//   ....[10]....
        /*02c8*/ 	.word	0x000004f0


	//   ....[11]....
        /*02cc*/ 	.word	0x00000570


	//   ....[12]....
        /*02d0*/ 	.word	0x000005b0


	//   ....[13]....
        /*02d4*/ 	.word	0x000005c0


	//   ....[14]....
        /*02d8*/ 	.word	0x00000620


	//   ....[15]....
        /*02dc*/ 	.word	0x00000630


	//   ....[16]....
        /*02e0*/ 	.word	0x00000690


	//   ....[17]....
        /*02e4*/ 	.word	0x000006b0


	//   ....[18]....
        /*02e8*/ 	.word	0x00000720


	//   ....[19]....
        /*02ec*/ 	.word	0x00000730


	//   ....[20]....
        /*02f0*/ 	.word	0x00000980


	//   ....[21]....
        /*02f4*/ 	.word	0x00000990


	//   ....[22]....
        /*02f8*/ 	.word	0x000009e0


	//   ....[23]....
        /*02fc*/ 	.word	0x000009f0


	//   ....[24]....
        /*0300*/ 	.word	0x00000a40


	//   ....[25]....
        /*0304*/ 	.word	0x00000a50


	//   ....[26]....
        /*0308*/ 	.word	0x00000aa0


	//   ....[27]....
        /*030c*/ 	.word	0x00000ab0


	//   ....[28]....
        /*0310*/ 	.word	0x00000b00


	//   ....[29]....
        /*0314*/ 	.word	0x00000b10


	//   ....[30]....
        /*0318*/ 	.word	0x00000ba0


	//   ....[31]....
        /*031c*/ 	.word	0x00000be0


	//   ....[32]....
        /*0320*/ 	.word	0x00000bf0


	//   ....[33]....
        /*0324*/ 	.word	0x00000c40


	//   ....[34]....
        /*0328*/ 	.word	0x00000c50


	//   ....[35]....
        /*032c*/ 	.word	0x00000ca0


	//   ....[36]....
        /*0330*/ 	.word	0x00000cb0


	//   ....[37]....
        /*0334*/ 	.word	0x00000d00


	//   ....[38]....
        /*0338*/ 	.word	0x00000d10


	//   ....[39]....
        /*033c*/ 	.word	0x00000d90


	//   ....[40]....
        /*0340*/ 	.word	0x00000dd0


	//   ....[41]....
        /*0344*/ 	.word	0x00000de0


	//   ....[42]....
        /*0348*/ 	.word	0x00000e30


	//   ....[43]....
        /*034c*/ 	.word	0x00000e40


	//   ....[44]....
        /*0350*/ 	.word	0x00000e90


	//   ....[45]....
        /*0354*/ 	.word	0x00000ea0


	//   ....[46]....
        /*0358*/ 	.word	0x00000ef0


	//   ....[47]....
        /*035c*/ 	.word	0x00000f00


	//   ....[48]....
        /*0360*/ 	.word	0x00000fb0


	//   ....[49]....
        /*0364*/ 	.word	0x00001000


	//   ....[50]....
        /*0368*/ 	.word	0x00001010


	//   ....[51]....
        /*036c*/ 	.word	0x00001070


	//   ....[52]....
        /*0370*/ 	.word	0x00001080


	//   ....[53]....
        /*0374*/ 	.word	0x00001110


	//   ....[54]....
        /*0378*/ 	.word	0x00001140


	//   ....[55]....
        /*037c*/ 	.word	0x000011e0


	//   ....[56]....
        /*0380*/ 	.word	0x00001240


	//   ....[57]....
        /*0384*/ 	.word	0x00001960


	//   ....[58]....
        /*0388*/ 	.word	0x00001980


	//   ....[59]....
        /*038c*/ 	.word	0x000019d0


	//   ....[60]....
        /*0390*/ 	.word	0x000019e0


	//   ....[61]....
        /*0394*/ 	.word	0x00001a30


	//   ....[62]....
        /*0398*/ 	.word	0x00001a40


	//   ....[63]....
        /*039c*/ 	.word	0x00001a90


	//   ....[64]....
        /*03a0*/ 	.word	0x00001aa0


	//   ....[65]....
        /*03a4*/ 	.word	0x00001af0


	//   ....[66]....
        /*03a8*/ 	.word	0x00001b00


	//   ....[67]....
        /*03ac*/ 	.word	0x00001bc0


	//   ....[68]....
        /*03b0*/ 	.word	0x00001bf0


	//   ....[69]....
        /*03b4*/ 	.word	0x00001c40


	//   ....[70]....
        /*03b8*/ 	.word	0x00001c50


	//   ....[71]....
        /*03bc*/ 	.word	0x00001ca0


	//   ....[72]....
        /*03c0*/ 	.word	0x00001cb0


	//   ....[73]....
        /*03c4*/ 	.word	0x00001d00


	//   ....[74]....
        /*03c8*/ 	.word	0x00001d10


	//   ....[75]....
        /*03cc*/ 	.word	0x00001d60


	//   ....[76]....
        /*03d0*/ 	.word	0x00001d70


	//   ....[77]....
        /*03d4*/ 	.word	0x00001e20


	//   ....[78]....
        /*03d8*/ 	.word	0x00001e30


	//   ....[79]....
        /*03dc*/ 	.word	0x00001e80


	//   ....[80]....
        /*03e0*/ 	.word	0x00001e90


	//   ....[81]....
        /*03e4*/ 	.word	0x00001ee0


	//   ....[82]....
        /*03e8*/ 	.word	0x00001ef0


	//   ....[83]....
        /*03ec*/ 	.word	0x00001f40


	//   ....[84]....
        /*03f0*/ 	.word	0x00001f50


	//   ....[85]....
        /*03f4*/ 	.word	0x00001fb0


	//   ....[86]....
        /*03f8*/ 	.word	0x00001fd0


	//   ....[87]....
        /*03fc*/ 	.word	0x000020c0


	//   ....[88]....
        /*0400*/ 	.word	0x00002100


	//   ....[89]....
        /*0404*/ 	.word	0x000021b0


	//   ....[90]....
        /*0408*/ 	.word	0x000021c0


	//   ....[91]....
        /*040c*/ 	.word	0x00002210


	//   ....[92]....
        /*0410*/ 	.word	0x00002220


	//   ....[93]....
        /*0414*/ 	.word	0x00002270


	//   ....[94]....
        /*0418*/ 	.word	0x00002280


	//   ....[95]....
        /*041c*/ 	.word	0x000022e0


	//   ....[96]....
        /*0420*/ 	.word	0x000022f0


	//   ....[97]....
        /*0424*/ 	.word	0x00002460


	//   ....[98]....
        /*0428*/ 	.word	0x00002490


	//   ....[99]....
        /*042c*/ 	.word	0x00002510


	//   ....[100]....
        /*0430*/ 	.word	0x00002520


	//   ....[101]....
        /*0434*/ 	.word	0x00002570


	//   ....[102]....
        /*0438*/ 	.word	0x00002580


	//   ....[103]....
        /*043c*/ 	.word	0x000025d0


	//   ....[104]....
        /*0440*/ 	.word	0x000025e0


	//   ....[105]....
        /*0444*/ 	.word	0x00002630


	//   ....[106]....
        /*0448*/ 	.word	0x00002640


	//   ....[107]....
        /*044c*/ 	.word	0x00002860


	//   ....[108]....
        /*0450*/ 	.word	0x000028c0


	//   ....[109]....
        /*0454*/ 	.word	0x000028e0


	//   ....[110]....
        /*0458*/ 	.word	0x00002910


	//   ....[111]....
        /*045c*/ 	.word	0x00002940


	//----- nvinfo : EIATTR_VRC_CTA_INIT_COUNT
	.align		4
.L_1317:
        /*0460*/ 	.byte	0x02, 0x4a
	.zero		1
	.zero		1


	//----- nvinfo : EIATTR_EXIT_INSTR_OFFSETS
	.align		4
        /*0464*/ 	.byte	0x04, 0x1c
        /*0466*/ 	.short	(.L_1319 - .L_1318)


	//   ....[0]....
.L_1318:
        /*0468*/ 	.word	0x000000a0


	//   ....[1]....
        /*046c*/ 	.word	0x00002c20


	//----- nvinfo : EIATTR_CRS_STACK_SIZE
	.align		4
.L_1319:
        /*0470*/ 	.byte	0x04, 0x1e
        /*0472*/ 	.short	(.L_1321 - .L_1320)
.L_1320:
        /*0474*/ 	.word	0x00000000


	//----- nvinfo : EIATTR_CBANK_PARAM_SIZE
	.align		4
.L_1321:
        /*0478*/ 	.byte	0x03, 0x19
        /*047a*/ 	.short	0x0060


	//----- nvinfo : EIATTR_PARAM_CBANK
	.align		4
        /*047c*/ 	.byte	0x04, 0x0a
        /*047e*/ 	.short	(.L_1323 - .L_1322)
	.align		4
.L_1322:
        /*0480*/ 	.word	index@(.nv.constant0._ZN4vllm3moe44grouped_topk_fused_small_expert_count_kernelI13__nv_bfloat166__halfiLNS0_11ScoringFuncE0ELi256ELb1ELi8EEEvPT_PfPT1_PKT0_llllllbd)
        /*0484*/ 	.short	0x0380
        /*0486*/ 	.short	0x0060


	//----- nvinfo : EIATTR_SW_WAR
	.align		4
.L_1323:
        /*0488*/ 	.byte	0x04, 0x36
        /*048a*/ 	.short	(.L_1325 - .L_1324)
.L_1324:
        /*048c*/ 	.word	0x00000008
.L_1325:


//--------------------- .nv.info._ZN4vllm3moe25grouped_topk_fused_kernelI13__nv_bfloat16fiLNS0_11ScoringFuncE0EEEvPT_PfPT1_PKT0_lllllbd --------------------------
	.section	.nv.info._ZN4vllm3moe25grouped_topk_fused_kernelI13__nv_bfloat16fiLNS0_11ScoringFuncE0EEEvPT_PfPT1_PKT0_lllllbd,"",@"SHT_CUDA_INFO"
	.sectionflags	@""
	.align	4


	//----- nvinfo : EIATTR_CUDA_API_VERSION
	.align		4
        /*0000*/ 	.byte	0x04, 0x37
        /*0002*/ 	.short	(.L_1327 - .L_1326)
.L_1326:
        /*0004*/ 	.word	0x00000082


	//----- nvinfo : EIATTR_KPARAM_INFO
	.align		4
.L_1327:
        /*0008*/ 	.byte	0x04, 0x17
        /*000a*/ 	.short	(.L_1329 - .L_1328)
.L_1328:
        /*000c*/ 	.word	0x00000000
        /*0010*/ 	.short	0x000a
        /*0012*/ 	.short	0x0050
        /*0014*/ 	.byte	0x00, 0xf0, 0x21, 0x00


	//----- nvinfo : EIATTR_KPARAM_INFO
	.align		4
.L_1329:
        /*0018*/ 	.byte	0x04, 0x17
        /*001a*/ 	.short	(.L_1331 - .L_1330)
.L_1330:
        /*001c*/ 	.word	0x00000000
        /*0020*/ 	.short	0x0009
        /*0022*/ 	.short	0x0048
        /*0024*/ 	.byte	0x00, 0xf0, 0x05, 0x00


	//----- nvinfo : EIATTR_KPARAM_INFO
	.align		4
.L_1331:
        /*0028*/ 	.byte	0x04, 0x17
        /*002a*/ 	.short	(.L_1333 - .L_1332)
.L_1332:
        /*002c*/ 	.word	0x00000000
        /*0030*/ 	.short	0x0008
        /*0032*/ 	.short	0x0040
        /*0034*/ 	.byte	0x00, 0xf0, 0x21, 0x00


	//----- nvinfo : EIATTR_KPARAM_INFO
	.align		4
.L_1333:
        /*0038*/ 	.byte	0x04, 0x17
        /*003a*/ 	.short	(.L_1335 - .L_1334)
.L_1334:
        /*003c*/ 	.word	0x00000000
        /*0040*/ 	.short	0x0007
        /*0042*/ 	.short	0x0038
        /*0044*/ 	.byte	0x00, 0xf0, 0x21, 0x00


	//----- nvinfo : EIATTR_KPARAM_INFO
	.align		4
.L_1335:
        /*0048*/ 	.byte	0x04, 0x17
        /*004a*/ 	.short	(.L_1337 - .L_1336)
.L_1336:
        /*004c*/ 	.word	0x00000000
        /*0050*/ 	.short	0x0006
        /*0052*/ 	.short	0x0030
        /*0054*/ 	.byte	0x00, 0xf0, 0x21, 0x00


	//----- nvinfo : EIATTR_KPARAM_INFO
	.align		4
.L_1337:
        /*0058*/ 	.byte	0x04, 0x17
        /*005a*/ 	.short	(.L_1339 - .L_1338)
.L_1338:
        /*005c*/ 	.word	0x00000000
        /*0060*/ 	.short	0x0005
        /*0062*/ 	.short	0x0028
        /*0064*/ 	.byte	0x00, 0xf0, 0x21, 0x00


	//----- nvinfo : EIATTR_KPARAM_INFO
	.align		4
.L_1339:
        /*0068*/ 	.byte	0x04, 0x17
        /*006a*/ 	.short	(.L_1341 - .L_1340)
.L_1340:
        /*006c*/ 	.word	0x00000000
        /*0070*/ 	.short	0x0004
        /*0072*/ 	.short	0x0020
        /*0074*/ 	.byte	0x00, 0xf0, 0x21, 0x00


	//----- nvinfo : EIATTR_KPARAM_INFO
	.align		4
.L_1341:
        /*0078*/ 	.byte	0x04, 0x17
        /*007a*/ 	.short	(.L_1343 - .L_1342)
.L_1342:
        /*007c*/ 	.word	0x00000000
        /*0080*/ 	.short	0x0003
        /*0082*/ 	.short	0x0018
        /*0084*/ 	.byte	0x00, 0xf5, 0x21, 0x00


	//----- nvinfo : EIATTR_KPARAM_INFO
	.align		4
.L_1343:
        /*0088*/ 	.byte	0x04, 0x17
        /*008a*/ 	.short	(.L_1345 - .L_1344)
.L_1344:
        /*008c*/ 	.word	0x00000000
        /*0090*/ 	.short	0x0002
        /*0092*/ 	.short	0x0010
        /*0094*/ 	.byte	0x00, 0xf5, 0x21, 0x00


	//----- nvinfo : EIATTR_KPARAM_INFO
	.align		4
.L_1345:
        /*0098*/ 	.byte	0x04, 0x17
        /*009a*/ 	.short	(.L_1347 - .L_1346)
.L_1346:
        /*009c*/ 	.word	0x00000000
        /*00a0*/ 	.short	0x0001
        /*00a2*/ 	.short	0x0008
        /*00a4*/ 	.byte	0x00, 0xf5, 0x21, 0x00


	//----- nvinfo : EIATTR_KPARAM_INFO
	.align		4
.L_1347:
        /*00a8*/ 	.byte	0x04, 0x17
        /*00aa*/ 	.short	(.L_1349 - .L_1348)
.L_1348:
        /*00ac*/ 	.word	0x00000000
        /*00b0*/ 	.short	0x0000
        /*00b2*/ 	.short	0x0000
        /*00b4*/ 	.byte	0x00, 0xf5, 0x21, 0x00


	//----- nvinfo : EIATTR_SPARSE_MMA_MASK
	.align		4
.L_1349:
        /*00b8*/ 	.byte	0x03, 0x50
        /*00ba*/ 	.short	0x0000


	//----- nvinfo : EIATTR_MAXREG_COUNT
	.align		4
        /*00bc*/ 	.byte	0x03, 0x1b
        /*00be*/ 	.short	0x00ff


	//----- nvinfo : EIATTR_NUM_BARRIERS
	.align		4
        /*00c0*/ 	.byte	0x02, 0x4c
        /*00c2*/ 	.byte	0x01
	.zero		1


	//----- nvinfo : EIATTR_MERCURY_ISA_VERSION
	.align		4
        /*00c4*/ 	.byte	0x03, 0x5f
        /*00c6*/ 	.short	0x0101


	//----- nvinfo : EIATTR_COOP_GROUP_MASK_REGIDS
	.align		4
        /*00c8*/ 	.byte	0x04, 0x29
        /*00ca*/ 	.short	(.L_1351 - .L_1350)


	//   ....[0]....
.L_1350:
        /*00cc*/ 	.word	0xffffffff


	//   ....[1]....
        /*00d0*/ 	.word	0xffffffff


	//   ....[2]....
        /*00d4*/ 	.word	0xffffffff


	//   ....[3]....
        /*00d8*/ 	.word	0xffffffff


	//   ....[4]....
        /*00dc*/ 	.word	0xffffffff


	//   ....[5]....
        /*00e0*/ 	.word	0xffffffff


	//   ....[6]....
        /*00e4*/ 	.word	0xffffffff


	//   ....[7]....
        /*00e8*/ 	.word	0xffffffff


	//   ....[8]....
        /*00ec*/ 	.word	0xffffffff


	//   ....[9]....
        /*00f0*/ 	.word	0xffffffff


	//   ....[10]....
        /*00f4*/ 	.word	0xffffffff


	//   ....[11]....
        /*00f8*/ 	.word	0xffffffff


	//   ....[12]....
        /*00fc*/ 	.word	0xffffffff


	//   ....[13]....
        /*0100*/ 	.word	0xffffffff


	//   ....[14]....
        /*0104*/ 	.word	0xffffffff


	//   ....[15]....
        /*0108*/ 	.word	0xffffffff


	//   ....[16]....
        /*010c*/ 	.word	0xffffffff


	//   ....[17]....
        /*0110*/ 	.word	0xffffffff


	//   ....[18]....
        /*0114*/ 	.word	0xffffffff


	//   ....[19]....
        /*0118*/ 	.word	0xffffffff


	//   ....[20]....
        /*011c*/ 	.word	0xffffffff


	//   ....[21]....
        /*0120*/ 	.word	0xffffffff


	//   ....[22]....
        /*0124*/ 	.word	0xffffffff


	//   ....[23]....
        /*0128*/ 	.word	0xffffffff


	//   ....[24]....
        /*012c*/ 	.word	0xffffffff


	//   ....[25]....
        /*0130*/ 	.word	0xffffffff


	//   ....[26]....
        /*0134*/ 	.word	0xffffffff


	//   ....[27]....
        /*0138*/ 	.word	0xffffffff


	//   ....[28]....
        /*013c*/ 	.word	0xffffffff


	//   ....[29]....
        /*0140*/ 	.word	0xffffffff


	//   ....[30]....
        /*0144*/ 	.word	0xffffffff


	//   ....[31]....
        /*0148*/ 	.word	0xffffffff


	//   ....[32]....
        /*014c*/ 	.word	0xffffffff


	//   ....[33]....
        /*0150*/ 	.word	0xffffffff


	//   ....[34]....
        /*0154*/ 	.word	0xffffffff


	//   ....[35]....
        /*0158*/ 	.word	0xffffffff


	//   ....[36]....
        /*015c*/ 	.word	0xffffffff


	//   ....[37]....
        /*0160*/ 	.word	0xffffffff


	//   ....[38]....
        /*0164*/ 	.word	0xffffffff


	//   ....[39]....
        /*0168*/ 	.word	0xffffffff


	//   ....[40]....
        /*016c*/ 	.word	0xffffffff


	//   ....[41]....
        /*0170*/ 	.word	0xffffffff


	//   ....[42]....
        /*0174*/ 	.word	0xffffffff


	//   ....[43]....
        /*0178*/ 	.word	0xffffffff


	//   ....[44]....
        /*017c*/ 	.word	0xffffffff


	//   ....[45]....
        /*0180*/ 	.word	0xffffffff


	//   ....[46]....
        /*0184*/ 	.word	0xffffffff


	//   ....[47]....
        /*0188*/ 	.word	0xffffffff


	//   ....[48]....
        /*018c*/ 	.word	0xffffffff


	//   ....[49]....
        /*0190*/ 	.word	0xffffffff


	//   ....[50]....
        /*0194*/ 	.word	0xffffffff


	//   ....[51]....
        /*0198*/ 	.word	0xffffffff


	//   ....[52]....
        /*019c*/ 	.word	0xffffffff


	//   ....[53]....
        /*01a0*/ 	.word	0xffffffff


	//   ....[54]....
        /*01a4*/ 	.word	0xffffffff


	//   ....[55]....
        /*01a8*/ 	.word	0xffffffff


	//   ....[56]....
        /*01ac*/ 	.word	0xffffffff


	//   ....[57]....
        /*01b0*/ 	.word	0xffffffff


	//   ....[58]....
        /*01b4*/ 	.word	0xffffffff


	//   ....[59]....
        /*01b8*/ 	.word	0xffffffff


	//   ....[60]....
        /*01bc*/ 	.word	0xffffffff


	//   ....[61]....
        /*01c0*/ 	.word	0xffffffff


	//   ....[62]....
        /*01c4*/ 	.word	0xffffffff


	//   ....[63]....
        /*01c8*/ 	.word	0xffffffff


	//   ....[64]....
        /*01cc*/ 	.word	0xffffffff


	//   ....[65]....
        /*01d0*/ 	.word	0xffffffff


	//   ....[66]....
        /*01d4*/ 	.word	0xffffffff


	//   ....[67]....
        /*01d8*/ 	.word	0xffffffff


	//   ....[68]....
        /*01dc*/ 	.word	0xffffffff


	//   ....[69]....
        /*01e0*/ 	.word	0xffffffff


	//   ....[70]....
        /*01e4*/ 	.word	0xffffffff


	//   ....[71]....
        /*01e8*/ 	.word	0xffffffff


	//   ....[72]....
        /*01ec*/ 	.word	0xffffffff


	//   ....[73]....
        /*01f0*/ 	.word	0xffffffff


	//   ....[74]....
        /*01f4*/ 	.word	0xffffffff


	//   ....[75]....
        /*01f8*/ 	.word	0xffffffff


	//   ....[76]....
        /*01fc*/ 	.word	0xffffffff


	//   ....[77]....
        /*0200*/ 	.word	0xffffffff


	//   ....[78]....
        /*0204*/ 	.word	0xffffffff


	//   ....[79]....
        /*0208*/ 	.word	0xffffffff


	//   ....[80]....
        /*020c*/ 	.word	0xffffffff


	//   ....[81]....
        /*0210*/ 	.word	0xffffffff


	//   ....[82]....
        /*0214*/ 	.word	0xffffffff


	//   ....[83]....
        /*0218*/ 	.word	0xffffffff


	//   ....[84]....
        /*021c*/ 	.word	0xffffffff


	//   ....[85]....
        /*0220*/ 	.word	0xffffffff


	//   ....[86]....
        /*0224*/ 	.word	0xffffffff


	//   ....[87]....
        /*0228*/ 	.word	0xffffffff


	//   ....[88]....
        /*022c*/ 	.word	0xffffffff


	//   ....[89]....
        /*0230*/ 	.word	0xffffffff


	//   ....[90]....
        /*0234*/ 	.word	0xffffffff


	//   ....[91]....
        /*0238*/ 	.word	0xffffffff


	//   ....[92]....
        /*023c*/ 	.word	0xffffffff


	//   ....[93]....
        /*0240*/ 	.word	0xffffffff


	//   ....[94]....
        /*0244*/ 	.word	0xffffffff


	//   ....[95]....
        /*0248*/ 	.word	0xffffffff


	//   ....[96]....
        /*024c*/ 	.word	0xffffffff


	//   ....[97]....
        /*0250*/ 	.word	0xffffffff


	//   ....[98]....
        /*0254*/ 	.word	0xffffffff


	//   ....[99]....
        /*0258*/ 	.word	0xffffffff


	//   ....[100]....
        /*025c*/ 	.word	0xffffffff


	//   ....[101]....
        /*0260*/ 	.word	0xffffffff


	//   ....[102]....
        /*0264*/ 	.word	0xffffffff


	//   ....[103]....
        /*0268*/ 	.word	0xffffffff


	//   ....[104]....
        /*026c*/ 	.word	0xffffffff


	//   ....[105]....
        /*0270*/ 	.word	0xffffffff


	//   ....[106]....
        /*0274*/ 	.word	0xffffffff


	//   ....[107]....
        /*0278*/ 	.word	0xffffffff


	//   ....[108]....
        /*027c*/ 	.word	0xffffffff


	//   ....[109]....
        /*0280*/ 	.word	0xffffffff


	//   ....[110]....
        /*0284*/ 	.word	0xffffffff


	//   ....[111]....
        /*0288*/ 	.word	0xffffffff


	//   ....[112]....
        /*028c*/ 	.word	0xffffffff


	//   ....[113]....
        /*0290*/ 	.word	0xffffffff


	//   ....[114]....
        /*0294*/ 	.word	0xffffffff


	//   ....[115]....
        /*0298*/ 	.word	0xffffffff


	//   ....[116]....
        /*029c*/ 	.word	0xffffffff


	//   ....[117]....
        /*02a0*/ 	.word	0xffffffff


	//   ....[118]....
        /*02a4*/ 	.word	0xffffffff


	//   ....[119]....
        /*02a8*/ 	.word	0xffffffff


	//   ....[120]....
        /*02ac*/ 	.word	0xffffffff


	//   ....[121]....
        /*02b0*/ 	.word	0xffffffff


	//   ....[122]....
        /*02b4*/ 	.word	0xffffffff


	//   ....[123]....
        /*02b8*/ 	.word	0xffffffff


	//   ....[124]....
        /*02bc*/ 	.word	0xffffffff


	//   ....[125]....
        /*02c0*/ 	.word	0xffffffff


	//   ....[126]....
        /*02c4*/ 	.word	0xffffffff


	//   ....[127]....
        /*02c8*/ 	.word	0xffffffff


	//   ....[128]....
        /*02cc*/ 	.word	0xffffffff


	//   ....[129]....
        /*02d0*/ 	.word	0xffffffff


	//   ....[130]....
        /*02d4*/ 	.word	0xffffffff


	//   ....[131]....
        /*02d8*/ 	.word	0xffffffff


	//   ....[132]....
        /*02dc*/ 	.word	0xffffffff


	//   ....[133]....
        /*02e0*/ 	.word	0xffffffff


	//   ....[134]....
        /*02e4*/ 	.word	0xffffffff


	//   ....[135]....
        /*02e8*/ 	.word	0xffffffff


	//   ....[136]....
        /*02ec*/ 	.word	0xffffffff


	//   ....[137]....
        /*02f0*/ 	.word	0xffffffff


	//   ....[138]....
        /*02f4*/ 	.word	0xffffffff


	//   ....[139]....
        /*02f8*/ 	.word	0xffffffff


	//   ....[140]....
        /*02fc*/ 	.word	0xffffffff


	//   ....[141]....
        /*0300*/ 	.word	0xffffffff


	//   ....[142]....
        /*0304*/ 	.word	0xffffffff


	//   ....[143]....
        /*0308*/ 	.word	0xffffffff


	//   ....[144]....
        /*030c*/ 	.word	0xffffffff


	//   ....[145]....
        /*0310*/ 	.word	0xffffffff


	//   ....[146]....
        /*0314*/ 	.word	0xffffffff


	//   ....[147]....
        /*0318*/ 	.word	0xffffffff


	//   ....[148]....
        /*031c*/ 	.word	0xffffffff


	//   ....[149]....
        /*0320*/ 	.word	0xffffffff


	//   ....[150]....
        /*0324*/ 	.word	0xffffffff


	//   ....[151]....
        /*0328*/ 	.word	0xffffffff


	//   ....[152]....
        /*032c*/ 	.word	0xffffffff


	//   ....[153]....
        /*0330*/ 	.word	0xffffffff


	//   ....[154]....
        /*0334*/ 	.word	0xffffffff


	//   ....[155]....
        /*0338*/ 	.word	0xffffffff


	//   ....[156]....
        /*033c*/ 	.word	0xffffffff


	//   ....[157]....
        /*0340*/ 	.word	0xffffffff


	//   ....[158]....
        /*0344*/ 	.word	0xffffffff


	//   ....[159]....
        /*0348*/ 	.word	0xffffffff


	//   ....[160]....
        /*034c*/ 	.word	0xffffffff


	//   ....[161]....
        /*0350*/ 	.word	0xffffffff


	//   ....[162]....
        /*0354*/ 	.word	0xffffffff


	//   ....[163]....
        /*0358*/ 	.word	0xffffffff


	//   ....[164]....
        /*035c*/ 	.word	0xffffffff


	//   ....[165]....
        /*0360*/ 	.word	0xffffffff


	//   ....[166]....
        /*0364*/ 	.word	0xffffffff


	//   ....[167]....
        /*0368*/ 	.word	0xffffffff


	//   ....[168]....
        /*036c*/ 	.word	0xffffffff


	//   ....[169]....
        /*0370*/ 	.word	0xffffffff


	//   ....[170]....
        /*0374*/ 	.word	0xffffffff


	//   ....[171]....
        /*0378*/ 	.word	0xffffffff


	//   ....[172]....
        /*037c*/ 	.word	0xffffffff


	//   ....[173]....
        /*0380*/ 	.word	0xffffffff


	//   ....[174]....
        /*0384*/ 	.word	0xffffffff


	//   ....[175]....
        /*0388*/ 	.word	0xffffffff


	//   ....[176]....
        /*038c*/ 	.word	0xffffffff


	//   ....[177]....
        /*0390*/ 	.word	0xffffffff


	//   ....[178]....
        /*0394*/ 	.word	0xffffffff


	//   ....[179]....
        /*0398*/ 	.word	0xffffffff


	//   ....[180]....
        /*039c*/ 	.word	0xffffffff


	//   ....[181]....
        /*03a0*/ 	.word	0xffffffff


	//   ....[182]....
        /*03a4*/ 	.word	0xffffffff


	//   ....[183]....
        /*03a8*/ 	.word	0xffffffff


	//   ....[184]....
        /*03ac*/ 	.word	0xffffffff


	//   ....[185]....
        /*03b0*/ 	.word	0xffffffff


	//   ....[186]....
        /*03b4*/ 	.word	0x05000000


	//   ....[187]....
        /*03b8*/ 	.word	0x05000000


	//   ....[188]....
        /*03bc*/ 	.word	0x05000000


	//   ....[189]....
        /*03c0*/ 	.word	0x05000000


	//   ....[190]....
        /*03c4*/ 	.word	0x05000000


	//   ....[191]....
        /*03c8*/ 	.word	0x05000000


	//   ....[192]....
        /*03cc*/ 	.word	0x05000000


	//   ....[193]....
        /*03d0*/ 	.word	0x05000000


	//   ....[194]....
        /*03d4*/ 	.word	0x05000000


	//   ....[195]....
        /*03d8*/ 	.word	0x05000000


	//   ....[196]....
        /*03dc*/ 	.word	0x05000000


	//   ....[197]....
        /*03e0*/ 	.word	0x05000000


	//   ....[198]....
        /*03e4*/ 	.word	0x05000000


	//   ....[199]....
        /*03e8*/ 	.word	0x05000000


	//   ....[200]....
        /*03ec*/ 	.word	0x05000000


	//   ....[201]....
        /*03f0*/ 	.word	0x05000000


	//   ....[202]....
        /*03f4*/ 	.word	0x05000000


	//   ....[203]....
        /*03f8*/ 	.word	0x05000000


	//   ....[204]....
        /*03fc*/ 	.word	0x05000000


	//   ....[205]....
        /*0400*/ 	.word	0x05000000


	//   ....[206]....
        /*0404*/ 	.word	0x05000000


	//   ....[207]....
        /*0408*/ 	.word	0x05000000


	//   ....[208]....
        /*040c*/ 	.word	0x05000000


	//   ....[209]....
        /*0410*/ 	.word	0x05000000


	//   ....[210]....
        /*0414*/ 	.word	0x05000000


	//   ....[211]....
        /*0418*/ 	.word	0x05000000


	//   ....[212]....
        /*041c*/ 	.word	0x05000000


	//   ....[213]....
        /*0420*/ 	.word	0x05000000


	//   ....[214]....
        /*0424*/ 	.word	0x05000000


	//   ....[215]....
        /*0428*/ 	.word	0x05000000


	//   ....[216]....
        /*042c*/ 	.word	0x05000000


	//   ....[217]....
        /*0430*/ 	.word	0x05000000


	//   ....[218]....
        /*0434*/ 	.word	0x05000000


	//   ....[219]....
        /*0438*/ 	.word	0x05000000


	//   ....[220]....
        /*043c*/ 	.word	0x05000000


	//   ....[221]....
        /*0440*/ 	.word	0x05000000


	//   ....[222]....
        /*0444*/ 	.word	0x05000000


	//   ....[223]....
        /*0448*/ 	.word	0x05000000


	//   ....[224]....
        /*044c*/ 	.word	0x05000000


	//   ....[225]....
        /*0450*/ 	.word	0x05000000


	//   ....[226]....
        /*0454*/ 	.word	0x05000000


	//   ....[227]....
        /*0458*/ 	.word	0x05000000


	//   ....[228]....
        /*045c*/ 	.word	0x05000000


	//   ....[229]....
        /*0460*/ 	.word	0x05000000


	//   ....[230]....
        /*0464*/ 	.word	0x05000000


	//   ....[231]....
        /*0468*/ 	.word	0x05000000


	//   ....[232]....
        /*046c*/ 	.word	0x05000000


	//   ....[233]....
        /*0470*/ 	.word	0x05000000


	//----- nvinfo : EIATTR_COOP_GROUP_INSTR_OFFSETS
	.align		4
.L_1351:
        /*0474*/ 	.byte	0x04, 0x28
        /*0476*/ 	.short	(.L_1353 - .L_1352)


	//   ....[0]....
.L_1352:
        /*0478*/ 	.word	0x00001ff0


	//   ....[1]....
        /*047c*/ 	.word	0x00002030


	//   ....[2]....
        /*0480*/ 	.word	0x00002070


	//   ....[3]....
        /*0484*/ 	.word	0x000020b0


	//   ....[4]....
        /*0488*/ 	.word	0x000020f0


	//   ....[5]....
        /*048c*/ 	.word	0x00002140


	//   ....[6]....
        /*0490*/ 	.word	0x000021c0


	//   ....[7]....
        /*0494*/ 	.word	0x00002200


	//   ....[8]....
        /*0498*/ 	.word	0x00002240


	//   ....[9]....
        /*049c*/ 	.word	0x00002280


	//   ....[10]....
        /*04a0*/ 	.word	0x000022c0


	//   ....[11]....
        /*04a4*/ 	.word	0x00002570


	//   ....[12]....
        /*04a8*/ 	.word	0x00002670


	//   ....[13]....
        /*04ac*/ 	.word	0x00002720


	//   ....[14]....
        /*04b0*/ 	.word	0x00002730


	//   ....[15]....
        /*04b4*/ 	.word	0x00002850


	//   ....[16]....
        /*04b8*/ 	.word	0x00002870


	//   ....[17]....
        /*04bc*/ 	.word	0x00002980


	//   ....[18]....
        /*04c0*/ 	.word	0x00002990


	//   ....[19]....
        /*04c4*/ 	.word	0x00002ab0


	//   ....[20]....
        /*04c8*/ 	.word	0x00002ad0


	//   ....[21]....
        /*04cc*/ 	.word	0x00002be0


	//   ....[22]....
        /*04d0*/ 	.word	0x00002bf0


	//   ....[23]....
        /*04d4*/ 	.word	0x00002d00


	//   ....[24]....
        /*04d8*/ 	.word	0x00002d10


	//   ....[25]....
        /*04dc*/ 	.word	0x00002e30


	//   ....[26]....
        /*04e0*/ 	.word	0x00002e50


	//   ....[27]....
        /*04e4*/ 	.word	0x00002f60


	//   ....[28]....
        /*04e8*/ 	.word	0x00002f70


	//   ....[29]....
        /*04ec*/ 	.word	0x00003080


	//   ....[30]....
        /*04f0*/ 	.word	0x00003090


	//   ....[31]....
        /*04f4*/ 	.word	0x000031a0


	//   ....[32]....
        /*04f8*/ 	.word	0x000031b0


	//   ....[33]....
        /*04fc*/ 	.word	0x000032b0


	//   ....[34]....
        /*0500*/ 	.word	0x000032c0


	//   ....[35]....
        /*0504*/ 	.word	0x000033e0


	//   ....[36]....
        /*0508*/ 	.word	0x000033f0


	//   ....[37]....
        /*050c*/ 	.word	0x00003500


	//   ....[38]....
        /*0510*/ 	.word	0x00003510


	//   ....[39]....
        /*0514*/ 	.word	0x00003620


	//   ....[40]....
        /*0518*/ 	.word	0x00003630


	//   ....[41]....
        /*051c*/ 	.word	0x00003720


	//   ....[42]....
        /*0520*/ 	.word	0x00003730


	//   ....[43]....
        /*0524*/ 	.word	0x000038a0


	//   ....[44]....
        /*0528*/ 	.word	0x000038b0


	//   ....[45]....
        /*052c*/ 	.word	0x000039a0


	//   ....[46]....
        /*0530*/ 	.word	0x000039b0


	//   ....[47]....
        /*0534*/ 	.word	0x00003aa0


	//   ....[48]....
        /*0538*/ 	.word	0x00003ab0


	//   ....[49]....
        /*053c*/ 	.word	0x00003ba0


	//   ....[50]....
        /*0540*/ 	.word	0x00003bb0


	//   ....[51]....
        /*0544*/ 	.word	0x00003ca0


	//   ....[52]....
        /*0548*/ 	.word	0x00003cb0


	//   ....[53]....
        /*054c*/ 	.word	0x00003d80


	//   ....[54]....
        /*0550*/ 	.word	0x00003e70


	//   ....[55]....
        /*0554*/ 	.word	0x00003e90


	//   ....[56]....
        /*0558*/ 	.word	0x00003fb0


	//   ....[57]....
        /*055c*/ 	.word	0x00003fd0


	//   ....[58]....
        /*0560*/ 	.word	0x000040e0


	//   ....[59]....
        /*0564*/ 	.word	0x000040f0


	//   ....[60]....
        /*0568*/ 	.word	0x00004210


	//   ....[61]....
        /*056c*/ 	.word	0x00004230


	//   ....[62]....
        /*0570*/ 	.word	0x00004340


	//   ....[63]....
        /*0574*/ 	.word	0x00004350


	//   ....[64]....
        /*0578*/ 	.word	0x00004460


	//   ....[65]....
        /*057c*/ 	.word	0x00004470


	//   ....[66]....
        /*0580*/ 	.word	0x00004590


	//   ....[67]....
        /*0584*/ 	.word	0x000045b0


	//   ....[68]....
        /*0588*/ 	.word	0x000046c0


	//   ....[69]....
        /*058c*/ 	.word	0x000046d0


	//   ....[70]....
        /*0590*/ 	.word	0x000047e0


	//   ....[71]....
        /*0594*/ 	.word	0x000047f0


	//   ....[72]....
        /*0598*/ 	.word	0x00004900


	//   ....[73]....
        /*059c*/ 	.word	0x00004910


	//   ....[74]....
        /*05a0*/ 	.word	0x00004a10


	//   ....[75]....
        /*05a4*/ 	.word	0x00004a20


	//   ....[76]....
        /*05a8*/ 	.word	0x00004b40


	//   ....[77]....
        /*05ac*/ 	.word	0x00004b50


	//   ....[78]....
        /*05b0*/ 	.word	0x00004c60


	//   ....[79]....
        /*05b4*/ 	.word	0x00004c70


	//   ....[80]....
        /*05b8*/ 	.word	0x00004d80


	//   ....[81]....
        /*05bc*/ 	.word	0x00004d90


	//   ....[82]....
        /*05c0*/ 	.word	0x00004e80


	//   ....[83]....
        /*05c4*/ 	.word	0x00004e90


	//   ....[84]....
        /*05c8*/ 	.word	0x00005010


	//   ....[85]....
        /*05cc*/ 	.word	0x00005020


	//   ....[86]....
        /*05d0*/ 	.word	0x00005110


	//   ....[87]....
        /*05d4*/ 	.word	0x00005120


	//   ....[88]....
        /*05d8*/ 	.word	0x00005210


	//   ....[89]....
        /*05dc*/ 	.word	0x00005220


	//   ....[90]....
        /*05e0*/ 	.word	0x00005310


	//   ....[91]....
        /*05e4*/ 	.word	0x00005320


	//   ....[92]....
        /*05e8*/ 	.word	0x00005410


	//   ....[93]....
        /*05ec*/ 	.word	0x00005420


	//   ....[94]....
        /*05f0*/ 	.word	0x00005510


	//   ....[95]....
        /*05f4*/ 	.word	0x00005e80


	//   ....[96]....
        /*05f8*/ 	.word	0x000060f0


	//   ....[97]....
        /*05fc*/ 	.word	0x00006250


	//   ....[98]....
        /*0600*/ 	.word	0x000062b0


	//   ....[99]....
        /*0604*/ 	.word	0x000062c0


	//   ....[100]....
        /*0608*/ 	.word	0x000063a0


	//   ....[101]....
        /*060c*/ 	.word	0x000063b0


	//   ....[102]....
        /*0610*/ 	.word	0x00006490


	//   ....[103]....
        /*0614*/ 	.word	0x000064a0


	//   ....[104]....
        /*0618*/ 	.word	0x00006580


	//   ....[105]....
        /*061c*/ 	.word	0x00006590


	//   ....[106]....
        /*0620*/ 	.word	0x00006670


	//   ....[107]....
        /*0624*/ 	.word	0x00006680


	//   ....[108]....
        /*0628*/ 	.word	0x00006760


	//   ....[109]....
        /*062c*/ 	.word	0x00006770


	//   ....[110]....
        /*0630*/ 	.word	0x00006850


	//   ....[111]....
        /*0634*/ 	.word	0x00006860


	//   ....[112]....
        /*0638*/ 	.word	0x00006940


	//   ....[113]....
        /*063c*/ 	.word	0x00006950


	//   ....[114]....
        /*0640*/ 	.word	0x00006a30


	//   ....[115]....
        /*0644*/ 	.word	0x00006a40


	//   ....[116]....
        /*0648*/ 	.word	0x00006b20


	//   ....[117]....
        /*064c*/ 	.word	0x00006b30


	//   ....[118]....
        /*0650*/ 	.word	0x00006c20


	//   ....[119]....
        /*0654*/ 	.word	0x00006c30


	//   ....[120]....
        /*0658*/ 	.word	0x00006d20


	//   ....[121]....
        /*065c*/ 	.word	0x00006d30


	//   ....[122]....
        /*0660*/ 	.word	0x00006e10


	//   ....[123]....
        /*0664*/ 	.word	0x00006e20


	//   ....[124]....
        /*0668*/ 	.word	0x00006f00


	//   ....[125]....
        /*066c*/ 	.word	0x00006f10


	//   ....[126]....
        /*0670*/ 	.word	0x00006ff0


	//   ....[127]....
        /*0674*/ 	.word	0x00007000


	//   ....[128]....
        /*0678*/ 	.word	0x00007170


	//   ....[129]....
        /*067c*/ 	.word	0x00007180


	//   ....[130]....
        /*0680*/ 	.word	0x00007270


	//   ....[131]....
        /*0684*/ 	.word	0x00007280


	//   ....[132]....
        /*0688*/ 	.word	0x00007370


	//   ....[133]....
        /*068c*/ 	.word	0x00007380


	//   ....[134]....
        /*0690*/ 	.word	0x00007470


	//   ....[135]....
        /*0694*/ 	.word	0x00007480


	//   ....[136]....
        /*0698*/ 	.word	0x00007570


	//   ....[137]....
        /*069c*/ 	.word	0x00007580


	//   ....[138]....
        /*06a0*/ 	.word	0x00007680


	//   ....[139]....
        /*06a4*/ 	.word	0x00007690


	//   ....[140]....
        /*06a8*/ 	.word	0x000076d0


	//   ....[141]....
        /*06ac*/ 	.word	0x00007800


	//   ....[142]....
        /*06b0*/ 	.word	0x00007820


	//   ....[143]....
        /*06b4*/ 	.word	0x00007920


	//   ....[144]....
        /*06b8*/ 	.word	0x00007930


	//   ....[145]....
        /*06bc*/ 	.word	0x00007a40


	//   ....[146]....
        /*06c0*/ 	.word	0x00007a60


	//   ....[147]....
        /*06c4*/ 	.word	0x00007b60


	//   ....[148]....
        /*06c8*/ 	.word	0x00007b70


	//   ....[149]....
        /*06cc*/ 	.word	0x00007c80


	//   ....[150]....
        /*06d0*/ 	.word	0x00007c90


	//   ....[151]....
        /*06d4*/ 	.word	0x00007da0


	//   ....[152]....
        /*06d8*/ 	.word	0x00007dc0


	//   ....[153]....
        /*06dc*/ 	.word	0x00007ec0


	//   ....[154]....
        /*06e0*/ 	.word	0x00007ed0


	//   ....[155]....
        /*06e4*/ 	.word	0x00007fe0


	//   ....[156]....
        /*06e8*/ 	.word	0x00007ff0


	//   ....[157]....
        /*06ec*/ 	.word	0x00008100


	//   ....[158]....
        /*06f0*/ 	.word	0x00008110


	//   ....[159]....
        /*06f4*/ 	.word	0x00008220


	//   ....[160]....
        /*06f8*/ 	.word	0x00008240


	//   ....[161]....
        /*06fc*/ 	.word	0x00008340


	//   ....[162]....
        /*0700*/ 	.word	0x00008350


	//   ....[163]....
        /*0704*/ 	.word	0x00008470


	//   ....[164]....
        /*0708*/ 	.word	0x00008480


	//   ....[165]....
        /*070c*/ 	.word	0x00008590


	//   ....[166]....
        /*0710*/ 	.word	0x000085a0


	//   ....[167]....
        /*0714*/ 	.word	0x000086b0


	//   ....[168]....
        /*0718*/ 	.word	0x000086c0


	//   ....[169]....
        /*071c*/ 	.word	0x000087d0


	//   ....[170]....
        /*0720*/ 	.word	0x000087f0


	//   ....[171]....
        /*0724*/ 	.word	0x00008980


	//   ....[172]....
        /*0728*/ 	.word	0x00008990


	//   ....[173]....
        /*072c*/ 	.word	0x00008aa0


	//   ....[174]....
        /*0730*/ 	.word	0x00008ab0


	//   ....[175]....
        /*0734*/ 	.word	0x00008bc0


	//   ....[176]....
        /*0738*/ 	.word	0x00008bd0


	//   ....[177]....
        /*073c*/ 	.word	0x00008ce0


	//   ....[178]....
        /*0740*/ 	.word	0x00008cf0


	//   ....[179]....
        /*0744*/ 	.word	0x00008e00


	//   ....[180]....
        /*0748*/ 	.word	0x00008e20


	//   ....[181]....
        /*074c*/ 	.word	0x00009090


	//   ....[182]....
        /*0750*/ 	.word	0x000090b0


	//   ....[183]....
        /*0754*/ 	.word	0x000090d0


	//   ....[184]....
        /*0758*/ 	.word	0x000090f0


	//   ....[185]....
        /*075c*/ 	.word	0x00009110


	//   ....[186]....
        /*0760*/ 	.word	0x00009360


	//   ....[187]....
        /*0764*/ 	.word	0x000093f0


	//   ....[188]....
        /*0768*/ 	.word	0x00009480


	//   ....[189]....
        /*076c*/ 	.word	0x00009520


	//   ....[190]....
        /*0770*/ 	.word	0x000095b0


	//   ....[191]....
        /*0774*/ 	.word	0x00009630


	//   ....[192]....
        /*0778*/ 	.word	0x000096d0


	//   ....[193]....
        /*077c*/ 	.word	0x00009750


	//   ....[194]....
        /*0780*/ 	.word	0x000097e0


	//   ....[195]....
        /*0784*/ 	.word	0x00009860


	//   ....[196]....
        /*0788*/ 	.word	0x000098f0


	//   ....[197]....
        /*078c*/ 	.word	0x00009970


	//   ....[198]....
        /*0790*/ 	.word	0x00009a00


	//   ....[199]....
        /*0794*/ 	.word	0x00009aa0


	//   ....[200]....
        /*0798*/ 	.word	0x00009b30


	//   ....[201]....
        /*079c*/ 	.word	0x00009bb0


	//   ....[202]....
        /*07a0*/ 	.word	0x00009c40


	//   ....[203]....
        /*07a4*/ 	.word	0x00009cc0


	//   ....[204]....
        /*07a8*/ 	.word	0x00009d50


	//   ....[205]....
        /*07ac*/ 	.word	0x00009dd0


	//   ....[206]....
        /*07b0*/ 	.word	0x00009e70


	//   ....[207]....
        /*07b4*/ 	.word	0x00009ef0


	//   ....[208]....
        /*07b8*/ 	.word	0x00009f80


	//   ....[209]....
        /*07bc*/ 	.word	0x0000a000


	//   ....[210]....
        /*07c0*/ 	.word	0x0000a090


	//   ....[211]....
        /*07c4*/ 	.word	0x0000a110


	//   ....[212]....
        /*07c8*/ 	.word	0x0000a1a0


	//   ....[213]....
        /*07cc*/ 	.word	0x0000a220


	//   ....[214]....
        /*07d0*/ 	.word	0x0000a2b0


	//   ....[215]....
        /*07d4*/ 	.word	0x0000a330


	//   ....[216]....
        /*07d8*/ 	.word	0x0000a3c0


	//   ....[217]....
        /*07dc*/ 	.word	0x0000a460


	//   ....[218]....
        /*07e0*/ 	.word	0x0000a4f0


	//   ....[219]....
        /*07e4*/ 	.word	0x0000a570


	//   ....[220]....
        /*07e8*/ 	.word	0x0000a600


	//   ....[221]....
        /*07ec*/ 	.word	0x0000a680


	//   ....[222]....
        /*07f0*/ 	.word	0x0000a710


	//   ....[223]....
        /*07f4*/ 	.word	0x0000a790


	//   ....[224]....
        /*07f8*/ 	.word	0x0000a820


	//   ....[225]....
        /*07fc*/ 	.word	0x0000a8a0


	//   ....[226]....
        /*0800*/ 	.word	0x0000a930


	//   ....[227]....
        /*0804*/ 	.word	0x0000a9f0


	//   ....[228]....
        /*0808*/ 	.word	0x0000aaa0


	//   ....[229]....
        /*080c*/ 	.word	0x0000ab40


	//   ....[230]....
        /*0810*/ 	.word	0x0000abc0


	//   ....[231]....
        /*0814*/ 	.word	0x0000ac20


	//   ....[232]....
        /*0818*/ 	.word	0x0000ac80


	//   ....[233]....
        /*081c*/ 	.word	0x0000ace0


	//----- nvinfo : EIATTR_VRC_CTA_INIT_COUNT
	.align		4
.L_1353:
        /*0820*/ 	.byte	0x02, 0x4a
	.zero		1
	.zero		1


	//----- nvinfo : EIATTR_EXIT_INSTR_OFFSETS
	.align		4
        /*0824*/ 	.byte	0x04, 0x1c
        /*0826*/ 	.short	(.L_1355 - .L_1354)


	//   ....[0]....
.L_1354:
        /*0828*/ 	.word	0x00000050


	//   ....[1]....
        /*082c*/ 	.word	0x000000e0


	//   ....[2]....
        /*0830*/ 	.word	0x00002350


	//   ....[3]....
        /*0834*/ 	.word	0x00005aa0


	//   ....[4]....
        /*0838*/ 	.word	0x00009310


	//----- nvinfo : EIATTR_CRS_STACK_SIZE
	.align		4
.L_1355:
        /*083c*/ 	.byte	0x04, 0x1e
        /*083e*/ 	.short	(.L_1357 - .L_1356)
.L_1356:
        /*0840*/ 	.word	0x00000000


	//----- nvinfo : EIATTR_CBANK_PARAM_SIZE
	.align		4
.L_1357:
        /*0844*/ 	.byte	0x03, 0x19
        /*0846*/ 	.short	0x0058


	//----- nvinfo : EIATTR_PARAM_CBANK
	.align		4
        /*0848*/ 	.byte	0x04, 0x0a
        /*084a*/ 	.short	(.L_1359 - .L_1358)
	.align		4
.L_1358:
        /*084c*/ 	.word	index@(.nv.constant0._ZN4vllm3moe25grouped_topk_fused_kernelI13__nv_bfloat16fiLNS0_11ScoringFuncE0EEEvPT_PfPT1_PKT0_lllllbd)
        /*0850*/ 	.short	0x0380
        /*0852*/ 	.short	0x0058


	//----- nvinfo : EIATTR_SW_WAR
	.align		4
.L_1359:
        /*0854*/ 	.byte	0x04, 0x36
        /*0856*/ 	.short	(.L_1361 - .L_1360)
.L_1360:
        /*0858*/ 	.word	0x00000008
.L_1361:


//--------------------- .nv.info._ZN4vllm3moe44grouped_topk_fused_small_expert_count_kernelI13__nv_bfloat16fiLNS0_11ScoringFuncE0ELi128ELb0ELi8EEEvPT_PfPT1_PKT0_llllllbd --------------------------
	.section	.nv.info._ZN4vllm3moe44grouped_topk_fused_small_expert_count_kernelI13__nv_bfloat16fiLNS0_11ScoringFuncE0ELi128ELb0ELi8EEEvPT_PfPT1_PKT0_llllllbd,"",@"SHT_CUDA_INFO"
	.sectionflags	@""
	.align	4


	//----- nvinfo : EIATTR_CUDA_API_VERSION
	.align		4
        /*0000*/ 	.byte	0x04, 0x37
        /*0002*/ 	.short	(.L_1363 - .L_1362)
.L_1362:
        /*0004*/ 	.word	0x00000082


	//----- nvinfo : EIATTR_KPARAM_INFO
	.align		4
.L_1363:
        /*0008*/ 	.byte	0x04, 0x17
        /*000a*/ 	.short	(.L_1365 - .L_1364)
.L_1364:
        /*000c*/ 	.word	0x00000000
        /*0010*/ 	.short	0x000b
        /*0012*/ 	.short	0x0058
        /*0014*/ 	.byte	0x00, 0xf0, 0x21, 0x00


	//----- nvinfo : EIATTR_KPARAM_INFO
	.align		4
.L_1365:
        /*0018*/ 	.byte	0x04, 0x17
        /*001a*/ 	.short	(.L_1367 - .L_1366)
.L_1366:
        /*001c*/ 	.word	0x00000000
        /*0020*/ 	.short	0x000a
        /*0022*/ 	.short	0x0050
        /*0024*/ 	.byte	0x00, 0xf0, 0x05, 0x00


	//----- nvinfo : EIATTR_KPARAM_INFO
	.align		4
.L_1367:
        /*0028*/ 	.byte	0x04, 0x17
        /*002a*/ 	.short	(.L_1369 - .L_1368)
.L_1368:
        /*002c*/ 	.word	0x00000000
        /*0030*/ 	.short	0x0009
        /*0032*/ 	.short	0x0048
        /*0034*/ 	.byte	0x00, 0xf0, 0x21, 0x00


	//----- nvinfo : EIATTR_KPARAM_INFO
	.align		4
.L_1369:
        /*0038*/ 	.byte	0x04, 0x17
        /*003a*/ 	.short	(.L_1371 - .L_1370)
.L_1370:
        /*003c*/ 	.word	0x00000000
        /*0040*/ 	.short	0x0008
        /*0042*/ 	.short	0x0040
        /*0044*/ 	.byte	0x00, 0xf0, 0x21, 0x00


	//----- nvinfo : EIATTR_KPARAM_INFO
	.align		4
.L_1371:
        /*0048*/ 	.byte	0x04, 0x17
        /*004a*/ 	.short	(.L_1373 - .L_1372)
.L_1372:
        /*004c*/ 	.word	0x00000000
        /*0050*/ 	.short	0x0007
        /*0052*/ 	.short	0x0038
        /*0054*/ 	.byte	0x00, 0xf0, 0x21, 0x00


	//----- nvinfo : EIATTR_KPARAM_INFO
	.align		4
.L_1373:
        /*0058*/ 	.byte	0x04, 0x17
        /*005a*/ 	.short	(.L_1375 - .L_1374)
.L_1374:
        /*005c*/ 	.word	0x00000000
        /*0060*/ 	.short	0x0006
        /*0062*/ 	.short	0x0030
        /*0064*/ 	.byte	0x00, 0xf0, 0x21, 0x00


	//----- nvinfo : EIATTR_KPARAM_INFO
	.align		4
.L_1375:
        /*0068*/ 	.byte	0x04, 0x17
        /*006a*/ 	.short	(.L_1377 - .L_1376)
.L_1376:
        /*006c*/ 	.word	0x00000000
        /*0070*/ 	.short	0x0005
        /*0072*/ 	.short	0x0028
        /*0074*/ 	.byte	0x00, 0xf0, 0x21, 0x00


	//----- nvinfo : EIATTR_KPARAM_INFO
	.align		4
.L_1377:
        /*0078*/ 	.byte	0x04, 0x17
        /*007a*/ 	.short	(.L_1379 - .L_1378)
.L_1378:
        /*007c*/ 	.word	0x00000000
        /*0080*/ 	.short	0x0004
        /*0082*/ 	.short	0x0020
        /*0084*/ 	.byte	0x00, 0xf0, 0x21, 0x00


	//----- nvinfo : EIATTR_KPARAM_INFO
	.align		4
.L_1379:
        /*0088*/ 	.byte	0x04, 0x17
        /*008a*/ 	.short	(.L_1381 - .L_1380)
.L_1380:
        /*008c*/ 	.word	0x00000000
        /*0090*/ 	.short	0x0003
        /*0092*/ 	.short	0x0018
        /*0094*/ 	.byte	0x00, 0xf5, 0x21, 0x00


	//----- nvinfo : EIATTR_KPARAM_INFO
	.align		4
.L_1381:
        /*0098*/ 	.byte	0x04, 0x17
        /*009a*/ 	.short	(.L_1383 - .L_1382)
.L_1382:
        /*009c*/ 	.word	0x00000000
        /*00a0*/ 	.short	0x0002
        /*00a2*/ 	.short	0x0010
        /*00a4*/ 	.byte	0x00, 0xf5, 0x21, 0x00


	//----- nvinfo : EIATTR_KPARAM_INFO
	.align		4
.L_1383:
        /*00a8*/ 	.byte	0x04, 0x17
        /*00aa*/ 	.short	(.L_1385 - .L_1384)
.L_1384:
        /*00ac*/ 	.word	0x00000000
        /*00b0*/ 	.short	0x0001
        /*00b2*/ 	.short	0x0008
        /*00b4*/ 	.byte	0x00, 0xf5, 0x21, 0x00


	//----- nvinfo : EIATTR_KPARAM_INFO
	.align		4
.L_1385:
        /*00b8*/ 	.byte	0x04, 0x17
        /*00ba*/ 	.short	(.L_1387 - .L_1386)
.L_1386:
        /*00bc*/ 	.word	0x00000000
        /*00c0*/ 	.short	0x0000
        /*00c2*/ 	.short	0x0000
        /*00c4*/ 	.byte	0x00, 0xf5, 0x21, 0x00


	//----- nvinfo : EIATTR_SPARSE_MMA_MASK
	.align		4
.L_1387:
        /*00c8*/ 	.byte	0x03, 0x50
        /*00ca*/ 	.short	0x0000


	//----- nvinfo : EIATTR_MAXREG_COUNT
	.align		4
        /*00cc*/ 	.byte	0x03, 0x1b
        /*00ce*/ 	.short	0x00ff


	//----- nvinfo : EIATTR_NUM_BARRIERS
	.align		4
        /*00d0*/ 	.byte	0x02, 0x4c
        /*00d2*/ 	.byte	0x01
	.zero		1


	//----- nvinfo : EIATTR_MERCURY_ISA_VERSION
	.align		4
        /*00d4*/ 	.byte	0x03, 0x5f
        /*00d6*/ 	.short	0x0101


	//----- nvinfo : EIATTR_COOP_GROUP_MASK_REGIDS
	.align		4
        /*00d8*/ 	.byte	0x04, 0x29
        /*00da*/ 	.short	(.L_1389 - .L_1388)


	//   ....[0]....
.L_1388:
        /*00dc*/ 	.word	0xffffffff


	//   ....[1]....
        /*00e0*/ 	.word	0xffffffff


	//   ....[2]....
        /*00e4*/ 	.word	0xffffffff


	//   ....[3]....
        /*00e8*/ 	.word	0xffffffff


	//   ....[4]....
        /*00ec*/ 	.word	0xffffffff


	//   ....[5]....
        /*00f0*/ 	.word	0xffffffff


	//   ....[6]....
        /*00f4*/ 	.word	0xffffffff


	//   ....[7]....
        /*00f8*/ 	.word	0xffffffff


	//   ....[8]....
        /*00fc*/ 	.word	0xffffffff


	//   ....[9]....
        /*0100*/ 	.word	0xffffffff


	//   ....[10]....
        /*0104*/ 	.word	0xffffffff


	//   ....[11]....
        /*0108*/ 	.word	0xffffffff


	//   ....[12]....
        /*010c*/ 	.word	0xffffffff


	//   ....[13]....
        /*0110*/ 	.word	0xffffffff


	//   ....[14]....
        /*0114*/ 	.word	0xffffffff


	//   ....[15]....
        /*0118*/ 	.word	0xffffffff


	//   ....[16]....
        /*011c*/ 	.word	0xffffffff


	//   ....[17]....
        /*0120*/ 	.word	0xffffffff


	//   ....[18]....
        /*0124*/ 	.word	0xffffffff


	//   ....[19]....
        /*0128*/ 	.word	0xffffffff


	//   ....[20]....
        /*012c*/ 	.word	0xffffffff


	//   ....[21]....
        /*0130*/ 	.word	0xffffffff


	//   ....[22]....
        /*0134*/ 	.word	0xffffffff


	//   ....[23]....
        /*0138*/ 	.word	0xffffffff


	//   ....[24]....
        /*013c*/ 	.word	0xffffffff


	//   ....[25]....
        /*0140*/ 	.word	0xffffffff


	//   ....[26]....
        /*0144*/ 	.word	0xffffffff


	//   ....[27]....
        /*0148*/ 	.word	0xffffffff


	//   ....[28]....
        /*014c*/ 	.word	0xffffffff


	//   ....[29]....
        /*0150*/ 	.word	0xffffffff


	//   ....[30]....
        /*0154*/ 	.word	0xffffffff


	//   ....[31]....
        /*0158*/ 	.word	0xffffffff


	//   ....[32]....
        /*015c*/ 	.word	0xffffffff


	//   ....[33]....
        /*0160*/ 	.word	0xffffffff


	//   ....[34]....
        /*0164*/ 	.word	0xffffffff


	//   ....[35]....
        /*0168*/ 	.word	0xffffffff


	//   ....[36]....
        /*016c*/ 	.word	0xffffffff


	//   ....[37]....
        /*0170*/ 	.word	0xffffffff


	//   ....[38]....
        /*0174*/ 	.word	0xffffffff


	//   ....[39]....
        /*0178*/ 	.word	0xffffffff


	//   ....[40]....
        /*017c*/ 	.word	0xffffffff


	//   ....[41]....
        /*0180*/ 	.word	0xffffffff


	//   ....[42]....
        /*0184*/ 	.word	0xffffffff


	//   ....[43]....
        /*0188*/ 	.word	0xffffffff


	//   ....[44]....
        /*018c*/ 	.word	0xffffffff


	//   ....[45]....
        /*0190*/ 	.word	0xffffffff


	//   ....[46]....
        /*0194*/ 	.word	0xffffffff


	//   ....[47]....
        /*0198*/ 	.word	0xffffffff


	//   ....[48]....
        /*019c*/ 	.word	0xffffffff


	//   ....[49]....
        /*01a0*/ 	.word	0xffffffff


	//   ....[50]....
        /*01a4*/ 	.word	0xffffffff


	//   ....[51]....
        /*01a8*/ 	.word	0xffffffff


	//   ....[52]....
        /*01ac*/ 	.word	0xffffffff


	//   ....[53]....
        /*01b0*/ 	.word	0xffffffff


	//   ....[54]....
        /*01b4*/ 	.word	0xffffffff


	//   ....[55]....
        /*01b8*/ 	.word	0xffffffff


	//----- nvinfo : EIATTR_COOP_GROUP_INSTR_OFFSETS
	.align		4
.L_1389:
        /*01bc*/ 	.byte	0x04, 0x28
        /*01be*/ 	.short	(.L_1391 - .L_1390)


	//   ....[0]....
.L_1390:
        /*01c0*/ 	.word	0x000000b0


	//   ....[1]....
        /*01c4*/ 	.word	0x00000910


	//   ....[2]....
        /*01c8*/ 	.word	0x00000920


	//   ....[3]....
        /*01cc*/ 	.word	0x00000970


	//   ....[4]....
        /*01d0*/ 	.word	0x00000980


	//   ....[5]....
        /*01d4*/ 	.word	0x000009d0


	//   ....[6]....
        /*01d8*/ 	.word	0x000009e0


	//   ....[7]....
        /*01dc*/ 	.word	0x00000a30


	//   ....[8]....
        /*01e0*/ 	.word	0x00000a40


	//   ....[9]....
        /*01e4*/ 	.word	0x00000a90


	//   ....[10]....
        /*01e8*/ 	.word	0x00000aa0


	//   ....[11]....
        /*01ec*/ 	.word	0x00000b60


	//   ....[12]....
        /*01f0*/ 	.word	0x00000b70


	//   ....[13]....
        /*01f4*/ 	.word	0x00000bc0


	//   ....[14]....
        /*01f8*/ 	.word	0x00000bd0


	//   ....[15]....
        /*01fc*/ 	.word	0x00000c20


	//   ....[16]....
        /*0200*/ 	.word	0x00000c30


	//   ....[17]....
        /*0204*/ 	.word	0x00000c80


	//   ....[18]....
        /*0208*/ 	.word	0x00000c90


	//   ....[19]....
        /*020c*/ 	.word	0x00000cf0


	//   ....[20]....
        /*0210*/ 	.word	0x00000d10


	//   ....[21]....
        /*0214*/ 	.word	0x00000dd0


	//   ....[22]....
        /*0218*/ 	.word	0x00000de0


	//   ....[23]....
        /*021c*/ 	.word	0x00000e40


	//   ....[24]....
        /*0220*/ 	.word	0x00000e50


	//   ....[25]....
        /*0224*/ 	.word	0x00000ea0


	//   ....[26]....
        /*0228*/ 	.word	0x00000eb0


	//   ....[27]....
        /*022c*/ 	.word	0x00000f10


	//   ....[28]....
        /*0230*/ 	.word	0x00000f30


	//   ....[29]....
        /*0234*/ 	.word	0x00000fa0


	//   ....[30]....
        /*0238*/ 	.word	0x00000fb0


	//   ....[31]....
        /*023c*/ 	.word	0x00001070


	//   ....[32]....
        /*0240*/ 	.word	0x00001080


	//   ....[33]....
        /*0244*/ 	.word	0x000010d0


	//   ....[34]....
        /*0248*/ 	.word	0x000010e0


	//   ....[35]....
        /*024c*/ 	.word	0x00001130


	//   ....[36]....
        /*0250*/ 	.word	0x00001140


	//   ....[37]....
        /*0254*/ 	.word	0x000011a0


	//   ....[38]....
        /*0258*/ 	.word	0x000011c0


	//   ....[39]....
        /*025c*/ 	.word	0x00001230


	//   ....[40]....
        /*0260*/ 	.word	0x00001240


	//   ....[41]....
        /*0264*/ 	.word	0x00001420


	//   ....[42]....
        /*0268*/ 	.word	0x00001460


	//   ....[43]....
        /*026c*/ 	.word	0x000014e0


	//   ....[44]....
        /*0270*/ 	.word	0x000014f0


	//   ....[45]....
        /*0274*/ 	.word	0x00001540


	//   ....[46]....
        /*0278*/ 	.word	0x00001550


	//   ....[47]....
        /*027c*/ 	.word	0x000015a0


	//   ....[48]....
        /*0280*/ 	.word	0x000015b0


	//   ....[49]....
        /*0284*/ 	.word	0x00001600


	//   ....[50]....
        /*0288*/ 	.word	0x00001610


	//   ....[51]....
        /*028c*/ 	.word	0x00001810


	//   ....[52]....
        /*0290*/ 	.word	0x00001860


	//   ....[53]....
        /*0294*/ 	.word	0x00001880


	//   ....[54]....
        /*0298*/ 	.word	0x000018a0


	//   ....[55]....
        /*029c*/ 	.word	0x000018c0


	//----- nvinfo : EIATTR_VRC_CTA_INIT_COUNT
	.align		4
.L_1391:
        /*02a0*/ 	.byte	0x02, 0x4a
	.zero		1
	.zero		1


	//----- nvinfo : EIATTR_EXIT_INSTR_OFFSETS
	.align		4
        /*02a4*/ 	.byte	0x04, 0x1c
        /*02a6*/ 	.short	(.L_1393 - .L_1392)


	//   ....[0]....
.L_1392:
        /*02a8*/ 	.word	0x00001bf0


	//----- nvinfo : EIATTR_CRS_STACK_SIZE
	.align		4
.L_1393:
        /*02ac*/ 	.byte	0x04, 0x1e
        /*02ae*/ 	.short	(.L_1395 - .L_1394)
.L_1394:
        /*02b0*/ 	.word	0x00000000


	//----- nvinfo : EIATTR_CBANK_PARAM_SIZE
	.align		4
.L_1395:
        /*02b4*/ 	.byte	0x03, 0x19
        /*02b6*/ 	.short	0x0060


	//----- nvinfo : EIATTR_PARAM_CBANK
	.align		4
        /*02b8*/ 	.byte	0x04, 0x0a
        /*02ba*/ 	.short	(.L_1397 - .L_1396)
	.align		4
.L_1396:
        /*02bc*/ 	.word	index@(.nv.constant0._ZN4vllm3moe44grouped_topk_fused_small_expert_count_kernelI13__nv_bfloat16fiLNS0_11ScoringFuncE0ELi128ELb0ELi8EEEvPT_PfPT1_PKT0_llllllbd)
        /*02c0*/ 	.short	0x0380
        /*02c2*/ 	.short	0x0060


	//----- nvinfo : EIATTR_SW_WAR
	.align		4
.L_1397:
        /*02c4*/ 	.byte	0x04, 0x36
        /*02c6*/ 	.short	(.L_1399 - .L_1398)
.L_1398:
        /*02c8*/ 	.word	0x00000008
.L_1399:


//--------------------- .nv.info._ZN4vllm3moe44grouped_topk_fused_small_expert_count_kernelI13__nv_bfloat16fiLNS0_11ScoringFuncE0ELi384ELb0ELi8EEEvPT_PfPT1_PKT0_llllllbd --------------------------
	.section	.nv.info._ZN4vllm3moe44grouped_topk_fused_small_expert_count_kernelI13__nv_bfloat16fiLNS0_11ScoringFuncE0ELi384ELb0ELi8EEEvPT_PfPT1_PKT0_llllllbd,"",@"SHT_CUDA_INFO"
	.sectionflags	@""
	.align	4


	//----- nvinfo : EIATTR_CUDA_API_VERSION
	.align		4
        /*0000*/ 	.byte	0x04, 0x37
        /*0002*/ 	.short	(.L_1401 - .L_1400)
.L_1400:
        /*0004*/ 	.word	0x00000082


	//----- nvinfo : EIATTR_KPARAM_INFO
	.align		4
.L_1401:
        /*0008*/ 	.byte	0x04, 0x17
        /*000a*/ 	.short	(.L_1403 - .L_1402)
.L_1402:
        /*000c*/ 	.word	0x00000000
        /*0010*/ 	.short	0x000b
        /*0012*/ 	.short	0x0058
        /*0014*/ 	.byte	0x00, 0xf0, 0x21, 0x00


	//----- nvinfo : EIATTR_KPARAM_INFO
	.align		4
.L_1403:
        /*0018*/ 	.byte	0x04, 0x17
        /*001a*/ 	.short	(.L_1405 - .L_1404)
.L_1404:
        /*001c*/ 	.word	0x00000000
        /*0020*/ 	.short	0x000a
        /*0022*/ 	.short	0x0050
        /*0024*/ 	.byte	0x00, 0xf0, 0x05, 0x00


	//----- nvinfo : EIATTR_KPARAM_INFO
	.align		4
.L_1405:
        /*0028*/ 	.byte	0x04, 0x17
        /*002a*/ 	.short	(.L_1407 - .L_1406)
.L_1406:
        /*002c*/ 	.word	0x00000000
        /*0030*/ 	.short	0x0009
        /*0032*/ 	.short	0x0048
        /*0034*/ 	.byte	0x00, 0xf0, 0x21, 0x00


	//----- nvinfo : EIATTR_KPARAM_INFO
	.align		4
.L_1407:
        /*0038*/ 	.byte	0x04, 0x17
        /*003a*/ 	.short	(.L_1409 - .L_1408)
.L_1408:
        /*003c*/ 	.word	0x00000000
        /*0040*/ 	.short	0x0008
        /*0042*/ 	.short	0x0040
        /*0044*/ 	.byte	0x00, 0xf0, 0x21, 0x00


	//----- nvinfo : EIATTR_KPARAM_INFO
	.align		4
.L_1409:
        /*0048*/ 	.byte	0x04, 0x17
        /*004a*/ 	.short	(.L_1411 - .L_1410)
.L_1410:
        /*004c*/ 	.word	0x00000000
        /*0050*/ 	.short	0x0007
        /*0052*/ 	.short	0x0038
        /*0054*/ 	.byte	0x00, 0xf0, 0x21, 0x00


	//----- nvinfo : EIATTR_KPARAM_INFO
	.align		4
.L_1411:
        /*0058*/ 	.byte	0x04, 0x17
        /*005a*/ 	.short	(.L_1413 - .L_1412)
.L_1412:
        /*005c*/ 	.word	0x00000000
        /*0060*/ 	.short	0x0006
        /*0062*/ 	.short	0x0030
        /*0064*/ 	.byte	0x00, 0xf0, 0x21, 0x00


	//----- nvinfo : EIATTR_KPARAM_INFO
	.align		4
.L_1413:
        /*0068*/ 	.byte	0x04, 0x17
        /*006a*/ 	.short	(.L_1415 - .L_1414)
.L_1414:
        /*006c*/ 	.word	0x00000000
        /*0070*/ 	.short	0x0005
        /*0072*/ 	.short	0x0028
        /*0074*/ 	.byte	0x00, 0xf0, 0x21, 0x00


	//----- nvinfo : EIATTR_KPARAM_INFO
	.align		4
.L_1415:
        /*0078*/ 	.byte	0x04, 0x17
        /*007a*/ 	.short	(.L_1417 - .L_1416)
.L_1416:
        /*007c*/ 	.word	0x00000000
        /*0080*/ 	.short	0x0004
        /*0082*/ 	.short	0x0020
        /*0084*/ 	.byte	0x00, 0xf0, 0x21, 0x00


	//----- nvinfo : EIATTR_KPARAM_INFO
	.align		4
.L_1417:
        /*0088*/ 	.byte	0x04, 0x17
        /*008a*/ 	.short	(.L_1419 - .L_1418)
.L_1418:
        /*008c*/ 	.word	0x00000000
        /*0090*/ 	.short	0x0003
        /*0092*/ 	.short	0x0018
        /*0094*/ 	.byte	0x00, 0xf5, 0x21, 0x00


	//----- nvinfo : EIATTR_KPARAM_INFO
	.align		4
.L_1419:
        /*0098*/ 	.byte	0x04, 0x17
        /*009a*/ 	.short	(.L_1421 - .L_1420)
.L_1420:
        /*009c*/ 	.word	0x00000000
        /*00a0*/ 	.short	0x0002
        /*00a2*/ 	.short	0x0010
        /*00a4*/ 	.byte	0x00, 0xf5, 0x21, 0x00


	//----- nvinfo : EIATTR_KPARAM_INFO
	.align		4
.L_1421:
        /*00a8*/ 	.byte	0x04, 0x17
        /*00aa*/ 	.short	(.L_1423 - .L_1422)
.L_1422:
        /*00ac*/ 	.word	0x00000000
        /*00b0*/ 	.short	0x0001
        /*00b2*/ 	.short	0x0008
        /*00b4*/ 	.byte	0x00, 0xf5, 0x21, 0x00


	//----- nvinfo : EIATTR_KPARAM_INFO
	.align		4
.L_1423:
        /*00b8*/ 	.byte	0x04, 0x17
        /*00ba*/ 	.short	(.L_1425 - .L_1424)
.L_1424:
        /*00bc*/ 	.word	0x00000000
        /*00c0*/ 	.short	0x0000
        /*00c2*/ 	.short	0x0000
        /*00c4*/ 	.byte	0x00, 0xf5, 0x21, 0x00


	//----- nvinfo : EIATTR_SPARSE_MMA_MASK
	.align		4
.L_1425:
        /*00c8*/ 	.byte	0x03, 0x50
        /*00ca*/ 	.short	0x0000


	//----- nvinfo : EIATTR_MAXREG_COUNT
	.align		4
        /*00cc*/ 	.byte	0x03, 0x1b
        /*00ce*/ 	.short	0x00ff


	//----- nvinfo : EIATTR_NUM_BARRIERS
	.align		4
        /*00d0*/ 	.byte	0x02, 0x4c
        /*00d2*/ 	.byte	0x01
	.zero		1


	//----- nvinfo : EIATTR_MERCURY_ISA_VERSION
	.align		4
        /*00d4*/ 	.byte	0x03, 0x5f
        /*00d6*/ 	.short	0x0101


	//----- nvinfo : EIATTR_COOP_GROUP_MASK_REGIDS
	.align		4
        /*00d8*/ 	.byte	0x04, 0x29
        /*00da*/ 	.short	(.L_1427 - .L_1426)


	//   ....[0]....
.L_1426:
        /*00dc*/ 	.word	0xffffffff


	//   ....[1]....
        /*00e0*/ 	.word	0xffffffff


	//   ....[2]....
        /*00e4*/ 	.word	0xffffffff


	//   ....[3]....
        /*00e8*/ 	.word	0xffffffff


	//   ....[4]....
        /*00ec*/ 	.word	0xffffffff


	//   ....[5]....
        /*00f0*/ 	.word	0xffffffff


	//   ....[6]....
        /*00f4*/ 	.word	0xffffffff


	//   ....[7]....
        /*00f8*/ 	.word	0xffffffff


	//   ....[8]....
        /*00fc*/ 	.word	0xffffffff


	//   ....[9]....
        /*0100*/ 	.word	0xffffffff


	//   ....[10]....
        /*0104*/ 	.word	0xffffffff


	//   ....[11]....
        /*0108*/ 	.word	0xffffffff


	//   ....[12]....
        /*010c*/ 	.word	0xffffffff


	//   ....[13]....
        /*0110*/ 	.word	0xffffffff


	//   ....[14]....
        /*0114*/ 	.word	0xffffffff


	//   ....[15]....
        /*0118*/ 	.word	0xffffffff


	//   ....[16]....
        /*011c*/ 	.word	0xffffffff


	//   ....[17]....
        /*0120*/ 	.word	0xffffffff


	//   ....[18]....
        /*0124*/ 	.word	0xffffffff


	//   ....[19]....
        /*0128*/ 	.word	0xffffffff


	//   ....[20]....
        /*012c*/ 	.word	0xffffffff


	//   ....[21]....
        /*0130*/ 	.word	0xffffffff


	//   ....[22]....
        /*0134*/ 	.word	0xffffffff


	//   ....[23]....
        /*0138*/ 	.word	0xffffffff


	//   ....[24]....
        /*013c*/ 	.word	0xffffffff


	//   ....[25]....
        /*0140*/ 	.word	0xffffffff


	//   ....[26]....
        /*0144*/ 	.word	0xffffffff


	//   ....[27]....
        /*0148*/ 	.word	0xffffffff


	//   ....[28]....
        /*014c*/ 	.word	0xffffffff


	//   ....[29]....
        /*0150*/ 	.word	0xffffffff


	//   ....[30]....
        /*0154*/ 	.word	0xffffffff


	//   ....[31]....
        /*0158*/ 	.word	0xffffffff


	//   ....[32]....
        /*015c*/ 	.word	0xffffffff


	//   ....[33]....
        /*0160*/ 	.word	0xffffffff


	//   ....[34]....
        /*0164*/ 	.word	0xffffffff


	//   ....[35]....
        /*0168*/ 	.word	0xffffffff


	//   ....[36]....
        /*016c*/ 	.word	0xffffffff


	//   ....[37]....
        /*0170*/ 	.word	0xffffffff


	//   ....[38]....
        /*0174*/ 	.word	0xffffffff


	//   ....[39]....
        /*0178*/ 	.word	0xffffffff


	//   ....[40]....
        /*017c*/ 	.word	0xffffffff


	//   ....[41]....
        /*0180*/ 	.word	0xffffffff


	//   ....[42]....
        /*0184*/ 	.word	0xffffffff


	//   ....[43]....
        /*0188*/ 	.word	0xffffffff


	//   ....[44]....
        /*018c*/ 	.word	0xffffffff


	//   ....[45]....
        /*0190*/ 	.word	0xffffffff


	//   ....[46]....
        /*0194*/ 	.word	0xffffffff


	//   ....[47]....
        /*0198*/ 	.word	0xffffffff


	//   ....[48]....
        /*019c*/ 	.word	0xffffffff


	//   ....[49]....
        /*01a0*/ 	.word	0xffffffff


	//   ....[50]....
        /*01a4*/ 	.word	0xffffffff


	//   ....[51]....
        /*01a8*/ 	.word	0xffffffff


	//   ....[52]....
        /*01ac*/ 	.word	0xffffffff


	//   ....[53]....
        /*01b0*/ 	.word	0xffffffff


	//   ....[54]....
        /*01b4*/ 	.word	0xffffffff


	//   ....[55]....
        /*01b8*/ 	.word	0xffffffff


	//   ....[56]....
        /*01bc*/ 	.word	0xffffffff


	//   ....[57]....
        /*01c0*/ 	.word	0xffffffff


	//   ....[58]....
        /*01c4*/ 	.word	0xffffffff


	//   ....[59]....
        /*01c8*/ 	.word	0xffffffff


	//   ....[60]....
        /*01cc*/ 	.word	0xffffffff


	//   ....[61]....
        /*01d0*/ 	.word	0xffffffff


	//   ....[62]....
        /*01d4*/ 	.word	0xffffffff


	//   ....[63]....
        /*01d8*/ 	.word	0xffffffff


	//   ....[64]....
        /*01dc*/ 	.word	0xffffffff


	//   ....[65]....
        /*01e0*/ 	.word	0xffffffff


	//   ....[66]....
        /*01e4*/ 	.word	0xffffffff


	//   ....[67]....
        /*01e8*/ 	.word	0xffffffff


	//   ....[68]....
        /*01ec*/ 	.word	0xffffffff


	//   ....[69]....
        /*01f0*/ 	.word	0xffffffff


	//   ....[70]....
        /*01f4*/ 	.word	0xffffffff


	//   ....[71]....
        /*01f8*/ 	.word	0xffffffff


	//   ....[72]....
        /*01fc*/ 	.word	0xffffffff


	//   ....[73]....
        /*0200*/ 	.word	0xffffffff


	//   ....[74]....
        /*0204*/ 	.word	0xffffffff


	//   ....[75]....
        /*0208*/ 	.word	0xffffffff


	//   ....[76]....
        /*020c*/ 	.word	0xffffffff


	//   ....[77]....
        /*0210*/ 	.word	0xffffffff


	//   ....[78]....
        /*0214*/ 	.word	0xffffffff


	//   ....[79]....
        /*0218*/ 	.word	0xffffffff


	//   ....[80]....
        /*021c*/ 	.word	0xffffffff


	//   ....[81]....
        /*0220*/ 	.word	0xffffffff


	//   ....[82]....
        /*0224*/ 	.word	0xffffffff


	//   ....[83]....
        /*0228*/ 	.word	0xffffffff


	//   ....[84]....
        /*022c*/ 	.word	0xffffffff


	//   ....[85]....
        /*0230*/ 	.word	0xffffffff


	//----- nvinfo : EIATTR_COOP_GROUP_INSTR_OFFSETS
	.align		4
.L_1427:
        /*0234*/ 	.byte	0x04, 0x28
        /*0236*/ 	.short	(.L_1429 - .L_1428)


	//   ....[0]....
.L_1428:
        /*0238*/ 	.word	0x000000b0


	//   ....[1]....
        /*023c*/ 	.word	0x000009c0


	//   ....[2]....
        /*0240*/ 	.word	0x000009d0


	//   ....[3]....
        /*0244*/ 	.word	0x00000a20


	//   ....[4]....
        /*0248*/ 	.word	0x00000a30


	//   ....[5]....
        /*024c*/ 	.word	0x00000a80


	//   ....[6]....
        /*0250*/ 	.word	0x00000a90


	//   ....[7]....
        /*0254*/ 	.word	0x00000ae0


	//   ....[8]....
        /*0258*/ 	.word	0x00000af0


	//   ....[9]....
        /*025c*/ 	.word	0x00000b50


	//   ....[10]....
        /*0260*/ 	.word	0x00000b80


	//   ....[11]....
        /*0264*/ 	.word	0x00000c30


	//   ....[12]....
        /*0268*/ 	.word	0x00000c40


	//   ....[13]....
        /*026c*/ 	.word	0x00000c90


	//   ....[14]....
        /*0270*/ 	.word	0x00000ca0


	//   ....[15]....
        /*0274*/ 	.word	0x00000cf0


	//   ....[16]....
        /*0278*/ 	.word	0x00000d00


	//   ....[17]....
        /*027c*/ 	.word	0x00000d50


	//   ....[18]....
        /*0280*/ 	.word	0x00000d60


	//   ....[19]....
        /*0284*/ 	.word	0x00000dc0


	//   ....[20]....
        /*0288*/ 	.word	0x00000df0


	//   ....[21]....
        /*028c*/ 	.word	0x00000ff0


	//   ....[22]....
        /*0290*/ 	.word	0x00001000


	//   ....[23]....
        /*0294*/ 	.word	0x00001050


	//   ....[24]....
        /*0298*/ 	.word	0x00001060


	//   ....[25]....
        /*029c*/ 	.word	0x000010b0


	//   ....[26]....
        /*02a0*/ 	.word	0x000010c0


	//   ....[27]....
        /*02a4*/ 	.word	0x00001110


	//   ....[28]....
        /*02a8*/ 	.word	0x00001120


	//   ....[29]....
        /*02ac*/ 	.word	0x00001170


	//   ....[30]....
        /*02b0*/ 	.word	0x00001180


	//   ....[31]....
        /*02b4*/ 	.word	0x00001770


	//   ....[32]....
        /*02b8*/ 	.word	0x00001780


	//   ....[33]....
        /*02bc*/ 	.word	0x000017d0


	//   ....[34]....
        /*02c0*/ 	.word	0x000017e0


	//   ....[35]....
        /*02c4*/ 	.word	0x00001830


	//   ....[36]....
        /*02c8*/ 	.word	0x00001840


	//   ....[37]....
        /*02cc*/ 	.word	0x00001890


	//   ....[38]....
        /*02d0*/ 	.word	0x000018a0


	//   ....[39]....
        /*02d4*/ 	.word	0x000018f0


	//   ....[40]....
        /*02d8*/ 	.word	0x00001900


	//   ....[41]....
        /*02dc*/ 	.word	0x00001990


	//   ....[42]....
        /*02e0*/ 	.word	0x000019a0


	//   ....[43]....
        /*02e4*/ 	.word	0x000019f0


	//   ....[44]....
        /*02e8*/ 	.word	0x00001a00


	//   ....[45]....
        /*02ec*/ 	.word	0x00001a50


	//   ....[46]....
        /*02f0*/ 	.word	0x00001a60


	//   ....[47]....
        /*02f4*/ 	.word	0x00001ab0


	//   ....[48]....
        /*02f8*/ 	.word	0x00001ac0


	//   ....[49]....
        /*02fc*/ 	.word	0x00001b10


	//   ....[50]....
        /*0300*/ 	.word	0x00001b20


	//   ....[51]....
        /*0304*/ 	.word	0x00001bd0


	//   ....[52]....
        /*0308*/ 	.word	0x00001be0


	//   ....[53]....
        /*030c*/ 	.word	0x00001c30


	//   ....[54]....
        /*0310*/ 	.word	0x00001c40


	//   ....[55]....
        /*0314*/ 	.word	0x00001c90


	//   ....[56]....
        /*0318*/ 	.word	0x00001ca0


	//   ....[57]....
        /*031c*/ 	.word	0x00001cf0


	//   ....[58]....
        /*0320*/ 	.word	0x00001d00


	//   ....[59]....
        /*0324*/ 	.word	0x00001d50


	//   ....[60]....
        /*0328*/ 	.word	0x00001d60


	//   ....[61]....
        /*032c*/ 	.word	0x00001df0


	//   ....[62]....
        /*0330*/ 	.word	0x00001e00


	//   ....[63]....
        /*0334*/ 	.word	0x00001e50


	//   ....[64]....
        /*0338*/ 	.word	0x00001e60


	//   ....[65]....
        /*033c*/ 	.word	0x00001eb0


	//   ....[66]....
        /*0340*/ 	.word	0x00001ec0


	//   ....[67]....
        /*0344*/ 	.word	0x00001f20


	//   ....[68]....
        /*0348*/ 	.word	0x00001f30


	//   ....[69]....
        /*034c*/ 	.word	0x00001fa0


	//   ....[70]....
        /*0350*/ 	.word	0x00001fc0


	//   ....[71]....
        /*0354*/ 	.word	0x00002240


	//   ....[72]....
        /*0358*/ 	.word	0x00002250


	//   ....[73]....
        /*035c*/ 	.word	0x000022a0


	//   ....[74]....
        /*0360*/ 	.word	0x000022b0


	//   ....[75]....
        /*0364*/ 	.word	0x00002300


	//   ....[76]....
        /*0368*/ 	.word	0x00002310


	//   ....[77]....
        /*036c*/ 	.word	0x00002360


	//   ....[78]....
        /*0370*/ 	.word	0x00002370


	//   ....[79]....
        /*0374*/ 	.word	0x000023c0


	//   ....[80]....
        /*0378*/ 	.word	0x000023d0


	//   ....[81]....
        /*037c*/ 	.word	0x00002660


	//   ....[82]....
        /*0380*/ 	.word	0x000026b0


	//   ....[83]....
        /*0384*/ 	.word	0x000026d0


	//   ....[84]....
        /*0388*/ 	.word	0x000026f0


	//   ....[85]....
        /*038c*/ 	.word	0x00002710


	//----- nvinfo : EIATTR_VRC_CTA_INIT_COUNT
	.align		4
.L_1429:
        /*0390*/ 	.byte	0x02, 0x4a
	.zero		1
	.zero		1


	//----- nvinfo : EIATTR_EXIT_INSTR_OFFSETS
	.align		4
        /*0394*/ 	.byte	0x04, 0x1c
        /*0396*/ 	.short	(.L_1431 - .L_1430)


	//   ....[0]....
.L_1430:
        /*0398*/ 	.word	0x00002a40


	//----- nvinfo : EIATTR_CRS_STACK_SIZE
	.align		4
.L_1431:
        /*039c*/ 	.byte	0x04, 0x1e
        /*039e*/ 	.short	(.L_1433 - .L_1432)
.L_1432:
        /*03a0*/ 	.word	0x00000000


	//----- nvinfo : EIATTR_CBANK_PARAM_SIZE
	.align		4
.L_1433:
        /*03a4*/ 	.byte	0x03, 0x19
        /*03a6*/ 	.short	0x0060


	//----- nvinfo : EIATTR_PARAM_CBANK
	.align		4
        /*03a8*/ 	.byte	0x04, 0x0a
        /*03aa*/ 	.short	(.L_1435 - .L_1434)
	.align		4
.L_1434:
        /*03ac*/ 	.word	index@(.nv.constant0._ZN4vllm3moe44grouped_topk_fused_small_expert_count_kernelI13__nv_bfloat16fiLNS0_11ScoringFuncE0ELi384ELb0ELi8EEEvPT_PfPT1_PKT0_llllllbd)
        /*03b0*/ 	.short	0x0380
        /*03b2*/ 	.short	0x0060


	//----- nvinfo : EIATTR_SW_WAR
	.align		4
.L_1435:
        /*03b4*/ 	.byte	0x04, 0x36
        /*03b6*/ 	.short	(.L_1437 - .L_1436)
.L_1436:
        /*03b8*/ 	.word	0x00000008
.L_1437:


//--------------------- .nv.info._ZN4vllm3moe44grouped_topk_fused_small_expert_count_kernelI13__nv_bfloat16fiLNS0_11ScoringFuncE0ELi512ELb0ELi8EEEvPT_PfPT1_PKT0_llllllbd --------------------------
	.section	.nv.info._ZN4vllm3moe44grouped_topk_fused_small_expert_count_kernelI13__nv_bfloat16fiLNS0_11ScoringFuncE0ELi512ELb0ELi8EEEvPT_PfPT1_PKT0_llllllbd,"",@"SHT_CUDA_INFO"
	.sectionflags	@""
	.align	4


	//----- nvinfo : EIATTR_CUDA_API_VERSION
	.align		4
        /*0000*/ 	.byte	0x04, 0x37
        /*0002*/ 	.short	(.L_1439 - .L_1438)
.L_1438:
        /*0004*/ 	.word	0x00000082


	//----- nvinfo : EIATTR_KPARAM_INFO
	.align		4
.L_1439:
        /*0008*/ 	.byte	0x04, 0x17
        /*000a*/ 	.short	(.L_1441 - .L_1440)
.L_1440:
        /*000c*/ 	.word	0x00000000
        /*0010*/ 	.short	0x000b
        /*0012*/ 	.short	0x0058
        /*0014*/ 	.byte	0x00, 0xf0, 0x21, 0x00


	//----- nvinfo : EIATTR_KPARAM_INFO
	.align		4
.L_1441:
        /*0018*/ 	.byte	0x04, 0x17
        /*001a*/ 	.short	(.L_1443 - .L_1442)
.L_1442:
        /*001c*/ 	.word	0x00000000
        /*0020*/ 	.short	0x000a
        /*0022*/ 	.short	0x0050
        /*0024*/ 	.byte	0x00, 0xf0, 0x05, 0x00


	//----- nvinfo : EIATTR_KPARAM_INFO
	.align		4
.L_1443:
        /*0028*/ 	.byte	0x04, 0x17
        /*002a*/ 	.short	(.L_1445 - .L_1444)
.L_1444:
        /*002c*/ 	.word	0x00000000
        /*0030*/ 	.short	0x0009
        /*0032*/ 	.short	0x0048
        /*0034*/ 	.byte	0x00, 0xf0, 0x21, 0x00


	//----- nvinfo : EIATTR_KPARAM_INFO
	.align		4
.L_1445:
        /*0038*/ 	.byte	0x04, 0x17
        /*003a*/ 	.short	(.L_1447 - .L_1446)
.L_1446:
        /*003c*/ 	.word	0x00000000
        /*0040*/ 	.short	0x0008
        /*0042*/ 	.short	0x0040
        /*0044*/ 	.byte	0x00, 0xf0, 0x21, 0x00


	//----- nvinfo : EIATTR_KPARAM_INFO
	.align		4
.L_1447:
        /*0048*/ 	.byte	0x04, 0x17
        /*004a*/ 	.short	(.L_1449 - .L_1448)
.L_1448:
        /*004c*/ 	.word	0x00000000
        /*0050*/ 	.short	0x0007
        /*0052*/ 	.short	0x0038
        /*0054*/ 	.byte	0x00, 0xf0, 0x21, 0x00


	//----- nvinfo : EIATTR_KPARAM_INFO
	.align		4
.L_1449:
        /*0058*/ 	.byte	0x04, 0x17
        /*005a*/ 	.short	(.L_1451 - .L_1450)
.L_1450:
        /*005c*/ 	.word	0x00000000
        /*0060*/ 	.short	0x0006
        /*0062*/ 	.short	0x0030
        /*0064*/ 	.byte	0x00, 0xf0, 0x21, 0x00


	//----- nvinfo : EIATTR_KPARAM_INFO
	.align		4
.L_1451:
        /*0068*/ 	.byte	0x04, 0x17
        /*006a*/ 	.short	(.L_1453 - .L_1452)
.L_1452:
        /*006c*/ 	.word	0x00000000
        /*0070*/ 	.short	0x0005
        /*0072*/ 	.short	0x0028
        /*0074*/ 	.byte	0x00, 0xf0, 0x21, 0x00


	//----- nvinfo : EIATTR_KPARAM_INFO
	.align		4
.L_1453:
        /*0078*/ 	.byte	0x04, 0x17
        /*007a*/ 	.short	(.L_1455 - .L_1454)
.L_1454:
        /*007c*/ 	.word	0x00000000
        /*0080*/ 	.short	0x0004
        /*0082*/ 	.short	0x0020
        /*0084*/ 	.byte	0x00, 0xf0, 0x21, 0x00


	//----- nvinfo : EIATTR_KPARAM_INFO
	.align		4
.L_1455:
        /*0088*/ 	.byte	0x04, 0x17
        /*008a*/ 	.short	(.L_1457 - .L_1456)
.L_1456:
        /*008c*/ 	.word	0x00000000
        /*0090*/ 	.short	0x0003
        /*0092*/ 	.short	0x0018
        /*0094*/ 	.byte	0x00, 0xf5, 0x21, 0x00


	//----- nvinfo : EIATTR_KPARAM_INFO
	.align		4
.L_1457:
        /*0098*/ 	.byte	0x04, 0x17
        /*009a*/ 	.short	(.L_1459 - .L_1458)
.L_1458:
        /*009c*/ 	.word	0x00000000
        /*00a0*/ 	.short	0x0002
        /*00a2*/ 	.short	0x0010
        /*00a4*/ 	.byte	0x00, 0xf5, 0x21, 0x00


	//----- nvinfo : EIATTR_KPARAM_INFO
	.align		4
.L_1459:
        /*00a8*/ 	.byte	0x04, 0x17
        /*00aa*/ 	.short	(.L_1461 - .L_1460)
.L_1460:
        /*00ac*/ 	.word	0x00000000
        /*00b0*/ 	.short	0x0001
        /*00b2*/ 	.short	0x0008
        /*00b4*/ 	.byte	0x00, 0xf5, 0x21, 0x00


	//----- nvinfo : EIATTR_KPARAM_INFO
	.align		4
.L_1461:
        /*00b8*/ 	.byte	0x04, 0x17
        /*00ba*/ 	.short	(.L_1463 - .L_1462)
.L_1462:
        /*00bc*/ 	.word	0x00000000
        /*00c0*/ 	.short	0x0000
        /*00c2*/ 	.short	0x0000
        /*00c4*/ 	.byte	0x00, 0xf5, 0x21, 0x00


	//----- nvinfo : EIATTR_SPARSE_MMA_MASK
	.align		4
.L_1463:
        /*00c8*/ 	.byte	0x03, 0x50
        /*00ca*/ 	.short	0x0000


	//----- nvinfo : EIATTR_MAXREG_COUNT
	.align		4
        /*00cc*/ 	.byte	0x03, 0x1b
        /*00ce*/ 	.short	0x00ff


	//----- nvinfo : EIATTR_NUM_BARRIERS
	.align		4
        /*00d0*/ 	.byte	0x02, 0x4c
        /*00d2*/ 	.byte	0x01
	.zero		1


	//----- nvinfo : EIATTR_MERCURY_ISA_VERSION
	.align		4
        /*00d4*/ 	.byte	0x03, 0x5f
        /*00d6*/ 	.short	0x0101


	//----- nvinfo : EIATTR_COOP_GROUP_MASK_REGIDS
	.align		4
        /*00d8*/ 	.byte	0x04, 0x29
        /*00da*/ 	.short	(.L_1465 - .L_1464)


	//   ....[0]....
.L_1464:
        /*00dc*/ 	.word	0xffffffff


	//   ....[1]....
        /*00e0*/ 	.word	0xffffffff


	//   ....[2]....
        /*00e4*/ 	.word	0xffffffff


	//   ....[3]....
        /*00e8*/ 	.word	0xffffffff


	//   ....[4]....
        /*00ec*/ 	.word	0xffffffff


	//   ....[5]....
        /*00f0*/ 	.word	0xffffffff


	//   ....[6]....
        /*00f4*/ 	.word	0xffffffff


	//   ....[7]....
        /*00f8*/ 	.word	0xffffffff


	//   ....[8]....
        /*00fc*/ 	.word	0xffffffff


	//   ....[9]....
        /*0100*/ 	.word	0xffffffff


	//   ....[10]....
        /*0104*/ 	.word	0xffffffff


	//   ....[11]....
        /*0108*/ 	.word	0xffffffff


	//   ....[12]....
        /*010c*/ 	.word	0xffffffff


	//   ....[13]....
        /*0110*/ 	.word	0xffffffff


	//   ....[14]....
        /*0114*/ 	.word	0xffffffff


	//   ....[15]....
        /*0118*/ 	.word	0xffffffff


	//   ....[16]....
        /*011c*/ 	.word	0xffffffff


	//   ....[17]....
        /*0120*/ 	.word	0xffffffff


	//   ....[18]....
        /*0124*/ 	.word	0xffffffff


	//   ....[19]....
        /*0128*/ 	.word	0xffffffff


	//   ....[20]....
        /*012c*/ 	.word	0xffffffff


	//   ....[21]....
        /*0130*/ 	.word	0xffffffff


	//   ....[22]....
        /*0134*/ 	.word	0xffffffff


	//   ....[23]....
        /*0138*/ 	.word	0xffffffff


	//   ....[24]....
        /*013c*/ 	.word	0xffffffff


	//   ....[25]....
        /*0140*/ 	.word	0xffffffff


	//   ....[26]....
        /*0144*/ 	.word	0xffffffff


	//   ....[27]....
        /*0148*/ 	.word	0xffffffff


	//   ....[28]....
        /*014c*/ 	.word	0xffffffff


	//   ....[29]....
        /*0150*/ 	.word	0xffffffff


	//   ....[30]....
        /*0154*/ 	.word	0xffffffff


	//   ....[31]....
        /*0158*/ 	.word	0xffffffff


	//   ....[32]....
        /*015c*/ 	.word	0xffffffff


	//   ....[33]....
        /*0160*/ 	.word	0xffffffff


	//   ....[34]....
        /*0164*/ 	.word	0xffffffff


	//   ....[35]....
        /*0168*/ 	.word	0xffffffff


	//   ....[36]....
        /*016c*/ 	.word	0xffffffff


	//   ....[37]....
        /*0170*/ 	.word	0xffffffff


	//   ....[38]....
        /*0174*/ 	.word	0xffffffff


	//   ....[39]....
        /*0178*/ 	.word	0xffffffff


	//   ....[40]....
        /*017c*/ 	.word	0xffffffff


	//   ....[41]....
        /*0180*/ 	.word	0xffffffff


	//   ....[42]....
        /*0184*/ 	.word	0xffffffff


	//   ....[43]....
        /*0188*/ 	.word	0xffffffff


	//   ....[44]....
        /*018c*/ 	.word	0xffffffff


	//   ....[45]....
        /*0190*/ 	.word	0xffffffff


	//   ....[46]....
        /*0194*/ 	.word	0xffffffff


	//   ....[47]....
        /*0198*/ 	.word	0xffffffff


	//   ....[48]....
        /*019c*/ 	.word	0xffffffff


	//   ....[49]....
        /*01a0*/ 	.word	0xffffffff


	//   ....[50]....
        /*01a4*/ 	.word	0xffffffff


	//   ....[51]....
        /*01a8*/ 	.word	0xffffffff


	//   ....[52]....
        /*01ac*/ 	.word	0xffffffff


	//   ....[53]....
        /*01b0*/ 	.word	0xffffffff


	//   ....[54]....
        /*01b4*/ 	.word	0xffffffff


	//   ....[55]....
        /*01b8*/ 	.word	0xffffffff


	//   ....[56]....
        /*01bc*/ 	.word	0xffffffff


	//   ....[57]....
        /*01c0*/ 	.word	0xffffffff


	//   ....[58]....
        /*01c4*/ 	.word	0xffffffff


	//   ....[59]....
        /*01c8*/ 	.word	0xffffffff


	//   ....[60]....
        /*01cc*/ 	.word	0xffffffff


	//   ....[61]....
        /*01d0*/ 	.word	0xffffffff


	//   ....[62]....
        /*01d4*/ 	.word	0xffffffff


	//   ....[63]....
        /*01d8*/ 	.word	0xffffffff


	//   ....[64]....
        /*01dc*/ 	.word	0xffffffff


	//   ....[65]....
        /*01e0*/ 	.word	0xffffffff


	//   ....[66]....
        /*01e4*/ 	.word	0xffffffff


	//   ....[67]....
        /*01e8*/ 	.word	0xffffffff


	//   ....[68]....
        /*01ec*/ 	.word	0xffffffff


	//   ....[69]....
        /*01f0*/ 	.word	0xffffffff


	//   ....[70]....
        /*01f4*/ 	.word	0xffffffff


	//   ....[71]....
        /*01f8*/ 	.word	0xffffffff


	//   ....[72]....
        /*01fc*/ 	.word	0xffffffff


	//   ....[73]....
        /*0200*/ 	.word	0xffffffff


	//   ....[74]....
        /*0204*/ 	.word	0xffffffff


	//   ....[75]....
        /*0208*/ 	.word	0xffffffff


	//   ....[76]....
        /*020c*/ 	.word	0xffffffff


	//   ....[77]....
        /*0210*/ 	.word	0xffffffff


	//   ....[78]....
        /*0214*/ 	.word	0xffffffff


	//   ....[79]....
        /*0218*/ 	.word	0xffffffff


	//   ....[80]....
        /*021c*/ 	.word	0xffffffff


	//   ....[81]....
        /*0220*/ 	.word	0xffffffff


	//   ....[82]....
        /*0224*/ 	.word	0xffffffff


	//   ....[83]....
        /*0228*/ 	.word	0xffffffff


	//   ....[84]....
        /*022c*/ 	.word	0xffffffff


	//   ....[85]....
        /*0230*/ 	.word	0xffffffff


	//----- nvinfo : EIATTR_COOP_GROUP_INSTR_OFFSETS
	.align		4
.L_1465:
        /*0234*/ 	.byte	0x04, 0x28
        /*0236*/ 	.short	(.L_1467 - .L_1466)


	//   ....[0]....
.L_1466:
        /*0238*/ 	.word	0x000000b0


	//   ....[1]....
        /*023c*/ 	.word	0x000009c0


	//   ....[2]....
        /*0240*/ 	.word	0x000009d0


	//   ....[3]....
        /*0244*/ 	.word	0x00000a20


	//   ....[4]....
        /*0248*/ 	.word	0x00000a30


	//   ....[5]....
        /*024c*/ 	.word	0x00000a80


	//   ....[6]....
        /*0250*/ 	.word	0x00000a90


	//   ....[7]....
        /*0254*/ 	.word	0x00000ae0


	//   ....[8]....
        /*0258*/ 	.word	0x00000af0


	//   ....[9]....
        /*025c*/ 	.word	0x00000b50


	//   ....[10]....
        /*0260*/ 	.word	0x00000b80


	//   ....[11]....
        /*0264*/ 	.word	0x00000c30


	//   ....[12]....
        /*0268*/ 	.word	0x00000c40


	//   ....[13]....
        /*026c*/ 	.word	0x00000c90


	//   ....[14]....
        /*0270*/ 	.word	0x00000ca0


	//   ....[15]....
        /*0274*/ 	.word	0x00000cf0


	//   ....[16]....
        /*0278*/ 	.word	0x00000d00


	//   ....[17]....
        /*027c*/ 	.word	0x00000d50


	//   ....[18]....
        /*0280*/ 	.word	0x00000d60


	//   ....[19]....
        /*0284*/ 	.word	0x00000dc0


	//   ....[20]....
        /*0288*/ 	.word	0x00000df0


	//   ....[21]....
        /*028c*/ 	.word	0x00000ff0


	//   ....[22]....
        /*0290*/ 	.word	0x00001000


	//   ....[23]....
        /*0294*/ 	.word	0x00001050


	//   ....[24]....
        /*0298*/ 	.word	0x00001060


	//   ....[25]....
        /*029c*/ 	.word	0x000010b0


	//   ....[26]....
        /*02a0*/ 	.word	0x000010c0


	//   ....[27]....
        /*02a4*/ 	.word	0x00001110


	//   ....[28]....
        /*02a8*/ 	.word	0x00001120


	//   ....[29]....
        /*02ac*/ 	.word	0x00001170


	//   ....[30]....
        /*02b0*/ 	.word	0x00001180


	//   ....[31]....
        /*02b4*/ 	.word	0x00001700


	//   ....[32]....
        /*02b8*/ 	.word	0x00001710


	//   ....[33]....
        /*02bc*/ 	.word	0x00001760


	//   ....[34]....
        /*02c0*/ 	.word	0x00001770


	//   ....[35]....
        /*02c4*/ 	.word	0x000017c0


	//   ....[36]....
        /*02c8*/ 	.word	0x000017d0


	//   ....[37]....
        /*02cc*/ 	.word	0x00001820


	//   ....[38]....
        /*02d0*/ 	.word	0x00001830


	//   ....[39]....
        /*02d4*/ 	.word	0x00001880


	//   ....[40]....
        /*02d8*/ 	.word	0x00001890


	//   ....[41]....
        /*02dc*/ 	.word	0x00001920


	//   ....[42]....
        /*02e0*/ 	.word	0x00001930


	//   ....[43]....
        /*02e4*/ 	.word	0x00001980


	//   ....[44]....
        /*02e8*/ 	.word	0x00001990


	//   ....[45]....
        /*02ec*/ 	.word	0x000019e0


	//   ....[46]....
        /*02f0*/ 	.word	0x000019f0


	//   ....[47]....
        /*02f4*/ 	.word	0x00001a40


	//   ....[48]....
        /*02f8*/ 	.word	0x00001a50


	//   ....[49]....
        /*02fc*/ 	.word	0x00001aa0


	//   ....[50]....
        /*0300*/ 	.word	0x00001ab0


	//   ....[51]....
        /*0304*/ 	.word	0x00001b50


	//   ....[52]....
        /*0308*/ 	.word	0x00001b60


	//   ....[53]....
        /*030c*/ 	.word	0x00001bb0


	//   ....[54]....
        /*0310*/ 	.word	0x00001bc0


	//   ....[55]....
        /*0314*/ 	.word	0x00001c10


	//   ....[56]....
        /*0318*/ 	.word	0x00001c20


	//   ....[57]....
        /*031c*/ 	.word	0x00001c70


	//   ....[58]....
        /*0320*/ 	.word	0x00001c80


	//   ....[59]....
        /*0324*/ 	.word	0x00001cd0


	//   ....[60]....
        /*0328*/ 	.word	0x00001ce0


	//   ....[61]....
        /*032c*/ 	.word	0x00001d70


	//   ....[62]....
        /*0330*/ 	.word	0x00001d80


	//   ....[63]....
        /*0334*/ 	.word	0x00001dd0


	//   ....[64]....
        /*0338*/ 	.word	0x00001de0


	//   ....[65]....
        /*033c*/ 	.word	0x00001e30


	//   ....[66]....
        /*0340*/ 	.word	0x00001e40


	//   ....[67]....
        /*0344*/ 	.word	0x00001ea0


	//   ....[68]....
        /*0348*/ 	.word	0x00001eb0


	//   ....[69]....
        /*034c*/ 	.word	0x00001f20


	//   ....[70]....
        /*0350*/ 	.word	0x00001f50


	//   ....[71]....
        /*0354*/ 	.word	0x000021c0


	//   ....[72]....
        /*0358*/ 	.word	0x000021e0


	//   ....[73]....
        /*035c*/ 	.word	0x00002230


	//   ....[74]....
        /*0360*/ 	.word	0x00002240


	//   ....[75]....
        /*0364*/ 	.word	0x00002290


	//   ....[76]....
        /*0368*/ 	.word	0x000022a0


	//   ....[77]....
        /*036c*/ 	.word	0x000022f0


	//   ....[78]....
        /*0370*/ 	.word	0x00002300


	//   ....[79]....
        /*0374*/ 	.word	0x00002350


	//   ....[80]....
        /*0378*/ 	.word	0x00002360


	//   ....[81]....
        /*037c*/ 	.word	0x000025c0


	//   ....[82]....
        /*0380*/ 	.word	0x00002610


	//   ....[83]....
        /*0384*/ 	.word	0x00002630


	//   ....[84]....
        /*0388*/ 	.word	0x00002650


	//   ....[85]....
        /*038c*/ 	.word	0x00002670


	//----- nvinfo : EIATTR_VRC_CTA_INIT_COUNT
	.align		4
.L_1467:
        /*0390*/ 	.byte	0x02, 0x4a
	.zero		1
	.zero		1


	//----- nvinfo : EIATTR_EXIT_INSTR_OFFSETS
	.align		4
        /*0394*/ 	.byte	0x04, 0x1c
        /*0396*/ 	.short	(.L_1469 - .L_1468)


	//   ....[0]....
.L_1468:
        /*0398*/ 	.word	0x000029a0


	//----- nvinfo : EIATTR_CRS_STACK_SIZE
	.align		4
.L_1469:
        /*039c*/ 	.byte	0x04, 0x1e
        /*039e*/ 	.short	(.L_1471 - .L_1470)
.L_1470:
        /*03a0*/ 	.word	0x00000000


	//----- nvinfo : EIATTR_CBANK_PARAM_SIZE
	.align		4
.L_1471:
        /*03a4*/ 	.byte	0x03, 0x19
        /*03a6*/ 	.short	0x0060


	//----- nvinfo : EIATTR_PARAM_CBANK
	.align		4
        /*03a8*/ 	.byte	0x04, 0x0a
        /*03aa*/ 	.short	(.L_1473 - .L_1472)
	.align		4
.L_1472:
        /*03ac*/ 	.word	index@(.nv.constant0._ZN4vllm3moe44grouped_topk_fused_small_expert_count_kernelI13__nv_bfloat16fiLNS0_11ScoringFuncE0ELi512ELb0ELi8EEEvPT_PfPT1_PKT0_llllllbd)
        /*03b0*/ 	.short	0x0380
        /*03b2*/ 	.short	0x0060


	//----- nvinfo : EIATTR_SW_WAR
	.align		4
.L_1473:
        /*03b4*/ 	.byte	0x04, 0x36
        /*03b6*/ 	.short	(.L_1475 - .L_1474)
.L_1474:
        /*03b8*/ 	.word	0x00000008
.L_1475:


//--------------------- .nv.info._ZN4vllm3moe44grouped_topk_fused_small_expert_count_kernelI13__nv_bfloat16fiLNS0_11ScoringFuncE0ELi512ELb0ELi22EEEvPT_PfPT1_PKT0_llllllbd --------------------------
	.section	.nv.info._ZN4vllm3moe44grouped_topk_fused_small_expert_count_kernelI13__nv_bfloat16fiLNS0_11ScoringFuncE0ELi512ELb0ELi22EEEvPT_PfPT1_PKT0_llllllbd,"",@"SHT_CUDA_INFO"
	.sectionflags	@""
	.align	4


	//----- nvinfo : EIATTR_CUDA_API_VERSION
	.align		4
        /*0000*/ 	.byte	0x04, 0x37
        /*0002*/ 	.short	(.L_1477 - .L_1476)
.L_1476:
        /*0004*/ 	.word	0x00000082


	//----- nvinfo : EIATTR_KPARAM_INFO
	.align		4
.L_1477:
        /*0008*/ 	.byte	0x04, 0x17
        /*000a*/ 	.short	(.L_1479 - .L_1478)
.L_1478:
        /*000c*/ 	.word	0x00000000
        /*0010*/ 	.short	0x000b
        /*0012*/ 	.short	0x0058
        /*0014*/ 	.byte	0x00, 0xf0, 0x21, 0x00


	//----- nvinfo : EIATTR_KPARAM_INFO
	.align		4
.L_1479:
        /*0018*/ 	.byte	0x04, 0x17
        /*001a*/ 	.short	(.L_1481 - .L_1480)
.L_1480:
        /*001c*/ 	.word	0x00000000
        /*0020*/ 	.short	0x000a
        /*0022*/ 	.short	0x0050
        /*0024*/ 	.byte	0x00, 0xf0, 0x05, 0x00


	//----- nvinfo : EIATTR_KPARAM_INFO
	.align		4
.L_1481:
        /*0028*/ 	.byte	0x04, 0x17
        /*002a*/ 	.short	(.L_1483 - .L_1482)
.L_1482:
        /*002c*/ 	.word	0x00000000
        /*0030*/ 	.short	0x0009
        /*0032*/ 	.short	0x0048
        /*0034*/ 	.byte	0x00, 0xf0, 0x21, 0x00


	//----- nvinfo : EIATTR_KPARAM_INFO
	.align		4
.L_1483:
        /*0038*/ 	.byte	0x04, 0x17
        /*003a*/ 	.short	(.L_1485 - .L_1484)
.L_1484:
        /*003c*/ 	.word	0x00000000
        /*0040*/ 	.short	0x0008
        /*0042*/ 	.short	0x0040
        /*0044*/ 	.byte	0x00, 0xf0, 0x21, 0x00


	//----- nvinfo : EIATTR_KPARAM_INFO
	.align		4
.L_1485:
        /*0048*/ 	.byte	0x04, 0x17
        /*004a*/ 	.short	(.L_1487 - .L_1486)
.L_1486:
        /*004c*/ 	.word	0x00000000
        /*0050*/ 	.short	0x0007
        /*0052*/ 	.short	0x0038
        /*0054*/ 	.byte	0x00, 0xf0, 0x21, 0x00


	//----- nvinfo : EIATTR_KPARAM_INFO
	.align		4
.L_1487:
        /*0058*/ 	.byte	0x04, 0x17
        /*005a*/ 	.short	(.L_1489 - .L_1488)
.L_1488:
        /*005c*/ 	.word	0x00000000
        /*0060*/ 	.short	0x0006
        /*0062*/ 	.short	0x0030
        /*0064*/ 	.byte	0x00, 0xf0, 0x21, 0x00


	//----- nvinfo : EIATTR_KPARAM_INFO
	.align		4
.L_1489:
        /*0068*/ 	.byte	0x04, 0x17
        /*006a*/ 	.short	(.L_1491 - .L_1490)
.L_1490:
        /*006c*/ 	.word	0x00000000
        /*0070*/ 	.short	0x0005
        /*0072*/ 	.short	0x0028
        /*0074*/ 	.byte	0x00, 0xf0, 0x21, 0x00


	//----- nvinfo : EIATTR_KPARAM_INFO
	.align		4
.L_1491:
        /*0078*/ 	.byte	0x04, 0x17
        /*007a*/ 	.short	(.L_1493 - .L_1492)
.L_1492:
        /*007c*/ 	.word	0x00000000
        /*0080*/ 	.short	0x0004
        /*0082*/ 	.short	0x0020
        /*0084*/ 	.byte	0x00, 0xf0, 0x21, 0x00


	//----- nvinfo : EIATTR_KPARAM_INFO
	.align		4
.L_1493:
        /*0088*/ 	.byte	0x04, 0x17
        /*008a*/ 	.short	(.L_1495 - .L_1494)
.L_1494:
        /*008c*/ 	.word	0x00000000
        /*0090*/ 	.short	0x0003
        /*0092*/ 	.short	0x0018
        /*0094*/ 	.byte	0x00, 0xf5, 0x21, 0x00


	//----- nvinfo : EIATTR_KPARAM_INFO
	.align		4
.L_1495:
        /*0098*/ 	.byte	0x04, 0x17
        /*009a*/ 	.short	(.L_1497 - .L_1496)
.L_1496:
        /*009c*/ 	.word	0x00000000
        /*00a0*/ 	.short	0x0002
        /*00a2*/ 	.short	0x0010
        /*00a4*/ 	.byte	0x00, 0xf5, 0x21, 0x00


	//----- nvinfo : EIATTR_KPARAM_INFO
	.align		4
.L_1497:
        /*00a8*/ 	.byte	0x04, 0x17
        /*00aa*/ 	.short	(.L_1499 - .L_1498)
.L_1498:
        /*00ac*/ 	.word	0x00000000
        /*00b0*/ 	.short	0x0001
        /*00b2*/ 	.short	0x0008
        /*00b4*/ 	.byte	0x00, 0xf5, 0x21, 0x00


	//----- nvinfo : EIATTR_KPARAM_INFO
	.align		4
.L_1499:
        /*00b8*/ 	.byte	0x04, 0x17
        /*00ba*/ 	.short	(.L_1501 - .L_1500)
.L_1500:
        /*00bc*/ 	.word	0x00000000
        /*00c0*/ 	.short	0x0000
        /*00c2*/ 	.short	0x0000
        /*00c4*/ 	.byte	0x00, 0xf5, 0x21, 0x00


	//----- nvinfo : EIATTR_SPARSE_MMA_MASK
	.align		4
.L_1501:
        /*00c8*/ 	.byte	0x03, 0x50
        /*00ca*/ 	.short	0x0000


	//----- nvinfo : EIATTR_MAXREG_COUNT
	.align		4
        /*00cc*/ 	.byte	0x03, 0x1b
        /*00ce*/ 	.short	0x00ff


	//----- nvinfo : EIATTR_NUM_BARRIERS
	.align		4
        /*00d0*/ 	.byte	0x02, 0x4c
        /*00d2*/ 	.byte	0x01
	.zero		1


	//----- nvinfo : EIATTR_MERCURY_ISA_VERSION
	.align		4
        /*00d4*/ 	.byte	0x03, 0x5f
        /*00d6*/ 	.short	0x0101


	//----- nvinfo : EIATTR_COOP_GROUP_MASK_REGIDS
	.align		4
        /*00d8*/ 	.byte	0x04, 0x29
        /*00da*/ 	.short	(.L_1503 - .L_1502)


	//   ....[0]....
.L_1502:
        /*00dc*/ 	.word	0xffffffff


	//   ....[1]....
        /*00e0*/ 	.word	0xffffffff


	//   ....[2]....
        /*00e4*/ 	.word	0xffffffff


	//   ....[3]....
        /*00e8*/ 	.word	0xffffffff


	//   ....[4]....
        /*00ec*/ 	.word	0xffffffff


	//   ....[5]....
        /*00f0*/ 	.word	0xffffffff


	//   ....[6]....
        /*00f4*/ 	.word	0xffffffff


	//   ....[7]....
        /*00f8*/ 	.word	0xffffffff


	//   ....[8]....
        /*00fc*/ 	.word	0xffffffff


	//   ....[9]....
        /*0100*/ 	.word	0xffffffff


	//   ....[10]....
        /*0104*/ 	.word	0xffffffff


	//   ....[11]....
        /*0108*/ 	.word	0xffffffff


	//   ....[12]....
        /*010c*/ 	.word	0xffffffff


	//   ....[13]....
        /*0110*/ 	.word	0xffffffff


	//   ....[14]....
        /*0114*/ 	.word	0xffffffff


	//   ....[15]....
        /*0118*/ 	.word	0xffffffff


	//   ....[16]....
        /*011c*/ 	.word	0xffffffff


	//   ....[17]....
        /*0120*/ 	.word	0xffffffff


	//   ....[18]....
        /*0124*/ 	.word	0xffffffff


	//   ....[19]....
        /*0128*/ 	.word	0xffffffff


	//   ....[20]....
        /*012c*/ 	.word	0xffffffff


	//   ....[21]....
        /*0130*/ 	.word	0xffffffff


	//   ....[22]....
        /*0134*/ 	.word	0xffffffff


	//   ....[23]....
        /*0138*/ 	.word	0xffffffff


	//   ....[24]....
        /*013c*/ 	.word	0xffffffff


	//   ....[25]....
        /*0140*/ 	.word	0xffffffff


	//   ....[26]....
        /*0144*/ 	.word	0xffffffff


	//   ....[27]....
        /*0148*/ 	.word	0xffffffff


	//   ....[28]....
        /*014c*/ 	.word	0xffffffff


	//   ....[29]....
        /*0150*/ 	.word	0xffffffff


	//   ....[30]....
        /*0154*/ 	.word	0xffffffff


	//   ....[31]....
        /*0158*/ 	.word	0xffffffff


	//   ....[32]....
        /*015c*/ 	.word	0xffffffff


	//   ....[33]....
        /*0160*/ 	.word	0xffffffff


	//   ....[34]....
        /*0164*/ 	.word	0xffffffff


	//   ....[35]....
        /*0168*/ 	.word	0xffffffff


	//   ....[36]....
        /*016c*/ 	.word	0xffffffff


	//   ....[37]....
        /*0170*/ 	.word	0xffffffff


	//   ....[38]....
        /*0174*/ 	.word	0xffffffff


	//   ....[39]....
        /*0178*/ 	.word	0xffffffff


	//   ....[40]....
        /*017c*/ 	.word	0xffffffff


	//   ....[41]....
        /*0180*/ 	.word	0xffffffff


	//   ....[42]....
        /*0184*/ 	.word	0xffffffff


	//   ....[43]....
        /*0188*/ 	.word	0xffffffff


	//   ....[44]....
        /*018c*/ 	.word	0xffffffff


	//   ....[45]....
        /*0190*/ 	.word	0xffffffff


	//   ....[46]....
        /*0194*/ 	.word	0xffffffff


	//   ....[47]....
        /*0198*/ 	.word	0xffffffff


	//   ....[48]....
        /*019c*/ 	.word	0xffffffff


	//   ....[49]....
        /*01a0*/ 	.word	0xffffffff


	//   ....[50]....
        /*01a4*/ 	.word	0xffffffff


	//   ....[51]....
        /*01a8*/ 	.word	0xffffffff


	//   ....[52]....
        /*01ac*/ 	.word	0xffffffff


	//   ....[53]....
        /*01b0*/ 	.word	0xffffffff


	//   ....[54]....
        /*01b4*/ 	.word	0xffffffff


	//   ....[55]....
        /*01b8*/ 	.word	0xffffffff


	//   ....[56]....
        /*01bc*/ 	.word	0xffffffff


	//   ....[57]....
        /*01c0*/ 	.word	0xffffffff


	//   ....[58]....
        /*01c4*/ 	.word	0xffffffff


	//   ....[59]....
        /*01c8*/ 	.word	0xffffffff


	//   ....[60]....
        /*01cc*/ 	.word	0xffffffff


	//   ....[61]....
        /*01d0*/ 	.word	0xffffffff


	//   ....[62]....
        /*01d4*/ 	.word	0xffffffff


	//   ....[63]....
        /*01d8*/ 	.word	0xffffffff


	//   ....[64]....
        /*01dc*/ 	.word	0xffffffff


	//   ....[65]....
        /*01e0*/ 	.word	0xffffffff


	//   ....[66]....
        /*01e4*/ 	.word	0xffffffff


	//   ....[67]....
        /*01e8*/ 	.word	0xffffffff


	//   ....[68]....
        /*01ec*/ 	.word	0xffffffff


	//   ....[69]....
        /*01f0*/ 	.word	0xffffffff


	//   ....[70]....
        /*01f4*/ 	.word	0xffffffff


	//   ....[71]....
        /*01f8*/ 	.word	0xffffffff


	//   ....[72]....
        /*01fc*/ 	.word	0xffffffff


	//   ....[73]....
        /*0200*/ 	.word	0xffffffff


	//   ....[74]....
        /*0204*/ 	.word	0xffffffff


	//   ....[75]....
        /*0208*/ 	.word	0xffffffff


	//   ....[76]....
        /*020c*/ 	.word	0xffffffff


	//   ....[77]....
        /*0210*/ 	.word	0xffffffff


	//   ....[78]....
        /*0214*/ 	.word	0xffffffff


	//   ....[79]....
        /*0218*/ 	.word	0xffffffff


	//   ....[80]....
        /*021c*/ 	.word	0xffffffff


	//   ....[81]....
        /*0220*/ 	.word	0xffffffff


	//   ....[82]....
        /*0224*/ 	.word	0xffffffff


	//   ....[83]....
        /*0228*/ 	.word	0xffffffff


	//   ....[84]....
        /*022c*/ 	.word	0xffffffff


	//   ....[85]....
        /*0230*/ 	.word	0xffffffff


	//----- nvinfo : EIATTR_COOP_GROUP_INSTR_OFFSETS
	.align		4
.L_1503:
        /*0234*/ 	.byte	0x04, 0x28
        /*0236*/ 	.short	(.L_1505 - .L_1504)


	//   ....[0]....
.L_1504:
        /*0238*/ 	.word	0x000000b0


	//   ....[1]....
        /*023c*/ 	.word	0x000009c0


	//   ....[2]....
        /*0240*/ 	.word	0x000009d0


	//   ....[3]....
        /*0244*/ 	.word	0x00000a20


	//   ....[4]....
        /*0248*/ 	.word	0x00000a30


	//   ....[5]....
        /*024c*/ 	.word	0x00000a80


	//   ....[6]....
        /*0250*/ 	.word	0x00000a90


	//   ....[7]....
        /*0254*/ 	.word	0x00000ae0


	//   ....[8]....
        /*0258*/ 	.word	0x00000af0


	//   ....[9]....
        /*025c*/ 	.word	0x00000b50


	//   ....[10]....
        /*0260*/ 	.word	0x00000b80


	//   ....[11]....
        /*0264*/ 	.word	0x00000c30


	//   ....[12]....
        /*0268*/ 	.word	0x00000c40


	//   ....[13]....
        /*026c*/ 	.word	0x00000c90


	//   ....[14]....
        /*0270*/ 	.word	0x00000ca0


	//   ....[15]....
        /*0274*/ 	.word	0x00000cf0


	//   ....[16]....
        /*0278*/ 	.word	0x00000d00


	//   ....[17]....
        /*027c*/ 	.word	0x00000d50


	//   ....[18]....
        /*0280*/ 	.word	0x00000d60


	//   ....[19]....
        /*0284*/ 	.word	0x00000dc0


	//   ....[20]....
        /*0288*/ 	.word	0x00000df0


	//   ....[21]....
        /*028c*/ 	.word	0x00000ff0


	//   ....[22]....
        /*0290*/ 	.word	0x00001000


	//   ....[23]....
        /*0294*/ 	.word	0x00001050


	//   ....[24]....
        /*0298*/ 	.word	0x00001060


	//   ....[25]....
        /*029c*/ 	.word	0x000010b0


	//   ....[26]....
        /*02a0*/ 	.word	0x000010c0


	//   ....[27]....
        /*02a4*/ 	.word	0x00001110


	//   ....[28]....
        /*02a8*/ 	.word	0x00001120


	//   ....[29]....
        /*02ac*/ 	.word	0x00001170


	//   ....[30]....
        /*02b0*/ 	.word	0x00001180


	//   ....[31]....
        /*02b4*/ 	.word	0x00001980


	//   ....[32]....
        /*02b8*/ 	.word	0x000019b0


	//   ....[33]....
        /*02bc*/ 	.word	0x00001a10


	//   ....[34]....
        /*02c0*/ 	.word	0x00001a20


	//   ....[35]....
        /*02c4*/ 	.word	0x00001a70


	//   ....[36]....
        /*02c8*/ 	.word	0x00001a80


	//   ....[37]....
        /*02cc*/ 	.word	0x00001ad0


	//   ....[38]....
        /*02d0*/ 	.word	0x00001ae0


	//   ....[39]....
        /*02d4*/ 	.word	0x00001b30


	//   ....[40]....
        /*02d8*/ 	.word	0x00001b40


	//   ....[41]....
        /*02dc*/ 	.word	0x00001c10


	//   ....[42]....
        /*02e0*/ 	.word	0x00001c40


	//   ....[43]....
        /*02e4*/ 	.word	0x00001cb0


	//   ....[44]....
        /*02e8*/ 	.word	0x00001cc0


	//   ....[45]....
        /*02ec*/ 	.word	0x00001d10


	//   ....[46]....
        /*02f0*/ 	.word	0x00001d20


	//   ....[47]....
        /*02f4*/ 	.word	0x00001d70


	//   ....[48]....
        /*02f8*/ 	.word	0x00001d80


	//   ....[49]....
        /*02fc*/ 	.word	0x00001de0


	//   ....[50]....
        /*0300*/ 	.word	0x00001e00


	//   ....[51]....
        /*0304*/ 	.word	0x00001ed0


	//   ....[52]....
        /*0308*/ 	.word	0x00001ef0


	//   ....[53]....
        /*030c*/ 	.word	0x00001f50


	//   ....[54]....
        /*0310*/ 	.word	0x00001f70


	//   ....[55]....
        /*0314*/ 	.word	0x00001fd0


	//   ....[56]....
        /*0318*/ 	.word	0x00001fe0


	//   ....[57]....
        /*031c*/ 	.word	0x00002030


	//   ....[58]....
        /*0320*/ 	.word	0x00002040


	//   ....[59]....
        /*0324*/ 	.word	0x000020a0


	//   ....[60]....
        /*0328*/ 	.word	0x000020d0


	//   ....[61]....
        /*032c*/ 	.word	0x00002190


	//   ....[62]....
        /*0330*/ 	.word	0x000021a0


	//   ....[63]....
        /*0334*/ 	.word	0x00002200


	//   ....[64]....
        /*0338*/ 	.word	0x00002220


	//   ....[65]....
        /*033c*/ 	.word	0x00002280


	//   ....[66]....
        /*0340*/ 	.word	0x00002290


	//   ....[67]....
        /*0344*/ 	.word	0x000022e0


	//   ....[68]....
        /*0348*/ 	.word	0x000022f0


	//   ....[69]....
        /*034c*/ 	.word	0x00002340


	//   ....[70]....
        /*0350*/ 	.word	0x00002350


	//   ....[71]....
        /*0354*/ 	.word	0x00002530


	//   ....[72]....
        /*0358*/ 	.word	0x00002560


	//   ....[73]....
        /*035c*/ 	.word	0x000025c0


	//   ....[74]....
        /*0360*/ 	.word	0x000025d0


	//   ....[75]....
        /*0364*/ 	.word	0x00002620


	//   ....[76]....
        /*0368*/ 	.word	0x00002630


	//   ....[77]....
        /*036c*/ 	.word	0x00002680


	//   ....[78]....
        /*0370*/ 	.word	0x00002690


	//   ....[79]....
        /*0374*/ 	.word	0x000026e0


	//   ....[80]....
        /*0378*/ 	.word	0x000026f0


	//   ....[81]....
        /*037c*/ 	.word	0x00002960


	//   ....[82]....
        /*0380*/ 	.word	0x000029b0


	//   ....[83]....
        /*0384*/ 	.word	0x000029d0


	//   ....[84]....
        /*0388*/ 	.word	0x000029f0


	//   ....[85]....
        /*038c*/ 	.word	0x00002a10


	//----- nvinfo : EIATTR_VRC_CTA_INIT_COUNT
	.align		4
.L_1505:
        /*0390*/ 	.byte	0x02, 0x4a
	.zero		1
	.zero		1


	//----- nvinfo : EIATTR_EXIT_INSTR_OFFSETS
	.align		4
        /*0394*/ 	.byte	0x04, 0x1c
        /*0396*/ 	.short	(.L_1507 - .L_1506)


	//   ....[0]....
.L_1506:
        /*0398*/ 	.word	0x00002d40


	//----- nvinfo : EIATTR_CRS_STACK_SIZE
	.align		4
.L_1507:
        /*039c*/ 	.byte	0x04, 0x1e
        /*039e*/ 	.short	(.L_1509 - .L_1508)
.L_1508:
        /*03a0*/ 	.word	0x00000000


	//----- nvinfo : EIATTR_CBANK_PARAM_SIZE
	.align		4
.L_1509:
        /*03a4*/ 	.byte	0x03, 0x19
        /*03a6*/ 	.short	0x0060


	//----- nvinfo : EIATTR_PARAM_CBANK
	.align		4
        /*03a8*/ 	.byte	0x04, 0x0a
        /*03aa*/ 	.short	(.L_1511 - .L_1510)
	.align		4
.L_1510:
        /*03ac*/ 	.word	index@(.nv.constant0._ZN4vllm3moe44grouped_topk_fused_small_expert_count_kernelI13__nv_bfloat16fiLNS0_11ScoringFuncE0ELi512ELb0ELi22EEEvPT_PfPT1_PKT0_llllllbd)
        /*03b0*/ 	.short	0x0380
        /*03b2*/ 	.short	0x0060


	//----- nvinfo : EIATTR_SW_WAR
	.align		4
.L_1511:
        /*03b4*/ 	.byte	0x04, 0x36
        /*03b6*/ 	.short	(.L_1513 - .L_1512)
.L_1512:
        /*03b8*/ 	.word	0x00000008
.L_1513:


//--------------------- .nv.info._ZN4vllm3moe44grouped_topk_fused_small_expert_count_kernelI13__nv_bfloat16fiLNS0_11ScoringFuncE0ELi256ELb1ELi8EEEvPT_PfPT1_PKT0_llllllbd --------------------------
	.section	.nv.info._ZN4vllm3moe44grouped_topk_fused_small_expert_count_kernelI13__nv_bfloat16fiLNS0_11ScoringFuncE0ELi256ELb1ELi8EEEvPT_PfPT1_PKT0_llllllbd,"",@"SHT_CUDA_INFO"
	.sectionflags	@""
	.align	4


	//----- nvinfo : EIATTR_CUDA_API_VERSION
	.align		4
        /*0000*/ 	.byte	0x04, 0x37
        /*0002*/ 	.short	(.L_1515 - .L_1514)
.L_1514:
        /*0004*/ 	.word	0x00000082


	//----- nvinfo : EIATTR_KPARAM_INFO
	.align		4
.L_1515:
        /*0008*/ 	.byte	0x04, 0x17
        /*000a*/ 	.short	(.L_1517 - .L_1516)
.L_1516:
        /*000c*/ 	.word	0x00000000
        /*0010*/ 	.short	0x000b
        /*0012*/ 	.short	0x0058
        /*0014*/ 	.byte	0x00, 0xf0, 0x21, 0x00


	//----- nvinfo : EIATTR_KPARAM_INFO
	.align		4
.L_1517:
        /*0018*/ 	.byte	0x04, 0x17
        /*001a*/ 	.short	(.L_1519 - .L_1518)
.L_1518:
        /*001c*/ 	.word	0x00000000
        /*0020*/ 	.short	0x000a
        /*0022*/ 	.short	0x0050
        /*0024*/ 	.byte	0x00, 0xf0, 0x05, 0x00


	//----- nvinfo : EIATTR_KPARAM_INFO
	.align		4
.L_1519:
        /*0028*/ 	.byte	0x04, 0x17
        /*002a*/ 	.short	(.L_1521 - .L_1520)
.L_1520:
        /*002c*/ 	.word	0x00000000
        /*0030*/ 	.short	0x0009
        /*0032*/ 	.short	0x0048
        /*0034*/ 	.byte	0x00, 0xf0, 0x21, 0x00


	//----- nvinfo : EIATTR_KPARAM_INFO
	.align		4
.L_1521:
        /*0038*/ 	.byte	0x04, 0x17
        /*003a*/ 	.short	(.L_1523 - .L_1522)
.L_1522:
        /*003c*/ 	.word	0x00000000
        /*0040*/ 	.short	0x0008
        /*0042*/ 	.short	0x0040
        /*0044*/ 	.byte	0x00, 0xf0, 0x21, 0x00


	//----- nvinfo : EIATTR_KPARAM_INFO
	.align		4
.L_1523:
        /*0048*/ 	.byte	0x04, 0x17
        /*004a*/ 	.short	(.L_1525 - .L_1524)
.L_1524:
        /*004c*/ 	.word	0x00000000
        /*0050*/ 	.short	0x0007
        /*0052*/ 	.short	0x0038
        /*0054*/ 	.byte	0x00, 0xf0, 0x21, 0x00


	//----- nvinfo : EIATTR_KPARAM_INFO
	.align		4
.L_1525:
        /*0058*/ 	.byte	0x04, 0x17
        /*005a*/ 	.short	(.L_1527 - .L_1526)
.L_1526:
        /*005c*/ 	.word	0x00000000
        /*0060*/ 	.short	0x0006
        /*0062*/ 	.short	0x0030
        /*0064*/ 	.byte	0x00, 0xf0, 0x21, 0x00


	//----- nvinfo : EIATTR_KPARAM_INFO
	.align		4
.L_1527:
        /*0068*/ 	.byte	0x04, 0x17
        /*006a*/ 	.short	(.L_1529 - .L_1528)
.L_1528:
        /*006c*/ 	.word	0x00000000
        /*0070*/ 	.short	0x0005
        /*0072*/ 	.short	0x0028
        /*0074*/ 	.byte	0x00, 0xf0, 0x21, 0x00


	//----- nvinfo : EIATTR_KPARAM_INFO
	.align		4
.L_1529:
        /*0078*/ 	.byte	0x04, 0x17
        /*007a*/ 	.short	(.L_1531 - .L_1530)
.L_1530:
        /*007c*/ 	.word	0x00000000
        /*0080*/ 	.short	0x0004
        /*0082*/ 	.short	0x0020
        /*0084*/ 	.byte	0x00, 0xf0, 0x21, 0x00


	//----- nvinfo : EIATTR_KPARAM_INFO
	.align		4
.L_1531:
        /*0088*/ 	.byte	0x04, 0x17
        /*008a*/ 	.short	(.L_1533 - .L_1532)
.L_1532:
        /*008c*/ 	.word	0x00000000
        /*0090*/ 	.short	0x0003
        /*0092*/ 	.short	0x0018
        /*0094*/ 	.byte	0x00, 0xf5, 0x21, 0x00


	//----- nvinfo : EIATTR_KPARAM_INFO
	.align		4
.L_1533:
        /*0098*/ 	.byte	0x04, 0x17
        /*009a*/ 	.short	(.L_1535 - .L_1534)
.L_1534:
        /*009c*/ 	.word	0x00000000
        /*00a0*/ 	.short	0x0002
        /*00a2*/ 	.short	0x0010
        /*00a4*/ 	.byte	0x00, 0xf5, 0x21, 0x00


	//----- nvinfo : EIATTR_KPARAM_INFO
	.align		4
.L_1535:
        /*00a8*/ 	.byte	0x04, 0x17
        /*00aa*/ 	.short	(.L_1537 - .L_1536)
.L_1536:
        /*00ac*/ 	.word	0x00000000
        /*00b0*/ 	.short	0x0001
        /*00b2*/ 	.short	0x0008
        /*00b4*/ 	.byte	0x00, 0xf5, 0x21, 0x00


	//----- nvinfo : EIATTR_KPARAM_INFO
	.align		4
.L_1537:
        /*00b8*/ 	.byte	0x04, 0x17
        /*00ba*/ 	.short	(.L_1539 - .L_1538)
.L_1538:
        /*00bc*/ 	.word	0x00000000
        /*00c0*/ 	.short	0x0000
        /*00c2*/ 	.short	0x0000
        /*00c4*/ 	.byte	0x00, 0xf5, 0x21, 0x00


	//----- nvinfo : EIATTR_SPARSE_MMA_MASK
	.align		4
.L_1539:
        /*00c8*/ 	.byte	0x03, 0x50
        /*00ca*/ 	.short	0x0000


	//----- nvinfo : EIATTR_MAXREG_COUNT
	.align		4
        /*00cc*/ 	.byte	0x03, 0x1b
        /*00ce*/ 	.short	0x00ff


	//----- nvinfo : EIATTR_NUM_BARRIERS
	.align		4
        /*00d0*/ 	.byte	0x02, 0x4c
        /*00d2*/ 	.byte	0x01
	.zero		1


	//----- nvinfo : EIATTR_MERCURY_ISA_VERSION
	.align		4
        /*00d4*/ 	.byte	0x03, 0x5f
        /*00d6*/ 	.short	0x0101


	//----- nvinfo : EIATTR_COOP_GROUP_MASK_REGIDS
	.align		4
        /*00d8*/ 	.byte	0x04, 0x29
        /*00da*/ 	.short	(.L_1541 - .L_1540)


	//   ....[0]....
.L_1540:
        /*00dc*/ 	.word	0xffffffff


	//   ....[1]....
        /*00e0*/ 	.word	0xffffffff


	//   ....[2]....
        /*00e4*/ 	.word	0xffffffff


	//   ....[3]....
        /*00e8*/ 	.word	0xffffffff


	//   ....[4]....
        /*00ec*/ 	.word	0xffffffff


	//   ....[5]....
        /*00f0*/ 	.word	0xffffffff


	//   ....[6]....
        /*00f4*/ 	.word	0xffffffff


	//   ....[7]....
        /*00f8*/ 	.word	0xffffffff


	//   ....[8]....
        /*00fc*/ 	.word	0xffffffff


	//   ....[9]....
        /*0100*/ 	.word	0xffffffff


	//   ....[10]....
        /*0104*/ 	.word	0xffffffff


	//   ....[11]....
        /*0108*/ 	.word	0xffffffff


	//   ....[12]....
        /*010c*/ 	.word	0xffffffff


	//   ....[13]....
        /*0110*/ 	.word	0xffffffff


	//   ....[14]....
        /*0114*/ 	.word	0xffffffff


	//   ....[15]....
        /*0118*/ 	.word	0xffffffff


	//   ....[16]....
        /*011c*/ 	.word	0xffffffff


	//   ....[17]....
        /*0120*/ 	.word	0xffffffff


	//   ....[18]....
        /*0124*/ 	.word	0xffffffff


	//   ....[19]....
        /*0128*/ 	.word	0xffffffff


	//   ....[20]....
        /*012c*/ 	.word	0xffffffff


	//   ....[21]....
        /*0130*/ 	.word	0xffffffff


	//   ....[22]....
        /*0134*/ 	.word	0xffffffff


	//   ....[23]....
        /*0138*/ 	.word	0xffffffff


	//   ....[24]....
        /*013c*/ 	.word	0xffffffff


	//   ....[25]....
        /*0140*/ 	.word	0xffffffff


	//   ....[26]....
        /*0144*/ 	.word	0xffffffff


	//   ....[27]....
        /*0148*/ 	.word	0xffffffff


	//   ....[28]....
        /*014c*/ 	.word	0xffffffff


	//   ....[29]....
        /*0150*/ 	.word	0xffffffff


	//   ....[30]....
        /*0154*/ 	.word	0xffffffff


	//   ....[31]....
        /*0158*/ 	.word	0xffffffff


	//   ....[32]....
        /*015c*/ 	.word	0xffffffff


	//   ....[33]....
        /*0160*/ 	.word	0xffffffff


	//   ....[34]....
        /*0164*/ 	.word	0xffffffff


	//   ....[35]....
        /*0168*/ 	.word	0xffffffff


	//   ....[36]....
        /*016c*/ 	.word	0xffffffff


	//   ....[37]....
        /*0170*/ 	.word	0xffffffff


	//   ....[38]....
        /*0174*/ 	.word	0xffffffff


	//   ....[39]....
        /*0178*/ 	.word	0xffffffff


	//   ....[40]....
        /*017c*/ 	.word	0xffffffff


	//   ....[41]....
        /*0180*/ 	.word	0xffffffff


	//   ....[42]....
        /*0184*/ 	.word	0xffffffff


	//   ....[43]....
        /*0188*/ 	.word	0xffffffff


	//   ....[44]....
        /*018c*/ 	.word	0xffffffff


	//   ....[45]....
        /*0190*/ 	.word	0xffffffff


	//   ....[46]....
        /*0194*/ 	.word	0xffffffff


	//   ....[47]....
        /*0198*/ 	.word	0xffffffff


	//   ....[48]....
        /*019c*/ 	.word	0xffffffff


	//   ....[49]....
        /*01a0*/ 	.word	0xffffffff


	//   ....[50]....
        /*01a4*/ 	.word	0xffffffff


	//   ....[51]....
        /*01a8*/ 	.word	0xffffffff


	//   ....[52]....
        /*01ac*/ 	.word	0xffffffff


	//   ....[53]....
        /*01b0*/ 	.word	0xffffffff


	//   ....[54]....
        /*01b4*/ 	.word	0xffffffff


	//   ....[55]....
        /*01b8*/ 	.word	0xffffffff


	//   ....[56]....
        /*01bc*/ 	.word	0xffffffff


	//   ....[57]....
        /*01c0*/ 	.word	0xffffffff


	//   ....[58]....
        /*01c4*/ 	.word	0xffffffff


	//   ....[59]....
        /*01c8*/ 	.word	0xffffffff


	//   ....[60]....
        /*01cc*/ 	.word	0xffffffff


	//   ....[61]....
        /*01d0*/ 	.word	0xffffffff


	//   ....[62]....
        /*01d4*/ 	.word	0xffffffff


	//   ....[63]....
        /*01d8*/ 	.word	0xffffffff


	//   ....[64]....
        /*01dc*/ 	.word	0xffffffff


	//   ....[65]....
        /*01e0*/ 	.word	0xffffffff


	//   ....[66]....
        /*01e4*/ 	.word	0xffffffff


	//   ....[67]....
        /*01e8*/ 	.word	0xffffffff


	//   ....[68]....
        /*01ec*/ 	.word	0xffffffff


	//   ....[69]....
        /*01f0*/ 	.word	0xffffffff


	//   ....[70]....
        /*01f4*/ 	.word	0xffffffff


	//   ....[71]....
        /*01f8*/ 	.word	0xffffffff


	//   ....[72]....
        /*01fc*/ 	.word	0xffffffff


	//   ....[73]....
        /*0200*/ 	.word	0xffffffff


	//   ....[74]....
        /*0204*/ 	.word	0xffffffff


	//   ....[75]....
        /*0208*/ 	.word	0xffffffff


	//   ....[76]....
        /*020c*/ 	.word	0xffffffff


	//   ....[77]....
        /*0210*/ 	.word	0xffffffff


	//   ....[78]....
        /*0214*/ 	.word	0xffffffff


	//   ....[79]....
        /*0218*/ 	.word	0xffffffff


	//   ....[80]....
        /*021c*/ 	.word	0xffffffff


	//   ....[81]....
        /*0220*/ 	.word	0xffffffff


	//   ....[82]....
        /*0224*/ 	.word	0xffffffff


	//   ....[83]....
        /*0228*/ 	.word	0xffffffff


	//   ....[84]....
        /*022c*/ 	.word	0xffffffff


	//   ....[85]....
        /*0230*/ 	.word	0xffffffff


	//   ....[86]....
        /*0234*/ 	.word	0xffffffff


	//   ....[87]....
        /*0238*/ 	.word	0xffffffff


	//   ....[88]....
        /*023c*/ 	.word	0xffffffff


	//   ....[89]....
        /*0240*/ 	.word	0xffffffff


	//   ....[90]....
        /*0244*/ 	.word	0xffffffff


	//   ....[91]....
        /*0248*/ 	.word	0xffffffff


	//   ....[92]....
        /*024c*/ 	.word	0xffffffff


	//   ....[93]....
        /*0250*/ 	.word	0xffffffff


	//   ....[94]....
        /*0254*/ 	.word	0xffffffff


	//   ....[95]....
        /*0258*/ 	.word	0xffffffff


	//   ....[96]....
        /*025c*/ 	.word	0xffffffff


	//   ....[97]....
        /*0260*/ 	.word	0xffffffff


	//   ....[98]....
        /*0264*/ 	.word	0xffffffff


	//   ....[99]....
        /*0268*/ 	.word	0xffffffff


	//   ....[100]....
        /*026c*/ 	.word	0xffffffff


	//   ....[101]....
        /*0270*/ 	.word	0xffffffff


	//   ....[102]....
        /*0274*/ 	.word	0xffffffff


	//   ....[103]....
        /*0278*/ 	.word	0xffffffff


	//   ....[104]....
        /*027c*/ 	.word	0xffffffff


	//   ....[105]....
        /*0280*/ 	.word	0xffffffff


	//   ....[106]....
        /*0284*/ 	.word	0xffffffff


	//   ....[107]....
        /*0288*/ 	.word	0xffffffff


	//   ....[108]....
        /*028c*/ 	.word	0xffffffff


	//   ....[109]....
        /*0290*/ 	.word	0xffffffff


	//   ....[110]....
        /*0294*/ 	.word	0xffffffff


	//   ....[111]....
        /*0298*/ 	.word	0xffffffff


	//----- nvinfo : EIATTR_COOP_GROUP_INSTR_OFFSETS
	.align		4
.L_1541:
        /*029c*/ 	.byte	0x04, 0x28
        /*029e*/ 	.short	(.L_1543 - .L_1542)


	//   ....[0]....
.L_1542:
        /*02a0*/ 	.word	0x00000060


	//   ....[1]....
        /*02a4*/ 	.word	0x00000340


	//   ....[2]....
        /*02a8*/ 	.word	0x00000360


	//   ....[3]....
        /*02ac*/ 	.word	0x000003b0


	//   ....[4]....
        /*02b0*/ 	.word	0x000003c0


	//   ....[5]....
        /*02b4*/ 	.word	0x00000410


	//   ....[6]....
        /*02b8*/ 	.word	0x00000420


	//   ....[7]....
        /*02bc*/ 	.word	0x00000470


	//   ....[8]....
        /*02c0*/ 	.word	0x00000480


	//   ....[9]....
        /*02c4*/ 	.word	0x000004d0


	//   ....[10]....
        /*02c8*/ 	.word	0x000004e0


	//   ....[11]....
        /*02cc*/ 	.word	0x00000560


	//   ....[12]....
        /*02d0*/ 	.word	0x000005a0


	//   ....[13]....
        /*02d4*/ 	.word	0x000005b0


	//   ....[14]....
        /*02d8*/ 	.word	0x00000610


	//   ....[15]....
        /*02dc*/ 	.word	0x00000620


	//   ....[16]....
        /*02e0*/ 	.word	0x00000680


	//   ....[17]....
        /*02e4*/ 	.word	0x000006a0


	//   ....[18]....
        /*02e8*/ 	.word	0x00000710


	//   ....[19]....
        /*02ec*/ 	.word	0x00000720


	//   ....[20]....
        /*02f0*/ 	.word	0x00000970


	//   ....[21]....
        /*02f4*/ 	.word	0x00000980


	//   ....[22]....
        /*02f8*/ 	.word	0x000009d0


	//   ....[23]....
        /*02fc*/ 	.word	0x000009e0


	//   ....[24]....
        /*0300*/ 	.word	0x00000a30


	//   ....[25]....
        /*0304*/ 	.word	0x00000a40


	//   ....[26]....
        /*0308*/ 	.word	0x00000a90


	//   ....[27]....
        /*030c*/ 	.word	0x00000aa0


	//   ....[28]....
        /*0310*/ 	.word	0x00000af0


	//   ....[29]....
        /*0314*/ 	.word	0x00000b00


	//   ....[30]....
        /*0318*/ 	.word	0x00000b90


	//   ....[31]....
        /*031c*/ 	.word	0x00000bd0


	//   ....[32]....
        /*0320*/ 	.word	0x00000be0


	//   ....[33]....
        /*0324*/ 	.word	0x00000c30


	//   ....[34]....
        /*0328*/ 	.word	0x00000c40


	//   ....[35]....
        /*032c*/ 	.word	0x00000c90


	//   ....[36]....
        /*0330*/ 	.word	0x00000ca0


	//   ....[37]....
        /*0334*/ 	.word	0x00000cf0


	//   ....[38]....
        /*0338*/ 	.word	0x00000d00


	//   ....[39]....
        /*033c*/ 	.word	0x00000d80


	//   ....[40]....
        /*0340*/ 	.word	0x00000dc0


	//   ....[41]....
        /*0344*/ 	.word	0x00000dd0


	//   ....[42]....
        /*0348*/ 	.word	0x00000e20


	//   ....[43]....
        /*034c*/ 	.word	0x00000e30


	//   ....[44]....
        /*0350*/ 	.word	0x00000e80


	//   ....[45]....
        /*0354*/ 	.word	0x00000e90


	//   ....[46]....
        /*0358*/ 	.word	0x00000ee0


	//   ....[47]....
        /*035c*/ 	.word	0x00000ef0


	//   ....[48]....
        /*0360*/ 	.word	0x00000fa0


	//   ....[49]....
        /*0364*/ 	.word	0x00000ff0


	//   ....[50]....
        /*0368*/ 	.word	0x00001000


	//   ....[51]....
        /*036c*/ 	.word	0x00001060


	//   ....[52]....
        /*0370*/ 	.word	0x00001070


	//   ....[53]....
        /*0374*/ 	.word	0x00001100


	//   ....[54]....
        /*0378*/ 	.word	0x00001130


	//   ....[55]....
        /*037c*/ 	.word	0x000011d0


	//   ....[56]....
        /*0380*/ 	.word	0x00001230


	//   ....[57]....
        /*0384*/ 	.word	0x00001950


	//   ....[58]....
        /*0388*/ 	.word	0x00001970


	//   ....[59]....
        /*038c*/ 	.word	0x000019c0


	//   ....[60]....
        /*0390*/ 	.word	0x000019d0


	//   ....[61]....
        /*0394*/ 	.word	0x00001a20


	//   ....[62]....
        /*0398*/ 	.word	0x00001a30


	//   ....[63]....
        /*039c*/ 	.word	0x00001a80


	//   ....[64]....
        /*03a0*/ 	.word	0x00001a90


	//   ....[65]....
        /*03a4*/ 	.word	0x00001ae0


	//   ....[66]....
        /*03a8*/ 	.word	0x00001af0


	//   ....[67]....
        /*03ac*/ 	.word	0x00001bb0


	//   ....[68]....
        /*03b0*/ 	.word	0x00001be0


	//   ....[69]....
        /*03b4*/ 	.word	0x00001c30


	//   ....[70]....
        /*03b8*/ 	.word	0x00001c40


	//   ....[71]....
        /*03bc*/ 	.word	0x00001c90


	//   ....[72]....
        /*03c0*/ 	.word	0x00001ca0


	//   ....[73]....
        /*03c4*/ 	.word	0x00001cf0


	//   ....[74]....
        /*03c8*/ 	.word	0x00001d00


	//   ....[75]....
        /*03cc*/ 	.word	0x00001d50


	//   ....[76]....
        /*03d0*/ 	.word	0x00001d60


	//   ....[77]....
        /*03d4*/ 	.word	0x00001e10


	//   ....[78]....
        /*03d8*/ 	.word	0x00001e20


	//   ....[79]....
        /*03dc*/ 	.word	0x00001e70


	//   ....[80]....
        /*03e0*/ 	.word	0x00001e80


	//   ....[81]....
        /*03e4*/ 	.word	0x00001ed0


	//   ....[82]....
        /*03e8*/ 	.word	0x00001ee0


	//   ....[83]....
        /*03ec*/ 	.word	0x00001f30


	//   ....[84]....
        /*03f0*/ 	.word	0x00001f40


	//   ....[85]....
        /*03f4*/ 	.word	0x00001fa0


	//   ....[86]....
        /*03f8*/ 	.word	0x00001fc0


	//   ....[87]....
        /*03fc*/ 	.word	0x000020b0


	//   ....[88]....
        /*0400*/ 	.word	0x000020f0


	//   ....[89]....
        /*0404*/ 	.word	0x000021a0


	//   ....[90]....
        /*0408*/ 	.word	0x000021b0


	//   ....[91]....
        /*040c*/ 	.word	0x00002200


	//   ....[92]....
        /*0410*/ 	.word	0x00002210


	//   ....[93]....
        /*0414*/ 	.word	0x00002260


	//   ....[94]....
        /*0418*/ 	.word	0x00002270


	//   ....[95]....
        /*041c*/ 	.word	0x000022d0


	//   ....[96]....
        /*0420*/ 	.word	0x000022e0


	//   ....[97]....
        /*0424*/ 	.word	0x00002450


	//   ....[98]....
        /*0428*/ 	.word	0x00002480


	//   ....[99]....
        /*042c*/ 	.word	0x00002500


	//   ....[100]....
        /*0430*/ 	.word	0x00002510


	//   ....[101]....
        /*0434*/ 	.word	0x00002560


	//   ....[102]....
        /*0438*/ 	.word	0x00002570


	//   ....[103]....
        /*043c*/ 	.word	0x000025c0


	//   ....[104]....
        /*0440*/ 	.word	0x000025d0


	//   ....[105]....
        /*0444*/ 	.word	0x00002620


	//   ....[106]....
        /*0448*/ 	.word	0x00002630


	//   ....[107]....
        /*044c*/ 	.word	0x00002850


	//   ....[108]....
        /*0450*/ 	.word	0x000028b0


	//   ....[109]....
        /*0454*/ 	.word	0x000028d0


	//   ....[110]....
        /*0458*/ 	.word	0x00002900


	//   ....[111]....
        /*045c*/ 	.word	0x00002930


	//----- nvinfo : EIATTR_VRC_CTA_INIT_COUNT
	.align		4
.L_1543:
        /*0460*/ 	.byte	0x02, 0x4a
	.zero		1
	.zero		1


	//----- nvinfo : EIATTR_EXIT_INSTR_OFFSETS
	.align		4
        /*0464*/ 	.byte	0x04, 0x1c
        /*0466*/ 	.short	(.L_1545 - .L_1544)


	//   ....[0]....
.L_1544:
        /*0468*/ 	.word	0x000000a0


	//   ....[1]....
        /*046c*/ 	.word	0x00002c10


	//----- nvinfo : EIATTR_CRS_STACK_SIZE
	.align		4
.L_1545:
        /*0470*/ 	.byte	0x04, 0x1e
        /*0472*/ 	.short	(.L_1547 - .L_1546)
.L_1546:
        /*0474*/ 	.word	0x00000000


	//----- nvinfo : EIATTR_CBANK_PARAM_SIZE
	.align		4
.L_1547:
        /*0478*/ 	.byte	0x03, 0x19
        /*047a*/ 	.short	0x0060


	//----- nvinfo : EIATTR_PARAM_CBANK
	.align		4
        /*047c*/ 	.byte	0x04, 0x0a
        /*047e*/ 	.short	(.L_1549 - .L_1548)
	.align		4
.L_1548:
        /*0480*/ 	.word	index@(.nv.constant0._ZN4vllm3moe44grouped_topk_fused_small_expert_count_kernelI13__nv_bfloat16fiLNS0_11ScoringFuncE0ELi256ELb1ELi8EEEvPT_PfPT1_PKT0_llllllbd)
        /*0484*/ 	.short	0x0380
        /*0486*/ 	.short	0x0060


	//----- nvinfo : EIATTR_SW_WAR
	.align		4
.L_1549:
        /*0488*/ 	.byte	0x04, 0x36
        /*048a*/ 	.short	(.L_1551 - .L_1550)
.L_1550:
        /*048c*/ 	.word	0x00000008
.L_1551:


//--------------------- .nv.info._ZN4vllm3moe25grouped_topk_fused_kernelI6__half13__nv_bfloat16iLNS0_11ScoringFuncE0EEEvPT_PfPT1_PKT0_lllllbd --------------------------
	.section	.nv.info._ZN4vllm3moe25grouped_topk_fused_kernelI6__half13__nv_bfloat16iLNS0_11ScoringFuncE0EEEvPT_PfPT1_PKT0_lllllbd,"",@"SHT_CUDA_INFO"
	.sectionflags	@""
	.align	4


	//----- nvinfo : EIATTR_CUDA_API_VERSION
	.align		4
        /*0000*/ 	.byte	0x04, 0x37
        /*0002*/ 	.short	(.L_1553 - .L_1552)
.L_1552:
        /*0004*/ 	.word	0x00000082


	//----- nvinfo : EIATTR_KPARAM_INFO
	.align		4
.L_1553:
        /*0008*/ 	.byte	0x04, 0x17
        /*000a*/ 	.short	(.L_1555 - .L_1554)
.L_1554:
        /*000c*/ 	.word	0x00000000
        /*0010*/ 	.short	0x000a
        /*0012*/ 	.short	0x0050
        /*0014*/ 	.byte	0x00, 0xf0, 0x21, 0x00


	//----- nvinfo : EIATTR_KPARAM_INFO
	.align		4
.L_1555:
        /*0018*/ 	.byte	0x04, 0x17
        /*001a*/ 	.short	(.L_1557 - .L_1556)
.L_1556:
        /*001c*/ 	.word	0x00000000
        /*0020*/ 	.short	0x0009
        /*0022*/ 	.short	0x0048
        /*0024*/ 	.byte	0x00, 0xf0, 0x05, 0x00


	//----- nvinfo : EIATTR_KPARAM_INFO
	.align		4
.L_1557:
        /*0028*/ 	.byte	0x04, 0x17
        /*002a*/ 	.short	(.L_1559 - .L_1558)
.L_1558:
        /*002c*/ 	.word	0x00000000
        /*0030*/ 	.short	0x0008
        /*0032*/ 	.short	0x0040
        /*0034*/ 	.byte	0x00, 0xf0, 0x21, 0x00


	//----- nvinfo : EIATTR_KPARAM_INFO
	.align		4
.L_1559:
        /*0038*/ 	.byte	0x04, 0x17
        /*003a*/ 	.short	(.L_1561 - .L_1560)
.L_1560:
        /*003c*/ 	.word	0x00000000
        /*0040*/ 	.short	0x0007
        /*0042*/ 	.short	0x0038
        /*0044*/ 	.byte	0x00, 0xf0, 0x21, 0x00


	//----- nvinfo : EIATTR_KPARAM_INFO
	.align		4
.L_1561:
        /*0048*/ 	.byte	0x04, 0x17
        /*004a*/ 	.short	(.L_1563 - .L_1562)
.L_1562:
        /*004c*/ 	.word	0x00000000
        /*0050*/ 	.short	0x0006
        /*0052*/ 	.short	0x0030
        /*0054*/ 	.byte	0x00, 0xf0, 0x21, 0x00


	//----- nvinfo : EIATTR_KPARAM_INFO
	.align		4
.L_1563:
        /*0058*/ 	.byte	0x04, 0x17
        /*005a*/ 	.short	(.L_1565 - .L_1564)
.L_1564:
        /*005c*/ 	.word	0x00000000
        /*0060*/ 	.short	0x0005
        /*0062*/ 	.short	0x0028
        /*0064*/ 	.byte	0x00, 0xf0, 0x21, 0x00


	//----- nvinfo : EIATTR_KPARAM_INFO
	.align		4
.L_1565:
        /*0068*/ 	.byte	0x04, 0x17
        /*006a*/ 	.short	(.L_1567 - .L_1566)
.L_1566:
        /*006c*/ 	.word	0x00000000
        /*0070*/ 	.short	0x0004
        /*0072*/ 	.short	0x0020
        /*0074*/ 	.byte	0x00, 0xf0, 0x21, 0x00


	//----- nvinfo : EIATTR_KPARAM_INFO
	.align		4
.L_1567:
        /*0078*/ 	.byte	0x04, 0x17
        /*007a*/ 	.short	(.L_1569 - .L_1568)
.L_1568:
        /*007c*/ 	.word	0x00000000
        /*0080*/ 	.short	0x0003
        /*0082*/ 	.short	0x0018
        /*0084*/ 	.byte	0x00, 0xf5, 0x21, 0x00


	//----- nvinfo : EIATTR_KPARAM_INFO
	.align		4
.L_1569:
        /*0088*/ 	.byte	0x04, 0x17
        /*008a*/ 	.short	(.L_1571 - .L_1570)
.L_1570:
        /*008c*/ 	.word	0x00000000
        /*0090*/ 	.short	0x0002
        /*0092*/ 	.short	0x0010
        /*0094*/ 	.byte	0x00, 0xf5, 0x21, 0x00


	//----- nvinfo : EIATTR_KPARAM_INFO
	.align		4
.L_1571:
        /*0098*/ 	.byte	0x04, 0x17
        /*009a*/ 	.short	(.L_1573 - .L_1572)
.L_1572:
        /*009c*/ 	.word	0x00000000
        /*00a0*/ 	.short	0x0001
        /*00a2*/ 	.short	0x0008
        /*00a4*/ 	.byte	0x00, 0xf5, 0x21, 0x00


	//----- nvinfo : EIATTR_KPARAM_INFO
	.align		4
.L_1573:
        /*00a8*/ 	.byte	0x04, 0x17
        /*00aa*/ 	.short	(.L_1575 - .L_1574)
.L_1574:
        /*00ac*/ 	.word	0x00000000
        /*00b0*/ 	.short	0x0000
        /*00b2*/ 	.short	0x0000
        /*00b4*/ 	.byte	0x00, 0xf5, 0x21, 0x00


	//----- nvinfo : EIATTR_SPARSE_MMA_MASK
	.align		4
.L_1575:
        /*00b8*/ 	.byte	0x03, 0x50
        /*00ba*/ 	.short	0x0000


	//----- nvinfo : EIATTR_MAXREG_COUNT
	.align		4
        /*00bc*/ 	.byte	0x03, 0x1b
        /*00be*/ 	.short	0x00ff


	//----- nvinfo : EIATTR_NUM_BARRIERS
	.align		4
        /*00c0*/ 	.byte	0x02, 0x4c
        /*00c2*/ 	.byte	0x01
	.zero		1


	//----- nvinfo : EIATTR_MERCURY_ISA_VERSION
	.align		4
        /*00c4*/ 	.byte	0x03, 0x5f
        /*00c6*/ 	.short	0x0101


	//----- nvinfo : EIATTR_COOP_GROUP_MASK_REGIDS
	.align		4
        /*00c8*/ 	.byte	0x04, 0x29
        /*00ca*/ 	.short	(.L_1577 - .L_1576)


	//   ....[0]....
.L_1576:
        /*00cc*/ 	.word	0xffffffff


	//   ....[1]....
        /*00d0*/ 	.word	0xffffffff


	//   ....[2]....
        /*00d4*/ 	.word	0xffffffff


	//   ....[3]....
        /*00d8*/ 	.word	0xffffffff


	//   ....[4]....
        /*00dc*/ 	.word	0xffffffff


	//   ....[5]....
        /*00e0*/ 	.word	0xffffffff


	//   ....[6]....
        /*00e4*/ 	.word	0xffffffff


	//   ....[7]....
        /*00e8*/ 	.word	0xffffffff


	//   ....[8]....
        /*00ec*/ 	.word	0xffffffff


	//   ....[9]....
        /*00f0*/ 	.word	0xffffffff


	//   ....[10]....
        /*00f4*/ 	.word	0xffffffff


	//   ....[11]....
        /*00f8*/ 	.word	0xffffffff


	//   ....[12]....
        /*00fc*/ 	.word	0xffffffff


	//   ....[13]....
        /*0100*/ 	.word	0xffffffff


	//   ....[14]....
        /*0104*/ 	.word	0xffffffff


	//   ....[15]....
        /*0108*/ 	.word	0xffffffff


	//   ....[16]....
        /*010c*/ 	.word	0xffffffff


	//   ....[17]....
        /*0110*/ 	.word	0xffffffff


	//   ....[18]....
        /*0114*/ 	.word	0xffffffff


	//   ....[19]....
        /*0118*/ 	.word	0xffffffff


	//   ....[20]....
        /*011c*/ 	.word	0xffffffff


	//   ....[21]....
        /*0120*/ 	.word	0xffffffff


	//   ....[22]....
        /*0124*/ 	.word	0xffffffff


	//   ....[23]....
        /*0128*/ 	.word	0xffffffff


	//   ....[24]....
        /*012c*/ 	.word	0xffffffff


	//   ....[25]....
        /*0130*/ 	.word	0xffffffff


	//   ....[26]....
        /*0134*/ 	.word	0xffffffff


	//   ....[27]....
        /*0138*/ 	.word	0xffffffff


	//   ....[28]....
        /*013c*/ 	.word	0xffffffff


	//   ....[29]....
        /*0140*/ 	.word	0xffffffff


	//   ....[30]....
        /*0144*/ 	.word	0xffffffff


	//   ....[31]....
        /*0148*/ 	.word	0xffffffff


	//   ....[32]....
        /*014c*/ 	.word	0xffffffff


	//   ....[33]....
        /*0150*/ 	.word	0xffffffff


	//   ....[34]....
        /*0154*/ 	.word	0xffffffff


	//   ....[35]....
        /*0158*/ 	.word	0xffffffff


	//   ....[36]....
        /*015c*/ 	.word	0xffffffff


	//   ....[37]....
        /*0160*/ 	.word	0xffffffff


	//   ....[38]....
        /*0164*/ 	.word	0xffffffff


	//   ....[39]....
        /*0168*/ 	.word	0xffffffff


	//   ....[40]....
        /*016c*/ 	.word	0xffffffff


	//   ....[41]....
        /*0170*/ 	.word	0xffffffff


	//   ....[42]....
        /*0174*/ 	.word	0xffffffff


	//   ....[43]....
        /*0178*/ 	.word	0xffffffff


	//   ....[44]....
        /*017c*/ 	.word	0xffffffff


	//   ....[45]....
        /*0180*/ 	.word	0xffffffff


	//   ....[46]....
        /*0184*/ 	.word	0xffffffff


	//   ....[47]....
        /*0188*/ 	.word	0xffffffff


	//   ....[48]....
        /*018c*/ 	.word	0xffffffff


	//   ....[49]....
        /*0190*/ 	.word	0xffffffff


	//   ....[50]....
        /*0194*/ 	.word	0xffffffff


	//   ....[51]....
        /*0198*/ 	.word	0xffffffff


	//   ....[52]....
        /*019c*/ 	.word	0xffffffff


	//   ....[53]....
        /*01a0*/ 	.word	0xffffffff


	//   ....[54]....
        /*01a4*/ 	.word	0xffffffff


	//   ....[55]....
        /*01a8*/ 	.word	0xffffffff


	//   ....[56]....
        /*01ac*/ 	.word	0xffffffff


	//   ....[57]....
        /*01b0*/ 	.word	0xffffffff


	//   ....[58]....
        /*01b4*/ 	.word	0xffffffff


	//   ....[59]....
        /*01b8*/ 	.word	0xffffffff


	//   ....[60]....
        /*01bc*/ 	.word	0xffffffff


	//   ....[61]....
        /*01c0*/ 	.word	0xffffffff


	//   ....[62]....
        /*01c4*/ 	.word	0xffffffff


	//   ....[63]....
        /*01c8*/ 	.word	0xffffffff


	//   ....[64]....
        /*01cc*/ 	.word	0xffffffff


	//   ....[65]....
        /*01d0*/ 	.word	0xffffffff


	//   ....[66]....
        /*01d4*/ 	.word	0xffffffff


	//   ....[67]....
        /*01d8*/ 	.word	0xffffffff


	//   ....[68]....
        /*01dc*/ 	.word	0xffffffff


	//   ....[69]....
        /*01e0*/ 	.word	0xffffffff


	//   ....[70]....
        /*01e4*/ 	.word	0xffffffff


	//   ....[71]....
        /*01e8*/ 	.word	0xffffffff


	//   ....[72]....
        /*01ec*/ 	.word	0xffffffff


	//   ....[73]....
        /*01f0*/ 	.word	0xffffffff


	//   ....[74]....
        /*01f4*/ 	.word	0xffffffff


	//   ....[75]....
        /*01f8*/ 	.word	0xffffffff


	//   ....[76]....
        /*01fc*/ 	.word	0xffffffff


	//   ....[77]....
        /*0200*/ 	.word	0xffffffff


	//   ....[78]....
        /*0204*/ 	.word	0xffffffff


	//   ....[79]....
        /*0208*/ 	.word	0xffffffff


	//   ....[80]....
        /*020c*/ 	.word	0xffffffff


	//   ....[81]....
        /*0210*/ 	.word	0xffffffff


	//   ....[82]....
        /*0214*/ 	.word	0xffffffff


	//   ....[83]....
        /*0218*/ 	.word	0xffffffff


	//   ....[84]....
        /*021c*/ 	.word	0xffffffff


	//   ....[85]....
        /*0220*/ 	.word	0xffffffff


	//   ....[86]....
        /*0224*/ 	.word	0xffffffff


	//   ....[87]....
        /*0228*/ 	.word	0xffffffff


	//   ....[88]....
        /*022c*/ 	.word	0xffffffff


	//   ....[89]....
        /*0230*/ 	.word	0xffffffff


	//   ....[90]....
        /*0234*/ 	.word	0xffffffff


	//   ....[91]....
        /*0238*/ 	.word	0xffffffff


	//   ....[92]....
        /*023c*/ 	.word	0xffffffff


	//   ....[93]....
        /*0240*/ 	.word	0xffffffff


	//   ....[94]....
        /*0244*/ 	.word	0xffffffff


	//   ....[95]....
        /*0248*/ 	.word	0xffffffff


	//   ....[96]....
        /*024c*/ 	.word	0xffffffff


	//   ....[97]....
        /*0250*/ 	.word	0xffffffff


	//   ....[98]....
        /*0254*/ 	.word	0xffffffff


	//   ....[99]....
        /*0258*/ 	.word	0xffffffff


	//   ....[100]....
        /*025c*/ 	.word	0xffffffff


	//   ....[101]....
        /*0260*/ 	.word	0xffffffff


	//   ....[102]....
        /*0264*/ 	.word	0xffffffff


	//   ....[103]....
        /*0268*/ 	.word	0xffffffff


	//   ....[104]....
        /*026c*/ 	.word	0xffffffff


	//   ....[105]....
        /*0270*/ 	.word	0xffffffff


	//   ....[106]....
        /*0274*/ 	.word	0xffffffff


	//   ....[107]....
        /*0278*/ 	.word	0xffffffff


	//   ....[108]....
        /*027c*/ 	.word	0xffffffff


	//   ....[109]....
        /*0280*/ 	.word	0xffffffff


	//   ....[110]....
        /*0284*/ 	.word	0xffffffff


	//   ....[111]....
        /*0288*/ 	.word	0xffffffff


	//   ....[112]....
        /*028c*/ 	.word	0xffffffff


	//   ....[113]....
        /*0290*/ 	.word	0xffffffff


	//   ....[114]....
        /*0294*/ 	.word	0xffffffff


	//   ....[115]....
        /*0298*/ 	.word	0xffffffff


	//   ....[116]....
        /*029c*/ 	.word	0xffffffff


	//   ....[117]....
        /*02a0*/ 	.word	0xffffffff


	//   ....[118]....
        /*02a4*/ 	.word	0xffffffff


	//   ....[119]....
        /*02a8*/ 	.word	0xffffffff


	//   ....[120]....
        /*02ac*/ 	.word	0xffffffff


	//   ....[121]....
        /*02b0*/ 	.word	0xffffffff


	//   ....[122]....
        /*02b4*/ 	.word	0xffffffff


	//   ....[123]....
        /*02b8*/ 	.word	0xffffffff


	//   ....[124]....
        /*02bc*/ 	.word	0xffffffff


	//   ....[125]....
        /*02c0*/ 	.word	0xffffffff


	//   ....[126]....
        /*02c4*/ 	.word	0xffffffff


	//   ....[127]....
        /*02c8*/ 	.word	0xffffffff


	//   ....[128]....
        /*02cc*/ 	.word	0xffffffff


	//   ....[129]....
        /*02d0*/ 	.word	0xffffffff


	//   ....[130]....
        /*02d4*/ 	.word	0xffffffff


	//   ....[131]....
        /*02d8*/ 	.word	0xffffffff


	//   ....[132]....
        /*02dc*/ 	.word	0xffffffff


	//   ....[133]....
        /*02e0*/ 	.word	0xffffffff


	//   ....[134]....
        /*02e4*/ 	.word	0xffffffff


	//   ....[135]....
        /*02e8*/ 	.word	0xffffffff


	//   ....[136]....
        /*02ec*/ 	.word	0xffffffff


	//   ....[137]....
        /*02f0*/ 	.word	0xffffffff


	//   ....[138]....
        /*02f4*/ 	.word	0xffffffff


	//   ....[139]....
        /*02f8*/ 	.word	0xffffffff


	//   ....[140]....
        /*02fc*/ 	.word	0xffffffff


	//   ....[141]....
        /*0300*/ 	.word	0xffffffff


	//   ....[142]....
        /*0304*/ 	.word	0xffffffff


	//   ....[143]....
        /*0308*/ 	.word	0xffffffff


	//   ....[144]....
        /*030c*/ 	.word	0xffffffff


	//   ....[145]....
        /*0310*/ 	.word	0xffffffff


	//   ....[146]....
        /*0314*/ 	.word	0xffffffff


	//   ....[147]....
        /*0318*/ 	.word	0xffffffff


	//   ....[148]....
        /*031c*/ 	.word	0xffffffff


	//   ....[149]....
        /*0320*/ 	.word	0xffffffff


	//   ....[150]....
        /*0324*/ 	.word	0xffffffff


	//   ....[151]....
        /*0328*/ 	.word	0xffffffff


	//   ....[152]....
        /*032c*/ 	.word	0xffffffff


	//   ....[153]....
        /*0330*/ 	.word	0xffffffff


	//   ....[154]....
        /*0334*/ 	.word	0xffffffff


	//   ....[155]....
        /*0338*/ 	.word	0xffffffff


	//   ....[156]....
        /*033c*/ 	.word	0xffffffff


	//   ....[157]....
        /*0340*/ 	.word	0xffffffff


	//   ....[158]....
        /*0344*/ 	.word	0xffffffff


	//   ....[159]....
        /*0348*/ 	.word	0xffffffff


	//   ....[160]....
        /*034c*/ 	.word	0xffffffff


	//   ....[161]....
        /*0350*/ 	.word	0xffffffff


	//   ....[162]....
        /*0354*/ 	.word	0xffffffff


	//   ....[163]....
        /*0358*/ 	.word	0xffffffff


	//   ....[164]....
        /*035c*/ 	.word	0xffffffff


	//   ....[165]....
        /*0360*/ 	.word	0xffffffff


	//   ....[166]....
        /*0364*/ 	.word	0xffffffff


	//   ....[167]....
        /*0368*/ 	.word	0xffffffff


	//   ....[168]....
        /*036c*/ 	.word	0xffffffff


	//   ....[169]....
        /*0370*/ 	.word	0xffffffff


	//   ....[170]....
        /*0374*/ 	.word	0xffffffff


	//   ....[171]....
        /*0378*/ 	.word	0xffffffff


	//   ....[172]....
        /*037c*/ 	.word	0xffffffff


	//   ....[173]....
        /*0380*/ 	.word	0xffffffff


	//   ....[174]....
        /*0384*/ 	.word	0xffffffff


	//   ....[175]....
        /*0388*/ 	.word	0xffffffff


	//   ....[176]....
        /*038c*/ 	.word	0xffffffff


	//   ....[177]....
        /*0390*/ 	.word	0xffffffff


	//   ....[178]....
        /*0394*/ 	.word	0xffffffff


	//   ....[179]....
        /*0398*/ 	.word	0xffffffff


	//   ....[180]....
        /*039c*/ 	.word	0xffffffff


	//   ....[181]....
        /*03a0*/ 	.word	0xffffffff


	//   ....[182]....
        /*03a4*/ 	.word	0xffffffff


	//   ....[183]....
        /*03a8*/ 	.word	0xffffffff


	//   ....[184]....
        /*03ac*/ 	.word	0xffffffff


	//   ....[185]....
        /*03b0*/ 	.word	0xffffffff


	//   ....[186]....
        /*03b4*/ 	.word	0x05000002


	//   ....[187]....
        /*03b8*/ 	.word	0x05000002


	//   ....[188]....
        /*03bc*/ 	.word	0x05000002


	//   ....[189]....
        /*03c0*/ 	.word	0x05000002


	//   ....[190]....
        /*03c4*/ 	.word	0x05000002


	//   ....[191]....
        /*03c8*/ 	.word	0x05000002


	//   ....[192]....
        /*03cc*/ 	.word	0x05000002


	//   ....[193]....
        /*03d0*/ 	.word	0x05000002


	//   ....[194]....
        /*03d4*/ 	.word	0x05000002


	//   ....[195]....
        /*03d8*/ 	.word	0x05000002


	//   ....[196]....
        /*03dc*/ 	.word	0x05000002


	//   ....[197]....
        /*03e0*/ 	.word	0x05000002


	//   ....[198]....
        /*03e4*/ 	.word	0x05000002


	//   ....[199]....
        /*03e8*/ 	.word	0x05000002


	//   ....[200]....
        /*03ec*/ 	.word	0x05000002


	//   ....[201]....
        /*03f0*/ 	.word	0x05000002


	//   ....[202]....
        /*03f4*/ 	.word	0x05000002


	//   ....[203]....
        /*03f8*/ 	.word	0x05000002


	//   ....[204]....
        /*03fc*/ 	.word	0x05000002


	//   ....[205]....
        /*0400*/ 	.word	0x05000002


	//   ....[206]....
        /*0404*/ 	.word	0x05000002


	//   ....[207]....
        /*0408*/ 	.word	0x05000002


	//   ....[208]....
        /*040c*/ 	.word	0x05000002


	//   ....[209]....
        /*0410*/ 	.word	0x05000002


	//   ....[210]....
        /*0414*/ 	.word	0x05000002


	//   ....[211]....
        /*0418*/ 	.word	0x05000002


	//   ....[212]....
        /*041c*/ 	.word	0x05000002


	//   ....[213]....
        /*0420*/ 	.word	0x05000002


	//   ....[214]....
        /*0424*/ 	.word	0x05000002


	//   ....[215]....
        /*0428*/ 	.word	0x05000002


	//   ....[216]....
        /*042c*/ 	.word	0x05000002


	//   ....[217]....
        /*0430*/ 	.word	0x05000002


	//   ....[218]....
        /*0434*/ 	.word	0x05000002


	//   ....[219]....
        /*0438*/ 	.word	0x05000002


	//   ....[220]....
        /*043c*/ 	.word	0x05000002


	//   ....[221]....
        /*0440*/ 	.word	0x05000002


	//   ....[222]....
        /*0444*/ 	.word	0x05000002


	//   ....[223]....
        /*0448*/ 	.word	0x05000002


	//   ....[224]....
        /*044c*/ 	.word	0x05000002


	//   ....[225]....
        /*0450*/ 	.word	0x05000002


	//   ....[226]....
        /*0454*/ 	.word	0x05000002


	//   ....[227]....
        /*0458*/ 	.word	0x05000002


	//   ....[228]....
        /*045c*/ 	.word	0x05000002


	//   ....[229]....
        /*0460*/ 	.word	0x05000002


	//   ....[230]....
        /*0464*/ 	.word	0x05000002


	//   ....[231]....
        /*0468*/ 	.word	0x05000002


	//   ....[232]....
        /*046c*/ 	.word	0x05000002


	//   ....[233]....
        /*0470*/ 	.word	0x05000002


	//----- nvinfo : EIATTR_COOP_GROUP_INSTR_OFFSETS
	.align		4
.L_1577:
        /*0474*/ 	.byte	0x04, 0x28
        /*0476*/ 	.short	(.L_1579 - .L_1578)


	//   ....[0]....
.L_1578:
        /*0478*/ 	.word	0x00002070


	//   ....[1]....
        /*047c*/ 	.word	0x000020b0


	//   ....[2]....
        /*0480*/ 	.word	0x000020f0


	//   ....[3]....
        /*0484*/ 	.word	0x00002130


	//   ....[4]....
        /*0488*/ 	.word	0x00002170


	//   ....[5]....
        /*048c*/ 	.word	0x000021c0


	//   ....[6]....
        /*0490*/ 	.word	0x00002240


	//   ....[7]....
        /*0494*/ 	.word	0x00002280


	//   ....[8]....
        /*0498*/ 	.word	0x000022c0


	//   ....[9]....
        /*049c*/ 	.word	0x00002300


	//   ....[10]....
        /*04a0*/ 	.word	0x00002340


	//   ....[11]....
        /*04a4*/ 	.word	0x000025f0


	//   ....[12]....
        /*04a8*/ 	.word	0x000026f0


	//   ....[13]....
        /*04ac*/ 	.word	0x000027a0


	//   ....[14]....
        /*04b0*/ 	.word	0x000027b0


	//   ....[15]....
        /*04b4*/ 	.word	0x000028d0


	//   ....[16]....
        /*04b8*/ 	.word	0x000028f0


	//   ....[17]....
        /*04bc*/ 	.word	0x00002a00


	//   ....[18]....
        /*04c0*/ 	.word	0x00002a10


	//   ....[19]....
        /*04c4*/ 	.word	0x00002b30


	//   ....[20]....
        /*04c8*/ 	.word	0x00002b50


	//   ....[21]....
        /*04cc*/ 	.word	0x00002c60


	//   ....[22]....
        /*04d0*/ 	.word	0x00002c70


	//   ....[23]....
        /*04d4*/ 	.word	0x00002d80


	//   ....[24]....
        /*04d8*/ 	.word	0x00002d90


	//   ....[25]....
        /*04dc*/ 	.word	0x00002eb0


	//   ....[26]....
        /*04e0*/ 	.word	0x00002ed0


	//   ....[27]....
        /*04e4*/ 	.word	0x00002fe0


	//   ....[28]....
        /*04e8*/ 	.word	0x00002ff0


	//   ....[29]....
        /*04ec*/ 	.word	0x00003100


	//   ....[30]....
        /*04f0*/ 	.word	0x00003110


	//   ....[31]....
        /*04f4*/ 	.word	0x00003220


	//   ....[32]....
        /*04f8*/ 	.word	0x00003230


	//   ....[33]....
        /*04fc*/ 	.word	0x00003330


	//   ....[34]....
        /*0500*/ 	.word	0x00003340


	//   ....[35]....
        /*0504*/ 	.word	0x00003460


	//   ....[36]....
        /*0508*/ 	.word	0x00003470


	//   ....[37]....
        /*050c*/ 	.word	0x00003580


	//   ....[38]....
        /*0510*/ 	.word	0x00003590


	//   ....[39]....
        /*0514*/ 	.word	0x000036a0


	//   ....[40]....
        /*0518*/ 	.word	0x000036b0


	//   ....[41]....
        /*051c*/ 	.word	0x000037a0


	//   ....[42]....
        /*0520*/ 	.word	0x000037b0


	//   ....[43]....
        /*0524*/ 	.word	0x00003920


	//   ....[44]....
        /*0528*/ 	.word	0x00003930


	//   ....[45]....
        /*052c*/ 	.word	0x00003a20


	//   ....[46]....
        /*0530*/ 	.word	0x00003a30


	//   ....[47]....
        /*0534*/ 	.word	0x00003b20


	//   ....[48]....
        /*0538*/ 	.word	0x00003b30


	//   ....[49]....
        /*053c*/ 	.word	0x00003c20


	//   ....[50]....
        /*0540*/ 	.word	0x00003c30


	//   ....[51]....
        /*0544*/ 	.word	0x00003d20


	//   ....[52]....
        /*0548*/ 	.word	0x00003d30


	//   ....[53]....
        /*054c*/ 	.word	0x00003e00


	//   ....[54]....
        /*0550*/ 	.word	0x00003ef0


	//   ....[55]....
        /*0554*/ 	.word	0x00003f10


	//   ....[56]....
        /*0558*/ 	.word	0x00004030


	//   ....[57]....
        /*055c*/ 	.word	0x00004050


	//   ....[58]....
        /*0560*/ 	.word	0x00004160


	//   ....[59]....
        /*0564*/ 	.word	0x00004170


	//   ....[60]....
        /*0568*/ 	.word	0x00004290


	//   ....[61]....
        /*056c*/ 	.word	0x000042b0


	//   ....[62]....
        /*0570*/ 	.word	0x000043c0


	//   ....[63]....
        /*0574*/ 	.word	0x000043d0


	//   ....[64]....
        /*0578*/ 	.word	0x000044e0


	//   ....[65]....
        /*057c*/ 	.word	0x000044f0


	//   ....[66]....
        /*0580*/ 	.word	0x00004610


	//   ....[67]....
        /*0584*/ 	.word	0x00004630


	//   ....[68]....
        /*0588*/ 	.word	0x00004740


	//   ....[69]....
        /*058c*/ 	.word	0x00004750


	//   ....[70]....
        /*0590*/ 	.word	0x00004860


	//   ....[71]....
        /*0594*/ 	.word	0x00004870


	//   ....[72]....
        /*0598*/ 	.word	0x00004980


	//   ....[73]....
        /*059c*/ 	.word	0x00004990


	//   ....[74]....
        /*05a0*/ 	.word	0x00004a90


	//   ....[75]....
        /*05a4*/ 	.word	0x00004aa0


	//   ....[76]....
        /*05a8*/ 	.word	0x00004bc0


	//   ....[77]....
        /*05ac*/ 	.word	0x00004bd0


	//   ....[78]....
        /*05b0*/ 	.word	0x00004ce0


	//   ....[79]....
        /*05b4*/ 	.word	0x00004cf0


	//   ....[80]....
        /*05b8*/ 	.word	0x00004e00


	//   ....[81]....
        /*05bc*/ 	.word	0x00004e10


	//   ....[82]....
        /*05c0*/ 	.word	0x00004f00


	//   ....[83]....
        /*05c4*/ 	.word	0x00004f10


	//   ....[84]....
        /*05c8*/ 	.word	0x00005090


	//   ....[85]....
        /*05cc*/ 	.word	0x000050a0


	//   ....[86]....
        /*05d0*/ 	.word	0x00005190


	//   ....[87]....
        /*05d4*/ 	.word	0x000051a0


	//   ....[88]....
        /*05d8*/ 	.word	0x00005290


	//   ....[89]....
        /*05dc*/ 	.word	0x000052a0


	//   ....[90]....
        /*05e0*/ 	.word	0x00005390


	//   ....[91]....
        /*05e4*/ 	.word	0x000053a0


	//   ....[92]....
        /*05e8*/ 	.word	0x00005490


	//   ....[93]....
        /*05ec*/ 	.word	0x000054a0


	//   ....[94]....
        /*05f0*/ 	.word	0x00005590


	//   ....[95]....
        /*05f4*/ 	.word	0x00005f00


	//   ....[96]....
        /*05f8*/ 	.word	0x00006170


	//   ....[97]....
        /*05fc*/ 	.word	0x000062d0


	//   ....[98]....
        /*0600*/ 	.word	0x00006330


	//   ....[99]....
        /*0604*/ 	.word	0x00006340


	//   ....[100]....
        /*0608*/ 	.word	0x00006420


	//   ....[101]....
        /*060c*/ 	.word	0x00006430


	//   ....[102]....
        /*0610*/ 	.word	0x00006510


	//   ....[103]....
        /*0614*/ 	.word	0x00006520


	//   ....[104]....
        /*0618*/ 	.word	0x00006600


	//   ....[105]....
        /*061c*/ 	.word	0x00006610


	//   ....[106]....
        /*0620*/ 	.word	0x000066f0


	//   ....[107]....
        /*0624*/ 	.word	0x00006700


	//   ....[108]....
        /*0628*/ 	.word	0x000067e0


	//   ....[109]....
        /*062c*/ 	.word	0x000067f0


	//   ....[110]....
        /*0630*/ 	.word	0x000068d0


	//   ....[111]....
        /*0634*/ 	.word	0x000068e0


	//   ....[112]....
        /*0638*/ 	.word	0x000069c0


	//   ....[113]....
        /*063c*/ 	.word	0x000069d0


	//   ....[114]....
        /*0640*/ 	.word	0x00006ab0


	//   ....[115]....
        /*0644*/ 	.word	0x00006ac0


	//   ....[116]....
        /*0648*/ 	.word	0x00006ba0


	//   ....[117]....
        /*064c*/ 	.word	0x00006bb0


	//   ....[118]....
        /*0650*/ 	.word	0x00006ca0


	//   ....[119]....
        /*0654*/ 	.word	0x00006cb0


	//   ....[120]....
        /*0658*/ 	.word	0x00006da0


	//   ....[121]....
        /*065c*/ 	.word	0x00006db0


	//   ....[122]....
        /*0660*/ 	.word	0x00006e90


	//   ....[123]....
        /*0664*/ 	.word	0x00006ea0


	//   ....[124]....
        /*0668*/ 	.word	0x00006f80


	//   ....[125]....
        /*066c*/ 	.word	0x00006f90


	//   ....[126]....
        /*0670*/ 	.word	0x00007070


	//   ....[127]....
        /*0674*/ 	.word	0x00007080


	//   ....[128]....
        /*0678*/ 	.word	0x000071f0


	//   ....[129]....
        /*067c*/ 	.word	0x00007200


	//   ....[130]....
        /*0680*/ 	.word	0x000072f0


	//   ....[131]....
        /*0684*/ 	.word	0x00007300


	//   ....[132]....
        /*0688*/ 	.word	0x000073f0


	//   ....[133]....
        /*068c*/ 	.word	0x00007400


	//   ....[134]....
        /*0690*/ 	.word	0x000074f0


	//   ....[135]....
        /*0694*/ 	.word	0x00007500


	//   ....[136]....
        /*0698*/ 	.word	0x000075f0


	//   ....[137]....
        /*069c*/ 	.word	0x00007600


	//   ....[138]....
        /*06a0*/ 	.word	0x00007700


	//   ....[139]....
        /*06a4*/ 	.word	0x00007710


	//   ....[140]....
        /*06a8*/ 	.word	0x00007750


	//   ....[141]....
        /*06ac*/ 	.word	0x00007880


	//   ....[142]....
        /*06b0*/ 	.word	0x000078a0


	//   ....[143]....
        /*06b4*/ 	.word	0x000079a0


	//   ....[144]....
        /*06b8*/ 	.word	0x000079b0


	//   ....[145]....
        /*06bc*/ 	.word	0x00007ac0


	//   ....[146]....
        /*06c0*/ 	.word	0x00007ae0


	//   ....[147]....
        /*06c4*/ 	.word	0x00007be0


	//   ....[148]....
        /*06c8*/ 	.word	0x00007bf0


	//   ....[149]....
        /*06cc*/ 	.word	0x00007d00


	//   ....[150]....
        /*06d0*/ 	.word	0x00007d10


	//   ....[151]....
        /*06d4*/ 	.word	0x00007e20


	//   ....[152]....
        /*06d8*/ 	.word	0x00007e40


	//   ....[153]....
        /*06dc*/ 	.word	0x00007f40


	//   ....[154]....
        /*06e0*/ 	.word	0x00007f50


	//   ....[155]....
        /*06e4*/ 	.word	0x00008060


	//   ....[156]....
        /*06e8*/ 	.word	0x00008070


	//   ....[157]....
        /*06ec*/ 	.word	0x00008180


	//   ....[158]....
        /*06f0*/ 	.word	0x00008190


	//   ....[159]....
        /*06f4*/ 	.word	0x000082a0


	//   ....[160]....
        /*06f8*/ 	.word	0x000082c0


	//   ....[161]....
        /*06fc*/ 	.word	0x000083c0


	//   ....[162]....
        /*0700*/ 	.word	0x000083d0


	//   ....[163]....
        /*0704*/ 	.word	0x000084f0


	//   ....[164]....
        /*0708*/ 	.word	0x00008500


	//   ....[165]....
        /*070c*/ 	.word	0x00008610


	//   ....[166]....
        /*0710*/ 	.word	0x00008620


	//   ....[167]....
        /*0714*/ 	.word	0x00008730


	//   ....[168]....
        /*0718*/ 	.word	0x00008740


	//   ....[169]....
        /*071c*/ 	.word	0x00008850


	//   ....[170]....
        /*0720*/ 	.word	0x00008870


	//   ....[171]....
        /*0724*/ 	.word	0x00008a00


	//   ....[172]....
        /*0728*/ 	.word	0x00008a10


	//   ....[173]....
        /*072c*/ 	.word	0x00008b20


	//   ....[174]....
        /*0730*/ 	.word	0x00008b30


	//   ....[175]....
        /*0734*/ 	.word	0x00008c40


	//   ....[176]....
        /*0738*/ 	.word	0x00008c50


	//   ....[177]....
        /*073c*/ 	.word	0x00008d60


	//   ....[178]....
        /*0740*/ 	.word	0x00008d70


	//   ....[179]....
        /*0744*/ 	.word	0x00008e80


	//   ....[180]....
        /*0748*/ 	.word	0x00008ea0


	//   ....[181]....
        /*074c*/ 	.word	0x00009110


	//   ....[182]....
        /*0750*/ 	.word	0x00009130


	//   ....[183]....
        /*0754*/ 	.word	0x00009150


	//   ....[184]....
        /*0758*/ 	.word	0x00009170


	//   ....[185]....
        /*075c*/ 	.word	0x00009190


	//   ....[186]....
        /*0760*/ 	.word	0x000093e0


	//   ....[187]....
        /*0764*/ 	.word	0x00009470


	//   ....[188]....
        /*0768*/ 	.word	0x00009500


	//   ....[189]....
        /*076c*/ 	.word	0x000095a0


	//   ....[190]....
        /*0770*/ 	.word	0x00009630


	//   ....[191]....
        /*0774*/ 	.word	0x000096b0


	//   ....[192]....
        /*0778*/ 	.word	0x00009750


	//   ....[193]....
        /*077c*/ 	.word	0x000097d0


	//   ....[194]....
        /*0780*/ 	.word	0x00009860


	//   ....[195]....
        /*0784*/ 	.word	0x000098e0


	//   ....[196]....
        /*0788*/ 	.word	0x00009970


	//   ....[197]....
        /*078c*/ 	.word	0x000099f0


	//   ....[198]....
        /*0790*/ 	.word	0x00009a80


	//   ....[199]....
        /*0794*/ 	.word	0x00009b20


	//   ....[200]....
        /*0798*/ 	.word	0x00009bb0


	//   ....[201]....
        /*079c*/ 	.word	0x00009c30


	//   ....[202]....
        /*07a0*/ 	.word	0x00009cc0


	//   ....[203]....
        /*07a4*/ 	.word	0x00009d40


	//   ....[204]....
        /*07a8*/ 	.word	0x00009dd0


	//   ....[205]....
        /*07ac*/ 	.word	0x00009e50


	//   ....[206]....
        /*07b0*/ 	.word	0x00009ef0


	//   ....[207]....
        /*07b4*/ 	.word	0x00009f70


	//   ....[208]....
        /*07b8*/ 	.word	0x0000a000


	//   ....[209]....
        /*07bc*/ 	.word	0x0000a080


	//   ....[210]....
        /*07c0*/ 	.word	0x0000a110


	//   ....[211]....
        /*07c4*/ 	.word	0x0000a190


	//   ....[212]....
        /*07c8*/ 	.word	0x0000a220


	//   ....[213]....
        /*07cc*/ 	.word	0x0000a2a0


	//   ....[214]....
        /*07d0*/ 	.word	0x0000a330


	//   ....[215]....
        /*07d4*/ 	.word	0x0000a3b0


	//   ....[216]....
        /*07d8*/ 	.word	0x0000a440


	//   ....[217]....
        /*07dc*/ 	.word	0x0000a4e0


	//   ....[218]....
        /*07e0*/ 	.word	0x0000a570


	//   ....[219]....
        /*07e4*/ 	.word	0x0000a5f0


	//   ....[220]....
        /*07e8*/ 	.word	0x0000a680


	//   ....[221]....
        /*07ec*/ 	.word	0x0000a700


	//   ....[222]....
        /*07f0*/ 	.word	0x0000a790


	//   ....[223]....
        /*07f4*/ 	.word	0x0000a810


	//   ....[224]....
        /*07f8*/ 	.word	0x0000a8a0


	//   ....[225]....
        /*07fc*/ 	.word	0x0000a920


	//   ....[226]....
        /*0800*/ 	.word	0x0000a9b0


	//   ....[227]....
        /*0804*/ 	.word	0x0000aa70


	//   ....[228]....
        /*0808*/ 	.word	0x0000ab20


	//   ....[229]....
        /*080c*/ 	.word	0x0000abc0


	//   ....[230]....
        /*0810*/ 	.word	0x0000ac40


	//   ....[231]....
        /*0814*/ 	.word	0x0000aca0


	//   ....[232]....
        /*0818*/ 	.word	0x0000ad00


	//   ....[233]....
        /*081c*/ 	.word	0x0000ad60


	//----- nvinfo : EIATTR_VRC_CTA_INIT_COUNT
	.align		4
.L_1579:
        /*0820*/ 	.byte	0x02, 0x4a
	.zero		1
	.zero		1


	//----- nvinfo : EIATTR_EXIT_INSTR_OFFSETS
	.align		4
        /*0824*/ 	.byte	0x04, 0x1c
        /*0826*/ 	.short	(.L_1581 - .L_1580)


	//   ....[0]....
.L_1580:
        /*0828*/ 	.word	0x00000050


	//   ....[1]....
        /*082c*/ 	.word	0x000000e0


	//   ....[2]....
        /*0830*/ 	.word	0x000023d0


	//   ....[3]....
        /*0834*/ 	.word	0x00005b20


	//   ....[4]....
        /*0838*/ 	.word	0x00009390


	//----- nvinfo : EIATTR_CRS_STACK_SIZE
	.align		4
.L_1581:
        /*083c*/ 	.byte	0x04, 0x1e
        /*083e*/ 	.short	(.L_1583 - .L_1582)
.L_1582:
        /*0840*/ 	.word	0x00000000


	//----- nvinfo : EIATTR_CBANK_PARAM_SIZE
	.align		4
.L_1583:
        /*0844*/ 	.byte	0x03, 0x19
        /*0846*/ 	.short	0x0058


	//----- nvinfo : EIATTR_PARAM_CBANK
	.align		4
        /*0848*/ 	.byte	0x04, 0x0a
        /*084a*/ 	.short	(.L_1585 - .L_1584)
	.align		4
.L_1584:
        /*084c*/ 	.word	index@(.nv.constant0._ZN4vllm3moe25grouped_topk_fused_kernelI6__half13__nv_bfloat16iLNS0_11ScoringFuncE0EEEvPT_PfPT1_PKT0_lllllbd)
        /*0850*/ 	.short	0x0380
        /*0852*/ 	.short	0x0058


	//----- nvinfo : EIATTR_SW_WAR
	.align		4
.L_1585:
        /*0854*/ 	.byte	0x04, 0x36
        /*0856*/ 	.short	(.L_1587 - .L_1586)
.L_1586:
        /*0858*/ 	.word	0x00000008
.L_1587:


//--------------------- .nv.info._ZN4vllm3moe44grouped_topk_fused_small_expert_count_kernelI6__half13__nv_bfloat16iLNS0_11ScoringFuncE0ELi128ELb0ELi8EEEvPT_PfPT1_PKT0_llllllbd --------------------------
	.section	.nv.info._ZN4vllm3moe44grouped_topk_fused_small_expert_count_kernelI6__half13__nv_bfloat16iLNS0_11ScoringFuncE0ELi128ELb0ELi8EEEvPT_PfPT1_PKT0_llllllbd,"",@"SHT_CUDA_INFO"
	.sectionflags	@""
	.align	4


	//----- nvinfo : EIATTR_CUDA_API_VERSION
	.align		4
        /*0000*/ 	.byte	0x04, 0x37
        /*0002*/ 	.short	(.L_1589 - .L_1588)
.L_1588:
        /*0004*/ 	.word	0x00000082


	//----- nvinfo : EIATTR_KPARAM_INFO
	.align		4
.L_1589:
        /*0008*/ 	.byte	0x04, 0x17
        /*000a*/ 	.short	(.L_1591 - .L_1590)
.L_1590:
        /*000c*/ 	.word	0x00000000
        /*0010*/ 	.short	0x000b
        /*0012*/ 	.short	0x0058
        /*0014*/ 	.byte	0x00, 0xf0, 0x21, 0x00


	//----- nvinfo : EIATTR_KPARAM_INFO
	.align		4
.L_1591:
        /*0018*/ 	.byte	0x04, 0x17
        /*001a*/ 	.short	(.L_1593 - .L_1592)
.L_1592:
        /*001c*/ 	.word	0x00000000
        /*0020*/ 	.short	0x000a
        /*0022*/ 	.short	0x0050
        /*0024*/ 	.byte	0x00, 0xf0, 0x05, 0x00


	//----- nvinfo : EIATTR_KPARAM_INFO
	.align		4
.L_1593:
        /*0028*/ 	.byte	0x04, 0x17
        /*002a*/ 	.short	(.L_1595 - .L_1594)
.L_1594:
        /*002c*/ 	.word	0x00000000
        /*0030*/ 	.short	0x0009
        /*0032*/ 	.short	0x0048
        /*0034*/ 	.byte	0x00, 0xf0, 0x21, 0x00


	//----- nvinfo : EIATTR_KPARAM_INFO
	.align		4
.L_1595:
        /*0038*/ 	.byte	0x04, 0x17
        /*003a*/ 	.short	(.L_1597 - .L_1596)
.L_1596:
        /*003c*/ 	.word	0x00000000
        /*0040*/ 	.short	0x0008
        /*0042*/ 	.short	0x0040
        /*0044*/ 	.byte	0x00, 0xf0, 0x21, 0x00


	//----- nvinfo : EIATTR_KPARAM_INFO
	.align		4
.L_1597:
        /*0048*/ 	.byte	0x04, 0x17
        /*004a*/ 	.short	(.L_1599 - .L_1598)
.L_1598:
        /*004c*/ 	.word	0x00000000
        /*0050*/ 	.short	0x0007
        /*0052*/ 	.short	0x0038
        /*0054*/ 	.byte	0x00, 0xf0, 0x21, 0x00


	//----- nvinfo : EIATTR_KPARAM_INFO
	.align		4
.L_1599:
        /*0058*/ 	.byte	0x04, 0x17
        /*005a*/ 	.short	(.L_1601 - .L_1600)
.L_1600:
        /*005c*/ 	.word	0x00000000
        /*0060*/ 	.short	0x0006
        /*0062*/ 	.short	0x0030
        /*0064*/ 	.byte	0x00, 0xf0, 0x21, 0x00


	//----- nvinfo : EIATTR_KPARAM_INFO
	.align		4
.L_1601:
        /*0068*/ 	.byte	0x04, 0x17
        /*006a*/ 	.short	(.L_1603 - .L_1602)
.L_1602:
        /*006c*/ 	.word	0x00000000
        /*0070*/ 	.short	0x0005
        /*0072*/ 	.short	0x0028
        /*0074*/ 	.byte	0x00, 0xf0, 0x21, 0x00


	//----- nvinfo : EIATTR_KPARAM_INFO
	.align		4
.L_1603:
        /*0078*/ 	.byte	0x04, 0x17
        /*007a*/ 	.short	(.L_1605 - .L_1604)
.L_1604:
        /*007c*/ 	.word	0x00000000
        /*0080*/ 	.short	0x0004
        /*0082*/ 	.short	0x0020
        /*0084*/ 	.byte	0x00, 0xf0, 0x21, 0x00


	//----- nvinfo : EIATTR_KPARAM_INFO
	.align		4
.L_1605:
        /*0088*/ 	.byte	0x04, 0x17
        /*008a*/ 	.short	(.L_1607 - .L_1606)
.L_1606:
        /*008c*/ 	.word	0x00000000
        /*0090*/ 	.short	0x0003
        /*0092*/ 	.short	0x0018
        /*0094*/ 	.byte	0x00, 0xf5, 0x21, 0x00


	//----- nvinfo : EIATTR_KPARAM_INFO
	.align		4
.L_1607:
        /*0098*/ 	.byte	0x04, 0x17
        /*009a*/ 	.short	(.L_1609 - .L_1608)
.L_1608:
        /*009c*/ 	.word	0x00000000
        /*00a0*/ 	.short	0x0002
        /*00a2*/ 	.short	0x0010
        /*00a4*/ 	.byte	0x00, 0xf5, 0x21, 0x00


	//----- nvinfo : EIATTR_KPARAM_INFO
	.align		4
.L_1609:
        /*00a8*/ 	.byte	0x04, 0x17
        /*00aa*/ 	.short	(.L_1611 - .L_1610)
.L_1610:
        /*00ac*/ 	.word	0x00000000
        /*00b0*/ 	.short	0x0001
        /*00b2*/ 	.short	0x0008
        /*00b4*/ 	.byte	0x00, 0xf5, 0x21, 0x00


	//----- nvinfo : EIATTR_KPARAM_INFO
	.align		4
.L_1611:
        /*00b8*/ 	.byte	0x04, 0x17
        /*00ba*/ 	.short	(.L_1613 - .L_1612)
.L_1612:
        /*00bc*/ 	.word	0x00000000
        /*00c0*/ 	.short	0x0000
        /*00c2*/ 	.short	0x0000
        /*00c4*/ 	.byte	0x00, 0xf5, 0x21, 0x00


	//----- nvinfo : EIATTR_SPARSE_MMA_MASK
	.align		4
.L_1613:
        /*00c8*/ 	.byte	0x03, 0x50
        /*00ca*/ 	.short	0x0000


	//----- nvinfo : EIATTR_MAXREG_COUNT
	.align		4
        /*00cc*/ 	.byte	0x03, 0x1b
        /*00ce*/ 	.short	0x00ff


	//----- nvinfo : EIATTR_NUM_BARRIERS
	.align		4
        /*00d0*/ 	.byte	0x02, 0x4c
        /*00d2*/ 	.byte	0x01
	.zero		1


	//----- nvinfo : EIATTR_MERCURY_ISA_VERSION
	.align		4
        /*00d4*/ 	.byte	0x03, 0x5f
        /*00d6*/ 	.short	0x0101


	//----- nvinfo : EIATTR_COOP_GROUP_MASK_REGIDS
	.align		4
        /*00d8*/ 	.byte	0x04, 0x29
        /*00da*/ 	.short	(.L_1615 - .L_1614)


	//   ....[0]....
.L_1614:
        /*00dc*/ 	.word	0xffffffff


	//   ....[1]....
        /*00e0*/ 	.word	0xffffffff


	//   ....[2]....
        /*00e4*/ 	.word	0xffffffff


	//   ....[3]....
        /*00e8*/ 	.word	0xffffffff


	//   ....[4]....
        /*00ec*/ 	.word	0xffffffff


	//   ....[5]....
        /*00f0*/ 	.word	0xffffffff


	//   ....[6]....
        /*00f4*/ 	.word	0xffffffff


	//   ....[7]....
        /*00f8*/ 	.word	0xffffffff


	//   ....[8]....
        /*00fc*/ 	.word	0xffffffff


	//   ....[9]....
        /*0100*/ 	.word	0xffffffff


	//   ....[10]....
        /*0104*/ 	.word	0xffffffff


	//   ....[11]....
        /*0108*/ 	.word	0xffffffff


	//   ....[12]....
        /*010c*/ 	.word	0xffffffff


	//   ....[13]....
        /*0110*/ 	.word	0xffffffff


	//   ....[14]....
        /*0114*/ 	.word	0xffffffff


	//   ....[15]....
        /*0118*/ 	.word	0xffffffff


	//   ....[16]....
        /*011c*/ 	.word	0xffffffff


	//   ....[17]....
        /*0120*/ 	.word	0xffffffff


	//   ....[18]....
        /*0124*/ 	.word	0xffffffff


	//   ....[19]....
        /*0128*/ 	.word	0xffffffff


	//   ....[20]....
        /*012c*/ 	.word	0xffffffff


	//   ....[21]....
        /*0130*/ 	.word	0xffffffff


	//   ....[22]....
        /*0134*/ 	.word	0xffffffff


	//   ....[23]....
        /*0138*/ 	.word	0xffffffff


	//   ....[24]....
        /*013c*/ 	.word	0xffffffff


	//   ....[25]....
        /*0140*/ 	.word	0xffffffff


	//   ....[26]....
        /*0144*/ 	.word	0xffffffff


	//   ....[27]....
        /*0148*/ 	.word	0xffffffff


	//   ....[28]....
        /*014c*/ 	.word	0xffffffff


	//   ....[29]....
        /*0150*/ 	.word	0xffffffff


	//   ....[30]....
        /*0154*/ 	.word	0xffffffff


	//   ....[31]....
        /*0158*/ 	.word	0xffffffff


	//   ....[32]....
        /*015c*/ 	.word	0xffffffff


	//   ....[33]....
        /*0160*/ 	.word	0xffffffff


	//   ....[34]....
        /*0164*/ 	.word	0xffffffff


	//   ....[35]....
        /*0168*/ 	.word	0xffffffff


	//   ....[36]....
        /*016c*/ 	.word	0xffffffff


	//   ....[37]....
        /*0170*/ 	.word	0xffffffff


	//   ....[38]....
        /*0174*/ 	.word	0xffffffff


	//   ....[39]....
        /*0178*/ 	.word	0xffffffff


	//   ....[40]....
        /*017c*/ 	.word	0xffffffff


	//   ....[41]....
        /*0180*/ 	.word	0xffffffff


	//   ....[42]....
        /*0184*/ 	.word	0xffffffff


	//   ....[43]....
        /*0188*/ 	.word	0xffffffff


	//   ....[44]....
        /*018c*/ 	.word	0xffffffff


	//   ....[45]....
        /*0190*/ 	.word	0xffffffff


	//   ....[46]....
        /*0194*/ 	.word	0xffffffff


	//   ....[47]....
        /*0198*/ 	.word	0xffffffff


	//   ....[48]....
        /*019c*/ 	.word	0xffffffff


	//   ....[49]....
        /*01a0*/ 	.word	0xffffffff


	//   ....[50]....
        /*01a4*/ 	.word	0xffffffff


	//   ....[51]....
        /*01a8*/ 	.word	0xffffffff


	//   ....[52]....
        /*01ac*/ 	.word	0xffffffff


	//   ....[53]....
        /*01b0*/ 	.word	0xffffffff


	//   ....[54]....
        /*01b4*/ 	.word	0xffffffff


	//   ....[55]....
        /*01b8*/ 	.word	0xffffffff


	//----- nvinfo : EIATTR_COOP_GROUP_INSTR_OFFSETS
	.align		4
.L_1615:
        /*01bc*/ 	.byte	0x04, 0x28
        /*01be*/ 	.short	(.L_1617 - .L_1616)


	//   ....[0]....
.L_1616:
        /*01c0*/ 	.word	0x000000b0


	//   ....[1]....
        /*01c4*/ 	.word	0x00000920


	//   ....[2]....
        /*01c8*/ 	.word	0x00000930


	//   ....[3]....
        /*01cc*/ 	.word	0x00000980


	//   ....[4]....
        /*01d0*/ 	.word	0x00000990


	//   ....[5]....
        /*01d4*/ 	.word	0x000009e0


	//   ....[6]....
        /*01d8*/ 	.word	0x000009f0


	//   ....[7]....
        /*01dc*/ 	.word	0x00000a40


	//   ....[8]....
        /*01e0*/ 	.word	0x00000a50


	//   ....[9]....
        /*01e4*/ 	.word	0x00000aa0


	//   ....[10]....
        /*01e8*/ 	.word	0x00000ab0


	//   ....[11]....
        /*01ec*/ 	.word	0x00000b70


	//   ....[12]....
        /*01f0*/ 	.word	0x00000b80


	//   ....[13]....
        /*01f4*/ 	.word	0x00000bd0


	//   ....[14]....
        /*01f8*/ 	.word	0x00000be0


	//   ....[15]....
        /*01fc*/ 	.word	0x00000c30


	//   ....[16]....
        /*0200*/ 	.word	0x00000c40


	//   ....[17]....
        /*0204*/ 	.word	0x00000c90


	//   ....[18]....
        /*0208*/ 	.word	0x00000ca0


	//   ....[19]....
        /*020c*/ 	.word	0x00000d00


	//   ....[20]....
        /*0210*/ 	.word	0x00000d20


	//   ....[21]....
        /*0214*/ 	.word	0x00000de0


	//   ....[22]....
        /*0218*/ 	.word	0x00000df0


	//   ....[23]....
        /*021c*/ 	.word	0x00000e50


	//   ....[24]....
        /*0220*/ 	.word	0x00000e60


	//   ....[25]....
        /*0224*/ 	.word	0x00000eb0


	//   ....[26]....
        /*0228*/ 	.word	0x00000ec0


	//   ....[27]....
        /*022c*/ 	.word	0x00000f20


	//   ....[28]....
        /*0230*/ 	.word	0x00000f40


	//   ....[29]....
        /*0234*/ 	.word	0x00000fb0


	//   ....[30]....
        /*0238*/ 	.word	0x00000fc0


	//   ....[31]....
        /*023c*/ 	.word	0x00001080


	//   ....[32]....
        /*0240*/ 	.word	0x00001090


	//   ....[33]....
        /*0244*/ 	.word	0x000010e0


	//   ....[34]....
        /*0248*/ 	.word	0x000010f0


	//   ....[35]....
        /*024c*/ 	.word	0x00001140


	//   ....[36]....
        /*0250*/ 	.word	0x00001150


	//   ....[37]....
        /*0254*/ 	.word	0x000011b0


	//   ....[38]....
        /*0258*/ 	.word	0x000011d0


	//   ....[39]....
        /*025c*/ 	.word	0x00001240


	//   ....[40]....
        /*0260*/ 	.word	0x00001250


	//   ....[41]....
        /*0264*/ 	.word	0x00001430


	//   ....[42]....
        /*0268*/ 	.word	0x00001470


	//   ....[43]....
        /*026c*/ 	.word	0x000014f0


	//   ....[44]....
        /*0270*/ 	.word	0x00001500


	//   ....[45]....
        /*0274*/ 	.word	0x00001550


	//   ....[46]....
        /*0278*/ 	.word	0x00001560


	//   ....[47]....
        /*027c*/ 	.word	0x000015b0


	//   ....[48]....
        /*0280*/ 	.word	0x000015c0


	//   ....[49]....
        /*0284*/ 	.word	0x00001610


	//   ....[50]....
        /*0288*/ 	.word	0x00001620


	//   ....[51]....
        /*028c*/ 	.word	0x00001820


	//   ....[52]....
        /*0290*/ 	.word	0x00001870


	//   ....[53]....
        /*0294*/ 	.word	0x00001890


	//   ....[54]....
        /*0298*/ 	.word	0x000018b0


	//   ....[55]....
        /*029c*/ 	.word	0x000018d0


	//----- nvinfo : EIATTR_VRC_CTA_INIT_COUNT
	.align		4
.L_1617:
        /*02a0*/ 	.byte	0x02, 0x4a
	.zero		1
	.zero		1


	//----- nvinfo : EIATTR_EXIT_INSTR_OFFSETS
	.align		4
        /*02a4*/ 	.byte	0x04, 0x1c
        /*02a6*/ 	.short	(.L_1619 - .L_1618)


	//   ....[0]....
.L_1618:
        /*02a8*/ 	.word	0x00001c00


	//----- nvinfo : EIATTR_CRS_STACK_SIZE
	.align		4
.L_1619:
        /*02ac*/ 	.byte	0x04, 0x1e
        /*02ae*/ 	.short	(.L_1621 - .L_1620)
.L_1620:
        /*02b0*/ 	.word	0x00000000


	//----- nvinfo : EIATTR_CBANK_PARAM_SIZE
	.align		4
.L_1621:
        /*02b4*/ 	.byte	0x03, 0x19
        /*02b6*/ 	.short	0x0060


	//----- nvinfo : EIATTR_PARAM_CBANK
	.align		4
        /*02b8*/ 	.byte	0x04, 0x0a
        /*02ba*/ 	.short	(.L_1623 - .L_1622)
	.align		4
.L_1622:
        /*02bc*/ 	.word	index@(.nv.constant0._ZN4vllm3moe44grouped_topk_fused_small_expert_count_kernelI6__half13__nv_bfloat16iLNS0_11ScoringFuncE0ELi128ELb0ELi8EEEvPT_PfPT1_PKT0_llllllbd)
        /*02c0*/ 	.short	0x0380
        /*02c2*/ 	.short	0x0060


	//----- nvinfo : EIATTR_SW_WAR
	.align		4
.L_1623:
        /*02c4*/ 	.byte	0x04, 0x36
        /*02c6*/ 	.short	(.L_1625 - .L_1624)
.L_1624:
        /*02c8*/ 	.word	0x00000008
.L_1625:


//--------------------- .nv.info._ZN4vllm3moe44grouped_topk_fused_small_expert_count_kernelI6__half13__nv_bfloat16iLNS0_11ScoringFuncE0ELi384ELb0ELi8EEEvPT_PfPT1_PKT0_llllllbd --------------------------
	.section	.nv.info._ZN4vllm3moe44grouped_topk_fused_small_expert_count_kernelI6__half13__nv_bfloat16iLNS0_11ScoringFuncE0ELi384ELb0ELi8EEEvPT_PfPT1_PKT0_llllllbd,"",@"SHT_CUDA_INFO"
	.sectionflags	@""
	.align	4


	//----- nvinfo : EIATTR_CUDA_API_VERSION
	.align		4
        /*0000*/ 	.byte	0x04, 0x37
        /*0002*/ 	.short	(.L_1627 - .L_1626)
.L_1626:
        /*0004*/ 	.word	0x00000082


	//----- nvinfo : EIATTR_KPARAM_INFO
	.align		4
.L_1627:
        /*0008*/ 	.byte	0x04, 0x17
        /*000a*/ 	.short	(.L_1629 - .L_1628)
.L_1628:
        /*000c*/ 	.word	0x00000000
        /*0010*/ 	.short	0x000b
        /*0012*/ 	.short	0x0058
        /*0014*/ 	.byte	0x00, 0xf0, 0x21, 0x00


	//----- nvinfo : EIATTR_KPARAM_INFO
	.align		4
.L_1629:
        /*0018*/ 	.byte	0x04, 0x17
        /*001a*/ 	.short	(.L_1631 - .L_1630)
.L_1630:
        /*001c*/ 	.word	0x00000000
        /*0020*/ 	.short	0x000a
        /*0022*/ 	.short	0x0050
        /*0024*/ 	.byte	0x00, 0xf0, 0x05, 0x00


	//----- nvinfo : EIATTR_KPARAM_INFO
	.align		4
.L_1631:
        /*0028*/ 	.byte	0x04, 0x17
        /*002a*/ 	.short	(.L_1633 - .L_1632)
.L_1632:
        /*002c*/ 	.word	0x00000000
        /*0030*/ 	.short	0x0009
        /*0032*/ 	.short	0x0048
        /*0034*/ 	.byte	0x00, 0xf0, 0x21, 0x00


	//----- nvinfo : EIATTR_KPARAM_INFO
	.align		4
.L_1633:
        /*0038*/ 	.byte	0x04, 0x17
        /*003a*/ 	.short	(.L_1635 - .L_1634)
.L_1634:
        /*003c*/ 	.word	0x00000000
        /*0040*/ 	.short	0x0008
        /*0042*/ 	.short	0x0040
        /*0044*/ 	.byte	0x00, 0xf0, 0x21, 0x00


	//----- nvinfo : EIATTR_KPARAM_INFO
	.align		4
.L_1635:
        /*0048*/ 	.byte	0x04, 0x17
        /*004a*/ 	.short	(.L_1637 - .L_1636)
.L_1636:
        /*004c*/ 	.word	0x00000000
        /*0050*/ 	.short	0x0007
        /*0052*/ 	.short	0x0038
        /*0054*/ 	.byte	0x00, 0xf0, 0x21, 0x00


	//----- nvinfo : EIATTR_KPARAM_INFO
	.align		4
.L_1637:
        /*0058*/ 	.byte	0x04, 0x17
        /*005a*/ 	.short	(.L_1639 - .L_1638)
.L_1638:
        /*005c*/ 	.word	0x00000000
        /*0060*/ 	.short	0x0006
        /*0062*/ 	.short	0x0030
        /*0064*/ 	.byte	0x00, 0xf0, 0x21, 0x00


	//----- nvinfo : EIATTR_KPARAM_INFO
	.align		4
.L_1639:
        /*0068*/ 	.byte	0x04, 0x17
        /*006a*/ 	.short	(.L_1641 - .L_1640)
.L_1640:
        /*006c*/ 	.word	0x00000000
        /*0070*/ 	.short	0x0005
        /*0072*/ 	.short	0x0028
        /*0074*/ 	.byte	0x00, 0xf0, 0x21, 0x00


	//----- nvinfo : EIATTR_KPARAM_INFO
	.align		4
.L_1641:
        /*0078*/ 	.byte	0x04, 0x17
        /*007a*/ 	.short	(.L_1643 - .L_1642)
.L_1642:
        /*007c*/ 	.word	0x00000000
        /*0080*/ 	.short	0x0004
        /*0082*/ 	.short	0x0020
        /*0084*/ 	.byte	0x00, 0xf0, 0x21, 0x00


	//----- nvinfo : EIATTR_KPARAM_INFO
	.align		4
.L_1643:
        /*0088*/ 	.byte	0x04, 0x17
        /*008a*/ 	.short	(.L_1645 - .L_1644)
.L_1644:
        /*008c*/ 	.word	0x00000000
        /*0090*/ 	.short	0x0003
        /*0092*/ 	.short	0x0018
        /*0094*/ 	.byte	0x00, 0xf5, 0x21, 0x00


	//----- nvinfo : EIATTR_KPARAM_INFO
	.align		4
.L_1645:
        /*0098*/ 	.byte	0x04, 0x17
        /*009a*/ 	.short	(.L_1647 - .L_1646)
.L_1646:
        /*009c*/ 	.word	0x00000000
        /*00a0*/ 	.short	0x0002
        /*00a2*/ 	.short	0x0010
        /*00a4*/ 	.byte	0x00, 0xf5, 0x21, 0x00


	//----- nvinfo : EIATTR_KPARAM_INFO
	.align		4
.L_1647:
        /*00a8*/ 	.byte	0x04, 0x17
        /*00aa*/ 	.short	(.L_1649 - .L_1648)
.L_1648:
        /*00ac*/ 	.word	0x00000000
        /*00b0*/ 	.short	0x0001
        /*00b2*/ 	.short	0x0008
        /*00b4*/ 	.byte	0x00, 0xf5, 0x21, 0x00


	//----- nvinfo : EIATTR_KPARAM_INFO
	.align		4
.L_1649:
        /*00b8*/ 	.byte	0x04, 0x17
        /*00ba*/ 	.short	(.L_1651 - .L_1650)
.L_1650:
        /*00bc*/ 	.word	0x00000000
        /*00c0*/ 	.short	0x0000
        /*00c2*/ 	.short	0x0000
        /*00c4*/ 	.byte	0x00, 0xf5, 0x21, 0x00


	//----- nvinfo : EIATTR_SPARSE_MMA_MASK
	.align		4
.L_1651:
        /*00c8*/ 	.byte	0x03, 0x50
        /*00ca*/ 	.short	0x0000


	//----- nvinfo : EIATTR_MAXREG_COUNT
	.align		4
        /*00cc*/ 	.byte	0x03, 0x1b
        /*00ce*/ 	.short	0x00ff


	//----- nvinfo : EIATTR_NUM_BARRIERS
	.align		4
        /*00d0*/ 	.byte	0x02, 0x4c
        /*00d2*/ 	.byte	0x01
	.zero		1


	//----- nvinfo : EIATTR_MERCURY_ISA_VERSION
	.align		4
        /*00d4*/ 	.byte	0x03, 0x5f
        /*00d6*/ 	.short	0x0101


	//----- nvinfo : EIATTR_COOP_GROUP_MASK_REGIDS
	.align		4
        /*00d8*/ 	.byte	0x04, 0x29
        /*00da*/ 	.short	(.L_1653 - .L_1652)


	//   ....[0]....
.L_1652:
        /*00dc*/ 	.word	0xffffffff


	//   ....[1]....
        /*00e0*/ 	.word	0xffffffff


	//   ....[2]....
        /*00e4*/ 	.word	0xffffffff


	//   ....[3]....
        /*00e8*/ 	.word	0xffffffff


	//   ....[4]....
        /*00ec*/ 	.word	0xffffffff


	//   ....[5]....
        /*00f0*/ 	.word	0xffffffff


	//   ....[6]....
        /*00f4*/ 	.word	0xffffffff


	//   ....[7]....
        /*00f8*/ 	.word	0xffffffff


	//   ....[8]....
        /*00fc*/ 	.word	0xffffffff


	//   ....[9]....
        /*0100*/ 	.word	0xffffffff


	//   ....[10]....
        /*0104*/ 	.word	0xffffffff


	//   ....[11]....
        /*0108*/ 	.word	0xffffffff


	//   ....[12]....
        /*010c*/ 	.word	0xffffffff


	//   ....[13]....
        /*0110*/ 	.word	0xffffffff


	//   ....[14]....
        /*0114*/ 	.word	0xffffffff


	//   ....[15]....
        /*0118*/ 	.word	0xffffffff


	//   ....[16]....
        /*011c*/ 	.word	0xffffffff


	//   ....[17]....
        /*0120*/ 	.word	0xffffffff


	//   ....[18]....
        /*0124*/ 	.word	0xffffffff


	//   ....[19]....
        /*0128*/ 	.word	0xffffffff


	//   ....[20]....
        /*012c*/ 	.word	0xffffffff


	//   ....[21]....
        /*0130*/ 	.word	0xffffffff


	//   ....[22]....
        /*0134*/ 	.word	0xffffffff


	//   ....[23]....
        /*0138*/ 	.word	0xffffffff


	//   ....[24]....
        /*013c*/ 	.word	0xffffffff


	//   ....[25]....
        /*0140*/ 	.word	0xffffffff


	//   ....[26]....
        /*0144*/ 	.word	0xffffffff


	//   ....[27]....
        /*0148*/ 	.word	0xffffffff


	//   ....[28]....
        /*014c*/ 	.word	0xffffffff


	//   ....[29]....
        /*0150*/ 	.word	0xffffffff


	//   ....[30]....
        /*0154*/ 	.word	0xffffffff


	//   ....[31]....
        /*0158*/ 	.word	0xffffffff


	//   ....[32]....
        /*015c*/ 	.word	0xffffffff


	//   ....[33]....
        /*0160*/ 	.word	0xffffffff


	//   ....[34]....
        /*0164*/ 	.word	0xffffffff


	//   ....[35]....
        /*0168*/ 	.word	0xffffffff


	//   ....[36]....
        /*016c*/ 	.word	0xffffffff


	//   ....[37]....
        /*0170*/ 	.word	0xffffffff


	//   ....[38]....
        /*0174*/ 	.word	0xffffffff


	//   ....[39]....
        /*0178*/ 	.word	0xffffffff


	//   ....[40]....
        /*017c*/ 	.word	0xffffffff


	//   ....[41]....
        /*0180*/ 	.word	0xffffffff


	//   ....[42]....
        /*0184*/ 	.word	0xffffffff


	//   ....[43]....
        /*0188*/ 	.word	0xffffffff


	//   ....[44]....
        /*018c*/ 	.word	0xffffffff


	//   ....[45]....
        /*0190*/ 	.word	0xffffffff


	//   ....[46]....
        /*0194*/ 	.word	0xffffffff


	//   ....[47]....
        /*0198*/ 	.word	0xffffffff


	//   ....[48]....
        /*019c*/ 	.word	0xffffffff


	//   ....[49]....
        /*01a0*/ 	.word	0xffffffff


	//   ....[50]....
        /*01a4*/ 	.word	0xffffffff


	//   ....[51]....
        /*01a8*/ 	.word	0xffffffff


	//   ....[52]....
        /*01ac*/ 	.word	0xffffffff


	//   ....[53]....
        /*01b0*/ 	.word	0xffffffff


	//   ....[54]....
        /*01b4*/ 	.word	0xffffffff


	//   ....[55]....
        /*01b8*/ 	.word	0xffffffff


	//   ....[56]....
        /*01bc*/ 	.word	0xffffffff


	//   ....[57]....
        /*01c0*/ 	.word	0xffffffff


	//   ....[58]....
        /*01c4*/ 	.word	0xffffffff


	//   ....[59]....
        /*01c8*/ 	.word	0xffffffff


	//   ....[60]....
        /*01cc*/ 	.word	0xffffffff


	//   ....[61]....
        /*01d0*/ 	.word	0xffffffff


	//   ....[62]....
        /*01d4*/ 	.word	0xffffffff


	//   ....[63]....
        /*01d8*/ 	.word	0xffffffff


	//   ....[64]....
        /*01dc*/ 	.word	0xffffffff


	//   ....[65]....
        /*01e0*/ 	.word	0xffffffff


	//   ....[66]....
        /*01e4*/ 	.word	0xffffffff


	//   ....[67]....
        /*01e8*/ 	.word	0xffffffff


	//   ....[68]....
        /*01ec*/ 	.word	0xffffffff


	//   ....[69]....
        /*01f0*/ 	.word	0xffffffff


	//   ....[70]....
        /*01f4*/ 	.word	0xffffffff


	//   ....[71]....
        /*01f8*/ 	.word	0xffffffff


	//   ....[72]....
        /*01fc*/ 	.word	0xffffffff


	//   ....[73]....
        /*0200*/ 	.word	0xffffffff


	//   ....[74]....
        /*0204*/ 	.word	0xffffffff


	//   ....[75]....
        /*0208*/ 	.word	0xffffffff


	//   ....[76]....
        /*020c*/ 	.word	0xffffffff


	//   ....[77]....
        /*0210*/ 	.word	0xffffffff


	//   ....[78]....
        /*0214*/ 	.word	0xffffffff


	//   ....[79]....
        /*0218*/ 	.word	0xffffffff


	//   ....[80]....
        /*021c*/ 	.word	0xffffffff


	//   ....[81]....
        /*0220*/ 	.word	0xffffffff


	//   ....[82]....
        /*0224*/ 	.word	0xffffffff


	//   ....[83]....
        /*0228*/ 	.word	0xffffffff


	//   ....[84]....
        /*022c*/ 	.word	0xffffffff


	//   ....[85]....
        /*0230*/ 	.word	0xffffffff


	//----- nvinfo : EIATTR_COOP_GROUP_INSTR_OFFSETS
	.align		4
.L_1653:
        /*0234*/ 	.byte	0x04, 0x28
        /*0236*/ 	.short	(.L_1655 - .L_1654)


	//   ....[0]....
.L_1654:
        /*0238*/ 	.word	0x000000b0


	//   ....[1]....
        /*023c*/ 	.word	0x000009d0


	//   ....[2]....
        /*0240*/ 	.word	0x000009e0


	//   ....[3]....
        /*0244*/ 	.word	0x00000a30


	//   ....[4]....
        /*0248*/ 	.word	0x00000a40


	//   ....[5]....
        /*024c*/ 	.word	0x00000a90


	//   ....[6]....
        /*0250*/ 	.word	0x00000aa0


	//   ....[7]....
        /*0254*/ 	.word	0x00000af0


	//   ....[8]....
        /*0258*/ 	.word	0x00000b00


	//   ....[9]....
        /*025c*/ 	.word	0x00000b60


	//   ....[10]....
        /*0260*/ 	.word	0x00000b90


	//   ....[11]....
        /*0264*/ 	.word	0x00000c40


	//   ....[12]....
        /*0268*/ 	.word	0x00000c50


	//   ....[13]....
        /*026c*/ 	.word	0x00000ca0


	//   ....[14]....
        /*0270*/ 	.word	0x00000cb0


	//   ....[15]....
        /*0274*/ 	.word	0x00000d00


	//   ....[16]....
        /*0278*/ 	.word	0x00000d10


	//   ....[17]....
        /*027c*/ 	.word	0x00000d60


	//   ....[18]....
        /*0280*/ 	.word	0x00000d70


	//   ....[19]....
        /*0284*/ 	.word	0x00000dd0


	//   ....[20]....
        /*0288*/ 	.word	0x00000e00


	//   ....[21]....
        /*028c*/ 	.word	0x00001000


	//   ....[22]....
        /*0290*/ 	.word	0x00001010


	//   ....[23]....
        /*0294*/ 	.word	0x00001060


	//   ....[24]....
        /*0298*/ 	.word	0x00001070


	//   ....[25]....
        /*029c*/ 	.word	0x000010c0


	//   ....[26]....
        /*02a0*/ 	.word	0x000010d0


	//   ....[27]....
        /*02a4*/ 	.word	0x00001120


	//   ....[28]....
        /*02a8*/ 	.word	0x00001130


	//   ....[29]....
        /*02ac*/ 	.word	0x00001180


	//   ....[30]....
        /*02b0*/ 	.word	0x00001190


	//   ....[31]....
        /*02b4*/ 	.word	0x00001780


	//   ....[32]....
        /*02b8*/ 	.word	0x00001790


	//   ....[33]....
        /*02bc*/ 	.word	0x000017e0


	//   ....[34]....
        /*02c0*/ 	.word	0x000017f0


	//   ....[35]....
        /*02c4*/ 	.word	0x00001840


	//   ....[36]....
        /*02c8*/ 	.word	0x00001850


	//   ....[37]....
        /*02cc*/ 	.word	0x000018a0


	//   ....[38]....
        /*02d0*/ 	.word	0x000018b0


	//   ....[39]....
        /*02d4*/ 	.word	0x00001900


	//   ....[40]....
        /*02d8*/ 	.word	0x00001910


	//   ....[41]....
        /*02dc*/ 	.word	0x000019a0


	//   ....[42]....
        /*02e0*/ 	.word	0x000019b0


	//   ....[43]....
        /*02e4*/ 	.word	0x00001a00


	//   ....[44]....
        /*02e8*/ 	.word	0x00001a10


	//   ....[45]....
        /*02ec*/ 	.word	0x00001a60


	//   ....[46]....
        /*02f0*/ 	.word	0x00001a70


	//   ....[47]....
        /*02f4*/ 	.word	0x00001ac0


	//   ....[48]....
        /*02f8*/ 	.word	0x00001ad0


	//   ....[49]....
        /*02fc*/ 	.word	0x00001b20


	//   ....[50]....
        /*0300*/ 	.word	0x00001b30


	//   ....[51]....
        /*0304*/ 	.word	0x00001be0


	//   ....[52]....
        /*0308*/ 	.word	0x00001bf0


	//   ....[53]....
        /*030c*/ 	.word	0x00001c40


	//   ....[54]....
        /*0310*/ 	.word	0x00001c50


	//   ....[55]....
        /*0314*/ 	.word	0x00001ca0


	//   ....[56]....
        /*0318*/ 	.word	0x00001cb0


	//   ....[57]....
        /*031c*/ 	.word	0x00001d00


	//   ....[58]....
        /*0320*/ 	.word	0x00001d10


	//   ....[59]....
        /*0324*/ 	.word	0x00001d60


	//   ....[60]....
        /*0328*/ 	.word	0x00001d70


	//   ....[61]....
        /*032c*/ 	.word	0x00001e00


	//   ....[62]....
        /*0330*/ 	.word	0x00001e10


	//   ....[63]....
        /*0334*/ 	.word	0x00001e60


	//   ....[64]....
        /*0338*/ 	.word	0x00001e70


	//   ....[65]....
        /*033c*/ 	.word	0x00001ec0


	//   ....[66]....
        /*0340*/ 	.word	0x00001ed0


	//   ....[67]....
        /*0344*/ 	.word	0x00001f30


	//   ....[68]....
        /*0348*/ 	.word	0x00001f40


	//   ....[69]....
        /*034c*/ 	.word	0x00001fb0


	//   ....[70]....
        /*0350*/ 	.word	0x00001fd0


	//   ....[71]....
        /*0354*/ 	.word	0x00002250


	//   ....[72]....
        /*0358*/ 	.word	0x00002260


	//   ....[73]....
        /*035c*/ 	.word	0x000022b0


	//   ....[74]....
        /*0360*/ 	.word	0x000022c0


	//   ....[75]....
        /*0364*/ 	.word	0x00002310


	//   ....[76]....
        /*0368*/ 	.word	0x00002320


	//   ....[77]....
        /*036c*/ 	.word	0x00002370


	//   ....[78]....
        /*0370*/ 	.word	0x00002380


	//   ....[79]....
        /*0374*/ 	.word	0x000023d0


	//   ....[80]....
        /*0378*/ 	.word	0x000023e0


	//   ....[81]....
        /*037c*/ 	.word	0x00002670


	//   ....[82]....
        /*0380*/ 	.word	0x000026c0


	//   ....[83]....
        /*0384*/ 	.word	0x000026e0


	//   ....[84]....
        /*0388*/ 	.word	0x00002700


	//   ....[85]....
        /*038c*/ 	.word	0x00002720


	//----- nvinfo : EIATTR_VRC_CTA_INIT_COUNT
	.align		4
.L_1655:
        /*0390*/ 	.byte	0x02, 0x4a
	.zero		1
	.zero		1


	//----- nvinfo : EIATTR_EXIT_INSTR_OFFSETS
	.align		4
        /*0394*/ 	.byte	0x04, 0x1c
        /*0396*/ 	.short	(.L_1657 - .L_1656)


	//   ....[0]....
.L_1656:
        /*0398*/ 	.word	0x00002a50


	//----- nvinfo : EIATTR_CRS_STACK_SIZE
	.align		4
.L_1657:
        /*039c*/ 	.byte	0x04, 0x1e
        /*039e*/ 	.short	(.L_1659 - .L_1658)
.L_1658:
        /*03a0*/ 	.word	0x00000000


	//----- nvinfo : EIATTR_CBANK_PARAM_SIZE
	.align		4
.L_1659:
        /*03a4*/ 	.byte	0x03, 0x19
        /*03a6*/ 	.short	0x0060


	//----- nvinfo : EIATTR_PARAM_CBANK
	.align		4
        /*03a8*/ 	.byte	0x04, 0x0a
        /*03aa*/ 	.short	(.L_1661 - .L_1660)
	.align		4
.L_1660:
        /*03ac*/ 	.word	index@(.nv.constant0._ZN4vllm3moe44grouped_topk_fused_small_expert_count_kernelI6__half13__nv_bfloat16iLNS0_11ScoringFuncE0ELi384ELb0ELi8EEEvPT_PfPT1_PKT0_llllllbd)
        /*03b0*/ 	.short	0x0380
        /*03b2*/ 	.short	0x0060


	//----- nvinfo : EIATTR_SW_WAR
	.align		4
.L_1661:
        /*03b4*/ 	.byte	0x04, 0x36
        /*03b6*/ 	.short	(.L_1663 - .L_1662)
.L_1662:
        /*03b8*/ 	.word	0x00000008
.L_1663:


//--------------------- .nv.info._ZN4vllm3moe44grouped_topk_fused_small_expert_count_kernelI6__half13__nv_bfloat16iLNS0_11ScoringFuncE0ELi512ELb0ELi8EEEvPT_PfPT1_PKT0_llllllbd --------------------------
	.section	.nv.info._ZN4vllm3moe44grouped_topk_fused_small_expert_count_kernelI6__half13__nv_bfloat16iLNS0_11ScoringFuncE0ELi512ELb0ELi8EEEvPT_PfPT1_PKT0_llllllbd,"",@"SHT_CUDA_INFO"
	.sectionflags	@""
	.align	4


	//----- nvinfo : EIATTR_CUDA_API_VERSION
	.align		4
        /*0000*/ 	.byte	0x04, 0x37
        /*0002*/ 	.short	(.L_1665 - .L_1664)
.L_1664:
        /*0004*/ 	.word	0x00000082


	//----- nvinfo : EIATTR_KPARAM_INFO
	.align		4
.L_1665:
        /*0008*/ 	.byte	0x04, 0x17
        /*000a*/ 	.short	(.L_1667 - .L_1666)
.L_1666:
        /*000c*/ 	.word	0x00000000
        /*0010*/ 	.short	0x000b
        /*0012*/ 	.short	0x0058
        /*0014*/ 	.byte	0x00, 0xf0, 0x21, 0x00


	//----- nvinfo : EIATTR_KPARAM_INFO
	.align		4
.L_1667:
        /*0018*/ 	.byte	0x04, 0x17
        /*001a*/ 	.short	(.L_1669 - .L_1668)
.L_1668:
        /*001c*/ 	.word	0x00000000
        /*0020*/ 	.short	0x000a
        /*0022*/ 	.short	0x0050
        /*0024*/ 	.byte	0x00, 0xf0, 0x05, 0x00


	//----- nvinfo : EIATTR_KPARAM_INFO
	.align		4
.L_1669:
        /*0028*/ 	.byte	0x04, 0x17
        /*002a*/ 	.short	(.L_1671 - .L_1670)
.L_1670:
        /*002c*/ 	.word	0x00000000
        /*0030*/ 	.short	0x0009
        /*0032*/ 	.short	0x0048
        /*0034*/ 	.byte	0x00, 0xf0, 0x21, 0x00


	//----- nvinfo : EIATTR_KPARAM_INFO
	.align		4
.L_1671:
        /*0038*/ 	.byte	0x04, 0x17
        /*003a*/ 	.short	(.L_1673 - .L_1672)
.L_1672:
        /*003c*/ 	.word	0x00000000
        /*0040*/ 	.short	0x0008
        /*0042*/ 	.short	0x0040
        /*0044*/ 	.byte	0x00, 0xf0, 0x21, 0x00


	//----- nvinfo : EIATTR_KPARAM_INFO
	.align		4
.L_1673:
        /*0048*/ 	.byte	0x04, 0x17
        /*004a*/ 	.short	(.L_1675 - .L_1674)
.L_1674:
        /*004c*/ 	.word	0x00000000
        /*0050*/ 	.short	0x0007
        /*0052*/ 	.short	0x0038
        /*0054*/ 	.byte	0x00, 0xf0, 0x21, 0x00


	//----- nvinfo : EIATTR_KPARAM_INFO
	.align		4
.L_1675:
        /*0058*/ 	.byte	0x04, 0x17
        /*005a*/ 	.short	(.L_1677 - .L_1676)
.L_1676:
        /*005c*/ 	.word	0x00000000
        /*0060*/ 	.short	0x0006
        /*0062*/ 	.short	0x0030
        /*0064*/ 	.byte	0x00, 0xf0, 0x21, 0x00


	//----- nvinfo : EIATTR_KPARAM_INFO
	.align		4
.L_1677:
        /*0068*/ 	.byte	0x04, 0x17
        /*006a*/ 	.short	(.L_1679 - .L_1678)
.L_1678:
        /*006c*/ 	.word	0x00000000
        /*0070*/ 	.short	0x0005
        /*0072*/ 	.short	0x0028
        /*0074*/ 	.byte	0x00, 0xf0, 0x21, 0x00


	//----- nvinfo : EIATTR_KPARAM_INFO
	.align		4
.L_1679:
        /*0078*/ 	.byte	0x04, 0x17
        /*007a*/ 	.short	(.L_1681 - .L_1680)
.L_1680:
        /*007c*/ 	.word	0x00000000
        /*0080*/ 	.short	0x0004
        /*0082*/ 	.short	0x0020
        /*0084*/ 	.byte	0x00, 0xf0, 0x21, 0x00


	//----- nvinfo : EIATTR_KPARAM_INFO
	.align		4
.L_1681:
        /*0088*/ 	.byte	0x04, 0x17
        /*008a*/ 	.short	(.L_1683 - .L_1682)
.L_1682:
        /*008c*/ 	.word	0x00000000
        /*0090*/ 	.short	0x0003
        /*0092*/ 	.short	0x0018
        /*0094*/ 	.byte	0x00, 0xf5, 0x21, 0x00


	//----- nvinfo : EIATTR_KPARAM_INFO
	.align		4
.L_1683:
        /*0098*/ 	.byte	0x04, 0x17
        /*009a*/ 	.short	(.L_1685 - .L_1684)
.L_1684:
        /*009c*/ 	.word	0x00000000
        /*00a0*/ 	.short	0x0002
        /*00a2*/ 	.short	0x0010
        /*00a4*/ 	.byte	0x00, 0xf5, 0x21, 0x00


	//----- nvinfo : EIATTR_KPARAM_INFO
	.align		4
.L_1685:
        /*00a8*/ 	.byte	0x04, 0x17
        /*00aa*/ 	.short	(.L_1687 - .L_1686)
.L_1686:
        /*00ac*/ 	.word	0x00000000
        /*00b0*/ 	.short	0x0001
        /*00b2*/ 	.short	0x0008
        /*00b4*/ 	.byte	0x00, 0xf5, 0x21, 0x00


	//----- nvinfo : EIATTR_KPARAM_INFO
	.align		4
.L_1687:
        /*00b8*/ 	.byte	0x04, 0x17
        /*00ba*/ 	.short	(.L_1689 - .L_1688)
.L_1688:
        /*00bc*/ 	.word	0x00000000
        /*00c0*/ 	.short	0x0000
        /*00c2*/ 	.short	0x0000
        /*00c4*/ 	.byte	0x00, 0xf5, 0x21, 0x00


	//----- nvinfo : EIATTR_SPARSE_MMA_MASK
	.align		4
.L_1689:
        /*00c8*/ 	.byte	0x03, 0x50
        /*00ca*/ 	.short	0x0000


	//----- nvinfo : EIATTR_MAXREG_COUNT
	.align		4
        /*00cc*/ 	.byte	0x03, 0x1b
        /*00ce*/ 	.short	0x00ff


	//----- nvinfo : EIATTR_NUM_BARRIERS
	.align		4
        /*00d0*/ 	.byte	0x02, 0x4c
        /*00d2*/ 	.byte	0x01
	.zero		1


	//----- nvinfo : EIATTR_MERCURY_ISA_VERSION
	.align		4
        /*00d4*/ 	.byte	0x03, 0x5f
        /*00d6*/ 	.short	0x0101


	//----- nvinfo : EIATTR_COOP_GROUP_MASK_REGIDS
	.align		4
        /*00d8*/ 	.byte	0x04, 0x29
        /*00da*/ 	.short	(.L_1691 - .L_1690)


	//   ....[0]....
.L_1690:
        /*00dc*/ 	.word	0xffffffff


	//   ....[1]....
        /*00e0*/ 	.word	0xffffffff


	//   ....[2]....
        /*00e4*/ 	.word	0xffffffff


	//   ....[3]....
        /*00e8*/ 	.word	0xffffffff


	//   ....[4]....
        /*00ec*/ 	.word	0xffffffff


	//   ....[5]....
        /*00f0*/ 	.word	0xffffffff


	//   ....[6]....
        /*00f4*/ 	.word	0xffffffff


	//   ....[7]....
        /*00f8*/ 	.word	0xffffffff


	//   ....[8]....
        /*00fc*/ 	.word	0xffffffff


	//   ....[9]....
        /*0100*/ 	.word	0xffffffff


	//   ....[10]....
        /*0104*/ 	.word	0xffffffff


	//   ....[11]....
        /*0108*/ 	.word	0xffffffff


	//   ....[12]....
        /*010c*/ 	.word	0xffffffff


	//   ....[13]....
        /*0110*/ 	.word	0xffffffff


	//   ....[14]....
        /*0114*/ 	.word	0xffffffff


	//   ....[15]....
        /*0118*/ 	.word	0xffffffff


	//   ....[16]....
        /*011c*/ 	.word	0xffffffff


	//   ....[17]....
        /*0120*/ 	.word	0xffffffff


	//   ....[18]....
        /*0124*/ 	.word	0xffffffff


	//   ....[19]....
        /*0128*/ 	.word	0xffffffff


	//   ....[20]....
        /*012c*/ 	.word	0xffffffff


	//   ....[21]....
        /*0130*/ 	.word	0xffffffff


	//   ....[22]....
        /*0134*/ 	.word	0xffffffff


	//   ....[23]....
        /*0138*/ 	.word	0xffffffff


	//   ....[24]....
        /*013c*/ 	.word	0xffffffff


	//   ....[25]....
        /*0140*/ 	.word	0xffffffff


	//   ....[26]....
        /*0144*/ 	.word	0xffffffff


	//   ....[27]....
        /*0148*/ 	.word	0xffffffff


	//   ....[28]....
        /*014c*/ 	.word	0xffffffff


	//   ....[29]....
        /*0150*/ 	.word	0xffffffff


	//   ....[30]....
        /*0154*/ 	.word	0xffffffff


	//   ....[31]....
        /*0158*/ 	.word	0xffffffff


	//   ....[32]....
        /*015c*/ 	.word	0xffffffff


	//   ....[33]....
        /*0160*/ 	.word	0xffffffff


	//   ....[34]....
        /*0164*/ 	.word	0xffffffff


	//   ....[35]....
        /*0168*/ 	.word	0xffffffff


	//   ....[36]....
        /*016c*/ 	.word	0xffffffff


	//   ....[37]....
        /*0170*/ 	.word	0xffffffff


	//   ....[38]....
        /*0174*/ 	.word	0xffffffff


	//   ....[39]....
        /*0178*/ 	.word	0xffffffff


	//   ....[40]....
        /*017c*/ 	.word	0xffffffff


	//   ....[41]....
        /*0180*/ 	.word	0xffffffff


	//   ....[42]....
        /*0184*/ 	.word	0xffffffff


	//   ....[43]....
        /*0188*/ 	.word	0xffffffff


	//   ....[44]....
        /*018c*/ 	.word	0xffffffff


	//   ....[45]....
        /*0190*/ 	.word	0xffffffff


	//   ....[46]....
        /*0194*/ 	.word	0xffffffff


	//   ....[47]....
        /*0198*/ 	.word	0xffffffff


	//   ....[48]....
        /*019c*/ 	.word	0xffffffff


	//   ....[49]....
        /*01a0*/ 	.word	0xffffffff


	//   ....[50]....
        /*01a4*/ 	.word	0xffffffff


	//   ....[51]....
        /*01a8*/ 	.word	0xffffffff


	//   ....[52]....
        /*01ac*/ 	.word	0xffffffff


	//   ....[53]....
        /*01b0*/ 	.word	0xffffffff


	//   ....[54]....
        /*01b4*/ 	.word	0xffffffff


	//   ....[55]....
        /*01b8*/ 	.word	0xffffffff


	//   ....[56]....
        /*01bc*/ 	.word	0xffffffff


	//   ....[57]....
        /*01c0*/ 	.word	0xffffffff


	//   ....[58]....
        /*01c4*/ 	.word	0xffffffff


	//   ....[59]....
        /*01c8*/ 	.word	0xffffffff


	//   ....[60]....
        /*01cc*/ 	.word	0xffffffff


	//   ....[61]....
        /*01d0*/ 	.word	0xffffffff


	//   ....[62]....
        /*01d4*/ 	.word	0xffffffff


	//   ....[63]....
        /*01d8*/ 	.word	0xffffffff


	//   ....[64]....
        /*01dc*/ 	.word	0xffffffff


	//   ....[65]....
        /*01e0*/ 	.word	0xffffffff


	//   ....[66]....
        /*01e4*/ 	.word	0xffffffff


	//   ....[67]....
        /*01e8*/ 	.word	0xffffffff


	//   ....[68]....
        /*01ec*/ 	.word	0xffffffff


	//   ....[69]....
        /*01f0*/ 	.word	0xffffffff


	//   ....[70]....
        /*01f4*/ 	.word	0xffffffff


	//   ....[71]....
        /*01f8*/ 	.word	0xffffffff


	//   ....[72]....
        /*01fc*/ 	.word	0xffffffff


	//   ....[73]....
        /*0200*/ 	.word	0xffffffff


	//   ....[74]....
        /*0204*/ 	.word	0xffffffff


	//   ....[75]....
        /*0208*/ 	.word	0xffffffff


	//   ....[76]....
        /*020c*/ 	.word	0xffffffff


	//   ....[77]....
        /*0210*/ 	.word	0xffffffff


	//   ....[78]....
        /*0214*/ 	.word	0xffffffff


	//   ....[79]....
        /*0218*/ 	.word	0xffffffff


	//   ....[80]....
        /*021c*/ 	.word	0xffffffff


	//   ....[81]....
        /*0220*/ 	.word	0xffffffff


	//   ....[82]....
        /*0224*/ 	.word	0xffffffff


	//   ....[83]....
        /*0228*/ 	.word	0xffffffff


	//   ....[84]....
        /*022c*/ 	.word	0xffffffff


	//   ....[85]....
        /*0230*/ 	.word	0xffffffff


	//----- nvinfo : EIATTR_COOP_GROUP_INSTR_OFFSETS
	.align		4
.L_1691:
        /*0234*/ 	.byte	0x04, 0x28
        /*0236*/ 	.short	(.L_1693 - .L_1692)


	//   ....[0]....
.L_1692:
        /*0238*/ 	.word	0x000000b0


	//   ....[1]....
        /*023c*/ 	.word	0x000009d0


	//   ....[2]....
        /*0240*/ 	.word	0x000009e0


	//   ....[3]....
        /*0244*/ 	.word	0x00000a30


	//   ....[4]....
        /*0248*/ 	.word	0x00000a40


	//   ....[5]....
        /*024c*/ 	.word	0x00000a90


	//   ....[6]....
        /*0250*/ 	.word	0x00000aa0


	//   ....[7]....
        /*0254*/ 	.word	0x00000af0


	//   ....[8]....
        /*0258*/ 	.word	0x00000b00


	//   ....[9]....
        /*025c*/ 	.word	0x00000b60


	//   ....[10]....
        /*0260*/ 	.word	0x00000b90


	//   ....[11]....
        /*0264*/ 	.word	0x00000c40


	//   ....[12]....
        /*0268*/ 	.word	0x00000c50


	//   ....[13]....
        /*026c*/ 	.word	0x00000ca0


	//   ....[14]....
        /*0270*/ 	.word	0x00000cb0


	//   ....[15]....
        /*0274*/ 	.word	0x00000d00


	//   ....[16]....
        /*0278*/ 	.word	0x00000d10


	//   ....[17]....
        /*027c*/ 	.word	0x00000d60


	//   ....[18]....
        /*0280*/ 	.word	0x00000d70


	//   ....[19]....
        /*0284*/ 	.word	0x00000dd0


	//   ....[20]....
        /*0288*/ 	.word	0x00000e00


	//   ....[21]....
        /*028c*/ 	.word	0x00001000


	//   ....[22]....
        /*0290*/ 	.word	0x00001010


	//   ....[23]....
        /*0294*/ 	.word	0x00001060


	//   ....[24]....
        /*0298*/ 	.word	0x00001070


	//   ....[25]....
        /*029c*/ 	.word	0x000010c0


	//   ....[26]....
        /*02a0*/ 	.word	0x000010d0


	//   ....[27]....
        /*02a4*/ 	.word	0x00001120


	//   ....[28]....
        /*02a8*/ 	.word	0x00001130


	//   ....[29]....
        /*02ac*/ 	.word	0x00001180


	//   ....[30]....
        /*02b0*/ 	.word	0x00001190


	//   ....[31]....
        /*02b4*/ 	.word	0x00001710


	//   ....[32]....
        /*02b8*/ 	.word	0x00001720


	//   ....[33]....
        /*02bc*/ 	.word	0x00001770


	//   ....[34]....
        /*02c0*/ 	.word	0x00001780


	//   ....[35]....
        /*02c4*/ 	.word	0x000017d0


	//   ....[36]....
        /*02c8*/ 	.word	0x000017e0


	//   ....[37]....
        /*02cc*/ 	.word	0x00001830


	//   ....[38]....
        /*02d0*/ 	.word	0x00001840


	//   ....[39]....
        /*02d4*/ 	.word	0x00001890


	//   ....[40]....
        /*02d8*/ 	.word	0x000018a0


	//   ....[41]....
        /*02dc*/ 	.word	0x00001930


	//   ....[42]....
        /*02e0*/ 	.word	0x00001940


	//   ....[43]....
        /*02e4*/ 	.word	0x00001990


	//   ....[44]....
        /*02e8*/ 	.word	0x000019a0


	//   ....[45]....
        /*02ec*/ 	.word	0x000019f0


	//   ....[46]....
        /*02f0*/ 	.word	0x00001a00


	//   ....[47]....
        /*02f4*/ 	.word	0x00001a50


	//   ....[48]....
        /*02f8*/ 	.word	0x00001a60


	//   ....[49]....
        /*02fc*/ 	.word	0x00001ab0


	//   ....[50]....
        /*0300*/ 	.word	0x00001ac0


	//   ....[51]....
        /*0304*/ 	.word	0x00001b60


	//   ....[52]....
        /*0308*/ 	.word	0x00001b70


	//   ....[53]....
        /*030c*/ 	.word	0x00001bc0


	//   ....[54]....
        /*0310*/ 	.word	0x00001bd0


	//   ....[55]....
        /*0314*/ 	.word	0x00001c20


	//   ....[56]....
        /*0318*/ 	.word	0x00001c30


	//   ....[57]....
        /*031c*/ 	.word	0x00001c80


	//   ....[58]....
        /*0320*/ 	.word	0x00001c90


	//   ....[59]....
        /*0324*/ 	.word	0x00001ce0


	//   ....[60]....
        /*0328*/ 	.word	0x00001cf0


	//   ....[61]....
        /*032c*/ 	.word	0x00001d80


	//   ....[62]....
        /*0330*/ 	.word	0x00001d90


	//   ....[63]....
        /*0334*/ 	.word	0x00001de0


	//   ....[64]....
        /*0338*/ 	.word	0x00001df0


	//   ....[65]....
        /*033c*/ 	.word	0x00001e40


	//   ....[66]....
        /*0340*/ 	.word	0x00001e50


	//   ....[67]....
        /*0344*/ 	.word	0x00001eb0


	//   ....[68]....
        /*0348*/ 	.word	0x00001ec0


	//   ....[69]....
        /*034c*/ 	.word	0x00001f30


	//   ....[70]....
        /*0350*/ 	.word	0x00001f60


	//   ....[71]....
        /*0354*/ 	.word	0x000021d0


	//   ....[72]....
        /*0358*/ 	.word	0x000021f0


	//   ....[73]....
        /*035c*/ 	.word	0x00002240


	//   ....[74]....
        /*0360*/ 	.word	0x00002250


	//   ....[75]....
        /*0364*/ 	.word	0x000022a0


	//   ....[76]....
        /*0368*/ 	.word	0x000022b0


	//   ....[77]....
        /*036c*/ 	.word	0x00002300


	//   ....[78]....
        /*0370*/ 	.word	0x00002310


	//   ....[79]....
        /*0374*/ 	.word	0x00002360


	//   ....[80]....
        /*0378*/ 	.word	0x00002370


	//   ....[81]....
        /*037c*/ 	.word	0x000025d0


	//   ....[82]....
        /*0380*/ 	.word	0x00002620


	//   ....[83]....
        /*0384*/ 	.word	0x00002640


	//   ....[84]....
        /*0388*/ 	.word	0x00002660


	//   ....[85]....
        /*038c*/ 	.word	0x00002680


	//----- nvinfo : EIATTR_VRC_CTA_INIT_COUNT
	.align		4
.L_1693:
        /*0390*/ 	.byte	0x02, 0x4a
	.zero		1
	.zero		1


	//----- nvinfo : EIATTR_EXIT_INSTR_OFFSETS
	.align		4
        /*0394*/ 	.byte	0x04, 0x1c
        /*0396*/ 	.short	(.L_1695 - .L_1694)


	//   ....[0]....
.L_1694:
        /*0398*/ 	.word	0x000029b0


	//----- nvinfo : EIATTR_CRS_STACK_SIZE
	.align		4
.L_1695:
        /*039c*/ 	.byte	0x04, 0x1e
        /*039e*/ 	.short	(.L_1697 - .L_1696)
.L_1696:
        /*03a0*/ 	.word	0x00000000


	//----- nvinfo : EIATTR_CBANK_PARAM_SIZE
	.align		4
.L_1697:
        /*03a4*/ 	.byte	0x03, 0x19
        /*03a6*/ 	.short	0x0060


	//----- nvinfo : EIATTR_PARAM_CBANK
	.align		4
        /*03a8*/ 	.byte	0x04, 0x0a
        /*03aa*/ 	.short	(.L_1699 - .L_1698)
	.align		4
.L_1698:
        /*03ac*/ 	.word	index@(.nv.constant0._ZN4vllm3moe44grouped_topk_fused_small_expert_count_kernelI6__half13__nv_bfloat16iLNS0_11ScoringFuncE0ELi512ELb0ELi8EEEvPT_PfPT1_PKT0_llllllbd)
        /*03b0*/ 	.short	0x0380
        /*03b2*/ 	.short	0x0060


	//----- nvinfo : EIATTR_SW_WAR
	.align		4
.L_1699:
        /*03b4*/ 	.byte	0x04, 0x36
        /*03b6*/ 	.short	(.L_1701 - .L_1700)
.L_1700:
        /*03b8*/ 	.word	0x00000008
.L_1701:


//--------------------- .nv.info._ZN4vllm3moe44grouped_topk_fused_small_expert_count_kernelI6__half13__nv_bfloat16iLNS0_11ScoringFuncE0ELi512ELb0ELi22EEEvPT_PfPT1_PKT0_llllllbd --------------------------
	.section	.nv.info._ZN4vllm3moe44grouped_topk_fused_small_expert_count_kernelI6__half13__nv_bfloat16iLNS0_11ScoringFuncE0ELi512ELb0ELi22EEEvPT_PfPT1_PKT0_llllllbd,"",@"SHT_CUDA_INFO"
	.sectionflags	@""
	.align	4


	//----- nvinfo : EIATTR_CUDA_API_VERSION
	.align		4
        /*0000*/ 	.byte	0x04, 0x37
        /*0002*/ 	.short	(.L_1703 - .L_1702)
.L_1702:
        /*0004*/ 	.word	0x00000082


	//----- nvinfo : EIATTR_KPARAM_INFO
	.align		4
.L_1703:
        /*0008*/ 	.byte	0x04, 0x17
        /*000a*/ 	.short	(.L_1705 - .L_1704)
.L_1704:
        /*000c*/ 	.word	0x00000000
        /*0010*/ 	.short	0x000b
        /*0012*/ 	.short	0x0058
        /*0014*/ 	.byte	0x00, 0xf0, 0x21, 0x00


	//----- nvinfo : EIATTR_KPARAM_INFO
	.align		4
.L_1705:
        /*0018*/ 	.byte	0x04, 0x17
        /*001a*/ 	.short	(.L_1707 - .L_1706)
.L_1706:
        /*001c*/ 	.word	0x00000000
        /*0020*/ 	.short	0x000a
        /*0022*/ 	.short	0x0050
        /*0024*/ 	.byte	0x00, 0xf0, 0x05, 0x00


	//----- nvinfo : EIATTR_KPARAM_INFO
	.align		4
.L_1707:
        /*0028*/ 	.byte	0x04, 0x17
        /*002a*/ 	.short	(.L_1709 - .L_1708)
.L_1708:
        /*002c*/ 	.word	0x00000000
        /*0030*/ 	.short	0x0009
        /*0032*/ 	.short	0x0048
        /*0034*/ 	.byte	0x00, 0xf0, 0x21, 0x00


	//----- nvinfo : EIATTR_KPARAM_INFO
	.align		4
.L_1709:
        /*0038*/ 	.byte	0x04, 0x17
        /*003a*/ 	.short	(.L_1711 - .L_1710)
.L_1710:
        /*003c*/ 	.word	0x00000000
        /*0040*/ 	.short	0x0008
        /*0042*/ 	.short	0x0040
        /*0044*/ 	.byte	0x00, 0xf0, 0x21, 0x00


	//----- nvinfo : EIATTR_KPARAM_INFO
	.align		4
.L_1711:
        /*0048*/ 	.byte	0x04, 0x17
        /*004a*/ 	.short	(.L_1713 - .L_1712)
.L_1712:
        /*004c*/ 	.word	0x00000000
        /*0050*/ 	.short	0x0007
        /*0052*/ 	.short	0x0038
        /*0054*/ 	.byte	0x00, 0xf0, 0x21, 0x00


	//----- nvinfo : EIATTR_KPARAM_INFO
	.align		4
.L_1713:
        /*0058*/ 	.byte	0x04, 0x17
        /*005a*/ 	.short	(.L_1715 - .L_1714)
.L_1714:
        /*005c*/ 	.word	0x00000000
        /*0060*/ 	.short	0x0006
        /*0062*/ 	.short	0x0030
        /*0064*/ 	.byte	0x00, 0xf0, 0x21, 0x00


	//----- nvinfo : EIATTR_KPARAM_INFO
	.align		4
.L_1715:
        /*0068*/ 	.byte	0x04, 0x17
        /*006a*/ 	.short	(.L_1717 - .L_1716)
.L_1716:
        /*006c*/ 	.word	0x00000000
        /*0070*/ 	.short	0x0005
        /*0072*/ 	.short	0x0028
        /*0074*/ 	.byte	0x00, 0xf0, 0x21, 0x00


	//----- nvinfo : EIATTR_KPARAM_INFO
	.align		4
.L_1717:
        /*0078*/ 	.byte	0x04, 0x17
        /*007a*/ 	.short	(.L_1719 - .L_1718)
.L_1718:
        /*007c*/ 	.word	0x00000000
        /*0080*/ 	.short	0x0004
        /*0082*/ 	.short	0x0020
        /*0084*/ 	.byte	0x00, 0xf0, 0x21, 0x00


	//----- nvinfo : EIATTR_KPARAM_INFO
	.align		4
.L_1719:
        /*0088*/ 	.byte	0x04, 0x17
        /*008a*/ 	.short	(.L_1721 - .L_1720)
.L_1720:
        /*008c*/ 	.word	0x00000000
        /*0090*/ 	.short	0x0003
        /*0092*/ 	.short	0x0018
        /*0094*/ 	.byte	0x00, 0xf5, 0x21, 0x00


	//----- nvinfo : EIATTR_KPARAM_INFO
	.align		4
.L_1721:
        /*0098*/ 	.byte	0x04, 0x17
        /*009a*/ 	.short	(.L_1723 - .L_1722)
.L_1722:
        /*009c*/ 	.word	0x00000000
        /*00a0*/ 	.short	0x0002
        /*00a2*/ 	.short	0x0010
        /*00a4*/ 	.byte	0x00, 0xf5, 0x21, 0x00


	//----- nvinfo : EIATTR_KPARAM_INFO
	.align		4
.L_1723:
        /*00a8*/ 	.byte	0x04, 0x17
        /*00aa*/ 	.short	(.L_1725 - .L_1724)
.L_1724:
        /*00ac*/ 	.word	0x00000000
        /*00b0*/ 	.short	0x0001
        /*00b2*/ 	.short	0x0008
        /*00b4*/ 	.byte	0x00, 0xf5, 0x21, 0x00


	//----- nvinfo : EIATTR_KPARAM_INFO
	.align		4
.L_1725:
        /*00b8*/ 	.byte	0x04, 0x17
        /*00ba*/ 	.short	(.L_1727 - .L_1726)
.L_1726:
        /*00bc*/ 	.word	0x00000000
        /*00c0*/ 	.short	0x0000
        /*00c2*/ 	.short	0x0000
        /*00c4*/ 	.byte	0x00, 0xf5, 0x21, 0x00


	//----- nvinfo : EIATTR_SPARSE_MMA_MASK
	.align		4
.L_1727:
        /*00c8*/ 	.byte	0x03, 0x50
        /*00ca*/ 	.short	0x0000


	//----- nvinfo : EIATTR_MAXREG_COUNT
	.align		4
        /*00cc*/ 	.byte	0x03, 0x1b
        /*00ce*/ 	.short	0x00ff


	//----- nvinfo : EIATTR_NUM_BARRIERS
	.align		4
        /*00d0*/ 	.byte	0x02, 0x4c
        /*00d2*/ 	.byte	0x01
	.zero		1


	//----- nvinfo : EIATTR_MERCURY_ISA_VERSION
	.align		4
        /*00d4*/ 	.byte	0x03, 0x5f
        /*00d6*/ 	.short	0x0101


	//----- nvinfo : EIATTR_COOP_GROUP_MASK_REGIDS
	.align		4
        /*00d8*/ 	.byte	0x04, 0x29
        /*00da*/ 	.short	(.L_1729 - .L_1728)


	//   ....[0]....
.L_1728:
        /*00dc*/ 	.word	0xffffffff


	//   ....[1]....
        /*00e0*/ 	.word	0xffffffff


	//   ....[2]....
        /*00e4*/ 	.word	0xffffffff


	//   ....[3]....
        /*00e8*/ 	.word	0xffffffff


	//   ....[4]....
        /*00ec*/ 	.word	0xffffffff


	//   ....[5]....
        /*00f0*/ 	.word	0xffffffff


	//   ....[6]....
        /*00f4*/ 	.word	0xffffffff


	//   ....[7]....
        /*00f8*/ 	.word	0xffffffff


	//   ....[8]....
        /*00fc*/ 	.word	0xffffffff


	//   ....[9]....
        /*0100*/ 	.word	0xffffffff


	//   ....[10]....
        /*0104*/ 	.word	0xffffffff


	//   ....[11]....
        /*0108*/ 	.word	0xffffffff


	//   ....[12]....
        /*010c*/ 	.word	0xffffffff


	//   ....[13]....
        /*0110*/ 	.word	0xffffffff


	//   ....[14]....
        /*0114*/ 	.word	0xffffffff


	//   ....[15]....
        /*0118*/ 	.word	0xffffffff


	//   ....[16]....
        /*011c*/ 	.word	0xffffffff


	//   ....[17]....
        /*0120*/ 	.word	0xffffffff


	//   ....[18]....
        /*0124*/ 	.word	0xffffffff


	//   ....[19]....
        /*0128*/ 	.word	0xffffffff


	//   ....[20]....
        /*012c*/ 	.word	0xffffffff


	//   ....[21]....
        /*0130*/ 	.word	0xffffffff


	//   ....[22]....
        /*0134*/ 	.word	0xffffffff


	//   ....[23]....
        /*0138*/ 	.word	0xffffffff


	//   ....[24]....
        /*013c*/ 	.word	0xffffffff


	//   ....[25]....
        /*0140*/ 	.word	0xffffffff


	//   ....[26]....
        /*0144*/ 	.word	0xffffffff


	//   ....[27]....
        /*0148*/ 	.word	0xffffffff


	//   ....[28]....
        /*014c*/ 	.word	0xffffffff


	//   ....[29]....
        /*0150*/ 	.word	0xffffffff


	//   ....[30]....
        /*0154*/ 	.word	0xffffffff


	//   ....[31]....
        /*0158*/ 	.word	0xffffffff


	//   ....[32]....
        /*015c*/ 	.word	0xffffffff


	//   ....[33]....
        /*0160*/ 	.word	0xffffffff


	//   ....[34]....
        /*0164*/ 	.word	0xffffffff


	//   ....[35]....
        /*0168*/ 	.word	0xffffffff


	//   ....[36]....
        /*016c*/ 	.word	0xffffffff


	//   ....[37]....
        /*0170*/ 	.word	0xffffffff


	//   ....[38]....
        /*0174*/ 	.word	0xffffffff


	//   ....[39]....
        /*0178*/ 	.word	0xffffffff


	//   ....[40]....
        /*017c*/ 	.word	0xffffffff


	//   ....[41]....
        /*0180*/ 	.word	0xffffffff


	//   ....[42]....
        /*0184*/ 	.word	0xffffffff


	//   ....[43]....
        /*0188*/ 	.word	0xffffffff


	//   ....[44]....
        /*018c*/ 	.word	0xffffffff


	//   ....[45]....
        /*0190*/ 	.word	0xffffffff


	//   ....[46]....
        /*0194*/ 	.word	0xffffffff


	//   ....[47]....
        /*0198*/ 	.word	0xffffffff


	//   ....[48]....
        /*019c*/ 	.word	0xffffffff


	//   ....[49]....
        /*01a0*/ 	.word	0xffffffff


	//   ....[50]....
        /*01a4*/ 	.word	0xffffffff


	//   ....[51]....
        /*01a8*/ 	.word	0xffffffff


	//   ....[52]....
        /*01ac*/ 	.word	0xffffffff


	//   ....[53]....
        /*01b0*/ 	.word	0xffffffff


	//   ....[54]....
        /*01b4*/ 	.word	0xffffffff


	//   ....[55]....
        /*01b8*/ 	.word	0xffffffff


	//   ....[56]....
        /*01bc*/ 	.word	0xffffffff


	//   ....[57]....
        /*01c0*/ 	.word	0xffffffff


	//   ....[58]....
        /*01c4*/ 	.word	0xffffffff


	//   ....[59]....
        /*01c8*/ 	.word	0xffffffff


	//   ....[60]....
        /*01cc*/ 	.word	0xffffffff


	//   ....[61]....
        /*01d0*/ 	.word	0xffffffff


	//   ....[62]....
        /*01d4*/ 	.word	0xffffffff


	//   ....[63]....
        /*01d8*/ 	.word	0xffffffff


	//   ....[64]....
        /*01dc*/ 	.word	0xffffffff


	//   ....[65]....
        /*01e0*/ 	.word	0xffffffff


	//   ....[66]....
        /*01e4*/ 	.word	0xffffffff


	//   ....[67]....
        /*01e8*/ 	.word	0xffffffff


	//   ....[68]....
        /*01ec*/ 	.word	0xffffffff


	//   ....[69]....
        /*01f0*/ 	.word	0xffffffff


	//   ....[70]....
        /*01f4*/ 	.word	0xffffffff


	//   ....[71]....
        /*01f8*/ 	.word	0xffffffff


	//   ....[72]....
        /*01fc*/ 	.word	0xffffffff


	//   ....[73]....
        /*0200*/ 	.word	0xffffffff


	//   ....[74]....
        /*0204*/ 	.word	0xffffffff


	//   ....[75]....
        /*0208*/ 	.word	0xffffffff


	//   ....[76]....
        /*020c*/ 	.word	0xffffffff


	//   ....[77]....
        /*0210*/ 	.word	0xffffffff


	//   ....[78]....
        /*0214*/ 	.word	0xffffffff


	//   ....[79]....
        /*0218*/ 	.word	0xffffffff


	//   ....[80]....
        /*021c*/ 	.word	0xffffffff


	//   ....[81]....
        /*0220*/ 	.word	0xffffffff


	//   ....[82]....
        /*0224*/ 	.word	0xffffffff


	//   ....[83]....
        /*0228*/ 	.word	0xffffffff


	//   ....[84]....
        /*022c*/ 	.word	0xffffffff


	//   ....[85]....
        /*0230*/ 	.word	0xffffffff


	//----- nvinfo : EIATTR_COOP_GROUP_INSTR_OFFSETS
	.align		4
.L_1729:
        /*0234*/ 	.byte	0x04, 0x28
        /*0236*/ 	.short	(.L_1731 - .L_1730)


	//   ....[0]....
.L_1730:
        /*0238*/ 	.word	0x000000b0


	//   ....[1]....
        /*023c*/ 	.word	0x000009d0


	//   ....[2]....
        /*0240*/ 	.word	0x000009e0


	//   ....[3]....
        /*0244*/ 	.word	0x00000a30


	//   ....[4]....
        /*0248*/ 	.word	0x00000a40


	//   ....[5]....
        /*024c*/ 	.word	0x00000a90


	//   ....[6]....
        /*0250*/ 	.word	0x00000aa0


	//   ....[7]....
        /*0254*/ 	.word	0x00000af0


	//   ....[8]....
        /*0258*/ 	.word	0x00000b00


	//   ....[9]....
        /*025c*/ 	.word	0x00000b60


	//   ....[10]....
        /*0260*/ 	.word	0x00000b90


	//   ....[11]....
        /*0264*/ 	.word	0x00000c40


	//   ....[12]....
        /*0268*/ 	.word	0x00000c50


	//   ....[13]....
        /*026c*/ 	.word	0x00000ca0


	//   ....[14]....
        /*0270*/ 	.word	0x00000cb0


	//   ....[15]....
        /*0274*/ 	.word	0x00000d00


	//   ....[16]....
        /*0278*/ 	.word	0x00000d10


	//   ....[17]....
        /*027c*/ 	.word	0x00000d60


	//   ....[18]....
        /*0280*/ 	.word	0x00000d70


	//   ....[19]....
        /*0284*/ 	.word	0x00000dd0


	//   ....[20]....
        /*0288*/ 	.word	0x00000e00


	//   ....[21]....
        /*028c*/ 	.word	0x00001000


	//   ....[22]....
        /*0290*/ 	.word	0x00001010


	//   ....[23]....
        /*0294*/ 	.word	0x00001060


	//   ....[24]....
        /*0298*/ 	.word	0x00001070


	//   ....[25]....
        /*029c*/ 	.word	0x000010c0


	//   ....[26]....
        /*02a0*/ 	.word	0x000010d0


	//   ....[27]....
        /*02a4*/ 	.word	0x00001120


	//   ....[28]....
        /*02a8*/ 	.word	0x00001130


	//   ....[29]....
        /*02ac*/ 	.word	0x00001180


	//   ....[30]....
        /*02b0*/ 	.word	0x00001190


	//   ....[31]....
        /*02b4*/ 	.word	0x00001990


	//   ....[32]....
        /*02b8*/ 	.word	0x000019c0


	//   ....[33]....
        /*02bc*/ 	.word	0x00001a20


	//   ....[34]....
        /*02c0*/ 	.word	0x00001a30


	//   ....[35]....
        /*02c4*/ 	.word	0x00001a80


	//   ....[36]....
        /*02c8*/ 	.word	0x00001a90


	//   ....[37]....
        /*02cc*/ 	.word	0x00001ae0


	//   ....[38]....
        /*02d0*/ 	.word	0x00001af0


	//   ....[39]....
        /*02d4*/ 	.word	0x00001b40


	//   ....[40]....
        /*02d8*/ 	.word	0x00001b50


	//   ....[41]....
        /*02dc*/ 	.word	0x00001c20


	//   ....[42]....
        /*02e0*/ 	.word	0x00001c50


	//   ....[43]....
        /*02e4*/ 	.word	0x00001cc0


	//   ....[44]....
        /*02e8*/ 	.word	0x00001cd0


	//   ....[45]....
        /*02ec*/ 	.word	0x00001d20


	//   ....[46]....
        /*02f0*/ 	.word	0x00001d30


	//   ....[47]....
        /*02f4*/ 	.word	0x00001d80


	//   ....[48]....
        /*02f8*/ 	.word	0x00001d90


	//   ....[49]....
        /*02fc*/ 	.word	0x00001df0


	//   ....[50]....
        /*0300*/ 	.word	0x00001e10


	//   ....[51]....
        /*0304*/ 	.word	0x00001ee0


	//   ....[52]....
        /*0308*/ 	.word	0x00001f00


	//   ....[53]....
        /*030c*/ 	.word	0x00001f60


	//   ....[54]....
        /*0310*/ 	.word	0x00001f80


	//   ....[55]....
        /*0314*/ 	.word	0x00001fe0


	//   ....[56]....
        /*0318*/ 	.word	0x00001ff0


	//   ....[57]....
        /*031c*/ 	.word	0x00002040


	//   ....[58]....
        /*0320*/ 	.word	0x00002050


	//   ....[59]....
        /*0324*/ 	.word	0x000020b0


	//   ....[60]....
        /*0328*/ 	.word	0x000020e0


	//   ....[61]....
        /*032c*/ 	.word	0x000021a0


	//   ....[62]....
        /*0330*/ 	.word	0x000021b0


	//   ....[63]....
        /*0334*/ 	.word	0x00002210


	//   ....[64]....
        /*0338*/ 	.word	0x00002230


	//   ....[65]....
        /*033c*/ 	.word	0x00002290


	//   ....[66]....
        /*0340*/ 	.word	0x000022a0


	//   ....[67]....
        /*0344*/ 	.word	0x000022f0


	//   ....[68]....
        /*0348*/ 	.word	0x00002300


	//   ....[69]....
        /*034c*/ 	.word	0x00002350


	//   ....[70]....
        /*0350*/ 	.word	0x00002360


	//   ....[71]....
        /*0354*/ 	.word	0x00002540


	//   ....[72]....
        /*0358*/ 	.word	0x00002570


	//   ....[73]....
        /*035c*/ 	.word	0x000025d0


	//   ....[74]....
        /*0360*/ 	.word	0x000025e0


	//   ....[75]....
        /*0364*/ 	.word	0x00002630


	//   ....[76]....
        /*0368*/ 	.word	0x00002640


	//   ....[77]....
        /*036c*/ 	.word	0x00002690


	//   ....[78]....
        /*0370*/ 	.word	0x000026a0


	//   ....[79]....
        /*0374*/ 	.word	0x000026f0


	//   ....[80]....
        /*0378*/ 	.word	0x00002700


	//   ....[81]....
        /*037c*/ 	.word	0x00002970


	//   ....[82]....
        /*0380*/ 	.word	0x000029c0


	//   ....[83]....
        /*0384*/ 	.word	0x000029e0


	//   ....[84]....
        /*0388*/ 	.word	0x00002a00


	//   ....[85]....
        /*038c*/ 	.word	0x00002a20


	//----- nvinfo : EIATTR_VRC_CTA_INIT_COUNT
	.align		4
.L_1731:
        /*0390*/ 	.byte	0x02, 0x4a
	.zero		1
	.zero		1


	//----- nvinfo : EIATTR_EXIT_INSTR_OFFSETS
	.align		4
        /*0394*/ 	.byte	0x04, 0x1c
        /*0396*/ 	.short	(.L_1733 - .L_1732)


	//   ....[0]....
.L_1732:
        /*0398*/ 	.word	0x00002d50


	//----- nvinfo : EIATTR_CRS_STACK_SIZE
	.align		4
.L_1733:
        /*039c*/ 	.byte	0x04, 0x1e
        /*039e*/ 	.short	(.L_1735 - .L_1734)
.L_1734:
        /*03a0*/ 	.word	0x00000000


	//----- nvinfo : EIATTR_CBANK_PARAM_SIZE
	.align		4
.L_1735:
        /*03a4*/ 	.byte	0x03, 0x19
        /*03a6*/ 	.short	0x0060


	//----- nvinfo : EIATTR_PARAM_CBANK
	.align		4
        /*03a8*/ 	.byte	0x04, 0x0a
        /*03aa*/ 	.short	(.L_1737 - .L_1736)
	.align		4
.L_1736:
        /*03ac*/ 	.word	index@(.nv.constant0._ZN4vllm3moe44grouped_topk_fused_small_expert_count_kernelI6__half13__nv_bfloat16iLNS0_11ScoringFuncE0ELi512ELb0ELi22EEEvPT_PfPT1_PKT0_llllllbd)
        /*03b0*/ 	.short	0x0380
        /*03b2*/ 	.short	0x0060


	//----- nvinfo : EIATTR_SW_WAR
	.align		4
.L_1737:
        /*03b4*/ 	.byte	0x04, 0x36
        /*03b6*/ 	.short	(.L_1739 - .L_1738)
.L_1738:
        /*03b8*/ 	.word	0x00000008
.L_1739:


//--------------------- .nv.info._ZN4vllm3moe44grouped_topk_fused_small_expert_count_kernelI6__half13__nv_bfloat16iLNS0_11ScoringFuncE0ELi256ELb1ELi8EEEvPT_PfPT1_PKT0_llllllbd --------------------------
	.section	.nv.info._ZN4vllm3moe44grouped_topk_fused_small_expert_count_kernelI6__half13__nv_bfloat16iLNS0_11ScoringFuncE0ELi256ELb1ELi8EEEvPT_PfPT1_PKT0_llllllbd,"",@"SHT_CUDA_INFO"
	.sectionflags	@""
	.align	4


	//----- nvinfo : EIATTR_CUDA_API_VERSION
	.align		4
        /*0000*/ 	.byte	0x04, 0x37
        /*0002*/ 	.short	(.L_1741 - .L_1740)
.L_1740:
        /*0004*/ 	.word	0x00000082


	//----- nvinfo : EIATTR_KPARAM_INFO
	.align		4
.L_1741:
        /*0008*/ 	.byte	0x04, 0x17
        /*000a*/ 	.short	(.L_1743 - .L_1742)
.L_1742:
        /*000c*/ 	.word	0x00000000
        /*0010*/ 	.short	0x000b
        /*0012*/ 	.short	0x0058
        /*0014*/ 	.byte	0x00, 0xf0, 0x21, 0x00


	//----- nvinfo : EIATTR_KPARAM_INFO
	.align		4
.L_1743:
        /*0018*/ 	.byte	0x04, 0x17
        /*001a*/ 	.short	(.L_1745 - .L_1744)
.L_1744:
        /*001c*/ 	.word	0x00000000
        /*0020*/ 	.short	0x000a
        /*0022*/ 	.short	0x0050
        /*0024*/ 	.byte	0x00, 0xf0, 0x05, 0x00


	//----- nvinfo : EIATTR_KPARAM_INFO
	.align		4
.L_1745:
        /*0028*/ 	.byte	0x04, 0x17
        /*002a*/ 	.short	(.L_1747 - .L_1746)
.L_1746:
        /*002c*/ 	.word	0x00000000
        /*0030*/ 	.short	0x0009
        /*0032*/ 	.short	0x0048
        /*0034*/ 	.byte	0x00, 0xf0, 0x21, 0x00


	//----- nvinfo : EIATTR_KPARAM_INFO
	.align		4
.L_1747:
        /*0038*/ 	.byte	0x04, 0x17
        /*003a*/ 	.short	(.L_1749 - .L_1748)
.L_1748:
        /*003c*/ 	.word	0x00000000
        /*0040*/ 	.short	0x0008
        /*0042*/ 	.short	0x0040
        /*0044*/ 	.byte	0x00, 0xf0, 0x21, 0x00


	//----- nvinfo : EIATTR_KPARAM_INFO
	.align		4
.L_1749:
        /*0048*/ 	.byte	0x04, 0x17
        /*004a*/ 	.short	(.L_1751 - .L_1750)
.L_1750:
        /*004c*/ 	.word	0x00000000
        /*0050*/ 	.short	0x0007
        /*0052*/ 	.short	0x0038
        /*0054*/ 	.byte	0x00, 0xf0, 0x21, 0x00


	//----- nvinfo : EIATTR_KPARAM_INFO
	.align		4
.L_1751:
        /*0058*/ 	.byte	0x04, 0x17
        /*005a*/ 	.short	(.L_1753 - .L_1752)
.L_1752:
        /*005c*/ 	.word	0x00000000
        /*0060*/ 	.short	0x0006
        /*0062*/ 	.short	0x0030
        /*0064*/ 	.byte	0x00, 0xf0, 0x21, 0x00


	//----- nvinfo : EIATTR_KPARAM_INFO
	.align		4
.L_1753:
        /*0068*/ 	.byte	0x04, 0x17
        /*006a*/ 	.short	(.L_1755 - .L_1754)
.L_1754:
        /*006c*/ 	.word	0x00000000
        /*0070*/ 	.short	0x0005
        /*0072*/ 	.short	0x0028
        /*0074*/ 	.byte	0x00, 0xf0, 0x21, 0x00


	//----- nvinfo : EIATTR_KPARAM_INFO
	.align		4
.L_1755:
        /*0078*/ 	.byte	0x04, 0x17
        /*007a*/ 	.short	(.L_1757 - .L_1756)
.L_1756:
        /*007c*/ 	.word	0x00000000
        /*0080*/ 	.short	0x0004
        /*0082*/ 	.short	0x0020
        /*0084*/ 	.byte	0x00, 0xf0, 0x21, 0x00


	//----- nvinfo : EIATTR_KPARAM_INFO
	.align		4
.L_1757:
        /*0088*/ 	.byte	0x04, 0x17
        /*008a*/ 	.short	(.L_1759 - .L_1758)
.L_1758:
        /*008c*/ 	.word	0x00000000
        /*0090*/ 	.short	0x0003
        /*0092*/ 	.short	0x0018
        /*0094*/ 	.byte	0x00, 0xf5, 0x21, 0x00


	//----- nvinfo : EIATTR_KPARAM_INFO
	.align		4
.L_1759:
        /*0098*/ 	.byte	0x04, 0x17
        /*009a*/ 	.short	(.L_1761 - .L_1760)
.L_1760:
        /*009c*/ 	.word	0x00000000
        /*00a0*/ 	.short	0x0002
        /*00a2*/ 	.short	0x0010
        /*00a4*/ 	.byte	0x00, 0xf5, 0x21, 0x00


	//----- nvinfo : EIATTR_KPARAM_INFO
	.align		4
.L_1761:
        /*00a8*/ 	.byte	0x04, 0x17
        /*00aa*/ 	.short	(.L_1763 - .L_1762)
.L_1762:
        /*00ac*/ 	.word	0x00000000
        /*00b0*/ 	.short	0x0001
        /*00b2*/ 	.short	0x0008
        /*00b4*/ 	.byte	0x00, 0xf5, 0x21, 0x00


	//----- nvinfo : EIATTR_KPARAM_INFO
	.align		4
.L_1763:
        /*00b8*/ 	.byte	0x04, 0x17
        /*00ba*/ 	.short	(.L_1765 - .L_1764)
.L_1764:
        /*00bc*/ 	.word	0x00000000
        /*00c0*/ 	.short	0x0000
        /*00c2*/ 	.short	0x0000
        /*00c4*/ 	.byte	0x00, 0xf5, 0x21, 0x00


	//----- nvinfo : EIATTR_SPARSE_MMA_MASK
	.align		4
.L_1765:
        /*00c8*/ 	.byte	0x03, 0x50
        /*00ca*/ 	.short	0x0000


	//----- nvinfo : EIATTR_MAXREG_COUNT
	.align		4
        /*00cc*/ 	.byte	0x03, 0x1b
        /*00ce*/ 	.short	0x00ff


	//----- nvinfo : EIATTR_NUM_BARRIERS
	.align		4
        /*00d0*/ 	.byte	0x02, 0x4c
        /*00d2*/ 	.byte	0x01
	.zero		1


	//----- nvinfo : EIATTR_MERCURY_ISA_VERSION
	.align		4
        /*00d4*/ 	.byte	0x03, 0x5f
        /*00d6*/ 	.short	0x0101


	//----- nvinfo : EIATTR_COOP_GROUP_MASK_REGIDS
	.align		4
        /*00d8*/ 	.byte	0x04, 0x29
        /*00da*/ 	.short	(.L_1767 - .L_1766)


	//   ....[0]....
.L_1766:
        /*00dc*/ 	.word	0xffffffff


	//   ....[1]....
        /*00e0*/ 	.word	0xffffffff


	//   ....[2]....
        /*00e4*/ 	.word	0xffffffff


	//   ....[3]....
        /*00e8*/ 	.word	0xffffffff


	//   ....[4]....
        /*00ec*/ 	.word	0xffffffff


	//   ....[5]....
        /*00f0*/ 	.word	0xffffffff


	//   ....[6]....
        /*00f4*/ 	.word	0xffffffff


	//   ....[7]....
        /*00f8*/ 	.word	0xffffffff


	//   ....[8]....
        /*00fc*/ 	.word	0xffffffff


	//   ....[9]....
        /*0100*/ 	.word	0xffffffff


	//   ....[10]....
        /*0104*/ 	.word	0xffffffff


	//   ....[11]....
        /*0108*/ 	.word	0xffffffff


	//   ....[12]....
        /*010c*/ 	.word	0xffffffff


	//   ....[13]....
        /*0110*/ 	.word	0xffffffff


	//   ....[14]....
        /*0114*/ 	.word	0xffffffff


	//   ....[15]....
        /*0118*/ 	.word	0xffffffff


	//   ....[16]....
        /*011c*/ 	.word	0xffffffff


	//   ....[17]....
        /*0120*/ 	.word	0xffffffff


	//   ....[18]....
        /*0124*/ 	.word	0xffffffff


	//   ....[19]....
        /*0128*/ 	.word	0xffffffff


	//   ....[20]....
        /*012c*/ 	.word	0xffffffff


	//   ....[21]....
        /*0130*/ 	.word	0xffffffff


	//   ....[22]....
        /*0134*/ 	.word	0xffffffff


	//   ....[23]....
        /*0138*/ 	.word	0xffffffff


	//   ....[24]....
        /*013c*/ 	.word	0xffffffff


	//   ....[25]....
        /*0140*/ 	.word	0xffffffff


	//   ....[26]....
        /*0144*/ 	.word	0xffffffff


	//   ....[27]....
        /*0148*/ 	.word	0xffffffff


	//   ....[28]....
        /*014c*/ 	.word	0xffffffff


	//   ....[29]....
        /*0150*/ 	.word	0xffffffff


	//   ....[30]....
        /*0154*/ 	.word	0xffffffff


	//   ....[31]....
        /*0158*/ 	.word	0xffffffff


	//   ....[32]....
        /*015c*/ 	.word	0xffffffff


	//   ....[33]....
        /*0160*/ 	.word	0xffffffff


	//   ....[34]....
        /*0164*/ 	.word	0xffffffff


	//   ....[35]....
        /*0168*/ 	.word	0xffffffff


	//   ....[36]....
        /*016c*/ 	.word	0xffffffff


	//   ....[37]....
        /*0170*/ 	.word	0xffffffff


	//   ....[38]....
        /*0174*/ 	.word	0xffffffff


	//   ....[39]....
        /*0178*/ 	.word	0xffffffff


	//   ....[40]....
        /*017c*/ 	.word	0xffffffff


	//   ....[41]....
        /*0180*/ 	.word	0xffffffff


	//   ....[42]....
        /*0184*/ 	.word	0xffffffff


	//   ....[43]....
        /*0188*/ 	.word	0xffffffff


	//   ....[44]....
        /*018c*/ 	.word	0xffffffff


	//   ....[45]....
        /*0190*/ 	.word	0xffffffff


	//   ....[46]....
        /*0194*/ 	.word	0xffffffff


	//   ....[47]....
        /*0198*/ 	.word	0xffffffff


	//   ....[48]....
        /*019c*/ 	.word	0xffffffff


	//   ....[49]....
        /*01a0*/ 	.word	0xffffffff


	//   ....[50]....
        /*01a4*/ 	.word	0xffffffff


	//   ....[51]....
        /*01a8*/ 	.word	0xffffffff


	//   ....[52]....
        /*01ac*/ 	.word	0xffffffff


	//   ....[53]....
        /*01b0*/ 	.word	0xffffffff


	//   ....[54]....
        /*01b4*/ 	.word	0xffffffff


	//   ....[55]....
        /*01b8*/ 	.word	0xffffffff


	//   ....[56]....
        /*01bc*/ 	.word	0xffffffff


	//   ....[57]....
        /*01c0*/ 	.word	0xffffffff


	//   ....[58]....
        /*01c4*/ 	.word	0xffffffff


	//   ....[59]....
        /*01c8*/ 	.word	0xffffffff


	//   ....[60]....
        /*01cc*/ 	.word	0xffffffff


	//   ....[61]....
        /*01d0*/ 	.word	0xffffffff


	//   ....[62]....
        /*01d4*/ 	.word	0xffffffff


	//   ....[63]....
        /*01d8*/ 	.word	0xffffffff


	//   ....[64]....
        /*01dc*/ 	.word	0xffffffff


	//   ....[65]....
        /*01e0*/ 	.word	0xffffffff


	//   ....[66]....
        /*01e4*/ 	.word	0xffffffff


	//   ....[67]....
        /*01e8*/ 	.word	0xffffffff


	//   ....[68]....
        /*01ec*/ 	.word	0xffffffff


	//   ....[69]....
        /*01f0*/ 	.word	0xffffffff


	//   ....[70]....
        /*01f4*/ 	.word	0xffffffff


	//   ....[71]....
        /*01f8*/ 	.word	0xffffffff


	//   ....[72]....
        /*01fc*/ 	.word	0xffffffff


	//   ....[73]....
        /*0200*/ 	.word	0xffffffff


	//   ....[74]....
        /*0204*/ 	.word	0xffffffff


	//   ....[75]....
        /*0208*/ 	.word	0xffffffff


	//   ....[76]....
        /*020c*/ 	.word	0xffffffff


	//   ....[77]....
        /*0210*/ 	.word	0xffffffff


	//   ....[78]....
        /*0214*/ 	.word	0xffffffff


	//   ....[79]....
        /*0218*/ 	.word	0xffffffff


	//   ....[80]....
        /*021c*/ 	.word	0xffffffff


	//   ....[81]....
        /*0220*/ 	.word	0xffffffff


	//   ....[82]....
        /*0224*/ 	.word	0xffffffff


	//   ....[83]....
        /*0228*/ 	.word	0xffffffff


	//   ....[84]....
        /*022c*/ 	.word	0xffffffff


	//   ....[85]....
        /*0230*/ 	.word	0xffffffff


	//   ....[86]....
        /*0234*/ 	.word	0xffffffff


	//   ....[87]....
        /*0238*/ 	.word	0xffffffff


	//   ....[88]....
        /*023c*/ 	.word	0xffffffff


	//   ....[89]....
        /*0240*/ 	.word	0xffffffff


	//   ....[90]....
        /*0244*/ 	.word	0xffffffff


	//   ....[91]....
        /*0248*/ 	.word	0xffffffff


	//   ....[92]....
        /*024c*/ 	.word	0xffffffff


	//   ....[93]....
        /*0250*/ 	.word	0xffffffff


	//   ....[94]....
        /*0254*/ 	.word	0xffffffff


	//   ....[95]....
        /*0258*/ 	.word	0xffffffff


	//   ....[96]....
        /*025c*/ 	.word	0xffffffff


	//   ....[97]....
        /*0260*/ 	.word	0xffffffff


	//   ....[98]....
        /*0264*/ 	.word	0xffffffff


	//   ....[99]....
        /*0268*/ 	.word	0xffffffff


	//   ....[100]....
        /*026c*/ 	.word	0xffffffff


	//   ....[101]....
        /*0270*/ 	.word	0xffffffff


	//   ....[102]....
        /*0274*/ 	.word	0xffffffff


	//   ....[103]....
        /*0278*/ 	.word	0xffffffff


	//   ....[104]....
        /*027c*/ 	.word	0xffffffff


	//   ....[105]....
        /*0280*/ 	.word	0xffffffff


	//   ....[106]....
        /*0284*/ 	.word	0xffffffff


	//   ....[107]....
        /*0288*/ 	.word	0xffffffff


	//   ....[108]....
        /*028c*/ 	.word	0xffffffff


	//   ....[109]....
        /*0290*/ 	.word	0xffffffff


	//   ....[110]....
        /*0294*/ 	.word	0xffffffff


	//   ....[111]....
        /*0298*/ 	.word	0xffffffff


	//----- nvinfo : EIATTR_COOP_GROUP_INSTR_OFFSETS
	.align		4
.L_1767:
        /*029c*/ 	.byte	0x04, 0x28
        /*029e*/ 	.short	(.L_1769 - .L_1768)


	//   ....[0]....
.L_1768:
        /*02a0*/ 	.word	0x00000060


	//   ....[1]....
        /*02a4*/ 	.word	0x00000360


	//   ....[2]....
        /*02a8*/ 	.word	0x00000370


	//   ....[3]....
        /*02ac*/ 	.word	0x000003c0


	//   ....[4]....
        /*02b0*/ 	.word	0x000003d0


	//   ....[5]....
        /*02b4*/ 	.word	0x00000420


	//   ....[6]....
        /*02b8*/ 	.word	0x00000430


	//   ....[7]....
        /*02bc*/ 	.word	0x00000480


	//   ....[8]....
        /*02c0*/ 	.word	0x00000490


	//   ....[9]....
        /*02c4*/ 	.word	0x000004e0


	//   ....[10]....
        /*02c8*/ 	.word	0x000004f0


	//   ....[11]....
        /*02cc*/ 	.word	0x00000570


	//   ....[12]....
        /*02d0*/ 	.word	0x000005b0


	//   ....[13]....
        /*02d4*/ 	.word	0x000005c0


	//   ....[14]....
        /*02d8*/ 	.word	0x00000620


	//   ....[15]....
        /*02dc*/ 	.word	0x00000630


	//   ....[16]....
        /*02e0*/ 	.word	0x00000690


	//   ....[17]....
        /*02e4*/ 	.word	0x000006b0


	//   ....[18]....
        /*02e8*/ 	.word	0x00000720


	//   ....[19]....
        /*02ec*/ 	.word	0x00000730


	//   ....[20]....
        /*02f0*/ 	.word	0x00000980


	//   ....[21]....
        /*02f4*/ 	.word	0x00000990


	//   ....[22]....
        /*02f8*/ 	.word	0x000009e0


	//   ....[23]....
        /*02fc*/ 	.word	0x000009f0


	//   ....[24]....
        /*0300*/ 	.word	0x00000a40


	//   ....[25]....
        /*0304*/ 	.word	0x00000a50


	//   ....[26]....
        /*0308*/ 	.word	0x00000aa0


	//   ....[27]....
        /*030c*/ 	.word	0x00000ab0


	//   ....[28]....
        /*0310*/ 	.word	0x00000b00


	//   ....[29]....
        /*0314*/ 	.word	0x00000b10


	//   ....[30]....
        /*0318*/ 	.word	0x00000ba0


	//   ....[31]....
        /*031c*/ 	.word	0x00000be0


	//   ....[32]....
        /*0320*/ 	.word	0x00000bf0


	//   ....[33]....
        /*0324*/ 	.word	0x00000c40


	//   ....[34]....
        /*0328*/ 	.word	0x00000c50


	//   ....[35]....
        /*032c*/ 	.word	0x00000ca0


	//   ....[36]....
        /*0330*/ 	.word	0x00000cb0


	//   ....[37]....
        /*0334*/ 	.word	0x00000d00


	//   ....[38]....
        /*0338*/ 	.word	0x00000d10


	//   ....[39]....
        /*033c*/ 	.word	0x00000d90


	//   ....[40]....
        /*0340*/ 	.word	0x00000dd0


	//   ....[41]....
        /*0344*/ 	.word	0x00000de0


	//   ....[42]....
        /*0348*/ 	.word	0x00000e30


	//   ....[43]....
        /*034c*/ 	.word	0x00000e40


	//   ....[44]....
        /*0350*/ 	.word	0x00000e90


	//   ....[45]....
        /*0354*/ 	.word	0x00000ea0


	//   ....[46]....
        /*0358*/ 	.word	0x00000ef0


	//   ....[47]....
        /*035c*/ 	.word	0x00000f00


	//   ....[48]....
        /*0360*/ 	.word	0x00000fb0


	//   ....[49]....
        /*0364*/ 	.word	0x00001000


	//   ....[50]....
        /*0368*/ 	.word	0x00001010


	//   ....[51]....
        /*036c*/ 	.word	0x00001070


	//   ....[52]....
        /*0370*/ 	.word	0x00001080


	//   ....[53]....
        /*0374*/ 	.word	0x00001110


	//   ....[54]....
        /*0378*/ 	.word	0x00001140


	//   ....[55]....
        /*037c*/ 	.word	0x000011e0


	//   ....[56]....
        /*0380*/ 	.word	0x00001240


	//   ....[57]....
        /*0384*/ 	.word	0x00001960


	//   ....[58]....
        /*0388*/ 	.word	0x00001980


	//   ....[59]....
        /*038c*/ 	.word	0x000019d0


	//   ....[60]....
        /*0390*/ 	.word	0x000019e0


	//   ....[61]....
        /*0394*/ 	.word	0x00001a30


	//   ....[62]....
        /*0398*/ 	.word	0x00001a40


	//   ....[63]....
        /*039c*/ 	.word	0x00001a90


	//   ....[64]....
        /*03a0*/ 	.word	0x00001aa0


	//   ....[65]....
        /*03a4*/ 	.word	0x00001af0


	//   ....[66]....
        /*03a8*/ 	.word	0x00001b00


	//   ....[67]....
        /*03ac*/ 	.word	0x00001bc0


	//   ....[68]....
        /*03b0*/ 	.word	0x00001bf0


	//   ....[69]....
        /*03b4*/ 	.word	0x00001c40


	//   ....[70]....
        /*03b8*/ 	.word	0x00001c50


	//   ....[71]....
        /*03bc*/ 	.word	0x00001ca0


	//   ....[72]....
        /*03c0*/ 	.word	0x00001cb0


	//   ....[73]....
        /*03c4*/ 	.word	0x00001d00


	//   ....[74]....
        /*03c8*/ 	.word	0x00001d10


	//   ....[75]....
        /*03cc*/ 	.word	0x00001d60


	//   ....[76]....
        /*03d0*/ 	.word	0x00001d70


	//   ....[77]....
        /*03d4*/ 	.word	0x00001e20


	//   ....[78]....
        /*03d8*/ 	.word	0x00001e30


	//   ....[79]....
        /*03dc*/ 	.word	0x00001e80


	//   ....[80]....
        /*03e0*/ 	.word	0x00001e90


	//   ....[81]....
        /*03e4*/ 	.word	0x00001ee0


	//   ....[82]....
        /*03e8*/ 	.word	0x00001ef0


	//   ....[83]....
        /*03ec*/ 	.word	0x00001f40


	//   ....[84]....
        /*03f0*/ 	.word	0x00001f50


	//   ....[85]....
        /*03f4*/ 	.word	0x00001fb0


	//   ....[86]....
        /*03f8*/ 	.word	0x00001fd0


	//   ....[87]....
        /*03fc*/ 	.word	0x000020c0


	//   ....[88]....
        /*0400*/ 	.word	0x00002100


	//   ....[89]....
        /*0404*/ 	.word	0x000021b0


	//   ....[90]....
        /*0408*/ 	.word	0x000021c0


	//   ....[91]....
        /*040c*/ 	.word	0x00002210


	//   ....[92]....
        /*0410*/ 	.word	0x00002220


	//   ....[93]....
        /*0414*/ 	.word	0x00002270


	//   ....[94]....
        /*0418*/ 	.word	0x00002280


	//   ....[95]....
        /*041c*/ 	.word	0x000022e0


	//   ....[96]....
        /*0420*/ 	.word	0x000022f0


	//   ....[97]....
        /*0424*/ 	.word	0x00002460


	//   ....[98]....
        /*0428*/ 	.word	0x00002490


	//   ....[99]....
        /*042c*/ 	.word	0x00002510


	//   ....[100]....
        /*0430*/ 	.word	0x00002520


	//   ....[101]....
        /*0434*/ 	.word	0x00002570


	//   ....[102]....
        /*0438*/ 	.word	0x00002580


	//   ....[103]....
        /*043c*/ 	.word	0x000025d0


	//   ....[104]....
        /*0440*/ 	.word	0x000025e0


	//   ....[105]....
        /*0444*/ 	.word	0x00002630


	//   ....[106]....
        /*0448*/ 	.word	0x00002640


	//   ....[107]....
        /*044c*/ 	.word	0x00002860


	//   ....[108]....
        /*0450*/ 	.word	0x000028c0


	//   ....[109]....
        /*0454*/ 	.word	0x000028e0


	//   ....[110]....
        /*0458*/ 	.word	0x00002910


	//   ....[111]....
        /*045c*/ 	.word	0x00002940


	//----- nvinfo : EIATTR_VRC_CTA_INIT_COUNT
	.align		4
.L_1769:
        /*0460*/ 	.byte	0x02, 0x4a
	.zero		1
	.zero		1


	//----- nvinfo : EIATTR_EXIT_INSTR_OFFSETS
	.align		4
        /*0464*/ 	.byte	0x04, 0x1c
        /*0466*/ 	.short	(.L_1771 - .L_1770)


	//   ....[0]....
.L_1770:
        /*0468*/ 	.word	0x000000a0


	//   ....[1]....
        /*046c*/ 	.word	0x00002c20


	//----- nvinfo : EIATTR_CRS_STACK_SIZE
	.align		4
.L_1771:
        /*0470*/ 	.byte	0x04, 0x1e
        /*0472*/ 	.short	(.L_1773 - .L_1772)
.L_1772:
        /*0474*/ 	.word	0x00000000


	//----- nvinfo : EIATTR_CBANK_PARAM_SIZE
	.align		4
.L_1773:
        /*0478*/ 	.byte	0x03, 0x19
        /*047a*/ 	.short	0x0060


	//----- nvinfo : EIATTR_PARAM_CBANK
	.align		4
        /*047c*/ 	.byte	0x04, 0x0a
        /*047e*/ 	.short	(.L_1775 - .L_1774)
	.align		4
.L_1774:
        /*0480*/ 	.word	index@(.nv.constant0._ZN4vllm3moe44grouped_topk_fused_small_expert_count_kernelI6__half13__nv_bfloat16iLNS0_11ScoringFuncE0ELi256ELb1ELi8EEEvPT_PfPT1_PKT0_llllllbd)
        /*0484*/ 	.short	0x0380
        /*0486*/ 	.short	0x0060


	//----- nvinfo : EIATTR_SW_WAR
	.align		4
.L_1775:
        /*0488*/ 	.byte	0x04, 0x36
        /*048a*/ 	.short	(.L_1777 - .L_1776)
.L_1776:
        /*048c*/ 	.word	0x00000008
.L_1777:


//--------------------- .nv.info._ZN4vllm3moe25grouped_topk_fused_kernelI6__halfS2_iLNS0_11ScoringFuncE0EEEvPT_PfPT1_PKT0_lllllbd --------------------------
	.section	.nv.info._ZN4vllm3moe25grouped_topk_fused_kernelI6__halfS2_iLNS0_11ScoringFuncE0EEEvPT_PfPT1_PKT0_lllllbd,"",@"SHT_CUDA_INFO"
	.sectionflags	@""
	.align	4


	//----- nvinfo : EIATTR_CUDA_API_VERSION
	.align		4
        /*0000*/ 	.byte	0x04, 0x37
        /*0002*/ 	.short	(.L_1779 - .L_1778)
.L_1778:
        /*0004*/ 	.word	0x00000082


	//----- nvinfo : EIATTR_KPARAM_INFO
	.align		4
.L_1779:
        /*0008*/ 	.byte	0x04, 0x17
        /*000a*/ 	.short	(.L_1781 - .L_1780)
.L_1780:
        /*000c*/ 	.word	0x00000000
        /*0010*/ 	.short	0x000a
        /*0012*/ 	.short	0x0050
        /*0014*/ 	.byte	0x00, 0xf0, 0x21, 0x00


	//----- nvinfo : EIATTR_KPARAM_INFO
	.align		4
.L_1781:
        /*0018*/ 	.byte	0x04, 0x17
        /*001a*/ 	.short	(.L_1783 - .L_1782)
.L_1782:
        /*001c*/ 	.word	0x00000000
        /*0020*/ 	.short	0x0009
        /*0022*/ 	.short	0x0048
        /*0024*/ 	.byte	0x00, 0xf0, 0x05, 0x00


	//----- nvinfo : EIATTR_KPARAM_INFO
	.align		4
.L_1783:
        /*0028*/ 	.byte	0x04, 0x17
        /*002a*/ 	.short	(.L_1785 - .L_1784)
.L_1784:
        /*002c*/ 	.word	0x00000000
        /*0030*/ 	.short	0x0008
        /*0032*/ 	.short	0x0040
        /*0034*/ 	.byte	0x00, 0xf0, 0x21, 0x00


	//----- nvinfo : EIATTR_KPARAM_INFO
	.align		4
.L_1785:
        /*0038*/ 	.byte	0x04, 0x17
        /*003a*/ 	.short	(.L_1787 - .L_1786)
.L_1786:
        /*003c*/ 	.word	0x00000000
        /*0040*/ 	.short	0x0007
        /*0042*/ 	.short	0x0038
        /*0044*/ 	.byte	0x00, 0xf0, 0x21, 0x00


	//----- nvinfo : EIATTR_KPARAM_INFO
	.align		4
.L_1787:
        /*0048*/ 	.byte	0x04, 0x17
        /*004a*/ 	.short	(.L_1789 - .L_1788)
.L_1788:
        /*004c*/ 	.word	0x00000000
        /*0050*/ 	.short	0x0006
        /*0052*/ 	.short	0x0030
        /*0054*/ 	.byte	0x00, 0xf0, 0x21, 0x00


	//----- nvinfo : EIATTR_KPARAM_INFO
	.align		4
.L_1789:
        /*0058*/ 	.byte	0x04, 0x17
        /*005a*/ 	.short	(.L_1791 - .L_1790)
.L_1790:
        /*005c*/ 	.word	0x00000000
        /*0060*/ 	.short	0x0005
        /*0062*/ 	.short	0x0028
        /*0064*/ 	.byte	0x00, 0xf0, 0x21, 0x00


	//----- nvinfo : EIATTR_KPARAM_INFO
	.align		4
.L_1791:
        /*0068*/ 	.byte	0x04, 0x17
        /*006a*/ 	.short	(.L_1793 - .L_1792)
.L_1792:
        /*006c*/ 	.word	0x00000000
        /*0070*/ 	.short	0x0004
        /*0072*/ 	.short	0x0020
        /*0074*/ 	.byte	0x00, 0xf0, 0x21, 0x00


	//----- nvinfo : EIATTR_KPARAM_INFO
	.align		4
.L_1793:
        /*0078*/ 	.byte	0x04, 0x17
        /*007a*/ 	.short	(.L_1795 - .L_1794)
.L_1794:
        /*007c*/ 	.word	0x00000000
        /*0080*/ 	.short	0x0003
        /*0082*/ 	.short	0x0018
        /*0084*/ 	.byte	0x00, 0xf5, 0x21, 0x00


	//----- nvinfo : EIATTR_KPARAM_INFO
	.align		4
.L_1795:
        /*0088*/ 	.byte	0x04, 0x17
        /*008a*/ 	.short	(.L_1797 - .L_1796)
.L_1796:
        /*008c*/ 	.word	0x00000000
        /*0090*/ 	.short	0x0002
        /*0092*/ 	.short	0x0010
        /*0094*/ 	.byte	0x00, 0xf5, 0x21, 0x00


	//----- nvinfo : EIATTR_KPARAM_INFO
	.align		4
.L_1797:
        /*0098*/ 	.byte	0x04, 0x17
        /*009a*/ 	.short	(.L_1799 - .L_1798)
.L_1798:
        /*009c*/ 	.word	0x00000000
        /*00a0*/ 	.short	0x0001
        /*00a2*/ 	.short	0x0008
        /*00a4*/ 	.byte	0x00, 0xf5, 0x21, 0x00


	//----- nvinfo : EIATTR_KPARAM_INFO
	.align		4
.L_1799:
        /*00a8*/ 	.byte	0x04, 0x17
        /*00aa*/ 	.short	(.L_1801 - .L_1800)
.L_1800:
        /*00ac*/ 	.word	0x00000000
        /*00b0*/ 	.short	0x0000
        /*00b2*/ 	.short	0x0000
        /*00b4*/ 	.byte	0x00, 0xf5, 0x21, 0x00


	//----- nvinfo : EIATTR_SPARSE_MMA_MASK
	.align		4
.L_1801:
        /*00b8*/ 	.byte	0x03, 0x50
        /*00ba*/ 	.short	0x0000


	//----- nvinfo : EIATTR_MAXREG_COUNT
	.align		4
        /*00bc*/ 	.byte	0x03, 0x1b
        /*00be*/ 	.short	0x00ff


	//----- nvinfo : EIATTR_NUM_BARRIERS
	.align		4
        /*00c0*/ 	.byte	0x02, 0x4c
        /*00c2*/ 	.byte	0x01
	.zero		1


	//----- nvinfo : EIATTR_MERCURY_ISA_VERSION
	.align		4
        /*00c4*/ 	.byte	0x03, 0x5f
        /*00c6*/ 	.short	0x0101


	//----- nvinfo : EIATTR_COOP_GROUP_MASK_REGIDS
	.align		4
        /*00c8*/ 	.byte	0x04, 0x29
        /*00ca*/ 	.short	(.L_1803 - .L_1802)


	//   ....[0]....
.L_1802:
        /*00cc*/ 	.word	0xffffffff


	//   ....[1]....
        /*00d0*/ 	.word	0xffffffff


	//   ....[2]....
        /*00d4*/ 	.word	0xffffffff


	//   ....[3]....
        /*00d8*/ 	.word	0xffffffff


	//   ....[4]....
        /*00dc*/ 	.word	0xffffffff


	//   ....[5]....
        /*00e0*/ 	.word	0xffffffff


	//   ....[6]....
        /*00e4*/ 	.word	0xffffffff


	//   ....[7]....
        /*00e8*/ 	.word	0xffffffff


	//   ....[8]....
        /*00ec*/ 	.word	0xffffffff


	//   ....[9]....
        /*00f0*/ 	.word	0xffffffff


	//   ....[10]....
        /*00f4*/ 	.word	0xffffffff


	//   ....[11]....
        /*00f8*/ 	.word	0xffffffff


	//   ....[12]....
        /*00fc*/ 	.word	0xffffffff


	//   ....[13]....
        /*0100*/ 	.word	0xffffffff


	//   ....[14]....
        /*0104*/ 	.word	0xffffffff


	//   ....[15]....
        /*0108*/ 	.word	0xffffffff


	//   ....[16]....
        /*010c*/ 	.word	0xffffffff


	//   ....[17]....
        /*0110*/ 	.word	0xffffffff


	//   ....[18]....
        /*0114*/ 	.word	0xffffffff


	//   ....[19]....
        /*0118*/ 	.word	0xffffffff


	//   ....[20]....
        /*011c*/ 	.word	0xffffffff


	//   ....[21]....
        /*0120*/ 	.word	0xffffffff


	//   ....[22]....
        /*0124*/ 	.word	0xffffffff


	//   ....[23]....
        /*0128*/ 	.word	0xffffffff


	//   ....[24]....
        /*012c*/ 	.word	0xffffffff


	//   ....[25]....
        /*0130*/ 	.word	0xffffffff


	//   ....[26]....
        /*0134*/ 	.word	0xffffffff


	//   ....[27]....
        /*0138*/ 	.word	0xffffffff


	//   ....[28]....
        /*013c*/ 	.word	0xffffffff


	//   ....[29]....
        /*0140*/ 	.word	0xffffffff


	//   ....[30]....
        /*0144*/ 	.word	0xffffffff


	//   ....[31]....
        /*0148*/ 	.word	0xffffffff


	//   ....[32]....
        /*014c*/ 	.word	0xffffffff


	//   ....[33]....
        /*0150*/ 	.word	0xffffffff


	//   ....[34]....
        /*0154*/ 	.word	0xffffffff


	//   ....[35]....
        /*0158*/ 	.word	0xffffffff


	//   ....[36]....
        /*015c*/ 	.word	0xffffffff


	//   ....[37]....
        /*0160*/ 	.word	0xffffffff


	//   ....[38]....
        /*0164*/ 	.word	0xffffffff


	//   ....[39]....
        /*0168*/ 	.word	0xffffffff


	//   ....[40]....
        /*016c*/ 	.word	0xffffffff


	//   ....[41]....
        /*0170*/ 	.word	0xffffffff


	//   ....[42]....
        /*0174*/ 	.word	0xffffffff


	//   ....[43]....
        /*0178*/ 	.word	0xffffffff


	//   ....[44]....
        /*017c*/ 	.word	0xffffffff


	//   ....[45]....
        /*0180*/ 	.word	0xffffffff


	//   ....[46]....
        /*0184*/ 	.word	0xffffffff


	//   ....[47]....
        /*0188*/ 	.word	0xffffffff


	//   ....[48]....
        /*018c*/ 	.word	0xffffffff


	//   ....[49]....
        /*0190*/ 	.word	0xffffffff


	//   ....[50]....
        /*0194*/ 	.word	0xffffffff


	//   ....[51]....
        /*0198*/ 	.word	0xffffffff


	//   ....[52]....
        /*019c*/ 	.word	0xffffffff


	//   ....[53]....
        /*01a0*/ 	.word	0xffffffff


	//   ....[54]....
        /*01a4*/ 	.word	0xffffffff


	//   ....[55]....
        /*01a8*/ 	.word	0xffffffff


	//   ....[56]....
        /*01ac*/ 	.word	0xffffffff


	//   ....[57]....
        /*01b0*/ 	.word	0xffffffff


	//   ....[58]....
        /*01b4*/ 	.word	0xffffffff


	//   ....[59]....
        /*01b8*/ 	.word	0xffffffff


	//   ....[60]....
        /*01bc*/ 	.word	0xffffffff


	//   ....[61]....
        /*01c0*/ 	.word	0xffffffff


	//   ....[62]....
        /*01c4*/ 	.word	0xffffffff


	//   ....[63]....
        /*01c8*/ 	.word	0xffffffff


	//   ....[64]....
        /*01cc*/ 	.word	0xffffffff


	//   ....[65]....
        /*01d0*/ 	.word	0xffffffff


	//   ....[66]....
        /*01d4*/ 	.word	0xffffffff


	//   ....[67]....
        /*01d8*/ 	.word	0xffffffff


	//   ....[68]....
        /*01dc*/ 	.word	0xffffffff


	//   ....[69]....
        /*01e0*/ 	.word	0xffffffff


	//   ....[70]....
        /*01e4*/ 	.word	0xffffffff


	//   ....[71]....
        /*01e8*/ 	.word	0xffffffff


	//   ....[72]....
        /*01ec*/ 	.word	0xffffffff


	//   ....[73]....
        /*01f0*/ 	.word	0xffffffff


	//   ....[74]....
        /*01f4*/ 	.word	0xffffffff


	//   ....[75]....
        /*01f8*/ 	.word	0xffffffff


	//   ....[76]....
        /*01fc*/ 	.word	0xffffffff


	//   ....[77]....
        /*0200*/ 	.word	0xffffffff


	//   ....[78]....
        /*0204*/ 	.word	0xffffffff


	//   ....[79]....
        /*0208*/ 	.word	0xffffffff


	//   ....[80]....
        /*020c*/ 	.word	0xffffffff


	//   ....[81]....
        /*0210*/ 	.word	0xffffffff


	//   ....[82]....
        /*0214*/ 	.word	0xffffffff


	//   ....[83]....
        /*0218*/ 	.word	0xffffffff


	//   ....[84]....
        /*021c*/ 	.word	0xffffffff


	//   ....[85]....
        /*0220*/ 	.word	0xffffffff


	//   ....[86]....
        /*0224*/ 	.word	0xffffffff


	//   ....[87]....
        /*0228*/ 	.word	0xffffffff


	//   ....[88]....
        /*022c*/ 	.word	0xffffffff


	//   ....[89]....
        /*0230*/ 	.word	0xffffffff


	//   ....[90]....
        /*0234*/ 	.word	0xffffffff


	//   ....[91]....
        /*0238*/ 	.word	0xffffffff


	//   ....[92]....
        /*023c*/ 	.word	0xffffffff


	//   ....[93]....
        /*0240*/ 	.word	0xffffffff


	//   ....[94]....
        /*0244*/ 	.word	0xffffffff


	//   ....[95]....
        /*0248*/ 	.word	0xffffffff


	//   ....[96]....
        /*024c*/ 	.word	0xffffffff


	//   ....[97]....
        /*0250*/ 	.word	0xffffffff


	//   ....[98]....
        /*0254*/ 	.word	0xffffffff


	//   ....[99]....
        /*0258*/ 	.word	0xffffffff


	//   ....[100]....
        /*025c*/ 	.word	0xffffffff


	//   ....[101]....
        /*0260*/ 	.word	0xffffffff


	//   ....[102]....
        /*0264*/ 	.word	0xffffffff


	//   ....[103]....
        /*0268*/ 	.word	0xffffffff


	//   ....[104]....
        /*026c*/ 	.word	0xffffffff


	//   ....[105]....
        /*0270*/ 	.word	0xffffffff


	//   ....[106]....
        /*0274*/ 	.word	0xffffffff


	//   ....[107]....
        /*0278*/ 	.word	0xffffffff


	//   ....[108]....
        /*027c*/ 	.word	0xffffffff


	//   ....[109]....
        /*0280*/ 	.word	0xffffffff


	//   ....[110]....
        /*0284*/ 	.word	0xffffffff


	//   ....[111]....
        /*0288*/ 	.word	0xffffffff


	//   ....[112]....
        /*028c*/ 	.word	0xffffffff


	//   ....[113]....
        /*0290*/ 	.word	0xffffffff


	//   ....[114]....
        /*0294*/ 	.word	0xffffffff


	//   ....[115]....
        /*0298*/ 	.word	0xffffffff


	//   ....[116]....
        /*029c*/ 	.word	0xffffffff


	//   ....[117]....
        /*02a0*/ 	.word	0xffffffff


	//   ....[118]....
        /*02a4*/ 	.word	0xffffffff


	//   ....[119]....
        /*02a8*/ 	.word	0xffffffff


	//   ....[120]....
        /*02ac*/ 	.word	0xffffffff


	//   ....[121]....
        /*02b0*/ 	.word	0xffffffff


	//   ....[122]....
        /*02b4*/ 	.word	0xffffffff


	//   ....[123]....
        /*02b8*/ 	.word	0xffffffff


	//   ....[124]....
        /*02bc*/ 	.word	0xffffffff


	//   ....[125]....
        /*02c0*/ 	.word	0xffffffff


	//   ....[126]....
        /*02c4*/ 	.word	0xffffffff


	//   ....[127]....
        /*02c8*/ 	.word	0xffffffff


	//   ....[128]....
        /*02cc*/ 	.word	0xffffffff


	//   ....[129]....
        /*02d0*/ 	.word	0xffffffff


	//   ....[130]....
        /*02d4*/ 	.word	0xffffffff


	//   ....[131]....
        /*02d8*/ 	.word	0xffffffff


	//   ....[132]....
        /*02dc*/ 	.word	0xffffffff


	//   ....[133]....
        /*02e0*/ 	.word	0xffffffff


	//   ....[134]....
        /*02e4*/ 	.word	0xffffffff


	//   ....[135]....
        /*02e8*/ 	.word	0xffffffff


	//   ....[136]....
        /*02ec*/ 	.word	0xffffffff


	//   ....[137]....
        /*02f0*/ 	.word	0xffffffff


	//   ....[138]....
        /*02f4*/ 	.word	0xffffffff


	//   ....[139]....
        /*02f8*/ 	.word	0xffffffff


	//   ....[140]....
        /*02fc*/ 	.word	0xffffffff


	//   ....[141]....
        /*0300*/ 	.word	0xffffffff


	//   ....[142]....
        /*0304*/ 	.word	0xffffffff


	//   ....[143]....
        /*0308*/ 	.word	0xffffffff


	//   ....[144]....
        /*030c*/ 	.word	0xffffffff


	//   ....[145]....
        /*0310*/ 	.word	0xffffffff


	//   ....[146]....
        /*0314*/ 	.word	0xffffffff


	//   ....[147]....
        /*0318*/ 	.word	0xffffffff


	//   ....[148]....
        /*031c*/ 	.word	0xffffffff


	//   ....[149]....
        /*0320*/ 	.word	0xffffffff


	//   ....[150]....
        /*0324*/ 	.word	0xffffffff


	//   ....[151]....
        /*0328*/ 	.word	0xffffffff


	//   ....[152]....
        /*032c*/ 	.word	0xffffffff


	//   ....[153]....
        /*0330*/ 	.word	0xffffffff


	//   ....[154]....
        /*0334*/ 	.word	0xffffffff


	//   ....[155]....
        /*0338*/ 	.word	0xffffffff


	//   ....[156]....
        /*033c*/ 	.word	0xffffffff


	//   ....[157]....
        /*0340*/ 	.word	0xffffffff


	//   ....[158]....
        /*0344*/ 	.word	0xffffffff


	//   ....[159]....
        /*0348*/ 	.word	0xffffffff


	//   ....[160]....
        /*034c*/ 	.word	0xffffffff


	//   ....[161]....
        /*0350*/ 	.word	0xffffffff


	//   ....[162]....
        /*0354*/ 	.word	0xffffffff


	//   ....[163]....
        /*0358*/ 	.word	0xffffffff


	//   ....[164]....
        /*035c*/ 	.word	0xffffffff


	//   ....[165]....
        /*0360*/ 	.word	0xffffffff


	//   ....[166]....
        /*0364*/ 	.word	0xffffffff


	//   ....[167]....
        /*0368*/ 	.word	0xffffffff


	//   ....[168]....
        /*036c*/ 	.word	0xffffffff


	//   ....[169]....
        /*0370*/ 	.word	0xffffffff


	//   ....[170]....
        /*0374*/ 	.word	0xffffffff


	//   ....[171]....
        /*0378*/ 	.word	0xffffffff


	//   ....[172]....
        /*037c*/ 	.word	0xffffffff


	//   ....[173]....
        /*0380*/ 	.word	0xffffffff


	//   ....[174]....
        /*0384*/ 	.word	0xffffffff


	//   ....[175]....
        /*0388*/ 	.word	0xffffffff


	//   ....[176]....
        /*038c*/ 	.word	0xffffffff


	//   ....[177]....
        /*0390*/ 	.word	0xffffffff


	//   ....[178]....
        /*0394*/ 	.word	0xffffffff


	//   ....[179]....
        /*0398*/ 	.word	0xffffffff


	//   ....[180]....
        /*039c*/ 	.word	0xffffffff


	//   ....[181]....
        /*03a0*/ 	.word	0xffffffff


	//   ....[182]....
        /*03a4*/ 	.word	0xffffffff


	//   ....[183]....
        /*03a8*/ 	.word	0xffffffff


	//   ....[184]....
        /*03ac*/ 	.word	0xffffffff


	//   ....[185]....
        /*03b0*/ 	.word	0xffffffff


	//   ....[186]....
        /*03b4*/ 	.word	0x05000002


	//   ....[187]....
        /*03b8*/ 	.word	0x05000002


	//   ....[188]....
        /*03bc*/ 	.word	0x05000002


	//   ....[189]....
        /*03c0*/ 	.word	0x05000002


	//   ....[190]....
        /*03c4*/ 	.word	0x05000002


	//   ....[191]....
        /*03c8*/ 	.word	0x05000002


	//   ....[192]....
        /*03cc*/ 	.word	0x05000002


	//   ....[193]....
        /*03d0*/ 	.word	0x05000002


	//   ....[194]....
        /*03d4*/ 	.word	0x05000002


	//   ....[195]....
        /*03d8*/ 	.word	0x05000002


	//   ....[196]....
        /*03dc*/ 	.word	0x05000002


	//   ....[197]....
        /*03e0*/ 	.word	0x05000002


	//   ....[198]....
        /*03e4*/ 	.word	0x05000002


	//   ....[199]....
        /*03e8*/ 	.word	0x05000002


	//   ....[200]....
        /*03ec*/ 	.word	0x05000002


	//   ....[201]....
        /*03f0*/ 	.word	0x05000002


	//   ....[202]....
        /*03f4*/ 	.word	0x05000002


	//   ....[203]....
        /*03f8*/ 	.word	0x05000002


	//   ....[204]....
        /*03fc*/ 	.word	0x05000002


	//   ....[205]....
        /*0400*/ 	.word	0x05000002


	//   ....[206]....
        /*0404*/ 	.word	0x05000002


	//   ....[207]....
        /*0408*/ 	.word	0x05000002


	//   ....[208]....
        /*040c*/ 	.word	0x05000002


	//   ....[209]....
        /*0410*/ 	.word	0x05000002


	//   ....[210]....
        /*0414*/ 	.word	0x05000002


	//   ....[211]....
        /*0418*/ 	.word	0x05000002


	//   ....[212]....
        /*041c*/ 	.word	0x05000002


	//   ....[213]....
        /*0420*/ 	.word	0x05000002


	//   ....[214]....
        /*0424*/ 	.word	0x05000002


	//   ....[215]....
        /*0428*/ 	.word	0x05000002


	//   ....[216]....
        /*042c*/ 	.word	0x05000002


	//   ....[217]....
        /*0430*/ 	.word	0x05000002


	//   ....[218]....
        /*0434*/ 	.word	0x05000002


	//   ....[219]....
        /*0438*/ 	.word	0x05000002


	//   ....[220]....
        /*043c*/ 	.word	0x05000002


	//   ....[221]....
        /*0440*/ 	.word	0x05000002


	//   ....[222]....
        /*0444*/ 	.word	0x05000002


	//   ....[223]....
        /*0448*/ 	.word	0x05000002


	//   ....[224]....
        /*044c*/ 	.word	0x05000002


	//   ....[225]....
        /*0450*/ 	.word	0x05000002


	//   ....[226]....
        /*0454*/ 	.word	0x05000002


	//   ....[227]....
        /*0458*/ 	.word	0x05000002


	//   ....[228]....
        /*045c*/ 	.word	0x05000002


	//   ....[229]....
        /*0460*/ 	.word	0x05000002


	//   ....[230]....
        /*0464*/ 	.word	0x05000002


	//   ....[231]....
        /*0468*/ 	.word	0x05000002


	//   ....[232]....
        /*046c*/ 	.word	0x05000002


	//   ....[233]....
        /*0470*/ 	.word	0x05000002


	//----- nvinfo : EIATTR_COOP_GROUP_INSTR_OFFSETS
	.align		4
.L_1803:
        /*0474*/ 	.byte	0x04, 0x28
        /*0476*/ 	.short	(.L_1805 - .L_1804)


	//   ....[0]....
.L_1804:
        /*0478*/ 	.word	0x00001e20


	//   ....[1]....
        /*047c*/ 	.word	0x00001e60


	//   ....[2]....
        /*0480*/ 	.word	0x00001ea0


	//   ....[3]....
        /*0484*/ 	.word	0x00001ee0


	//   ....[4]....
        /*0488*/ 	.word	0x00001f20


	//   ....[5]....
        /*048c*/ 	.word	0x00001f70


	//   ....[6]....
        /*0490*/ 	.word	0x00001ff0


	//   ....[7]....
        /*0494*/ 	.word	0x00002030


	//   ....[8]....
        /*0498*/ 	.word	0x00002070


	//   ....[9]....
        /*049c*/ 	.word	0x000020b0


	//   ....[10]....
        /*04a0*/ 	.word	0x000020f0


	//   ....[11]....
        /*04a4*/ 	.word	0x000023a0


	//   ....[12]....
        /*04a8*/ 	.word	0x000024a0


	//   ....[13]....
        /*04ac*/ 	.word	0x00002550


	//   ....[14]....
        /*04b0*/ 	.word	0x00002560


	//   ....[15]....
        /*04b4*/ 	.word	0x00002680


	//   ....[16]....
        /*04b8*/ 	.word	0x000026a0


	//   ....[17]....
        /*04bc*/ 	.word	0x000027b0


	//   ....[18]....
        /*04c0*/ 	.word	0x000027c0


	//   ....[19]....
        /*04c4*/ 	.word	0x000028e0


	//   ....[20]....
        /*04c8*/ 	.word	0x00002900


	//   ....[21]....
        /*04cc*/ 	.word	0x00002a10


	//   ....[22]....
        /*04d0*/ 	.word	0x00002a20


	//   ....[23]....
        /*04d4*/ 	.word	0x00002b30


	//   ....[24]....
        /*04d8*/ 	.word	0x00002b40


	//   ....[25]....
        /*04dc*/ 	.word	0x00002c60


	//   ....[26]....
        /*04e0*/ 	.word	0x00002c80


	//   ....[27]....
        /*04e4*/ 	.word	0x00002d90


	//   ....[28]....
        /*04e8*/ 	.word	0x00002da0


	//   ....[29]....
        /*04ec*/ 	.word	0x00002eb0


	//   ....[30]....
        /*04f0*/ 	.word	0x00002ec0


	//   ....[31]....
        /*04f4*/ 	.word	0x00002fd0


	//   ....[32]....
        /*04f8*/ 	.word	0x00002fe0


	//   ....[33]....
        /*04fc*/ 	.word	0x000030e0


	//   ....[34]....
        /*0500*/ 	.word	0x000030f0


	//   ....[35]....
        /*0504*/ 	.word	0x00003210


	//   ....[36]....
        /*0508*/ 	.word	0x00003220


	//   ....[37]....
        /*050c*/ 	.word	0x00003330


	//   ....[38]....
        /*0510*/ 	.word	0x00003340


	//   ....[39]....
        /*0514*/ 	.word	0x00003450


	//   ....[40]....
        /*0518*/ 	.word	0x00003460


	//   ....[41]....
        /*051c*/ 	.word	0x00003550


	//   ....[42]....
        /*0520*/ 	.word	0x00003560


	//   ....[43]....
        /*0524*/ 	.word	0x000036d0


	//   ....[44]....
        /*0528*/ 	.word	0x000036e0


	//   ....[45]....
        /*052c*/ 	.word	0x000037d0


	//   ....[46]....
        /*0530*/ 	.word	0x000037e0


	//   ....[47]....
        /*0534*/ 	.word	0x000038d0


	//   ....[48]....
        /*0538*/ 	.word	0x000038e0


	//   ....[49]....
        /*053c*/ 	.word	0x000039d0


	//   ....[50]....
        /*0540*/ 	.word	0x000039e0


	//   ....[51]....
        /*0544*/ 	.word	0x00003ad0


	//   ....[52]....
        /*0548*/ 	.word	0x00003ae0


	//   ....[53]....
        /*054c*/ 	.word	0x00003bb0


	//   ....[54]....
        /*0550*/ 	.word	0x00003ca0


	//   ....[55]....
        /*0554*/ 	.word	0x00003cc0


	//   ....[56]....
        /*0558*/ 	.word	0x00003de0


	//   ....[57]....
        /*055c*/ 	.word	0x00003e00


	//   ....[58]....
        /*0560*/ 	.word	0x00003f10


	//   ....[59]....
        /*0564*/ 	.word	0x00003f20


	//   ....[60]....
        /*0568*/ 	.word	0x00004040


	//   ....[61]....
        /*056c*/ 	.word	0x00004060


	//   ....[62]....
        /*0570*/ 	.word	0x00004170


	//   ....[63]....
        /*0574*/ 	.word	0x00004180


	//   ....[64]....
        /*0578*/ 	.word	0x00004290


	//   ....[65]....
        /*057c*/ 	.word	0x000042a0


	//   ....[66]....
        /*0580*/ 	.word	0x000043c0


	//   ....[67]....
        /*0584*/ 	.word	0x000043e0


	//   ....[68]....
        /*0588*/ 	.word	0x000044f0


	//   ....[69]....
        /*058c*/ 	.word	0x00004500


	//   ....[70]....
        /*0590*/ 	.word	0x00004610


	//   ....[71]....
        /*0594*/ 	.word	0x00004620


	//   ....[72]....
        /*0598*/ 	.word	0x00004730


	//   ....[73]....
        /*059c*/ 	.word	0x00004740


	//   ....[74]....
        /*05a0*/ 	.word	0x00004840


	//   ....[75]....
        /*05a4*/ 	.word	0x00004850


	//   ....[76]....
        /*05a8*/ 	.word	0x00004970


	//   ....[77]....
        /*05ac*/ 	.word	0x00004980


	//   ....[78]....
        /*05b0*/ 	.word	0x00004a90


	//   ....[79]....
        /*05b4*/ 	.word	0x00004aa0


	//   ....[80]....
        /*05b8*/ 	.word	0x00004bb0


	//   ....[81]....
        /*05bc*/ 	.word	0x00004bc0


	//   ....[82]....
        /*05c0*/ 	.word	0x00004cb0


	//   ....[83]....
        /*05c4*/ 	.word	0x00004cc0


	//   ....[84]....
        /*05c8*/ 	.word	0x00004e40


	//   ....[85]....
        /*05cc*/ 	.word	0x00004e50


	//   ....[86]....
        /*05d0*/ 	.word	0x00004f40


	//   ....[87]....
        /*05d4*/ 	.word	0x00004f50


	//   ....[88]....
        /*05d8*/ 	.word	0x00005040


	//   ....[89]....
        /*05dc*/ 	.word	0x00005050


	//   ....[90]....
        /*05e0*/ 	.word	0x00005140


	//   ....[91]....
        /*05e4*/ 	.word	0x00005150


	//   ....[92]....
        /*05e8*/ 	.word	0x00005240


	//   ....[93]....
        /*05ec*/ 	.word	0x00005250


	//   ....[94]....
        /*05f0*/ 	.word	0x00005340


	//   ....[95]....
        /*05f4*/ 	.word	0x00005cb0


	//   ....[96]....
        /*05f8*/ 	.word	0x00005f10


	//   ....[97]....
        /*05fc*/ 	.word	0x00006070


	//   ....[98]....
        /*0600*/ 	.word	0x000060d0


	//   ....[99]....
        /*0604*/ 	.word	0x000060e0


	//   ....[100]....
        /*0608*/ 	.word	0x000061c0


	//   ....[101]....
        /*060c*/ 	.word	0x000061d0


	//   ....[102]....
        /*0610*/ 	.word	0x000062b0


	//   ....[103]....
        /*0614*/ 	.word	0x000062c0


	//   ....[104]....
        /*0618*/ 	.word	0x000063a0


	//   ....[105]....
        /*061c*/ 	.word	0x000063b0


	//   ....[106]....
        /*0620*/ 	.word	0x00006490


	//   ....[107]....
        /*0624*/ 	.word	0x000064a0


	//   ....[108]....
        /*0628*/ 	.word	0x00006580


	//   ....[109]....
        /*062c*/ 	.word	0x00006590


	//   ....[110]....
        /*0630*/ 	.word	0x00006670


	//   ....[111]....
        /*0634*/ 	.word	0x00006680


	//   ....[112]....
        /*0638*/ 	.word	0x00006760


	//   ....[113]....
        /*063c*/ 	.word	0x00006770


	//   ....[114]....
        /*0640*/ 	.word	0x00006850


	//   ....[115]....
        /*0644*/ 	.word	0x00006860


	//   ....[116]....
        /*0648*/ 	.word	0x00006940


	//   ....[117]....
        /*064c*/ 	.word	0x00006950


	//   ....[118]....
        /*0650*/ 	.word	0x00006a40


	//   ....[119]....
        /*0654*/ 	.word	0x00006a50


	//   ....[120]....
        /*0658*/ 	.word	0x00006b40


	//   ....[121]....
        /*065c*/ 	.word	0x00006b50


	//   ....[122]....
        /*0660*/ 	.word	0x00006c30


	//   ....[123]....
        /*0664*/ 	.word	0x00006c40


	//   ....[124]....
        /*0668*/ 	.word	0x00006d20


	//   ....[125]....
        /*066c*/ 	.word	0x00006d30


	//   ....[126]....
        /*0670*/ 	.word	0x00006e10


	//   ....[127]....
        /*0674*/ 	.word	0x00006e20


	//   ....[128]....
        /*0678*/ 	.word	0x00006f90


	//   ....[129]....
        /*067c*/ 	.word	0x00006fa0


	//   ....[130]....
        /*0680*/ 	.word	0x00007090


	//   ....[131]....
        /*0684*/ 	.word	0x000070a0


	//   ....[132]....
        /*0688*/ 	.word	0x00007190


	//   ....[133]....
        /*068c*/ 	.word	0x000071a0


	//   ....[134]....
        /*0690*/ 	.word	0x00007290


	//   ....[135]....
        /*0694*/ 	.word	0x000072a0


	//   ....[136]....
        /*0698*/ 	.word	0x00007390


	//   ....[137]....
        /*069c*/ 	.word	0x000073a0


	//   ....[138]....
        /*06a0*/ 	.word	0x000074a0


	//   ....[139]....
        /*06a4*/ 	.word	0x000074b0


	//   ....[140]....
        /*06a8*/ 	.word	0x000074f0


	//   ....[141]....
        /*06ac*/ 	.word	0x00007620


	//   ....[142]....
        /*06b0*/ 	.word	0x00007640


	//   ....[143]....
        /*06b4*/ 	.word	0x00007740


	//   ....[144]....
        /*06b8*/ 	.word	0x00007750


	//   ....[145]....
        /*06bc*/ 	.word	0x00007860


	//   ....[146]....
        /*06c0*/ 	.word	0x00007880


	//   ....[147]....
        /*06c4*/ 	.word	0x00007980


	//   ....[148]....
        /*06c8*/ 	.word	0x00007990


	//   ....[149]....
        /*06cc*/ 	.word	0x00007aa0


	//   ....[150]....
        /*06d0*/ 	.word	0x00007ab0


	//   ....[151]....
        /*06d4*/ 	.word	0x00007bc0


	//   ....[152]....
        /*06d8*/ 	.word	0x00007be0


	//   ....[153]....
        /*06dc*/ 	.word	0x00007ce0


	//   ....[154]....
        /*06e0*/ 	.word	0x00007cf0


	//   ....[155]....
        /*06e4*/ 	.word	0x00007e00


	//   ....[156]....
        /*06e8*/ 	.word	0x00007e10


	//   ....[157]....
        /*06ec*/ 	.word	0x00007f20


	//   ....[158]....
        /*06f0*/ 	.word	0x00007f30


	//   ....[159]....
        /*06f4*/ 	.word	0x00008040


	//   ....[160]....
        /*06f8*/ 	.word	0x00008060


	//   ....[161]....
        /*06fc*/ 	.word	0x00008160


	//   ....[162]....
        /*0700*/ 	.word	0x00008170


	//   ....[163]....
        /*0704*/ 	.word	0x00008290


	//   ....[164]....
        /*0708*/ 	.word	0x000082a0


	//   ....[165]....
        /*070c*/ 	.word	0x000083b0


	//   ....[166]....
        /*0710*/ 	.word	0x000083c0


	//   ....[167]....
        /*0714*/ 	.word	0x000084d0


	//   ....[168]....
        /*0718*/ 	.word	0x000084e0


	//   ....[169]....
        /*071c*/ 	.word	0x000085f0


	//   ....[170]....
        /*0720*/ 	.word	0x00008610


	//   ....[171]....
        /*0724*/ 	.word	0x000087a0


	//   ....[172]....
        /*0728*/ 	.word	0x000087b0


	//   ....[173]....
        /*072c*/ 	.word	0x000088c0


	//   ....[174]....
        /*0730*/ 	.word	0x000088d0


	//   ....[175]....
        /*0734*/ 	.word	0x000089e0


	//   ....[176]....
        /*0738*/ 	.word	0x000089f0


	//   ....[177]....
        /*073c*/ 	.word	0x00008b00


	//   ....[178]....
        /*0740*/ 	.word	0x00008b10


	//   ....[179]....
        /*0744*/ 	.word	0x00008c20


	//   ....[180]....
        /*0748*/ 	.word	0x00008c40


	//   ....[181]....
        /*074c*/ 	.word	0x00008eb0


	//   ....[182]....
        /*0750*/ 	.word	0x00008ed0


	//   ....[183]....
        /*0754*/ 	.word	0x00008ef0


	//   ....[184]....
        /*0758*/ 	.word	0x00008f10


	//   ....[185]....
        /*075c*/ 	.word	0x00008f30


	//   ....[186]....
        /*0760*/ 	.word	0x00009180


	//   ....[187]....
        /*0764*/ 	.word	0x00009210


	//   ....[188]....
        /*0768*/ 	.word	0x000092a0


	//   ....[189]....
        /*076c*/ 	.word	0x00009340


	//   ....[190]....
        /*0770*/ 	.word	0x000093d0


	//   ....[191]....
        /*0774*/ 	.word	0x00009450


	//   ....[192]....
        /*0778*/ 	.word	0x000094f0


	//   ....[193]....
        /*077c*/ 	.word	0x00009570


	//   ....[194]....
        /*0780*/ 	.word	0x00009600


	//   ....[195]....
        /*0784*/ 	.word	0x00009680


	//   ....[196]....
        /*0788*/ 	.word	0x00009710


	//   ....[197]....
        /*078c*/ 	.word	0x00009790


	//   ....[198]....
        /*0790*/ 	.word	0x00009820


	//   ....[199]....
        /*0794*/ 	.word	0x000098c0


	//   ....[200]....
        /*0798*/ 	.word	0x00009950


	//   ....[201]....
        /*079c*/ 	.word	0x000099d0


	//   ....[202]....
        /*07a0*/ 	.word	0x00009a60


	//   ....[203]....
        /*07a4*/ 	.word	0x00009ae0


	//   ....[204]....
        /*07a8*/ 	.word	0x00009b70


	//   ....[205]....
        /*07ac*/ 	.word	0x00009bf0


	//   ....[206]....
        /*07b0*/ 	.word	0x00009c90


	//   ....[207]....
        /*07b4*/ 	.word	0x00009d10


	//   ....[208]....
        /*07b8*/ 	.word	0x00009da0


	//   ....[209]....
        /*07bc*/ 	.word	0x00009e20


	//   ....[210]....
        /*07c0*/ 	.word	0x00009eb0


	//   ....[211]....
        /*07c4*/ 	.word	0x00009f30


	//   ....[212]....
        /*07c8*/ 	.word	0x00009fc0


	//   ....[213]....
        /*07cc*/ 	.word	0x0000a040


	//   ....[214]....
        /*07d0*/ 	.word	0x0000a0d0


	//   ....[215]....
        /*07d4*/ 	.word	0x0000a150


	//   ....[216]....
        /*07d8*/ 	.word	0x0000a1e0


	//   ....[217]....
        /*07dc*/ 	.word	0x0000a280


	//   ....[218]....
        /*07e0*/ 	.word	0x0000a310


	//   ....[219]....
        /*07e4*/ 	.word	0x0000a390


	//   ....[220]....
        /*07e8*/ 	.word	0x0000a420


	//   ....[221]....
        /*07ec*/ 	.word	0x0000a4a0


	//   ....[222]....
        /*07f0*/ 	.word	0x0000a530


	//   ....[223]....
        /*07f4*/ 	.word	0x0000a5b0


	//   ....[224]....
        /*07f8*/ 	.word	0x0000a640


	//   ....[225]....
        /*07fc*/ 	.word	0x0000a6c0


	//   ....[226]....
        /*0800*/ 	.word	0x0000a750


	//   ....[227]....
        /*0804*/ 	.word	0x0000a810


	//   ....[228]....
        /*0808*/ 	.word	0x0000a8c0


	//   ....[229]....
        /*080c*/ 	.word	0x0000a960


	//   ....[230]....
        /*0810*/ 	.word	0x0000a9e0


	//   ....[231]....
        /*0814*/ 	.word	0x0000aa40


	//   ....[232]....
        /*0818*/ 	.word	0x0000aaa0


	//   ....[233]....
        /*081c*/ 	.word	0x0000ab00


	//----- nvinfo : EIATTR_VRC_CTA_INIT_COUNT
	.align		4
.L_1805:
        /*0820*/ 	.byte	0x02, 0x4a
	.zero		1
	.zero		1


	//----- nvinfo : EIATTR_EXIT_INSTR_OFFSETS
	.align		4
        /*0824*/ 	.byte	0x04, 0x1c
        /*0826*/ 	.short	(.L_1807 - .L_1806)


	//   ....[0]....
.L_1806:
        /*0828*/ 	.word	0x00000050


	//   ....[1]....
        /*082c*/ 	.word	0x000000e0


	//   ....[2]....
        /*0830*/ 	.word	0x00002180


	//   ....[3]....
        /*0834*/ 	.word	0x000058d0


	//   ....[4]....
        /*0838*/ 	.word	0x00009130


	//----- nvinfo : EIATTR_CRS_STACK_SIZE
	.align		4
.L_1807:
        /*083c*/ 	.byte	0x04, 0x1e
        /*083e*/ 	.short	(.L_1809 - .L_1808)
.L_1808:
        /*0840*/ 	.word	0x00000000


	//----- nvinfo : EIATTR_CBANK_PARAM_SIZE
	.align		4
.L_1809:
        /*0844*/ 	.byte	0x03, 0x19
        /*0846*/ 	.short	0x0058


	//----- nvinfo : EIATTR_PARAM_CBANK
	.align		4
        /*0848*/ 	.byte	0x04, 0x0a
        /*084a*/ 	.short	(.L_1811 - .L_1810)
	.align		4
.L_1810:
        /*084c*/ 	.word	index@(.nv.constant0._ZN4vllm3moe25grouped_topk_fused_kernelI6__halfS2_iLNS0_11ScoringFuncE0EEEvPT_PfPT1_PKT0_lllllbd)
        /*0850*/ 	.short	0x0380
        /*0852*/ 	.short	0x0058


	//----- nvinfo : EIATTR_SW_WAR
	.align		4
.L_1811:
        /*0854*/ 	.byte	0x04, 0x36
        /*0856*/ 	.short	(.L_1813 - .L_1812)
.L_1812:
        /*0858*/ 	.word	0x00000008
.L_1813:


//--------------------- .nv.info._ZN4vllm3moe44grouped_topk_fused_small_expert_count_kernelI6__halfS2_iLNS0_11ScoringFuncE0ELi128ELb0ELi8EEEvPT_PfPT1_PKT0_llllllbd --------------------------
	.section	.nv.info._ZN4vllm3moe44grouped_topk_fused_small_expert_count_kernelI6__halfS2_iLNS0_11ScoringFuncE0ELi128ELb0ELi8EEEvPT_PfPT1_PKT0_llllllbd,"",@"SHT_CUDA_INFO"
	.sectionflags	@""
	.align	4


	//----- nvinfo : EIATTR_CUDA_API_VERSION
	.align		4
        /*0000*/ 	.byte	0x04, 0x37
        /*0002*/ 	.short	(.L_1815 - .L_1814)
.L_1814:
        /*0004*/ 	.word	0x00000082


	//----- nvinfo : EIATTR_KPARAM_INFO
	.align		4
.L_1815:
        /*0008*/ 	.byte	0x04, 0x17
        /*000a*/ 	.short	(.L_1817 - .L_1816)
.L_1816:
        /*000c*/ 	.word	0x00000000
        /*0010*/ 	.short	0x000b
        /*0012*/ 	.short	0x0058
        /*0014*/ 	.byte	0x00, 0xf0, 0x21, 0x00


	//----- nvinfo : EIATTR_KPARAM_INFO
	.align		4
.L_1817:
        /*0018*/ 	.byte	0x04, 0x17
        /*001a*/ 	.short	(.L_1819 - .L_1818)
.L_1818:
        /*001c*/ 	.word	0x00000000
        /*0020*/ 	.short	0x000a
        /*0022*/ 	.short	0x0050
        /*0024*/ 	.byte	0x00, 0xf0, 0x05, 0x00


	//----- nvinfo : EIATTR_KPARAM_INFO
	.align		4
.L_1819:
        /*0028*/ 	.byte	0x04, 0x17
        /*002a*/ 	.short	(.L_1821 - .L_1820)
.L_1820:
        /*002c*/ 	.word	0x00000000
        /*0030*/ 	.short	0x0009
        /*0032*/ 	.short	0x0048
        /*0034*/ 	.byte	0x00, 0xf0, 0x21, 0x00


	//----- nvinfo : EIATTR_KPARAM_INFO
	.align		4
.L_1821:
        /*0038*/ 	.byte	0x04, 0x17
        /*003a*/ 	.short	(.L_1823 - .L_1822)
.L_1822:
        /*003c*/ 	.word	0x00000000
        /*0040*/ 	.short	0x0008
        /*0042*/ 	.short	0x0040
        /*0044*/ 	.byte	0x00, 0xf0, 0x21, 0x00


	//----- nvinfo : EIATTR_KPARAM_INFO
	.align		4
.L_1823:
        /*0048*/ 	.byte	0x04, 0x17
        /*004a*/ 	.short	(.L_1825 - .L_1824)
.L_1824:
        /*004c*/ 	.word	0x00000000
        /*0050*/ 	.short	0x0007
        /*0052*/ 	.short	0x0038
        /*0054*/ 	.byte	0x00, 0xf0, 0x21, 0x00


	//----- nvinfo : EIATTR_KPARAM_INFO
	.align		4
.L_1825:
        /*0058*/ 	.byte	0x04, 0x17
        /*005a*/ 	.short	(.L_1827 - .L_1826)
.L_1826:
        /*005c*/ 	.word	0x00000000
        /*0060*/ 	.short	0x0006
        /*0062*/ 	.short	0x0030
        /*0064*/ 	.byte	0x00, 0xf0, 0x21, 0x00


	//----- nvinfo : EIATTR_KPARAM_INFO
	.align		4
.L_1827:
        /*0068*/ 	.byte	0x04, 0x17
        /*006a*/ 	.short	(.L_1829 - .L_1828)
.L_1828:
        /*006c*/ 	.word	0x00000000
        /*0070*/ 	.short	0x0005
        /*0072*/ 	.short	0x0028
        /*0074*/ 	.byte	0x00, 0xf0, 0x21, 0x00


	//----- nvinfo : EIATTR_KPARAM_INFO
	.align		4
.L_1829:
        /*0078*/ 	.byte	0x04, 0x17
        /*007a*/ 	.short	(.L_1831 - .L_1830)
.L_1830:
        /*007c*/ 	.word	0x00000000
        /*0080*/ 	.short	0x0004
        /*0082*/ 	.short	0x0020
        /*0084*/ 	.byte	0x00, 0xf0, 0x21, 0x00


	//----- nvinfo : EIATTR_KPARAM_INFO
	.align		4
.L_1831:
        /*0088*/ 	.byte	0x04, 0x17
        /*008a*/ 	.short	(.L_1833 - .L_1832)
.L_1832:
        /*008c*/ 	.word	0x00000000
        /*0090*/ 	.short	0x0003
        /*0092*/ 	.short	0x0018
        /*0094*/ 	.byte	0x00, 0xf5, 0x21, 0x00


	//----- nvinfo : EIATTR_KPARAM_INFO
	.align		4
.L_1833:
        /*0098*/ 	.byte	0x04, 0x17
        /*009a*/ 	.short	(.L_1835 - .L_1834)
.L_1834:
        /*009c*/ 	.word	0x00000000
        /*00a0*/ 	.short	0x0002
        /*00a2*/ 	.short	0x0010
        /*00a4*/ 	.byte	0x00, 0xf5, 0x21, 0x00


	//----- nvinfo : EIATTR_KPARAM_INFO
	.align		4
.L_1835:
        /*00a8*/ 	.byte	0x04, 0x17
        /*00aa*/ 	.short	(.L_1837 - .L_1836)
.L_1836:
        /*00ac*/ 	.word	0x00000000
        /*00b0*/ 	.short	0x0001
        /*00b2*/ 	.short	0x0008
        /*00b4*/ 	.byte	0x00, 0xf5, 0x21, 0x00


	//----- nvinfo : EIATTR_KPARAM_INFO
	.align		4
.L_1837:
        /*00b8*/ 	.byte	0x04, 0x17
        /*00ba*/ 	.short	(.L_1839 - .L_1838)
.L_1838:
        /*00bc*/ 	.word	0x00000000
        /*00c0*/ 	.short	0x0000
        /*00c2*/ 	.short	0x0000
        /*00c4*/ 	.byte	0x00, 0xf5, 0x21, 0x00


	//----- nvinfo : EIATTR_SPARSE_MMA_MASK
	.align		4
.L_1839:
        /*00c8*/ 	.byte	0x03, 0x50
        /*00ca*/ 	.short	0x0000


	//----- nvinfo : EIATTR_MAXREG_COUNT
	.align		4
        /*00cc*/ 	.byte	0x03, 0x1b
        /*00ce*/ 	.short	0x00ff


	//----- nvinfo : EIATTR_NUM_BARRIERS
	.align		4
        /*00d0*/ 	.byte	0x02, 0x4c
        /*00d2*/ 	.byte	0x01
	.zero		1


	//----- nvinfo : EIATTR_MERCURY_ISA_VERSION
	.align		4
        /*00d4*/ 	.byte	0x03, 0x5f
        /*00d6*/ 	.short	0x0101


	//----- nvinfo : EIATTR_COOP_GROUP_MASK_REGIDS
	.align		4
        /*00d8*/ 	.byte	0x04, 0x29
        /*00da*/ 	.short	(.L_1841 - .L_1840)


	//   ....[0]....
.L_1840:
        /*00dc*/ 	.word	0xffffffff


	//   ....[1]....
        /*00e0*/ 	.word	0xffffffff


	//   ....[2]....
        /*00e4*/ 	.word	0xffffffff


	//   ....[3]....
        /*00e8*/ 	.word	0xffffffff


	//   ....[4]....
        /*00ec*/ 	.word	0xffffffff


	//   ....[5]....
        /*00f0*/ 	.word	0xffffffff


	//   ....[6]....
        /*00f4*/ 	.word	0xffffffff


	//   ....[7]....
        /*00f8*/ 	.word	0xffffffff


	//   ....[8]....
        /*00fc*/ 	.word	0xffffffff


	//   ....[9]....
        /*0100*/ 	.word	0xffffffff


	//   ....[10]....
        /*0104*/ 	.word	0xffffffff


	//   ....[11]....
        /*0108*/ 	.word	0xffffffff


	//   ....[12]....
        /*010c*/ 	.word	0xffffffff


	//   ....[13]....
        /*0110*/ 	.word	0xffffffff


	//   ....[14]....
        /*0114*/ 	.word	0xffffffff


	//   ....[15]....
        /*0118*/ 	.word	0xffffffff


	//   ....[16]....
        /*011c*/ 	.word	0xffffffff


	//   ....[17]....
        /*0120*/ 	.word	0xffffffff


	//   ....[18]....
        /*0124*/ 	.word	0xffffffff


	//   ....[19]....
        /*0128*/ 	.word	0xffffffff


	//   ....[20]....
        /*012c*/ 	.word	0xffffffff


	//   ....[21]....
        /*0130*/ 	.word	0xffffffff


	//   ....[22]....
        /*0134*/ 	.word	0xffffffff


	//   ....[23]....
        /*0138*/ 	.word	0xffffffff


	//   ....[24]....
        /*013c*/ 	.word	0xffffffff


	//   ....[25]....
        /*0140*/ 	.word	0xffffffff


	//   ....[26]....
        /*0144*/ 	.word	0xffffffff


	//   ....[27]....
        /*0148*/ 	.word	0xffffffff


	//   ....[28]....
        /*014c*/ 	.word	0xffffffff


	//   ....[29]....
        /*0150*/ 	.word	0xffffffff


	//   ....[30]....
        /*0154*/ 	.word	0xffffffff


	//   ....[31]....
        /*0158*/ 	.word	0xffffffff


	//   ....[32]....
        /*015c*/ 	.word	0xffffffff


	//   ....[33]....
        /*0160*/ 	.word	0xffffffff


	//   ....[34]....
        /*0164*/ 	.word	0xffffffff


	//   ....[35]....
        /*0168*/ 	.word	0xffffffff


	//   ....[36]....
        /*016c*/ 	.word	0xffffffff


	//   ....[37]....
        /*0170*/ 	.word	0xffffffff


	//   ....[38]....
        /*0174*/ 	.word	0xffffffff


	//   ....[39]....
        /*0178*/ 	.word	0xffffffff


	//   ....[40]....
        /*017c*/ 	.word	0xffffffff


	//   ....[41]....
        /*0180*/ 	.word	0xffffffff


	//   ....[42]....
        /*0184*/ 	.word	0xffffffff


	//   ....[43]....
        /*0188*/ 	.word	0xffffffff


	//   ....[44]....
        /*018c*/ 	.word	0xffffffff


	//   ....[45]....
        /*0190*/ 	.word	0xffffffff


	//   ....[46]....
        /*0194*/ 	.word	0xffffffff


	//   ....[47]....
        /*0198*/ 	.word	0xffffffff


	//   ....[48]....
        /*019c*/ 	.word	0xffffffff


	//   ....[49]....
        /*01a0*/ 	.word	0xffffffff


	//   ....[50]....
        /*01a4*/ 	.word	0xffffffff


	//   ....[51]....
        /*01a8*/ 	.word	0xffffffff


	//   ....[52]....
        /*01ac*/ 	.word	0xffffffff


	//   ....[53]....
        /*01b0*/ 	.word	0xffffffff


	//   ....[54]....
        /*01b4*/ 	.word	0xffffffff


	//   ....[55]....
        /*01b8*/ 	.word	0xffffffff


	//----- nvinfo : EIATTR_COOP_GROUP_INSTR_OFFSETS
	.align		4
.L_1841:
        /*01bc*/ 	.byte	0x04, 0x28
        /*01be*/ 	.short	(.L_1843 - .L_1842)


	//   ....[0]....
.L_1842:
        /*01c0*/ 	.word	0x000000b0


	//   ....[1]....
        /*01c4*/ 	.word	0x00000920


	//   ....[2]....
        /*01c8*/ 	.word	0x00000930


	//   ....[3]....
        /*01cc*/ 	.word	0x00000980


	//   ....[4]....
        /*01d0*/ 	.word	0x00000990


	//   ....[5]....
        /*01d4*/ 	.word	0x000009e0


	//   ....[6]....
        /*01d8*/ 	.word	0x000009f0


	//   ....[7]....
        /*01dc*/ 	.word	0x00000a40


	//   ....[8]....
        /*01e0*/ 	.word	0x00000a50


	//   ....[9]....
        /*01e4*/ 	.word	0x00000aa0


	//   ....[10]....
        /*01e8*/ 	.word	0x00000ab0


	//   ....[11]....
        /*01ec*/ 	.word	0x00000b70


	//   ....[12]....
        /*01f0*/ 	.word	0x00000b80


	//   ....[13]....
        /*01f4*/ 	.word	0x00000bd0


	//   ....[14]....
        /*01f8*/ 	.word	0x00000be0


	//   ....[15]....
        /*01fc*/ 	.word	0x00000c30


	//   ....[16]....
        /*0200*/ 	.word	0x00000c40


	//   ....[17]....
        /*0204*/ 	.word	0x00000c90


	//   ....[18]....
        /*0208*/ 	.word	0x00000ca0


	//   ....[19]....
        /*020c*/ 	.word	0x00000d00


	//   ....[20]....
        /*0210*/ 	.word	0x00000d20


	//   ....[21]....
        /*0214*/ 	.word	0x00000de0


	//   ....[22]....
        /*0218*/ 	.word	0x00000df0


	//   ....[23]....
        /*021c*/ 	.word	0x00000e50


	//   ....[24]....
        /*0220*/ 	.word	0x00000e60


	//   ....[25]....
        /*0224*/ 	.word	0x00000eb0


	//   ....[26]....
        /*0228*/ 	.word	0x00000ec0


	//   ....[27]....
        /*022c*/ 	.word	0x00000f20


	//   ....[28]....
        /*0230*/ 	.word	0x00000f40


	//   ....[29]....
        /*0234*/ 	.word	0x00000fb0


	//   ....[30]....
        /*0238*/ 	.word	0x00000fc0


	//   ....[31]....
        /*023c*/ 	.word	0x00001080


	//   ....[32]....
        /*0240*/ 	.word	0x00001090


	//   ....[33]....
        /*0244*/ 	.word	0x000010e0


	//   ....[34]....
        /*0248*/ 	.word	0x000010f0


	//   ....[35]....
        /*024c*/ 	.word	0x00001140


	//   ....[36]....
        /*0250*/ 	.word	0x00001150


	//   ....[37]....
        /*0254*/ 	.word	0x000011b0


	//   ....[38]....
        /*0258*/ 	.word	0x000011d0


	//   ....[39]....
        /*025c*/ 	.word	0x00001240


	//   ....[40]....
        /*0260*/ 	.word	0x00001250


	//   ....[41]....
        /*0264*/ 	.word	0x00001430


	//   ....[42]....
        /*0268*/ 	.word	0x00001470


	//   ....[43]....
        /*026c*/ 	.word	0x000014f0


	//   ....[44]....
        /*0270*/ 	.word	0x00001500


	//   ....[45]....
        /*0274*/ 	.word	0x00001550


	//   ....[46]....
        /*0278*/ 	.word	0x00001560


	//   ....[47]....
        /*027c*/ 	.word	0x000015b0


	//   ....[48]....
        /*0280*/ 	.word	0x000015c0


	//   ....[49]....
        /*0284*/ 	.word	0x00001610


	//   ....[50]....
        /*0288*/ 	.word	0x00001620


	//   ....[51]....
        /*028c*/ 	.word	0x00001820


	//   ....[52]....
        /*0290*/ 	.word	0x00001870


	//   ....[53]....
        /*0294*/ 	.word	0x00001890


	//   ....[54]....
        /*0298*/ 	.word	0x000018b0


	//   ....[55]....
        /*029c*/ 	.word	0x000018d0


	//----- nvinfo : EIATTR_VRC_CTA_INIT_COUNT
	.align		4
.L_1843:
        /*02a0*/ 	.byte	0x02, 0x4a
	.zero		1
	.zero		1


	//----- nvinfo : EIATTR_EXIT_INSTR_OFFSETS
	.align		4
        /*02a4*/ 	.byte	0x04, 0x1c
        /*02a6*/ 	.short	(.L_1845 - .L_1844)


	//   ....[0]....
.L_1844:
        /*02a8*/ 	.word	0x00001c00


	//----- nvinfo : EIATTR_CRS_STACK_SIZE
	.align		4
.L_1845:
        /*02ac*/ 	.byte	0x04, 0x1e
        /*02ae*/ 	.short	(.L_1847 - .L_1846)
.L_1846:
        /*02b0*/ 	.word	0x00000000


	//----- nvinfo : EIATTR_CBANK_PARAM_SIZE
	.align		4
.L_1847:
        /*02b4*/ 	.byte	0x03, 0x19
        /*02b6*/ 	.short	0x0060


	//----- nvinfo : EIATTR_PARAM_CBANK
	.align		4
        /*02b8*/ 	.byte	0x04, 0x0a
        /*02ba*/ 	.short	(.L_1849 - .L_1848)
	.align		4
.L_1848:
        /*02bc*/ 	.word	index@(.nv.constant0._ZN4vllm3moe44grouped_topk_fused_small_expert_count_kernelI6__halfS2_iLNS0_11ScoringFuncE0ELi128ELb0ELi8EEEvPT_PfPT1_PKT0_llllllbd)
        /*02c0*/ 	.short	0x0380
        /*02c2*/ 	.short	0x0060


	//----- nvinfo : EIATTR_SW_WAR
	.align		4
.L_1849:
        /*02c4*/ 	.byte	0x04, 0x36
        /*02c6*/ 	.short	(.L_1851 - .L_1850)
.L_1850:
        /*02c8*/ 	.word	0x00000008
.L_1851:


//--------------------- .nv.info._ZN4vllm3moe44grouped_topk_fused_small_expert_count_kernelI6__halfS2_iLNS0_11ScoringFuncE0ELi384ELb0ELi8EEEvPT_PfPT1_PKT0_llllllbd --------------------------
	.section	.nv.info._ZN4vllm3moe44grouped_topk_fused_small_expert_count_kernelI6__halfS2_iLNS0_11ScoringFuncE0ELi384ELb0ELi8EEEvPT_PfPT1_PKT0_llllllbd,"",@"SHT_CUDA_INFO"
	.sectionflags	@""
	.align	4


	//----- nvinfo : EIATTR_CUDA_API_VERSION
	.align		4
        /*0000*/ 	.byte	0x04, 0x37
        /*0002*/ 	.short	(.L_1853 - .L_1852)
.L_1852:
        /*0004*/ 	.word	0x00000082


	//----- nvinfo : EIATTR_KPARAM_INFO
	.align		4
.L_1853:
        /*0008*/ 	.byte	0x04, 0x17
        /*000a*/ 	.short	(.L_1855 - .L_1854)
.L_1854:
        /*000c*/ 	.word	0x00000000
        /*0010*/ 	.short	0x000b
        /*0012*/ 	.short	0x0058
        /*0014*/ 	.byte	0x00, 0xf0, 0x21, 0x00


	//----- nvinfo : EIATTR_KPARAM_INFO
	.align		4
.L_1855:
        /*0018*/ 	.byte	0x04, 0x17
        /*001a*/ 	.short	(.L_1857 - .L_1856)
.L_1856:
        /*001c*/ 	.word	0x00000000
        /*0020*/ 	.short	0x000a
        /*0022*/ 	.short	0x0050
        /*0024*/ 	.byte	0x00, 0xf0, 0x05, 0x00


	//----- nvinfo : EIATTR_KPARAM_INFO
	.align		4
.L_1857:
        /*0028*/ 	.byte	0x04, 0x17
        /*002a*/ 	.short	(.L_1859 - .L_1858)
.L_1858:
        /*002c*/ 	.word	0x00000000
        /*0030*/ 	.short	0x0009
        /*0032*/ 	.short	0x0048
        /*0034*/ 	.byte	0x00, 0xf0, 0x21, 0x00


	//----- nvinfo : EIATTR_KPARAM_INFO
	.align		4
.L_1859:
        /*0038*/ 	.byte	0x04, 0x17
        /*003a*/ 	.short	(.L_1861 - .L_1860)
.L_1860:
        /*003c*/ 	.word	0x00000000
        /*0040*/ 	.short	0x0008
        /*0042*/ 	.short	0x0040
        /*0044*/ 	.byte	0x00, 0xf0, 0x21, 0x00


	//----- nvinfo : EIATTR_KPARAM_INFO
	.align		4
.L_1861:
        /*0048*/ 	.byte	0x04, 0x17
        /*004a*/ 	.short	(.L_1863 - .L_1862)
.L_1862:
        /*004c*/ 	.word	0x00000000
        /*0050*/ 	.short	0x0007
        /*0052*/ 	.short	0x0038
        /*0054*/ 	.byte	0x00, 0xf0, 0x21, 0x00


	//----- nvinfo : EIATTR_KPARAM_INFO
	.align		4
.L_1863:
        /*0058*/ 	.byte	0x04, 0x17
        /*005a*/ 	.short	(.L_1865 - .L_1864)
.L_1864:
        /*005c*/ 	.word	0x00000000
        /*0060*/ 	.short	0x0006
        /*0062*/ 	.short	0x0030
        /*0064*/ 	.byte	0x00, 0xf0, 0x21, 0x00


	//----- nvinfo : EIATTR_KPARAM_INFO
	.align		4
.L_1865:
        /*0068*/ 	.byte	0x04, 0x17
        /*006a*/ 	.short	(.L_1867 - .L_1866)
.L_1866:
        /*006c*/ 	.word	0x00000000
        /*0070*/ 	.short	0x0005
        /*0072*/ 	.short	0x0028
        /*0074*/ 	.byte	0x00, 0xf0, 0x21, 0x00


	//----- nvinfo : EIATTR_KPARAM_INFO
	.align		4
.L_1867:
        /*0078*/ 	.byte	0x04, 0x17
        /*007a*/ 	.short	(.L_1869 - .L_1868)
.L_1868:
        /*007c*/ 	.word	0x00000000
        /*0080*/ 	.short	0x0004
        /*0082*/ 	.short	0x0020
        /*0084*/ 	.byte	0x00, 0xf0, 0x21, 0x00


	//----- nvinfo : EIATTR_KPARAM_INFO
	.align		4
.L_1869:
        /*0088*/ 	.byte	0x04, 0x17
        /*008a*/ 	.short	(.L_1871 - .L_1870)
.L_1870:
        /*008c*/ 	.word	0x00000000
        /*0090*/ 	.short	0x0003
        /*0092*/ 	.short	0x0018
        /*0094*/ 	.byte	0x00, 0xf5, 0x21, 0x00


	//----- nvinfo : EIATTR_KPARAM_INFO
	.align		4
.L_1871:
        /*0098*/ 	.byte	0x04, 0x17
        /*009a*/ 	.short	(.L_1873 - .L_1872)
.L_1872:
        /*009c*/ 	.word	0x00000000
        /*00a0*/ 	.short	0x0002
        /*00a2*/ 	.short	0x0010
        /*00a4*/ 	.byte	0x00, 0xf5, 0x21, 0x00


	//----- nvinfo : EIATTR_KPARAM_INFO
	.align		4
.L_1873:
        /*00a8*/ 	.byte	0x04, 0x17
        /*00aa*/ 	.short	(.L_1875 - .L_1874)
.L_1874:
        /*00ac*/ 	.word	0x00000000
        /*00b0*/ 	.short	0x0001
        /*00b2*/ 	.short	0x0008
        /*00b4*/ 	.byte	0x00, 0xf5, 0x21, 0x00


	//----- nvinfo : EIATTR_KPARAM_INFO
	.align		4
.L_1875:
        /*00b8*/ 	.byte	0x04, 0x17
        /*00ba*/ 	.short	(.L_1877 - .L_1876)
.L_1876:
        /*00bc*/ 	.word	0x00000000
        /*00c0*/ 	.short	0x0000
        /*00c2*/ 	.short	0x0000
        /*00c4*/ 	.byte	0x00, 0xf5, 0x21, 0x00


	//----- nvinfo : EIATTR_SPARSE_MMA_MASK
	.align		4
.L_1877:
        /*00c8*/ 	.byte	0x03, 0x50
        /*00ca*/ 	.short	0x0000


	//----- nvinfo : EIATTR_MAXREG_COUNT
	.align		4
        /*00cc*/ 	.byte	0x03, 0x1b
        /*00ce*/ 	.short	0x00ff


	//----- nvinfo : EIATTR_NUM_BARRIERS
	.align		4
        /*00d0*/ 	.byte	0x02, 0x4c
        /*00d2*/ 	.byte	0x01
	.zero		1


	//----- nvinfo : EIATTR_MERCURY_ISA_VERSION
	.align		4
        /*00d4*/ 	.byte	0x03, 0x5f
        /*00d6*/ 	.short	0x0101


	//----- nvinfo : EIATTR_COOP_GROUP_MASK_REGIDS
	.align		4
        /*00d8*/ 	.byte	0x04, 0x29
        /*00da*/ 	.short	(.L_1879 - .L_1878)


	//   ....[0]....
.L_1878:
        /*00dc*/ 	.word	0xffffffff


	//   ....[1]....
        /*00e0*/ 	.word	0xffffffff


	//   ....[2]....
        /*00e4*/ 	.word	0xffffffff


	//   ....[3]....
        /*00e8*/ 	.word	0xffffffff


	//   ....[4]....
        /*00ec*/ 	.word	0xffffffff


	//   ....[5]....
        /*00f0*/ 	.word	0xffffffff


	//   ....[6]....
        /*00f4*/ 	.word	0xffffffff


	//   ....[7]....
        /*00f8*/ 	.word	0xffffffff


	//   ....[8]....
        /*00fc*/ 	.word	0xffffffff


	//   ....[9]....
        /*0100*/ 	.word	0xffffffff


	//   ....[10]....
        /*0104*/ 	.word	0xffffffff


	//   ....[11]....
        /*0108*/ 	.word	0xffffffff


	//   ....[12]....
        /*010c*/ 	.word	0xffffffff


	//   ....[13]....
        /*0110*/ 	.word	0xffffffff


	//   ....[14]....
        /*0114*/ 	.word	0xffffffff


	//   ....[15]....
        /*0118*/ 	.word	0xffffffff


	//   ....[16]....
        /*011c*/ 	.word	0xffffffff


	//   ....[17]....
        /*0120*/ 	.word	0xffffffff


	//   ....[18]....
        /*0124*/ 	.word	0xffffffff


	//   ....[19]....
        /*0128*/ 	.word	0xffffffff


	//   ....[20]....
        /*012c*/ 	.word	0xffffffff


	//   ....[21]....
        /*0130*/ 	.word	0xffffffff


	//   ....[22]....
        /*0134*/ 	.word	0xffffffff


	//   ....[23]....
        /*0138*/ 	.word	0xffffffff


	//   ....[24]....
        /*013c*/ 	.word	0xffffffff


	//   ....[25]....
        /*0140*/ 	.word	0xffffffff


	//   ....[26]....
        /*0144*/ 	.word	0xffffffff


	//   ....[27]....
        /*0148*/ 	.word	0xffffffff


	//   ....[28]....
        /*014c*/ 	.word	0xffffffff


	//   ....[29]....
        /*0150*/ 	.word	0xffffffff


	//   ....[30]....
        /*0154*/ 	.word	0xffffffff


	//   ....[31]....
        /*0158*/ 	.word	0xffffffff


	//   ....[32]....
        /*015c*/ 	.word	0xffffffff


	//   ....[33]....
        /*0160*/ 	.word	0xffffffff


	//   ....[34]....
        /*0164*/ 	.word	0xffffffff


	//   ....[35]....
        /*0168*/ 	.word	0xffffffff


	//   ....[36]....
        /*016c*/ 	.word	0xffffffff


	//   ....[37]....
        /*0170*/ 	.word	0xffffffff


	//   ....[38]....
        /*0174*/ 	.word	0xffffffff


	//   ....[39]....
        /*0178*/ 	.word	0xffffffff


	//   ....[40]....
        /*017c*/ 	.word	0xffffffff


	//   ....[41]....
        /*0180*/ 	.word	0xffffffff


	//   ....[42]....
        /*0184*/ 	.word	0xffffffff


	//   ....[43]....
        /*0188*/ 	.word	0xffffffff


	//   ....[44]....
        /*018c*/ 	.word	0xffffffff


	//   ....[45]....
        /*0190*/ 	.word	0xffffffff


	//   ....[46]....
        /*0194*/ 	.word	0xffffffff


	//   ....[47]....
        /*0198*/ 	.word	0xffffffff


	//   ....[48]....
        /*019c*/ 	.word	0xffffffff


	//   ....[49]....
        /*01a0*/ 	.word	0xffffffff


	//   ....[50]....
        /*01a4*/ 	.word	0xffffffff


	//   ....[51]....
        /*01a8*/ 	.word	0xffffffff


	//   ....[52]....
        /*01ac*/ 	.word	0xffffffff


	//   ....[53]....
        /*01b0*/ 	.word	0xffffffff


	//   ....[54]....
        /*01b4*/ 	.word	0xffffffff


	//   ....[55]....
        /*01b8*/ 	.word	0xffffffff


	//   ....[56]....
        /*01bc*/ 	.word	0xffffffff


	//   ....[57]....
        /*01c0*/ 	.word	0xffffffff


	//   ....[58]....
        /*01c4*/ 	.word	0xffffffff


	//   ....[59]....
        /*01c8*/ 	.word	0xffffffff


	//   ....[60]....
        /*01cc*/ 	.word	0xffffffff


	//   ....[61]....
        /*01d0*/ 	.word	0xffffffff


	//   ....[62]....
        /*01d4*/ 	.word	0xffffffff


	//   ....[63]....
        /*01d8*/ 	.word	0xffffffff


	//   ....[64]....
        /*01dc*/ 	.word	0xffffffff


	//   ....[65]....
        /*01e0*/ 	.word	0xffffffff


	//   ....[66]....
        /*01e4*/ 	.word	0xffffffff


	//   ....[67]....
        /*01e8*/ 	.word	0xffffffff


	//   ....[68]....
        /*01ec*/ 	.word	0xffffffff


	//   ....[69]....
        /*01f0*/ 	.word	0xffffffff


	//   ....[70]....
        /*01f4*/ 	.word	0xffffffff


	//   ....[71]....
        /*01f8*/ 	.word	0xffffffff


	//   ....[72]....
        /*01fc*/ 	.word	0xffffffff


	//   ....[73]....
        /*0200*/ 	.word	0xffffffff


	//   ....[74]....
        /*0204*/ 	.word	0xffffffff


	//   ....[75]....
        /*0208*/ 	.word	0xffffffff


	//   ....[76]....
        /*020c*/ 	.word	0xffffffff


	//   ....[77]....
        /*0210*/ 	.word	0xffffffff


	//   ....[78]....
        /*0214*/ 	.word	0xffffffff


	//   ....[79]....
        /*0218*/ 	.word	0xffffffff


	//   ....[80]....
        /*021c*/ 	.word	0xffffffff


	//   ....[81]....
        /*0220*/ 	.word	0xffffffff


	//   ....[82]....
        /*0224*/ 	.word	0xffffffff


	//   ....[83]....
        /*0228*/ 	.word	0xffffffff


	//   ....[84]....
        /*022c*/ 	.word	0xffffffff


	//   ....[85]....
        /*0230*/ 	.word	0xffffffff


	//----- nvinfo : EIATTR_COOP_GROUP_INSTR_OFFSETS
	.align		4
.L_1879:
        /*0234*/ 	.byte	0x04, 0x28
        /*0236*/ 	.short	(.L_1881 - .L_1880)


	//   ....[0]....
.L_1880:
        /*0238*/ 	.word	0x000000b0


	//   ....[1]....
        /*023c*/ 	.word	0x000009d0


	//   ....[2]....
        /*0240*/ 	.word	0x000009e0


	//   ....[3]....
        /*0244*/ 	.word	0x00000a30


	//   ....[4]....
        /*0248*/ 	.word	0x00000a40


	//   ....[5]....
        /*024c*/ 	.word	0x00000a90


	//   ....[6]....
        /*0250*/ 	.word	0x00000aa0


	//   ....[7]....
        /*0254*/ 	.word	0x00000af0


	//   ....[8]....
        /*0258*/ 	.word	0x00000b00


	//   ....[9]....
        /*025c*/ 	.word	0x00000b60


	//   ....[10]....
        /*0260*/ 	.word	0x00000b90


	//   ....[11]....
        /*0264*/ 	.word	0x00000c40


	//   ....[12]....
        /*0268*/ 	.word	0x00000c50


	//   ....[13]....
        /*026c*/ 	.word	0x00000ca0


	//   ....[14]....
        /*0270*/ 	.word	0x00000cb0


	//   ....[15]....
        /*0274*/ 	.word	0x00000d00


	//   ....[16]....
        /*0278*/ 	.word	0x00000d10


	//   ....[17]....
        /*027c*/ 	.word	0x00000d60


	//   ....[18]....
        /*0280*/ 	.word	0x00000d70


	//   ....[19]....
        /*0284*/ 	.word	0x00000dd0


	//   ....[20]....
        /*0288*/ 	.word	0x00000e00


	//   ....[21]....
        /*028c*/ 	.word	0x00001000


	//   ....[22]....
        /*0290*/ 	.word	0x00001010


	//   ....[23]....
        /*0294*/ 	.word	0x00001060


	//   ....[24]....
        /*0298*/ 	.word	0x00001070


	//   ....[25]....
        /*029c*/ 	.word	0x000010c0


	//   ....[26]....
        /*02a0*/ 	.word	0x000010d0


	//   ....[27]....
        /*02a4*/ 	.word	0x00001120


	//   ....[28]....
        /*02a8*/ 	.word	0x00001130


	//   ....[29]....
        /*02ac*/ 	.word	0x00001180


	//   ....[30]....
        /*02b0*/ 	.word	0x00001190


	//   ....[31]....
        /*02b4*/ 	.word	0x00001780


	//   ....[32]....
        /*02b8*/ 	.word	0x00001790


	//   ....[33]....
        /*02bc*/ 	.word	0x000017e0


	//   ....[34]....
        /*02c0*/ 	.word	0x000017f0


	//   ....[35]....
        /*02c4*/ 	.word	0x00001840


	//   ....[36]....
        /*02c8*/ 	.word	0x00001850


	//   ....[37]....
        /*02cc*/ 	.word	0x000018a0


	//   ....[38]....
        /*02d0*/ 	.word	0x000018b0


	//   ....[39]....
        /*02d4*/ 	.word	0x00001900


	//   ....[40]....
        /*02d8*/ 	.word	0x00001910


	//   ....[41]....
        /*02dc*/ 	.word	0x000019a0


	//   ....[42]....
        /*02e0*/ 	.word	0x000019b0


	//   ....[43]....
        /*02e4*/ 	.word	0x00001a00


	//   ....[44]....
        /*02e8*/ 	.word	0x00001a10


	//   ....[45]....
        /*02ec*/ 	.word	0x00001a60


	//   ....[46]....
        /*02f0*/ 	.word	0x00001a70


	//   ....[47]....
        /*02f4*/ 	.word	0x00001ac0


	//   ....[48]....
        /*02f8*/ 	.word	0x00001ad0


	//   ....[49]....
        /*02fc*/ 	.word	0x00001b20


	//   ....[50]....
        /*0300*/ 	.word	0x00001b30


	//   ....[51]....
        /*0304*/ 	.word	0x00001be0


	//   ....[52]....
        /*0308*/ 	.word	0x00001bf0


	//   ....[53]....
        /*030c*/ 	.word	0x00001c40


	//   ....[54]....
        /*0310*/ 	.word	0x00001c50


	//   ....[55]....
        /*0314*/ 	.word	0x00001ca0


	//   ....[56]....
        /*0318*/ 	.word	0x00001cb0


	//   ....[57]....
        /*031c*/ 	.word	0x00001d00


	//   ....[58]....
        /*0320*/ 	.word	0x00001d10


	//   ....[59]....
        /*0324*/ 	.word	0x00001d60


	//   ....[60]....
        /*0328*/ 	.word	0x00001d70


	//   ....[61]....
        /*032c*/ 	.word	0x00001e00


	//   ....[62]....
        /*0330*/ 	.word	0x00001e10


	//   ....[63]....
        /*0334*/ 	.word	0x00001e60


	//   ....[64]....
        /*0338*/ 	.word	0x00001e70


	//   ....[65]....
        /*033c*/ 	.word	0x00001ec0


	//   ....[66]....
        /*0340*/ 	.word	0x00001ed0


	//   ....[67]....
        /*0344*/ 	.word	0x00001f30


	//   ....[68]....
        /*0348*/ 	.word	0x00001f40


	//   ....[69]....
        /*034c*/ 	.word	0x00001fb0


	//   ....[70]....
        /*0350*/ 	.word	0x00001fd0


	//   ....[71]....
        /*0354*/ 	.word	0x00002250


	//   ....[72]....
        /*0358*/ 	.word	0x00002260


	//   ....[73]....
        /*035c*/ 	.word	0x000022b0


	//   ....[74]....
        /*0360*/ 	.word	0x000022c0


	//   ....[75]....
        /*0364*/ 	.word	0x00002310


	//   ....[76]....
        /*0368*/ 	.word	0x00002320


	//   ....[77]....
        /*036c*/ 	.word	0x00002370


	//   ....[78]....
        /*0370*/ 	.word	0x00002380


	//   ....[79]....
        /*0374*/ 	.word	0x000023d0


	//   ....[80]....
        /*0378*/ 	.word	0x000023e0


	//   ....[81]....
        /*037c*/ 	.word	0x00002670


	//   ....[82]....
        /*0380*/ 	.word	0x000026c0


	//   ....[83]....
        /*0384*/ 	.word	0x000026e0


	//   ....[84]....
        /*0388*/ 	.word	0x00002700


	//   ....[85]....
        /*038c*/ 	.word	0x00002720


	//----- nvinfo : EIATTR_VRC_CTA_INIT_COUNT
	.align		4
.L_1881:
        /*0390*/ 	.byte	0x02, 0x4a
	.zero		1
	.zero		1


	//----- nvinfo : EIATTR_EXIT_INSTR_OFFSETS
	.align		4
        /*0394*/ 	.byte	0x04, 0x1c
        /*0396*/ 	.short	(.L_1883 - .L_1882)


	//   ....[0]....
.L_1882:
        /*0398*/ 	.word	0x00002a50


	//----- nvinfo : EIATTR_CRS_STACK_SIZE
	.align		4
.L_1883:
        /*039c*/ 	.byte	0x04, 0x1e
        /*039e*/ 	.short	(.L_1885 - .L_1884)
.L_1884:
        /*03a0*/ 	.word	0x00000000


	//----- nvinfo : EIATTR_CBANK_PARAM_SIZE
	.align		4
.L_1885:
        /*03a4*/ 	.byte	0x03, 0x19
        /*03a6*/ 	.short	0x0060


	//----- nvinfo : EIATTR_PARAM_CBANK
	.align		4
        /*03a8*/ 	.byte	0x04, 0x0a
        /*03aa*/ 	.short	(.L_1887 - .L_1886)
	.align		4
.L_1886:
        /*03ac*/ 	.word	index@(.nv.constant0._ZN4vllm3moe44grouped_topk_fused_small_expert_count_kernelI6__halfS2_iLNS0_11ScoringFuncE0ELi384ELb0ELi8EEEvPT_PfPT1_PKT0_llllllbd)
        /*03b0*/ 	.short	0x0380
        /*03b2*/ 	.short	0x0060


	//----- nvinfo : EIATTR_SW_WAR
	.align		4
.L_1887:
        /*03b4*/ 	.byte	0x04, 0x36
        /*03b6*/ 	.short	(.L_1889 - .L_1888)
.L_1888:
        /*03b8*/ 	.word	0x00000008
.L_1889:


//--------------------- .nv.info._ZN4vllm3moe44grouped_topk_fused_small_expert_count_kernelI6__halfS2_iLNS0_11ScoringFuncE0ELi512ELb0ELi8EEEvPT_PfPT1_PKT0_llllllbd --------------------------
	.section	.nv.info._ZN4vllm3moe44grouped_topk_fused_small_expert_count_kernelI6__halfS2_iLNS0_11ScoringFuncE0ELi512ELb0ELi8EEEvPT_PfPT1_PKT0_llllllbd,"",@"SHT_CUDA_INFO"
	.sectionflags	@""
	.align	4


	//----- nvinfo : EIATTR_CUDA_API_VERSION
	.align		4
        /*0000*/ 	.byte	0x04, 0x37
        /*0002*/ 	.short	(.L_1891 - .L_1890)
.L_1890:
        /*0004*/ 	.word	0x00000082


	//----- nvinfo : EIATTR_KPARAM_INFO
	.align		4
.L_1891:
        /*0008*/ 	.byte	0x04, 0x17
        /*000a*/ 	.short	(.L_1893 - .L_1892)
.L_1892:
        /*000c*/ 	.word	0x00000000
        /*0010*/ 	.short	0x000b
        /*0012*/ 	.short	0x0058
        /*0014*/ 	.byte	0x00, 0xf0, 0x21, 0x00


	//----- nvinfo : EIATTR_KPARAM_INFO
	.align		4
.L_1893:
        /*0018*/ 	.byte	0x04, 0x17
        /*001a*/ 	.short	(.L_1895 - .L_1894)
.L_1894:
        /*001c*/ 	.word	0x00000000
        /*0020*/ 	.short	0x000a
        /*0022*/ 	.short	0x0050
        /*0024*/ 	.byte	0x00, 0xf0, 0x05, 0x00


	//----- nvinfo : EIATTR_KPARAM_INFO
	.align		4
.L_1895:
        /*0028*/ 	.byte	0x04, 0x17
        /*002a*/ 	.short	(.L_1897 - .L_1896)
.L_1896:
        /*002c*/ 	.word	0x00000000
        /*0030*/ 	.short	0x0009
        /*0032*/ 	.short	0x0048
        /*0034*/ 	.byte	0x00, 0xf0, 0x21, 0x00


	//----- nvinfo : EIATTR_KPARAM_INFO
	.align		4
.L_1897:
        /*0038*/ 	.byte	0x04, 0x17
        /*003a*/ 	.short	(.L_1899 - .L_1898)
.L_1898:
        /*003c*/ 	.word	0x00000000
        /*0040*/ 	.short	0x0008
        /*0042*/ 	.short	0x0040
        /*0044*/ 	.byte	0x00, 0xf0, 0x21, 0x00


	//----- nvinfo : EIATTR_KPARAM_INFO
	.align		4
.L_1899:
        /*0048*/ 	.byte	0x04, 0x17
        /*004a*/ 	.short	(.L_1901 - .L_1900)
.L_1900:
        /*004c*/ 	.word	0x00000000
        /*0050*/ 	.short	0x0007
        /*0052*/ 	.short	0x0038
        /*0054*/ 	.byte	0x00, 0xf0, 0x21, 0x00


	//----- nvinfo : EIATTR_KPARAM_INFO
	.align		4
.L_1901:
        /*0058*/ 	.byte	0x04, 0x17
        /*005a*/ 	.short	(.L_1903 - .L_1902)
.L_1902:
        /*005c*/ 	.word	0x00000000
        /*0060*/ 	.short	0x0006
        /*0062*/ 	.short	0x0030
        /*0064*/ 	.byte	0x00, 0xf0, 0x21, 0x00


	//----- nvinfo : EIATTR_KPARAM_INFO
	.align		4
.L_1903:
        /*0068*/ 	.byte	0x04, 0x17
        /*006a*/ 	.short	(.L_1905 - .L_1904)
.L_1904:
        /*006c*/ 	.word	0x00000000
        /*0070*/ 	.short	0x0005
        /*0072*/ 	.short	0x0028
        /*0074*/ 	.byte	0x00, 0xf0, 0x21, 0x00


	//----- nvinfo : EIATTR_KPARAM_INFO
	.align		4
.L_1905:
        /*0078*/ 	.byte	0x04, 0x17
        /*007a*/ 	.short	(.L_1907 - .L_1906)
.L_1906:
        /*007c*/ 	.word	0x00000000
        /*0080*/ 	.short	0x0004
        /*0082*/ 	.short	0x0020
        /*0084*/ 	.byte	0x00, 0xf0, 0x21, 0x00


	//----- nvinfo : EIATTR_KPARAM_INFO
	.align		4
.L_1907:
        /*0088*/ 	.byte	0x04, 0x17
        /*008a*/ 	.short	(.L_1909 - .L_1908)
.L_1908:
        /*008c*/ 	.word	0x00000000
        /*0090*/ 	.short	0x0003
        /*0092*/ 	.short	0x0018
        /*0094*/ 	.byte	0x00, 0xf5, 0x21, 0x00


	//----- nvinfo : EIATTR_KPARAM_INFO
	.align		4
.L_1909:
        /*0098*/ 	.byte	0x04, 0x17
        /*009a*/ 	.short	(.L_1911 - .L_1910)
.L_1910:
        /*009c*/ 	.word	0x00000000
        /*00a0*/ 	.short	0x0002
        /*00a2*/ 	.short	0x0010
        /*00a4*/ 	.byte	0x00, 0xf5, 0x21, 0x00


	//----- nvinfo : EIATTR_KPARAM_INFO
	.align		4
.L_1911:
        /*00a8*/ 	.byte	0x04, 0x17
        /*00aa*/ 	.short	(.L_1913 - .L_1912)
.L_1912:
        /*00ac*/ 	.word	0x00000000
        /*00b0*/ 	.short	0x0001
        /*00b2*/ 	.short	0x0008
        /*00b4*/ 	.byte	0x00, 0xf5, 0x21, 0x00


	//----- nvinfo : EIATTR_KPARAM_INFO
	.align		4
.L_1913:
        /*00b8*/ 	.byte	0x04, 0x17
        /*00ba*/ 	.short	(.L_1915 - .L_1914)
.L_1914:
        /*00bc*/ 	.word	0x00000000
        /*00c0*/ 	.short	0x0000
        /*00c2*/ 	.short	0x0000
        /*00c4*/ 	.byte	0x00, 0xf5, 0x21, 0x00


	//----- nvinfo : EIATTR_SPARSE_MMA_MASK
	.align		4
.L_1915:
        /*00c8*/ 	.byte	0x03, 0x50
        /*00ca*/ 	.short	0x0000


	//----- nvinfo : EIATTR_MAXREG_COUNT
	.align		4
        /*00cc*/ 	.byte	0x03, 0x1b
        /*00ce*/ 	.short	0x00ff


	//----- nvinfo : EIATTR_NUM_BARRIERS
	.align		4
        /*00d0*/ 	.byte	0x02, 0x4c
        /*00d2*/ 	.byte	0x01
	.zero		1


	//----- nvinfo : EIATTR_MERCURY_ISA_VERSION
	.align		4
        /*00d4*/ 	.byte	0x03, 0x5f
        /*00d6*/ 	.short	0x0101


	//----- nvinfo : EIATTR_COOP_GROUP_MASK_REGIDS
	.align		4
        /*00d8*/ 	.byte	0x04, 0x29
        /*00da*/ 	.short	(.L_1917 - .L_1916)


	//   ....[0]....
.L_1916:
        /*00dc*/ 	.word	0xffffffff


	//   ....[1]....
        /*00e0*/ 	.word	0xffffffff


	//   ....[2]....
        /*00e4*/ 	.word	0xffffffff


	//   ....[3]....
        /*00e8*/ 	.word	0xffffffff


	//   ....[4]....
        /*00ec*/ 	.word	0xffffffff


	//   ....[5]....
        /*00f0*/ 	.word	0xffffffff


	//   ....[6]....
        /*00f4*/ 	.word	0xffffffff


	//   ....[7]....
        /*00f8*/ 	.word	0xffffffff


	//   ....[8]....
        /*00fc*/ 	.word	0xffffffff


	//   ....[9]....
        /*0100*/ 	.word	0xffffffff


	//   ....[10]....
        /*0104*/ 	.word	0xffffffff


	//   ....[11]....
        /*0108*/ 	.word	0xffffffff


	//   ....[12]....
        /*010c*/ 	.word	0xffffffff


	//   ....[13]....
        /*0110*/ 	.word	0xffffffff


	//   ....[14]....
        /*0114*/ 	.word	0xffffffff


	//   ....[15]....
        /*0118*/ 	.word	0xffffffff


	//   ....[16]....
        /*011c*/ 	.word	0xffffffff


	//   ....[17]....
        /*0120*/ 	.word	0xffffffff


	//   ....[18]....
        /*0124*/ 	.word	0xffffffff


	//   ....[19]....
        /*0128*/ 	.word	0xffffffff


	//   ....[20]....
        /*012c*/ 	.word	0xffffffff


	//   ....[21]....
        /*0130*/ 	.word	0xffffffff


	//   ....[22]....
        /*0134*/ 	.word	0xffffffff


	//   ....[23]....
        /*0138*/ 	.word	0xffffffff


	//   ....[24]....
        /*013c*/ 	.word	0xffffffff


	//   ....[25]....
        /*0140*/ 	.word	0xffffffff


	//   ....[26]....
        /*0144*/ 	.word	0xffffffff


	//   ....[27]....
        /*0148*/ 	.word	0xffffffff


	//   ....[28]....
        /*014c*/ 	.word	0xffffffff


	//   ....[29]....
        /*0150*/ 	.word	0xffffffff


	//   ....[30]....
        /*0154*/ 	.word	0xffffffff


	//   ....[31]....
        /*0158*/ 	.word	0xffffffff


	//   ....[32]....
        /*015c*/ 	.word	0xffffffff


	//   ....[33]....
        /*0160*/ 	.word	0xffffffff


	//   ....[34]....
        /*0164*/ 	.word	0xffffffff


	//   ....[35]....
        /*0168*/ 	.word	0xffffffff


	//   ....[36]....
        /*016c*/ 	.word	0xffffffff


	//   ....[37]....
        /*0170*/ 	.word	0xffffffff


	//   ....[38]....
        /*0174*/ 	.word	0xffffffff


	//   ....[39]....
        /*0178*/ 	.word	0xffffffff


	//   ....[40]....
        /*017c*/ 	.word	0xffffffff


	//   ....[41]....
        /*0180*/ 	.word	0xffffffff


	//   ....[42]....
        /*0184*/ 	.word	0xffffffff


	//   ....[43]....
        /*0188*/ 	.word	0xffffffff


	//   ....[44]....
        /*018c*/ 	.word	0xffffffff


	//   ....[45]....
        /*0190*/ 	.word	0xffffffff


	//   ....[46]....
        /*0194*/ 	.word	0xffffffff


	//   ....[47]....
        /*0198*/ 	.word	0xffffffff


	//   ....[48]....
        /*019c*/ 	.word	0xffffffff


	//   ....[49]....
        /*01a0*/ 	.word	0xffffffff


	//   ....[50]....
        /*01a4*/ 	.word	0xffffffff


	//   ....[51]....
        /*01a8*/ 	.word	0xffffffff


	//   ....[52]....
        /*01ac*/ 	.word	0xffffffff


	//   ....[53]....
        /*01b0*/ 	.word	0xffffffff


	//   ....[54]....
        /*01b4*/ 	.word	0xffffffff


	//   ....[55]....
        /*01b8*/ 	.word	0xffffffff


	//   ....[56]....
        /*01bc*/ 	.word	0xffffffff


	//   ....[57]....
        /*01c0*/ 	.word	0xffffffff


	//   ....[58]....
        /*01c4*/ 	.word	0xffffffff


	//   ....[59]....
        /*01c8*/ 	.word	0xffffffff


	//   ....[60]....
        /*01cc*/ 	.word	0xffffffff


	//   ....[61]....
        /*01d0*/ 	.word	0xffffffff


	//   ....[62]....
        /*01d4*/ 	.word	0xffffffff


	//   ....[63]....
        /*01d8*/ 	.word	0xffffffff


	//   ....[64]....
        /*01dc*/ 	.word	0xffffffff


	//   ....[65]....
        /*01e0*/ 	.word	0xffffffff


	//   ....[66]....
        /*01e4*/ 	.word	0xffffffff


	//   ....[67]....
        /*01e8*/ 	.word	0xffffffff


	//   ....[68]....
        /*01ec*/ 	.word	0xffffffff


	//   ....[69]....
        /*01f0*/ 	.word	0xffffffff


	//   ....[70]....
        /*01f4*/ 	.word	0xffffffff


	//   ....[71]....
        /*01f8*/ 	.word	0xffffffff


	//   ....[72]....
        /*01fc*/ 	.word	0xffffffff


	//   ....[73]....
        /*0200*/ 	.word	0xffffffff


	//   ....[74]....
        /*0204*/ 	.word	0xffffffff


	//   ....[75]....
        /*0208*/ 	.word	0xffffffff


	//   ....[76]....
        /*020c*/ 	.word	0xffffffff


	//   ....[77]....
        /*0210*/ 	.word	0xffffffff


	//   ....[78]....
        /*0214*/ 	.word	0xffffffff


	//   ....[79]....
        /*0218*/ 	.word	0xffffffff


	//   ....[80]....
        /*021c*/ 	.word	0xffffffff


	//   ....[81]....
        /*0220*/ 	.word	0xffffffff


	//   ....[82]....
        /*0224*/ 	.word	0xffffffff


	//   ....[83]....
        /*0228*/ 	.word	0xffffffff


	//   ....[84]....
        /*022c*/ 	.word	0xffffffff


	//   ....[85]....
        /*0230*/ 	.word	0xffffffff


	//----- nvinfo : EIATTR_COOP_GROUP_INSTR_OFFSETS
	.align		4
.L_1917:
        /*0234*/ 	.byte	0x04, 0x28
        /*0236*/ 	.short	(.L_1919 - .L_1918)


	//   ....[0]....
.L_1918:
        /*0238*/ 	.word	0x000000b0


	//   ....[1]....
        /*023c*/ 	.word	0x000009d0


	//   ....[2]....
        /*0240*/ 	.word	0x000009e0


	//   ....[3]....
        /*0244*/ 	.word	0x00000a30


	//   ....[4]....
        /*0248*/ 	.word	0x00000a40


	//   ....[5]....
        /*024c*/ 	.word	0x00000a90


	//   ....[6]....
        /*0250*/ 	.word	0x00000aa0


	//   ....[7]....
        /*0254*/ 	.word	0x00000af0


	//   ....[8]....
        /*0258*/ 	.word	0x00000b00


	//   ....[9]....
        /*025c*/ 	.word	0x00000b60


	//   ....[10]....
        /*0260*/ 	.word	0x00000b90


	//   ....[11]....
        /*0264*/ 	.word	0x00000c40


	//   ....[12]....
        /*0268*/ 	.word	0x00000c50


	//   ....[13]....
        /*026c*/ 	.word	0x00000ca0


	//   ....[14]....
        /*0270*/ 	.word	0x00000cb0


	//   ....[15]....
        /*0274*/ 	.word	0x00000d00


	//   ....[16]....
        /*0278*/ 	.word	0x00000d10


	//   ....[17]....
        /*027c*/ 	.word	0x00000d60


	//   ....[18]....
        /*0280*/ 	.word	0x00000d70


	//   ....[19]....
        /*0284*/ 	.word	0x00000dd0


	//   ....[20]....
        /*0288*/ 	.word	0x00000e00


	//   ....[21]....
        /*028c*/ 	.word	0x00001000


	//   ....[22]....
        /*0290*/ 	.word	0x00001010


	//   ....[23]....
        /*0294*/ 	.word	0x00001060


	//   ....[24]....
        /*0298*/ 	.word	0x00001070


	//   ....[25]....
        /*029c*/ 	.word	0x000010c0


	//   ....[26]....
        /*02a0*/ 	.word	0x000010d0


	//   ....[27]....
        /*02a4*/ 	.word	0x00001120


	//   ....[28]....
        /*02a8*/ 	.word	0x00001130


	//   ....[29]....
        /*02ac*/ 	.word	0x00001180


	//   ....[30]....
        /*02b0*/ 	.word	0x00001190


	//   ....[31]....
        /*02b4*/ 	.word	0x00001710


	//   ....[32]....
        /*02b8*/ 	.word	0x00001720


	//   ....[33]....
        /*02bc*/ 	.word	0x00001770


	//   ....[34]....
        /*02c0*/ 	.word	0x00001780


	//   ....[35]....
        /*02c4*/ 	.word	0x000017d0


	//   ....[36]....
        /*02c8*/ 	.word	0x000017e0


	//   ....[37]....
        /*02cc*/ 	.word	0x00001830


	//   ....[38]....
        /*02d0*/ 	.word	0x00001840


	//   ....[39]....
        /*02d4*/ 	.word	0x00001890


	//   ....[40]....
        /*02d8*/ 	.word	0x000018a0


	//   ....[41]....
        /*02dc*/ 	.word	0x00001930


	//   ....[42]....
        /*02e0*/ 	.word	0x00001940


	//   ....[43]....
        /*02e4*/ 	.word	0x00001990


	//   ....[44]....
        /*02e8*/ 	.word	0x000019a0


	//   ....[45]....
        /*02ec*/ 	.word	0x000019f0


	//   ....[46]....
        /*02f0*/ 	.word	0x00001a00


	//   ....[47]....
        /*02f4*/ 	.word	0x00001a50


	//   ....[48]....
        /*02f8*/ 	.word	0x00001a60


	//   ....[49]....
        /*02fc*/ 	.word	0x00001ab0


	//   ....[50]....
        /*0300*/ 	.word	0x00001ac0


	//   ....[51]....
        /*0304*/ 	.word	0x00001b60


	//   ....[52]....
        /*0308*/ 	.word	0x00001b70


	//   ....[53]....
        /*030c*/ 	.word	0x00001bc0


	//   ....[54]....
        /*0310*/ 	.word	0x00001bd0


	//   ....[55]....
        /*0314*/ 	.word	0x00001c20


	//   ....[56]....
        /*0318*/ 	.word	0x00001c30


	//   ....[57]....
        /*031c*/ 	.word	0x00001c80


	//   ....[58]....
        /*0320*/ 	.word	0x00001c90


	//   ....[59]....
        /*0324*/ 	.word	0x00001ce0


	//   ....[60]....
        /*0328*/ 	.word	0x00001cf0


	//   ....[61]....
        /*032c*/ 	.word	0x00001d80


	//   ....[62]....
        /*0330*/ 	.word	0x00001d90


	//   ....[63]....
        /*0334*/ 	.word	0x00001de0


	//   ....[64]....
        /*0338*/ 	.word	0x00001df0


	//   ....[65]....
        /*033c*/ 	.word	0x00001e40


	//   ....[66]....
        /*0340*/ 	.word	0x00001e50


	//   ....[67]....
        /*0344*/ 	.word	0x00001eb0


	//   ....[68]....
        /*0348*/ 	.word	0x00001ec0


	//   ....[69]....
        /*034c*/ 	.word	0x00001f30


	//   ....[70]....
        /*0350*/ 	.word	0x00001f60


	//   ....[71]....
        /*0354*/ 	.word	0x000021d0


	//   ....[72]....
        /*0358*/ 	.word	0x000021f0


	//   ....[73]....
        /*035c*/ 	.word	0x00002240


	//   ....[74]....
        /*0360*/ 	.word	0x00002250


	//   ....[75]....
        /*0364*/ 	.word	0x000022a0


	//   ....[76]....
        /*0368*/ 	.word	0x000022b0


	//   ....[77]....
        /*036c*/ 	.word	0x00002300


	//   ....[78]....
        /*0370*/ 	.word	0x00002310


	//   ....[79]....
        /*0374*/ 	.word	0x00002360


	//   ....[80]....
        /*0378*/ 	.word	0x00002370


	//   ....[81]....
        /*037c*/ 	.word	0x000025d0


	//   ....[82]....
        /*0380*/ 	.word	0x00002620


	//   ....[83]....
        /*0384*/ 	.word	0x00002640


	//   ....[84]....
        /*0388*/ 	.word	0x00002660


	//   ....[85]....
        /*038c*/ 	.word	0x00002680


	//----- nvinfo : EIATTR_VRC_CTA_INIT_COUNT
	.align		4
.L_1919:
        /*0390*/ 	.byte	0x02, 0x4a
	.zero		1
	.zero		1


	//----- nvinfo : EIATTR_EXIT_INSTR_OFFSETS
	.align		4
        /*0394*/ 	.byte	0x04, 0x1c
        /*0396*/ 	.short	(.L_1921 - .L_1920)


	//   ....[0]....
.L_1920:
        /*0398*/ 	.word	0x000029b0


	//----- nvinfo : EIATTR_CRS_STACK_SIZE
	.align		4
.L_1921:
        /*039c*/ 	.byte	0x04, 0x1e
        /*039e*/ 	.short	(.L_1923 - .L_1922)
.L_1922:
        /*03a0*/ 	.word	0x00000000


	//----- nvinfo : EIATTR_CBANK_PARAM_SIZE
	.align		4
.L_1923:
        /*03a4*/ 	.byte	0x03, 0x19
        /*03a6*/ 	.short	0x0060


	//----- nvinfo : EIATTR_PARAM_CBANK
	.align		4
        /*03a8*/ 	.byte	0x04, 0x0a
        /*03aa*/ 	.short	(.L_1925 - .L_1924)
	.align		4
.L_1924:
        /*03ac*/ 	.word	index@(.nv.constant0._ZN4vllm3moe44grouped_topk_fused_small_expert_count_kernelI6__halfS2_iLNS0_11ScoringFuncE0ELi512ELb0ELi8EEEvPT_PfPT1_PKT0_llllllbd)
        /*03b0*/ 	.short	0x0380
        /*03b2*/ 	.short	0x0060


	//----- nvinfo : EIATTR_SW_WAR
	.align		4
.L_1925:
        /*03b4*/ 	.byte	0x04, 0x36
        /*03b6*/ 	.short	(.L_1927 - .L_1926)
.L_1926:
        /*03b8*/ 	.word	0x00000008
.L_1927:


//--------------------- .nv.info._ZN4vllm3moe44grouped_topk_fused_small_expert_count_kernelI6__halfS2_iLNS0_11ScoringFuncE0ELi512ELb0ELi22EEEvPT_PfPT1_PKT0_llllllbd --------------------------
	.section	.nv.info._ZN4vllm3moe44grouped_topk_fused_small_expert_count_kernelI6__halfS2_iLNS0_11ScoringFuncE0ELi512ELb0ELi22EEEvPT_PfPT1_PKT0_llllllbd,"",@"SHT_CUDA_INFO"
	.sectionflags	@""
	.align	4


	//----- nvinfo : EIATTR_CUDA_API_VERSION
	.align		4
        /*0000*/ 	.byte	0x04, 0x37
        /*0002*/ 	.short	(.L_1929 - .L_1928)
.L_1928:
        /*0004*/ 	.word	0x00000082


	//----- nvinfo : EIATTR_KPARAM_INFO
	.align		4
.L_1929:
        /*0008*/ 	.byte	0x04, 0x17
        /*000a*/ 	.short	(.L_1931 - .L_1930)
.L_1930:
        /*000c*/ 	.word	0x00000000
        /*0010*/ 	.short	0x000b
        /*0012*/ 	.short	0x0058
        /*0014*/ 	.byte	0x00, 0xf0, 0x21, 0x00


	//----- nvinfo : EIATTR_KPARAM_INFO
	.align		4
.L_1931:
        /*0018*/ 	.byte	0x04, 0x17
        /*001a*/ 	.short	(.L_1933 - .L_1932)
.L_1932:
        /*001c*/ 	.word	0x00000000
        /*0020*/ 	.short	0x000a
        /*0022*/ 	.short	0x0050
        /*0024*/ 	.byte	0x00, 0xf0, 0x05, 0x00


	//----- nvinfo : EIATTR_KPARAM_INFO
	.align		4
.L_1933:
        /*0028*/ 	.byte	0x04, 0x17
        /*002a*/ 	.short	(.L_1935 - .L_1934)
.L_1934:
        /*002c*/ 	.word	0x00000000
        /*0030*/ 	.short	0x0009
        /*0032*/ 	.short	0x0048
        /*0034*/ 	.byte	0x00, 0xf0, 0x21, 0x00


	//----- nvinfo : EIATTR_KPARAM_INFO
	.align		4
.L_1935:
        /*0038*/ 	.byte	0x04, 0x17
        /*003a*/ 	.short	(.L_1937 - .L_1936)
.L_1936:
        /*003c*/ 	.word	0x00000000
        /*0040*/ 	.short	0x0008
        /*0042*/ 	.short	0x0040
        /*0044*/ 	.byte	0x00, 0xf0, 0x21, 0x00


	//----- nvinfo : EIATTR_KPARAM_INFO
	.align		4
.L_1937:
        /*0048*/ 	.byte	0x04, 0x17
        /*004a*/ 	.short	(.L_1939 - .L_1938)
.L_1938:
        /*004c*/ 	.word	0x00000000
        /*0050*/ 	.short	0x0007
        /*0052*/ 	.short	0x0038
        /*0054*/ 	.byte	0x00, 0xf0, 0x21, 0x00


	//----- nvinfo : EIATTR_KPARAM_INFO
	.align		4
.L_1939:
        /*0058*/ 	.byte	0x04, 0x17
        /*005a*/ 	.short	(.L_1941 - .L_1940)
.L_1940:
        /*005c*/ 	.word	0x00000000
        /*0060*/ 	.short	0x0006
        /*0062*/ 	.short	0x0030
        /*0064*/ 	.byte	0x00, 0xf0, 0x21, 0x00


	//----- nvinfo : EIATTR_KPARAM_INFO
	.align		4
.L_1941:
        /*0068*/ 	.byte	0x04, 0x17
        /*006a*/ 	.short	(.L_1943 - .L_1942)
.L_1942:
        /*006c*/ 	.word	0x00000000
        /*0070*/ 	.short	0x0005
        /*0072*/ 	.short	0x0028
        /*0074*/ 	.byte	0x00, 0xf0, 0x21, 0x00


	//----- nvinfo : EIATTR_KPARAM_INFO
	.align		4
.L_1943:
        /*0078*/ 	.byte	0x04, 0x17
        /*007a*/ 	.short	(.L_1945 - .L_1944)
.L_1944:
        /*007c*/ 	.word	0x00000000
        /*0080*/ 	.short	0x0004
        /*0082*/ 	.short	0x0020
        /*0084*/ 	.byte	0x00, 0xf0, 0x21, 0x00


	//----- nvinfo : EIATTR_KPARAM_INFO
	.align		4
.L_1945:
        /*0088*/ 	.byte	0x04, 0x17
        /*008a*/ 	.short	(.L_1947 - .L_1946)
.L_1946:
        /*008c*/ 	.word	0x00000000
        /*0090*/ 	.short	0x0003
        /*0092*/ 	.short	0x0018
        /*0094*/ 	.byte	0x00, 0xf5, 0x21, 0x00


	//----- nvinfo : EIATTR_KPARAM_INFO
	.align		4
.L_1947:
        /*0098*/ 	.byte	0x04, 0x17
        /*009a*/ 	.short	(.L_1949 - .L_1948)
.L_1948:
        /*009c*/ 	.word	0x00000000
        /*00a0*/ 	.short	0x0002
        /*00a2*/ 	.short	0x0010
        /*00a4*/ 	.byte	0x00, 0xf5, 0x21, 0x00


	//----- nvinfo : EIATTR_KPARAM_INFO
	.align		4
.L_1949:
        /*00a8*/ 	.byte	0x04, 0x17
        /*00aa*/ 	.short	(.L_1951 - .L_1950)
.L_1950:
        /*00ac*/ 	.word	0x00000000
        /*00b0*/ 	.short	0x0001
        /*00b2*/ 	.short	0x0008
        /*00b4*/ 	.byte	0x00, 0xf5, 0x21, 0x00


	//----- nvinfo : EIATTR_KPARAM_INFO
	.align		4
.L_1951:
        /*00b8*/ 	.byte	0x04, 0x17
        /*00ba*/ 	.short	(.L_1953 - .L_1952)
.L_1952:
        /*00bc*/ 	.word	0x00000000
        /*00c0*/ 	.short	0x0000
        /*00c2*/ 	.short	0x0000
        /*00c4*/ 	.byte	0x00, 0xf5, 0x21, 0x00


	//----- nvinfo : EIATTR_SPARSE_MMA_MASK
	.align		4
.L_1953:
        /*00c8*/ 	.byte	0x03, 0x50
        /*00ca*/ 	.short	0x0000


	//----- nvinfo : EIATTR_MAXREG_COUNT
	.align		4
        /*00cc*/ 	.byte	0x03, 0x1b
        /*00ce*/ 	.short	0x00ff


	//----- nvinfo : EIATTR_NUM_BARRIERS
	.align		4
        /*00d0*/ 	.byte	0x02, 0x4c
        /*00d2*/ 	.byte	0x01
	.zero		1


	//----- nvinfo : EIATTR_MERCURY_ISA_VERSION
	.align		4
        /*00d4*/ 	.byte	0x03, 0x5f
        /*00d6*/ 	.short	0x0101


	//----- nvinfo : EIATTR_COOP_GROUP_MASK_REGIDS
	.align		4
        /*00d8*/ 	.byte	0x04, 0x29
        /*00da*/ 	.short	(.L_1955 - .L_1954)


	//   ....[0]....
.L_1954:
        /*00dc*/ 	.word	0xffffffff


	//   ....[1]....
        /*00e0*/ 	.word	0xffffffff


	//   ....[2]....
        /*00e4*/ 	.word	0xffffffff


	//   ....[3]....
        /*00e8*/ 	.word	0xffffffff


	//   ....[4]....
        /*00ec*/ 	.word	0xffffffff


	//   ....[5]....
        /*00f0*/ 	.word	0xffffffff


	//   ....[6]....
        /*00f4*/ 	.word	0xffffffff


	//   ....[7]....
        /*00f8*/ 	.word	0xffffffff


	//   ....[8]....
        /*00fc*/ 	.word	0xffffffff


	//   ....[9]....
        /*0100*/ 	.word	0xffffffff


	//   ....[10]....
        /*0104*/ 	.word	0xffffffff


	//   ....[11]....
        /*0108*/ 	.word	0xffffffff


	//   ....[12]....
        /*010c*/ 	.word	0xffffffff


	//   ....[13]....
        /*0110*/ 	.word	0xffffffff


	//   ....[14]....
        /*0114*/ 	.word	0xffffffff


	//   ....[15]....
        /*0118*/ 	.word	0xffffffff


	//   ....[16]....
        /*011c*/ 	.word	0xffffffff


	//   ....[17]....
        /*0120*/ 	.word	0xffffffff


	//   ....[18]....
        /*0124*/ 	.word	0xffffffff


	//   ....[19]....
        /*0128*/ 	.word	0xffffffff


	//   ....[20]....
        /*012c*/ 	.word	0xffffffff


	//   ....[21]....
        /*0130*/ 	.word	0xffffffff


	//   ....[22]....
        /*0134*/ 	.word	0xffffffff


	//   ....[23]....
        /*0138*/ 	.word	0xffffffff


	//   ....[24]....
        /*013c*/ 	.word	0xffffffff


	//   ....[25]....
        /*0140*/ 	.word	0xffffffff


	//   ....[26]....
        /*0144*/ 	.word	0xffffffff


	//   ....[27]....
        /*0148*/ 	.word	0xffffffff


	//   ....[28]....
        /*014c*/ 	.word	0xffffffff


	//   ....[29]....
        /*0150*/ 	.word	0xffffffff


	//   ....[30]....
        /*0154*/ 	.word	0xffffffff


	//   ....[31]....
        /*0158*/ 	.word	0xffffffff


	//   ....[32]....
        /*015c*/ 	.word	0xffffffff


	//   ....[33]....
        /*0160*/ 	.word	0xffffffff


	//   ....[34]....
        /*0164*/ 	.word	0xffffffff


	//   ....[35]....
        /*0168*/ 	.word	0xffffffff


	//   ....[36]....
        /*016c*/ 	.word	0xffffffff


	//   ....[37]....
        /*0170*/ 	.word	0xffffffff


	//   ....[38]....
        /*0174*/ 	.word	0xffffffff


	//   ....[39]....
        /*0178*/ 	.word	0xffffffff


	//   ....[40]....
        /*017c*/ 	.word	0xffffffff


	//   ....[41]....
        /*0180*/ 	.word	0xffffffff


	//   ....[42]....
        /*0184*/ 	.word	0xffffffff


	//   ....[43]....
        /*0188*/ 	.word	0xffffffff


	//   ....[44]....
        /*018c*/ 	.word	0xffffffff


	//   ....[45]....
        /*0190*/ 	.word	0xffffffff


	//   ....[46]....
        /*0194*/ 	.word	0xffffffff


	//   ....[47]....
        /*0198*/ 	.word	0xffffffff


	//   ....[48]....
        /*019c*/ 	.word	0xffffffff


	//   ....[49]....
        /*01a0*/ 	.word	0xffffffff


	//   ....[50]....
        /*01a4*/ 	.word	0xffffffff


	//   ....[51]....
        /*01a8*/ 	.word	0xffffffff


	//   ....[52]....
        /*01ac*/ 	.word	0xffffffff


	//   ....[53]....
        /*01b0*/ 	.word	0xffffffff


	//   ....[54]....
        /*01b4*/ 	.word	0xffffffff


	//   ....[55]....
        /*01b8*/ 	.word	0xffffffff


	//   ....[56]....
        /*01bc*/ 	.word	0xffffffff


	//   ....[57]....
        /*01c0*/ 	.word	0xffffffff


	//   ....[58]....
        /*01c4*/ 	.word	0xffffffff


	//   ....[59]....
        /*01c8*/ 	.word	0xffffffff


	//   ....[60]....
        /*01cc*/ 	.word	0xffffffff


	//   ....[61]....
        /*01d0*/ 	.word	0xffffffff


	//   ....[62]....
        /*01d4*/ 	.word	0xffffffff


	//   ....[63]....
        /*01d8*/ 	.word	0xffffffff


	//   ....[64]....
        /*01dc*/ 	.word	0xffffffff


	//   ....[65]....
        /*01e0*/ 	.word	0xffffffff


	//   ....[66]....
        /*01e4*/ 	.word	0xffffffff


	//   ....[67]....
        /*01e8*/ 	.word	0xffffffff


	//   ....[68]....
        /*01ec*/ 	.word	0xffffffff


	//   ....[69]....
        /*01f0*/ 	.word	0xffffffff


	//   ....[70]....
        /*01f4*/ 	.word	0xffffffff


	//   ....[71]....
        /*01f8*/ 	.word	0xffffffff


	//   ....[72]....
        /*01fc*/ 	.word	0xffffffff


	//   ....[73]....
        /*0200*/ 	.word	0xffffffff


	//   ....[74]....
        /*0204*/ 	.word	0xffffffff


	//   ....[75]....
        /*0208*/ 	.word	0xffffffff


	//   ....[76]....
        /*020c*/ 	.word	0xffffffff


	//   ....[77]....
        /*0210*/ 	.word	0xffffffff


	//   ....[78]....
        /*0214*/ 	.word	0xffffffff


	//   ....[79]....
        /*0218*/ 	.word	0xffffffff


	//   ....[80]....
        /*021c*/ 	.word	0xffffffff


	//   ....[81]....
        /*0220*/ 	.word	0xffffffff


	//   ....[82]....
        /*0224*/ 	.word	0xffffffff


	//   ....[83]....
        /*0228*/ 	.word	0xffffffff


	//   ....[84]....
        /*022c*/ 	.word	0xffffffff


	//   ....[85]....
        /*0230*/ 	.word	0xffffffff


	//----- nvinfo : EIATTR_COOP_GROUP_INSTR_OFFSETS
	.align		4
.L_1955:
        /*0234*/ 	.byte	0x04, 0x28
        /*0236*/ 	.short	(.L_1957 - .L_1956)


	//   ....[0]....
.L_1956:
        /*0238*/ 	.word	0x000000b0


	//   ....[1]....
        /*023c*/ 	.word	0x000009d0


	//   ....[2]....
        /*0240*/ 	.word	0x000009e0


	//   ....[3]....
        /*0244*/ 	.word	0x00000a30


	//   ....[4]....
        /*0248*/ 	.word	0x00000a40


	//   ....[5]....
        /*024c*/ 	.word	0x00000a90


	//   ....[6]....
        /*0250*/ 	.word	0x00000aa0


	//   ....[7]....
        /*0254*/ 	.word	0x00000af0


	//   ....[8]....
        /*0258*/ 	.word	0x00000b00


	//   ....[9]....
        /*025c*/ 	.word	0x00000b60


	//   ....[10]....
        /*0260*/ 	.word	0x00000b90


	//   ....[11]....
        /*0264*/ 	.word	0x00000c40


	//   ....[12]....
        /*0268*/ 	.word	0x00000c50


	//   ....[13]....
        /*026c*/ 	.word	0x00000ca0


	//   ....[14]....
        /*0270*/ 	.word	0x00000cb0


	//   ....[15]....
        /*0274*/ 	.word	0x00000d00


	//   ....[16]....
        /*0278*/ 	.word	0x00000d10


	//   ....[17]....
        /*027c*/ 	.word	0x00000d60


	//   ....[18]....
        /*0280*/ 	.word	0x00000d70


	//   ....[19]....
        /*0284*/ 	.word	0x00000dd0


	//   ....[20]....
        /*0288*/ 	.word	0x00000e00


	//   ....[21]....
        /*028c*/ 	.word	0x00001000


	//   ....[22]....
        /*0290*/ 	.word	0x00001010


	//   ....[23]....
        /*0294*/ 	.word	0x00001060


	//   ....[24]....
        /*0298*/ 	.word	0x00001070


	//   ....[25]....
        /*029c*/ 	.word	0x000010c0


	//   ....[26]....
        /*02a0*/ 	.word	0x000010d0


	//   ....[27]....
        /*02a4*/ 	.word	0x00001120


	//   ....[28]....
        /*02a8*/ 	.word	0x00001130


	//   ....[29]....
        /*02ac*/ 	.word	0x00001180


	//   ....[30]....
        /*02b0*/ 	.word	0x00001190


	//   ....[31]....
        /*02b4*/ 	.word	0x00001990


	//   ....[32]....
        /*02b8*/ 	.word	0x000019c0


	//   ....[33]....
        /*02bc*/ 	.word	0x00001a20


	//   ....[34]....
        /*02c0*/ 	.word	0x00001a30


	//   ....[35]....
        /*02c4*/ 	.word	0x00001a80


	//   ....[36]....
        /*02c8*/ 	.word	0x00001a90


	//   ....[37]....
        /*02cc*/ 	.word	0x00001ae0


	//   ....[38]....
        /*02d0*/ 	.word	0x00001af0


	//   ....[39]....
        /*02d4*/ 	.word	0x00001b40


	//   ....[40]....
        /*02d8*/ 	.word	0x00001b50


	//   ....[41]....
        /*02dc*/ 	.word	0x00001c20


	//   ....[42]....
        /*02e0*/ 	.word	0x00001c50


	//   ....[43]....
        /*02e4*/ 	.word	0x00001cc0


	//   ....[44]....
        /*02e8*/ 	.word	0x00001cd0


	//   ....[45]....
        /*02ec*/ 	.word	0x00001d20


	//   ....[46]....
        /*02f0*/ 	.word	0x00001d30


	//   ....[47]....
        /*02f4*/ 	.word	0x00001d80


	//   ....[48]....
        /*02f8*/ 	.word	0x00001d90


	//   ....[49]....
        /*02fc*/ 	.word	0x00001df0


	//   ....[50]....
        /*0300*/ 	.word	0x00001e10


	//   ....[51]....
        /*0304*/ 	.word	0x00001ee0


	//   ....[52]....
        /*0308*/ 	.word	0x00001f00


	//   ....[53]....
        /*030c*/ 	.word	0x00001f60


	//   ....[54]....
        /*0310*/ 	.word	0x00001f80


	//   ....[55]....
        /*0314*/ 	.word	0x00001fe0


	//   ....[56]....
        /*0318*/ 	.word	0x00001ff0


	//   ....[57]....
        /*031c*/ 	.word	0x00002040


	//   ....[58]....
        /*0320*/ 	.word	0x00002050


	//   ....[59]....
        /*0324*/ 	.word	0x000020b0


	//   ....[60]....
        /*0328*/ 	.word	0x000020e0


	//   ....[61]....
        /*032c*/ 	.word	0x000021a0


	//   ....[62]....
        /*0330*/ 	.word	0x000021b0


	//   ....[63]....
        /*0334*/ 	.word	0x00002210


	//   ....[64]....
        /*0338*/ 	.word	0x00002230


	//   ....[65]....
        /*033c*/ 	.word	0x00002290


	//   ....[66]....
        /*0340*/ 	.word	0x000022a0


	//   ....[67]....
        /*0344*/ 	.word	0x000022f0


	//   ....[68]....
        /*0348*/ 	.word	0x00002300


	//   ....[69]....
        /*034c*/ 	.word	0x00002350


	//   ....[70]....
        /*0350*/ 	.word	0x00002360


	//   ....[71]....
        /*0354*/ 	.word	0x00002540


	//   ....[72]....
        /*0358*/ 	.word	0x00002570


	//   ....[73]....
        /*035c*/ 	.word	0x000025d0


	//   ....[74]....
        /*0360*/ 	.word	0x000025e0


	//   ....[75]....
        /*0364*/ 	.word	0x00002630


	//   ....[76]....
        /*0368*/ 	.word	0x00002640


	//   ....[77]....
        /*036c*/ 	.word	0x00002690


	//   ....[78]....
        /*0370*/ 	.word	0x000026a0


	//   ....[79]....
        /*0374*/ 	.word	0x000026f0


	//   ....[80]....
        /*0378*/ 	.word	0x00002700


	//   ....[81]....
        /*037c*/ 	.word	0x00002970


	//   ....[82]....
        /*0380*/ 	.word	0x000029c0


	//   ....[83]....
        /*0384*/ 	.word	0x000029e0


	//   ....[84]....
        /*0388*/ 	.word	0x00002a00


	//   ....[85]....
        /*038c*/ 	.word	0x00002a20


	//----- nvinfo : EIATTR_VRC_CTA_INIT_COUNT
	.align		4
.L_1957:
        /*0390*/ 	.byte	0x02, 0x4a
	.zero		1
	.zero		1


	//----- nvinfo : EIATTR_EXIT_INSTR_OFFSETS
	.align		4
        /*0394*/ 	.byte	0x04, 0x1c
        /*0396*/ 	.short	(.L_1959 - .L_1958)


	//   ....[0]....
.L_1958:
        /*0398*/ 	.word	0x00002d50


	//----- nvinfo : EIATTR_CRS_STACK_SIZE
	.align		4
.L_1959:
        /*039c*/ 	.byte	0x04, 0x1e
        /*039e*/ 	.short	(.L_1961 - .L_1960)
.L_1960:
        /*03a0*/ 	.word	0x00000000


	//----- nvinfo : EIATTR_CBANK_PARAM_SIZE
	.align		4
.L_1961:
        /*03a4*/ 	.byte	0x03, 0x19
        /*03a6*/ 	.short	0x0060


	//----- nvinfo : EIATTR_PARAM_CBANK
	.align		4
        /*03a8*/ 	.byte	0x04, 0x0a
        /*03aa*/ 	.short	(.L_1963 - .L_1962)
	.align		4
.L_1962:
        /*03ac*/ 	.word	index@(.nv.constant0._ZN4vllm3moe44grouped_topk_fused_small_expert_count_kernelI6__halfS2_iLNS0_11ScoringFuncE0ELi512ELb0ELi22EEEvPT_PfPT1_PKT0_llllllbd)
        /*03b0*/ 	.short	0x0380
        /*03b2*/ 	.short	0x0060


	//----- nvinfo : EIATTR_SW_WAR
	.align		4
.L_1963:
        /*03b4*/ 	.byte	0x04, 0x36
        /*03b6*/ 	.short	(.L_1965 - .L_1964)
.L_1964:
        /*03b8*/ 	.word	0x00000008
.L_1965:


//--------------------- .nv.info._ZN4vllm3moe44grouped_topk_fused_small_expert_count_kernelI6__halfS2_iLNS0_11ScoringFuncE0ELi256ELb1ELi8EEEvPT_PfPT1_PKT0_llllllbd --------------------------
	.section	.nv.info._ZN4vllm3moe44grouped_topk_fused_small_expert_count_kernelI6__halfS2_iLNS0_11ScoringFuncE0ELi256ELb1ELi8EEEvPT_PfPT1_PKT0_llllllbd,"",@"SHT_CUDA_INFO"
	.sectionflags	@""
	.align	4


	//----- nvinfo : EIATTR_CUDA_API_VERSION
	.align		4
        /*0000*/ 	.byte	0x04, 0x37
        /*0002*/ 	.short	(.L_1967 - .L_1966)
.L_1966:
        /*0004*/ 	.word	0x00000082


	//----- nvinfo : EIATTR_KPARAM_INFO
	.align		4
.L_1967:
        /*0008*/ 	.byte	0x04, 0x17
        /*000a*/ 	.short	(.L_1969 - .L_1968)
.L_1968:
        /*000c*/ 	.word	0x00000000
        /*0010*/ 	.short	0x000b
        /*0012*/ 	.short	0x0058
        /*0014*/ 	.byte	0x00, 0xf0, 0x21, 0x00


	//----- nvinfo : EIATTR_KPARAM_INFO
	.align		4
.L_1969:
        /*0018*/ 	.byte	0x04, 0x17
        /*001a*/ 	.short	(.L_1971 - .L_1970)
.L_1970:
        /*001c*/ 	.word	0x00000000
        /*0020*/ 	.short	0x000a
        /*0022*/ 	.short	0x0050
        /*0024*/ 	.byte	0x00, 0xf0, 0x05, 0x00


	//----- nvinfo : EIATTR_KPARAM_INFO
	.align		4
.L_1971:
        /*0028*/ 	.byte	0x04, 0x17
        /*002a*/ 	.short	(.L_1973 - .L_1972)
.L_1972:
        /*002c*/ 	.word	0x00000000
        /*0030*/ 	.short	0x0009
        /*0032*/ 	.short	0x0048
        /*0034*/ 	.byte	0x00, 0xf0, 0x21, 0x00


	//----- nvinfo : EIATTR_KPARAM_INFO
	.align		4
.L_1973:
        /*0038*/ 	.byte	0x04, 0x17
        /*003a*/ 	.short	(.L_1975 - .L_1974)
.L_1974:
        /*003c*/ 	.word	0x00000000
        /*0040*/ 	.short	0x0008
        /*0042*/ 	.short	0x0040
        /*0044*/ 	.byte	0x00, 0xf0, 0x21, 0x00


	//----- nvinfo : EIATTR_KPARAM_INFO
	.align		4
.L_1975:
        /*0048*/ 	.byte	0x04, 0x17
        /*004a*/ 	.short	(.L_1977 - .L_1976)
.L_1976:
        /*004c*/ 	.word	0x00000000
        /*0050*/ 	.short	0x0007
        /*0052*/ 	.short	0x0038
        /*0054*/ 	.byte	0x00, 0xf0, 0x21, 0x00


	//----- nvinfo : EIATTR_KPARAM_INFO
	.align		4
.L_1977:
        /*0058*/ 	.byte	0x04, 0x17
        /*005a*/ 	.short	(.L_1979 - .L_1978)
.L_1978:
        /*005c*/ 	.word	0x00000000
        /*0060*/ 	.short	0x0006
        /*0062*/ 	.short	0x0030
        /*0064*/ 	.byte	0x00, 0xf0, 0x21, 0x00


	//----- nvinfo : EIATTR_KPARAM_INFO
	.align		4
.L_1979:
        /*0068*/ 	.byte	0x04, 0x17
        /*006a*/ 	.short	(.L_1981 - .L_1980)
.L_1980:
        /*006c*/ 	.word	0x00000000
        /*0070*/ 	.short	0x0005
        /*0072*/ 	.short	0x0028
        /*0074*/ 	.byte	0x00, 0xf0, 0x21, 0x00


	//----- nvinfo : EIATTR_KPARAM_INFO
	.align		4
.L_1981:
        /*0078*/ 	.byte	0x04, 0x17
        /*007a*/ 	.short	(.L_1983 - .L_1982)
.L_1982:
        /*007c*/ 	.word	0x00000000
        /*0080*/ 	.short	0x0004
        /*0082*/ 	.short	0x0020
        /*0084*/ 	.byte	0x00, 0xf0, 0x21, 0x00


	//----- nvinfo : EIATTR_KPARAM_INFO
	.align		4
.L_1983:
        /*0088*/ 	.byte	0x04, 0x17
        /*008a*/ 	.short	(.L_1985 - .L_1984)
.L_1984:
        /*008c*/ 	.word	0x00000000
        /*0090*/ 	.short	0x0003
        /*0092*/ 	.short	0x0018
        /*0094*/ 	.byte	0x00, 0xf5, 0x21, 0x00


	//----- nvinfo : EIATTR_KPARAM_INFO
	.align		4
.L_1985:
        /*0098*/ 	.byte	0x04, 0x17
        /*009a*/ 	.short	(.L_1987 - .L_1986)
.L_1986:
        /*009c*/ 	.word	0x00000000
        /*00a0*/ 	.short	0x0002
        /*00a2*/ 	.short	0x0010
        /*00a4*/ 	.byte	0x00, 0xf5, 0x21, 0x00


	//----- nvinfo : EIATTR_KPARAM_INFO
	.align		4
.L_1987:
        /*00a8*/ 	.byte	0x04, 0x17
        /*00aa*/ 	.short	(.L_1989 - .L_1988)
.L_1988:
        /*00ac*/ 	.word	0x00000000
        /*00b0*/ 	.short	0x0001
        /*00b2*/ 	.short	0x0008
        /*00b4*/ 	.byte	0x00, 0xf5, 0x21, 0x00


	//----- nvinfo : EIATTR_KPARAM_INFO
	.align		4
.L_1989:
        /*00b8*/ 	.byte	0x04, 0x17
        /*00ba*/ 	.short	(.L_1991 - .L_1990)
.L_1990:
        /*00bc*/ 	.word	0x00000000
        /*00c0*/ 	.short	0x0000
        /*00c2*/ 	.short	0x0000
        /*00c4*/ 	.byte	0x00, 0xf5, 0x21, 0x00


	//----- nvinfo : EIATTR_SPARSE_MMA_MASK
	.align		4
.L_1991:
        /*00c8*/ 	.byte	0x03, 0x50
        /*00ca*/ 	.short	0x0000


	//----- nvinfo : EIATTR_MAXREG_COUNT
	.align		4
        /*00cc*/ 	.byte	0x03, 0x1b
        /*00ce*/ 	.short	0x00ff


	//----- nvinfo : EIATTR_NUM_BARRIERS
	.align		4
        /*00d0*/ 	.byte	0x02, 0x4c
        /*00d2*/ 	.byte	0x01
	.zero		1


	//----- nvinfo : EIATTR_MERCURY_ISA_VERSION
	.align		4
        /*00d4*/ 	.byte	0x03, 0x5f
        /*00d6*/ 	.short	0x0101


	//----- nvinfo : EIATTR_COOP_GROUP_MASK_REGIDS
	.align		4
        /*00d8*/ 	.byte	0x04, 0x29
        /*00da*/ 	.short	(.L_1993 - .L_1992)


	//   ....[0]....
.L_1992:
        /*00dc*/ 	.word	0xffffffff


	//   ....[1]....
        /*00e0*/ 	.word	0xffffffff


	//   ....[2]....
        /*00e4*/ 	.word	0xffffffff


	//   ....[3]....
        /*00e8*/ 	.word	0xffffffff


	//   ....[4]....
        /*00ec*/ 	.word	0xffffffff


	//   ....[5]....
        /*00f0*/ 	.word	0xffffffff


	//   ....[6]....
        /*00f4*/ 	.word	0xffffffff


	//   ....[7]....
        /*00f8*/ 	.word	0xffffffff


	//   ....[8]....
        /*00fc*/ 	.word	0xffffffff


	//   ....[9]....
        /*0100*/ 	.word	0xffffffff


	//   ....[10]....
        /*0104*/ 	.word	0xffffffff


	//   ....[11]....
        /*0108*/ 	.word	0xffffffff


	//   ....[12]....
        /*010c*/ 	.word	0xffffffff


	//   ....[13]....
        /*0110*/ 	.word	0xffffffff


	//   ....[14]....
        /*0114*/ 	.word	0xffffffff


	//   ....[15]....
        /*0118*/ 	.word	0xffffffff


	//   ....[16]....
        /*011c*/ 	.word	0xffffffff


	//   ....[17]....
        /*0120*/ 	.word	0xffffffff


	//   ....[18]....
        /*0124*/ 	.word	0xffffffff


	//   ....[19]....
        /*0128*/ 	.word	0xffffffff


	//   ....[20]....
        /*012c*/ 	.word	0xffffffff


	//   ....[21]....
        /*0130*/ 	.word	0xffffffff


	//   ....[22]....
        /*0134*/ 	.word	0xffffffff


	//   ....[23]....
        /*0138*/ 	.word	0xffffffff


	//   ....[24]....
        /*013c*/ 	.word	0xffffffff


	//   ....[25]....
        /*0140*/ 	.word	0xffffffff


	//   ....[26]....
        /*0144*/ 	.word	0xffffffff


	//   ....[27]....
        /*0148*/ 	.word	0xffffffff


	//   ....[28]....
        /*014c*/ 	.word	0xffffffff


	//   ....[29]....
        /*0150*/ 	.word	0xffffffff


	//   ....[30]....
        /*0154*/ 	.word	0xffffffff


	//   ....[31]....
        /*0158*/ 	.word	0xffffffff


	//   ....[32]....
        /*015c*/ 	.word	0xffffffff


	//   ....[33]....
        /*0160*/ 	.word	0xffffffff


	//   ....[34]....
        /*0164*/ 	.word	0xffffffff


	//   ....[35]....
        /*0168*/ 	.word	0xffffffff


	//   ....[36]....
        /*016c*/ 	.word	0xffffffff


	//   ....[37]....
        /*0170*/ 	.word	0xffffffff


	//   ....[38]....
        /*0174*/ 	.word	0xffffffff


	//   ....[39]....
        /*0178*/ 	.word	0xffffffff


	//   ....[40]....
        /*017c*/ 	.word	0xffffffff


	//   ....[41]....
        /*0180*/ 	.word	0xffffffff


	//   ....[42]....
        /*0184*/ 	.word	0xffffffff


	//   ....[43]....
        /*0188*/ 	.word	0xffffffff


	//   ....[44]....
        /*018c*/ 	.word	0xffffffff


	//   ....[45]....
        /*0190*/ 	.word	0xffffffff


	//   ....[46]....
        /*0194*/ 	.word	0xffffffff


	//   ....[47]....
        /*0198*/ 	.word	0xffffffff


	//   ....[48]....
        /*019c*/ 	.word	0xffffffff


	//   ....[49]....
        /*01a0*/ 	.word	0xffffffff


	//   ....[50]....
        /*01a4*/ 	.word	0xffffffff


	//   ....[51]....
        /*01a8*/ 	.word	0xffffffff


	//   ....[52]....
        /*01ac*/ 	.word	0xffffffff


	//   ....[53]....
        /*01b0*/ 	.word	0xffffffff


	//   ....[54]....
        /*01b4*/ 	.word	0xffffffff


	//   ....[55]....
        /*01b8*/ 	.word	0xffffffff


	//   ....[56]....
        /*01bc*/ 	.word	0xffffffff


	//   ....[57]....
        /*01c0*/ 	.word	0xffffffff


	//   ....[58]....
        /*01c4*/ 	.word	0xffffffff


	//   ....[59]....
        /*01c8*/ 	.word	0xffffffff


	//   ....[60]....
        /*01cc*/ 	.word	0xffffffff


	//   ....[61]....
        /*01d0*/ 	.word	0xffffffff


	//   ....[62]....
        /*01d4*/ 	.word	0xffffffff


	//   ....[63]....
        /*01d8*/ 	.word	0xffffffff


	//   ....[64]....
        /*01dc*/ 	.word	0xffffffff


	//   ....[65]....
        /*01e0*/ 	.word	0xffffffff


	//   ....[66]....
        /*01e4*/ 	.word	0xffffffff


	//   ....[67]....
        /*01e8*/ 	.word	0xffffffff


	//   ....[68]....
        /*01ec*/ 	.word	0xffffffff


	//   ....[69]....
        /*01f0*/ 	.word	0xffffffff


	//   ....[70]....
        /*01f4*/ 	.word	0xffffffff


	//   ....[71]....
        /*01f8*/ 	.word	0xffffffff


	//   ....[72]....
        /*01fc*/ 	.word	0xffffffff


	//   ....[73]....
        /*0200*/ 	.word	0xffffffff


	//   ....[74]....
        /*0204*/ 	.word	0xffffffff


	//   ....[75]....
        /*0208*/ 	.word	0xffffffff


	//   ....[76]....
        /*020c*/ 	.word	0xffffffff


	//   ....[77]....
        /*0210*/ 	.word	0xffffffff


	//   ....[78]....
        /*0214*/ 	.word	0xffffffff


	//   ....[79]....
        /*0218*/ 	.word	0xffffffff


	//   ....[80]....
        /*021c*/ 	.word	0xffffffff


	//   ....[81]....
        /*0220*/ 	.word	0xffffffff


	//   ....[82]....
        /*0224*/ 	.word	0xffffffff


	//   ....[83]....
        /*0228*/ 	.word	0xffffffff


	//   ....[84]....
        /*022c*/ 	.word	0xffffffff


	//   ....[85]....
        /*0230*/ 	.word	0xffffffff


	//   ....[86]....
        /*0234*/ 	.word	0xffffffff


	//   ....[87]....
        /*0238*/ 	.word	0xffffffff


	//   ....[88]....
        /*023c*/ 	.word	0xffffffff


	//   ....[89]....
        /*0240*/ 	.word	0xffffffff


	//   ....[90]....
        /*0244*/ 	.word	0xffffffff


	//   ....[91]....
        /*0248*/ 	.word	0xffffffff


	//   ....[92]....
        /*024c*/ 	.word	0xffffffff


	//   ....[93]....
        /*0250*/ 	.word	0xffffffff


	//   ....[94]....
        /*0254*/ 	.word	0xffffffff


	//   ....[95]....
        /*0258*/ 	.word	0xffffffff


	//   ....[96]....
        /*025c*/ 	.word	0xffffffff


	//   ....[97]....
        /*0260*/ 	.word	0xffffffff


	//   ....[98]....
        /*0264*/ 	.word	0xffffffff


	//   ....[99]....
        /*0268*/ 	.word	0xffffffff


	//   ....[100]....
        /*026c*/ 	.word	0xffffffff


	//   ....[101]....
        /*0270*/ 	.word	0xffffffff


	//   ....[102]....
        /*0274*/ 	.word	0xffffffff


	//   ....[103]....
        /*0278*/ 	.word	0xffffffff


	//   ....[104]....
        /*027c*/ 	.word	0xffffffff


	//   ....[105]....
        /*0280*/ 	.word	0xffffffff


	//   ....[106]....
        /*0284*/ 	.word	0xffffffff


	//   ....[107]....
        /*0288*/ 	.word	0xffffffff


	//   ....[108]....
        /*028c*/ 	.word	0xffffffff


	//   ....[109]....
        /*0290*/ 	.word	0xffffffff


	//   ....[110]....
        /*0294*/ 	.word	0xffffffff


	//   ....[111]....
        /*0298*/ 	.word	0xffffffff


	//----- nvinfo : EIATTR_COOP_GROUP_INSTR_OFFSETS
	.align		4
.L_1993:
        /*029c*/ 	.byte	0x04, 0x28
        /*029e*/ 	.short	(.L_1995 - .L_1994)


	//   ....[0]....
.L_1994:
        /*02a0*/ 	.word	0x00000060


	//   ....[1]....
        /*02a4*/ 	.word	0x00000360


	//   ....[2]....
        /*02a8*/ 	.word	0x00000370


	//   ....[3]....
        /*02ac*/ 	.word	0x000003c0


	//   ....[4]....
        /*02b0*/ 	.word	0x000003d0


	//   ....[5]....
        /*02b4*/ 	.word	0x00000420


	//   ....[6]....
        /*02b8*/ 	.word	0x00000430


	//   ....[7]....
        /*02bc*/ 	.word	0x00000480


	//   ....[8]....
        /*02c0*/ 	.word	0x00000490


	//   ....[9]....
        /*02c4*/ 	.word	0x000004e0


	//   ....[10]....
        /*02c8*/ 	.word	0x000004f0


	//   ....[11]....
        /*02cc*/ 	.word	0x00000570


	//   ....[12]....
        /*02d0*/ 	.word	0x000005b0


	//   ....[13]....
        /*02d4*/ 	.word	0x000005c0


	//   ....[14]....
        /*02d8*/ 	.word	0x00000620


	//   ....[15]....
        /*02dc*/ 	.word	0x00000630


	//   ....[16]....
        /*02e0*/ 	.word	0x00000690


	//   ....[17]....
        /*02e4*/ 	.word	0x000006b0


	//   ....[18]....
        /*02e8*/ 	.word	0x00000720


	//   ....[19]....
        /*02ec*/ 	.word	0x00000730


	//   ....[20]....
        /*02f0*/ 	.word	0x00000980


	//   ....[21]....
        /*02f4*/ 	.word	0x00000990


	//   ....[22]....
        /*02f8*/ 	.word	0x000009e0


	//   ....[23]....
        /*02fc*/ 	.word	0x000009f0


	//   ....[24]....
        /*0300*/ 	.word	0x00000a40


	//   ....[25]....
        /*0304*/ 	.word	0x00000a50


	//   ....[26]....
        /*0308*/ 	.word	0x00000aa0


	//   ....[27]....
        /*030c*/ 	.word	0x00000ab0


	//   ....[28]....
        /*0310*/ 	.word	0x00000b00


	//   ....[29]....
        /*0314*/ 	.word	0x00000b10


	//   ....[30]....
        /*0318*/ 	.word	0x00000ba0


	//   ....[31]....
        /*031c*/ 	.word	0x00000be0


	//   ....[32]....
        /*0320*/ 	.word	0x00000bf0


	//   ....[33]....
        /*0324*/ 	.word	0x00000c40


	//   ....[34]....
        /*0328*/ 	.word	0x00000c50


	//   ....[35]....
        /*032c*/ 	.word	0x00000ca0


	//   ....[36]....
        /*0330*/ 	.word	0x00000cb0


	//   ....[37]....
        /*0334*/ 	.word	0x00000d00


	//   ....[38]....
        /*0338*/ 	.word	0x00000d10


	//   ....[39]....
        /*033c*/ 	.word	0x00000d90


	//   ....[40]....
        /*0340*/ 	.word	0x00000dd0


	//   ....[41]....
        /*0344*/ 	.word	0x00000de0


	//   ....[42]....
        /*0348*/ 	.word	0x00000e30


	//   ....[43]....
        /*034c*/ 	.word	0x00000e40


	//   ....[44]....
        /*0350*/ 	.word	0x00000e90


	//   ....[45]....
        /*0354*/ 	.word	0x00000ea0


	//   ....[46]....
        /*0358*/ 	.word	0x00000ef0


	//   ....[47]....
        /*035c*/ 	.word	0x00000f00


	//   ....[48]....
        /*0360*/ 	.word	0x00000fb0


	//   ....[49]....
        /*0364*/ 	.word	0x00001000


	//   ....[50]....
        /*0368*/ 	.word	0x00001010


	//   ....[51]....
        /*036c*/ 	.word	0x00001070


	//   ....[52]....
        /*0370*/ 	.word	0x00001080


	//   ....[53]....
        /*0374*/ 	.word	0x00001110


	//   ....[54]....
        /*0378*/ 	.word	0x00001140


	//   ....[55]....
        /*037c*/ 	.word	0x000011e0


	//   ....[56]....
        /*0380*/ 	.word	0x00001240


	//   ....[57]....
        /*0384*/ 	.word	0x00001960


	//   ....[58]....
        /*0388*/ 	.word	0x00001980


	//   ....[59]....
        /*038c*/ 	.word	0x000019d0


	//   ....[60]....
        /*0390*/ 	.word	0x000019e0


	//   ....[61]....
        /*0394*/ 	.word	0x00001a30


	//   ....[62]....
        /*0398*/ 	.word	0x00001a40


	//   ....[63]....
        /*039c*/ 	.word	0x00001a90


	//   ....[64]....
        /*03a0*/ 	.word	0x00001aa0


	//   ....[65]....
        /*03a4*/ 	.word	0x00001af0


	//   ....[66]....
        /*03a8*/ 	.word	0x00001b00


	//   ....[67]....
        /*03ac*/ 	.word	0x00001bc0


	//   ....[68]....
        /*03b0*/ 	.word	0x00001bf0


	//   ....[69]....
        /*03b4*/ 	.word	0x00001c40


	//   ....[70]....
        /*03b8*/ 	.word	0x00001c50


	//   ....[71]....
        /*03bc*/ 	.word	0x00001ca0


	//   ....[72]....
        /*03c0*/ 	.word	0x00001cb0


	//   ....[73]....
        /*03c4*/ 	.word	0x00001d00


	//   ....[74]....
        /*03c8*/ 	.word	0x00001d10


	//   ....[75]....
        /*03cc*/ 	.word	0x00001d60


	//   ....[76]....
        /*03d0*/ 	.word	0x00001d70


	//   ....[77]....
        /*03d4*/ 	.word	0x00001e20


	//   ....[78]....
        /*03d8*/ 	.word	0x00001e30


	//   ....[79]....
        /*03dc*/ 	.word	0x00001e80


	//   ....[80]....
        /*03e0*/ 	.word	0x00001e90


	//   ....[81]....
        /*03e4*/ 	.word	0x00001ee0


	//   ....[82]....
        /*03e8*/ 	.word	0x00001ef0


	//   ....[83]....
        /*03ec*/ 	.word	0x00001f40


	//   ....[84]....
        /*03f0*/ 	.word	0x00001f50


	//   ....[85]....
        /*03f4*/ 	.word	0x00001fb0


	//   ....[86]....
        /*03f8*/ 	.word	0x00001fd0


	//   ....[87]....
        /*03fc*/ 	.word	0x000020c0


	//   ....[88]....
        /*0400*/ 	.word	0x00002100


	//   ....[89]....
        /*0404*/ 	.word	0x000021b0


	//   ....[90]....
        /*0408*/ 	.word	0x000021c0


	//   ....[91]....
        /*040c*/ 	.word	0x00002210


	//   ....[92]....
        /*0410*/ 	.word	0x00002220


	//   ....[93]....
        /*0414*/ 	.word	0x00002270


	//   ....[94]....
        /*0418*/ 	.word	0x00002280


	//   ....[95]....
        /*041c*/ 	.word	0x000022e0


	//   ....[96]....
        /*0420*/ 	.word	0x000022f0


	//   ....[97]....
        /*0424*/ 	.word	0x00002460


	//   ....[98]....
        /*0428*/ 	.word	0x00002490


	//   ....[99]....
        /*042c*/ 	.word	0x00002510


	//   ....[100]....
        /*0430*/ 	.word	0x00002520


	//   ....[101]....
        /*0434*/ 	.word	0x00002570


	//   ....[102]....
        /*0438*/ 	.word	0x00002580


	//   ....[103]....
        /*043c*/ 	.word	0x000025d0


	//   ....[104]....
        /*0440*/ 	.word	0x000025e0


	//   ....[105]....
        /*0444*/ 	.word	0x00002630


	//   ....[106]....
        /*0448*/ 	.word	0x00002640


	//   ....[107]....
        /*044c*/ 	.word	0x00002860


	//   ....[108]....
        /*0450*/ 	.word	0x000028c0


	//   ....[109]....
        /*0454*/ 	.word	0x000028e0


	//   ....[110]....
        /*0458*/ 	.word	0x00002910


	//   ....[111]....
        /*045c*/ 	.word	0x00002940


	//----- nvinfo : EIATTR_VRC_CTA_INIT_COUNT
	.align		4
.L_1995:
        /*0460*/ 	.byte	0x02, 0x4a
	.zero		1
	.zero		1


	//----- nvinfo : EIATTR_EXIT_INSTR_OFFSETS
	.align		4
        /*0464*/ 	.byte	0x04, 0x1c
        /*0466*/ 	.short	(.L_1997 - .L_1996)


	//   ....[0]....
.L_1996:
        /*0468*/ 	.word	0x000000a0


	//   ....[1]....
        /*046c*/ 	.word	0x00002c20


	//----- nvinfo : EIATTR_CRS_STACK_SIZE
	.align		4
.L_1997:
        /*0470*/ 	.byte	0x04, 0x1e
        /*0472*/ 	.short	(.L_1999 - .L_1998)
.L_1998:
        /*0474*/ 	.word	0x00000000


	//----- nvinfo : EIATTR_CBANK_PARAM_SIZE
	.align		4
.L_1999:
        /*0478*/ 	.byte	0x03, 0x19
        /*047a*/ 	.short	0x0060


	//----- nvinfo : EIATTR_PARAM_CBANK
	.align		4
        /*047c*/ 	.byte	0x04, 0x0a
        /*047e*/ 	.short	(.L_2001 - .L_2000)
	.align		4
.L_2000:
        /*0480*/ 	.word	index@(.nv.constant0._ZN4vllm3moe44grouped_topk_fused_small_expert_count_kernelI6__halfS2_iLNS0_11ScoringFuncE0ELi256ELb1ELi8EEEvPT_PfPT1_PKT0_llllllbd)
        /*0484*/ 	.short	0x0380
        /*0486*/ 	.short	0x0060


	//----- nvinfo : EIATTR_SW_WAR
	.align		4
.L_2001:
        /*0488*/ 	.byte	0x04, 0x36
        /*048a*/ 	.short	(.L_2003 - .L_2002)
.L_2002:
        /*048c*/ 	.word	0x00000008
.L_2003:


//--------------------- .nv.info._ZN4vllm3moe25grouped_topk_fused_kernelI6__halffiLNS0_11ScoringFuncE0EEEvPT_PfPT1_PKT0_lllllbd --------------------------
	.section	.nv.info._ZN4vllm3moe25grouped_topk_fused_kernelI6__halffiLNS0_11ScoringFuncE0EEEvPT_PfPT1_PKT0_lllllbd,"",@"SHT_CUDA_INFO"
	.sectionflags	@""
	.align	4


	//----- nvinfo : EIATTR_CUDA_API_VERSION
	.align		4
        /*0000*/ 	.byte	0x04, 0x37
        /*0002*/ 	.short	(.L_2005 - .L_2004)
.L_2004:
        /*0004*/ 	.word	0x00000082


	//----- nvinfo : EIATTR_KPARAM_INFO
	.align		4
.L_2005:
        /*0008*/ 	.byte	0x04, 0x17
        /*000a*/ 	.short	(.L_2007 - .L_2006)
.L_2006:
        /*000c*/ 	.word	0x00000000
        /*0010*/ 	.short	0x000a
        /*0012*/ 	.short	0x0050
        /*0014*/ 	.byte	0x00, 0xf0, 0x21, 0x00


	//----- nvinfo : EIATTR_KPARAM_INFO
	.align		4
.L_2007:
        /*0018*/ 	.byte	0x04, 0x17
        /*001a*/ 	.short	(.L_2009 - .L_2008)
.L_2008:
        /*001c*/ 	.word	0x00000000
        /*0020*/ 	.short	0x0009
        /*0022*/ 	.short	0x0048
        /*0024*/ 	.byte	0x00, 0xf0, 0x05, 0x00


	//----- nvinfo : EIATTR_KPARAM_INFO
	.align		4
.L_2009:
        /*0028*/ 	.byte	0x04, 0x17
        /*002a*/ 	.short	(.L_2011 - .L_2010)
.L_2010:
        /*002c*/ 	.word	0x00000000
        /*0030*/ 	.short	0x0008
        /*0032*/ 	.short	0x0040
        /*0034*/ 	.byte	0x00, 0xf0, 0x21, 0x00


	//----- nvinfo : EIATTR_KPARAM_INFO
	.align		4
.L_2011:
        /*0038*/ 	.byte	0x04, 0x17
        /*003a*/ 	.short	(.L_2013 - .L_2012)
.L_2012:
        /*003c*/ 	.word	0x00000000
        /*0040*/ 	.short	0x0007
        /*0042*/ 	.short	0x0038
        /*0044*/ 	.byte	0x00, 0xf0, 0x21, 0x00


	//----- nvinfo : EIATTR_KPARAM_INFO
	.align		4
.L_2013:
        /*0048*/ 	.byte	0x04, 0x17
        /*004a*/ 	.short	(.L_2015 - .L_2014)
.L_2014:
        /*004c*/ 	.word	0x00000000
        /*0050*/ 	.short	0x0006
        /*0052*/ 	.short	0x0030
        /*0054*/ 	.byte	0x00, 0xf0, 0x21, 0x00


	//----- nvinfo : EIATTR_KPARAM_INFO
	.align		4
.L_2015:
        /*0058*/ 	.byte	0x04, 0x17
        /*005a*/ 	.short	(.L_2017 - .L_2016)
.L_2016:
        /*005c*/ 	.word	0x00000000
        /*0060*/ 	.short	0x0005
        /*0062*/ 	.short	0x0028
        /*0064*/ 	.byte	0x00, 0xf0, 0x21, 0x00


	//----- nvinfo : EIATTR_KPARAM_INFO
	.align		4
.L_2017:
        /*0068*/ 	.byte	0x04, 0x17
        /*006a*/ 	.short	(.L_2019 - .L_2018)
.L_2018:
        /*006c*/ 	.word	0x00000000
        /*0070*/ 	.short	0x0004
        /*0072*/ 	.short	0x0020
        /*0074*/ 	.byte	0x00, 0xf0, 0x21, 0x00


	//----- nvinfo : EIATTR_KPARAM_INFO
	.align		4
.L_2019:
        /*0078*/ 	.byte	0x04, 0x17
        /*007a*/ 	.short	(.L_2021 - .L_2020)
.L_2020:
        /*007c*/ 	.word	0x00000000
        /*0080*/ 	.short	0x0003
        /*0082*/ 	.short	0x0018
        /*0084*/ 	.byte	0x00, 0xf5, 0x21, 0x00


	//----- nvinfo : EIATTR_KPARAM_INFO
	.align		4
.L_2021:
        /*0088*/ 	.byte	0x04, 0x17
        /*008a*/ 	.short	(.L_2023 - .L_2022)
.L_2022:
        /*008c*/ 	.word	0x00000000
        /*0090*/ 	.short	0x0002
        /*0092*/ 	.short	0x0010
        /*0094*/ 	.byte	0x00, 0xf5, 0x21, 0x00


	//----- nvinfo : EIATTR_KPARAM_INFO
	.align		4
.L_2023:
        /*0098*/ 	.byte	0x04, 0x17
        /*009a*/ 	.short	(.L_2025 - .L_2024)
.L_2024:
        /*009c*/ 	.word	0x00000000
        /*00a0*/ 	.short	0x0001
        /*00a2*/ 	.short	0x0008
        /*00a4*/ 	.byte	0x00, 0xf5, 0x21, 0x00


	//----- nvinfo : EIATTR_KPARAM_INFO
	.align		4
.L_2025:
        /*00a8*/ 	.byte	0x04, 0x17
        /*00aa*/ 	.short	(.L_2027 - .L_2026)
.L_2026:
        /*00ac*/ 	.word	0x00000000
        /*00b0*/ 	.short	0x0000
        /*00b2*/ 	.short	0x0000
        /*00b4*/ 	.byte	0x00, 0xf5, 0x21, 0x00


	//----- nvinfo : EIATTR_SPARSE_MMA_MASK
	.align		4
.L_2027:
        /*00b8*/ 	.byte	0x03, 0x50
        /*00ba*/ 	.short	0x0000


	//----- nvinfo : EIATTR_MAXREG_COUNT
	.align		4
        /*00bc*/ 	.byte	0x03, 0x1b
        /*00be*/ 	.short	0x00ff


	//----- nvinfo : EIATTR_NUM_BARRIERS
	.align		4
        /*00c0*/ 	.byte	0x02, 0x4c
        /*00c2*/ 	.byte	0x01
	.zero		1


	//----- nvinfo : EIATTR_MERCURY_ISA_VERSION
	.align		4
        /*00c4*/ 	.byte	0x03, 0x5f
        /*00c6*/ 	.short	0x0101


	//----- nvinfo : EIATTR_COOP_GROUP_MASK_REGIDS
	.align		4
        /*00c8*/ 	.byte	0x04, 0x29
        /*00ca*/ 	.short	(.L_2029 - .L_2028)


	//   ....[0]....
.L_2028:
        /*00cc*/ 	.word	0xffffffff


	//   ....[1]....
        /*00d0*/ 	.word	0xffffffff


	//   ....[2]....
        /*00d4*/ 	.word	0xffffffff


	//   ....[3]....
        /*00d8*/ 	.word	0xffffffff


	//   ....[4]....
        /*00dc*/ 	.word	0xffffffff


	//   ....[5]....
        /*00e0*/ 	.word	0xffffffff


	//   ....[6]....
        /*00e4*/ 	.word	0xffffffff


	//   ....[7]....
        /*00e8*/ 	.word	0xffffffff


	//   ....[8]....
        /*00ec*/ 	.word	0xffffffff


	//   ....[9]....
        /*00f0*/ 	.word	0xffffffff


	//   ....[10]....
        /*00f4*/ 	.word	0xffffffff


	//   ....[11]....
        /*00f8*/ 	.word	0xffffffff


	//   ....[12]....
        /*00fc*/ 	.word	0xffffffff


	//   ....[13]....
        /*0100*/ 	.word	0xffffffff


	//   ....[14]....
        /*0104*/ 	.word	0xffffffff


	//   ....[15]....
        /*0108*/ 	.word	0xffffffff


	//   ....[16]....
        /*010c*/ 	.word	0xffffffff


	//   ....[17]....
        /*0110*/ 	.word	0xffffffff


	//   ....[18]....
        /*0114*/ 	.word	0xffffffff


	//   ....[19]....
        /*0118*/ 	.word	0xffffffff


	//   ....[20]....
        /*011c*/ 	.word	0xffffffff


	//   ....[21]....
        /*0120*/ 	.word	0xffffffff


	//   ....[22]....
        /*0124*/ 	.word	0xffffffff


	//   ....[23]....
        /*0128*/ 	.word	0xffffffff


	//   ....[24]....
        /*012c*/ 	.word	0xffffffff


	//   ....[25]....
        /*0130*/ 	.word	0xffffffff


	//   ....[26]....
        /*0134*/ 	.word	0xffffffff


	//   ....[27]....
        /*0138*/ 	.word	0xffffffff


	//   ....[28]....
        /*013c*/ 	.word	0xffffffff


	//   ....[29]....
        /*0140*/ 	.word	0xffffffff


	//   ....[30]....
        /*0144*/ 	.word	0xffffffff


	//   ....[31]....
        /*0148*/ 	.word	0xffffffff


	//   ....[32]....
        /*014c*/ 	.word	0xffffffff


	//   ....[33]....
        /*0150*/ 	.word	0xffffffff


	//   ....[34]....
        /*0154*/ 	.word	0xffffffff


	//   ....[35]....
        /*0158*/ 	.word	0xffffffff


	//   ....[36]....
        /*015c*/ 	.word	0xffffffff


	//   ....[37]....
        /*0160*/ 	.word	0xffffffff


	//   ....[38]....
        /*0164*/ 	.word	0xffffffff


	//   ....[39]....
        /*0168*/ 	.word	0xffffffff


	//   ....[40]....
        /*016c*/ 	.word	0xffffffff


	//   ....[41]....
        /*0170*/ 	.word	0xffffffff


	//   ....[42]....
        /*0174*/ 	.word	0xffffffff


	//   ....[43]....
        /*0178*/ 	.word	0xffffffff


	//   ....[44]....
        /*017c*/ 	.word	0xffffffff


	//   ....[45]....
        /*0180*/ 	.word	0xffffffff


	//   ....[46]....
        /*0184*/ 	.word	0xffffffff


	//   ....[47]....
        /*0188*/ 	.word	0xffffffff


	//   ....[48]....
        /*018c*/ 	.word	0xffffffff


	//   ....[49]....
        /*0190*/ 	.word	0xffffffff


	//   ....[50]....
        /*0194*/ 	.word	0xffffffff


	//   ....[51]....
        /*0198*/ 	.word	0xffffffff


	//   ....[52]....
        /*019c*/ 	.word	0xffffffff


	//   ....[53]....
        /*01a0*/ 	.word	0xffffffff


	//   ....[54]....
        /*01a4*/ 	.word	0xffffffff


	//   ....[55]....
        /*01a8*/ 	.word	0xffffffff


	//   ....[56]....
        /*01ac*/ 	.word	0xffffffff


	//   ....[57]....
        /*01b0*/ 	.word	0xffffffff


	//   ....[58]....
        /*01b4*/ 	.word	0xffffffff


	//   ....[59]....
        /*01b8*/ 	.word	0xffffffff


	//   ....[60]....
        /*01bc*/ 	.word	0xffffffff


	//   ....[61]....
        /*01c0*/ 	.word	0xffffffff


	//   ....[62]....
        /*01c4*/ 	.word	0xffffffff


	//   ....[63]....
        /*01c8*/ 	.word	0xffffffff


	//   ....[64]....
        /*01cc*/ 	.word	0xffffffff


	//   ....[65]....
        /*01d0*/ 	.word	0xffffffff


	//   ....[66]....
        /*01d4*/ 	.word	0xffffffff


	//   ....[67]....
        /*01d8*/ 	.word	0xffffffff


	//   ....[68]....
        /*01dc*/ 	.word	0xffffffff


	//   ....[69]....
        /*01e0*/ 	.word	0xffffffff


	//   ....[70]....
        /*01e4*/ 	.word	0xffffffff


	//   ....[71]....
        /*01e8*/ 	.word	0xffffffff


	//   ....[72]....
        /*01ec*/ 	.word	0xffffffff


	//   ....[73]....
        /*01f0*/ 	.word	0xffffffff


	//   ....[74]....
        /*01f4*/ 	.word	0xffffffff


	//   ....[75]....
        /*01f8*/ 	.word	0xffffffff


	//   ....[76]....
        /*01fc*/ 	.word	0xffffffff


	//   ....[77]....
        /*0200*/ 	.word	0xffffffff


	//   ....[78]....
        /*0204*/ 	.word	0xffffffff


	//   ....[79]....
        /*0208*/ 	.word	0xffffffff


	//   ....[80]....
        /*020c*/ 	.word	0xffffffff


	//   ....[81]....
        /*0210*/ 	.word	0xffffffff


	//   ....[82]....
        /*0214*/ 	.word	0xffffffff


	//   ....[83]....
        /*0218*/ 	.word	0xffffffff


	//   ....[84]....
        /*021c*/ 	.word	0xffffffff


	//   ....[85]....
        /*0220*/ 	.word	0xffffffff


	//   ....[86]....
        /*0224*/ 	.word	0xffffffff


	//   ....[87]....
        /*0228*/ 	.word	0xffffffff


	//   ....[88]....
        /*022c*/ 	.word	0xffffffff


	//   ....[89]....
        /*0230*/ 	.word	0xffffffff


	//   ....[90]....
        /*0234*/ 	.word	0xffffffff


	//   ....[91]....
        /*0238*/ 	.word	0xffffffff


	//   ....[92]....
        /*023c*/ 	.word	0xffffffff


	//   ....[93]....
        /*0240*/ 	.word	0xffffffff


	//   ....[94]....
        /*0244*/ 	.word	0xffffffff


	//   ....[95]....
        /*0248*/ 	.word	0xffffffff


	//   ....[96]....
        /*024c*/ 	.word	0xffffffff


	//   ....[97]....
        /*0250*/ 	.word	0xffffffff


	//   ....[98]....
        /*0254*/ 	.word	0xffffffff


	//   ....[99]....
        /*0258*/ 	.word	0xffffffff


	//   ....[100]....
        /*025c*/ 	.word	0xffffffff


	//   ....[101]....
        /*0260*/ 	.word	0xffffffff


	//   ....[102]....
        /*0264*/ 	.word	0xffffffff


	//   ....[103]....
        /*0268*/ 	.word	0xffffffff


	//   ....[104]....
        /*026c*/ 	.word	0xffffffff


	//   ....[105]....
        /*0270*/ 	.word	0xffffffff


	//   ....[106]....
        /*0274*/ 	.word	0xffffffff


	//   ....[107]....
        /*0278*/ 	.word	0xffffffff


	//   ....[108]....
        /*027c*/ 	.word	0xffffffff


	//   ....[109]....
        /*0280*/ 	.word	0xffffffff


	//   ....[110]....
        /*0284*/ 	.word	0xffffffff


	//   ....[111]....
        /*0288*/ 	.word	0xffffffff


	//   ....[112]....
        /*028c*/ 	.word	0xffffffff


	//   ....[113]....
        /*0290*/ 	.word	0xffffffff


	//   ....[114]....
        /*0294*/ 	.word	0xffffffff


	//   ....[115]....
        /*0298*/ 	.word	0xffffffff


	//   ....[116]....
        /*029c*/ 	.word	0xffffffff


	//   ....[117]....
        /*02a0*/ 	.word	0xffffffff


	//   ....[118]....
        /*02a4*/ 	.word	0xffffffff


	//   ....[119]....
        /*02a8*/ 	.word	0xffffffff


	//   ....[120]....
        /*02ac*/ 	.word	0xffffffff


	//   ....[121]....
        /*02b0*/ 	.word	0xffffffff


	//   ....[122]....
        /*02b4*/ 	.word	0xffffffff


	//   ....[123]....
        /*02b8*/ 	.word	0xffffffff


	//   ....[124]....
        /*02bc*/ 	.word	0xffffffff


	//   ....[125]....
        /*02c0*/ 	.word	0xffffffff


	//   ....[126]....
        /*02c4*/ 	.word	0xffffffff


	//   ....[127]....
        /*02c8*/ 	.word	0xffffffff


	//   ....[128]....
        /*02cc*/ 	.word	0xffffffff


	//   ....[129]....
        /*02d0*/ 	.word	0xffffffff


	//   ....[130]....
        /*02d4*/ 	.word	0xffffffff


	//   ....[131]....
        /*02d8*/ 	.word	0xffffffff


	//   ....[132]....
        /*02dc*/ 	.word	0xffffffff


	//   ....[133]....
        /*02e0*/ 	.word	0xffffffff


	//   ....[134]....
        /*02e4*/ 	.word	0xffffffff


	//   ....[135]....
        /*02e8*/ 	.word	0xffffffff


	//   ....[136]....
        /*02ec*/ 	.word	0xffffffff


	//   ....[137]....
        /*02f0*/ 	.word	0xffffffff


	//   ....[138]....
        /*02f4*/ 	.word	0xffffffff


	//   ....[139]....
        /*02f8*/ 	.word	0xffffffff


	//   ....[140]....
        /*02fc*/ 	.word	0xffffffff


	//   ....[141]....
        /*0300*/ 	.word	0xffffffff


	//   ....[142]....
        /*0304*/ 	.word	0xffffffff


	//   ....[143]....
        /*0308*/ 	.word	0xffffffff


	//   ....[144]....
        /*030c*/ 	.word	0xffffffff


	//   ....[145]....
        /*0310*/ 	.word	0xffffffff


	//   ....[146]....
        /*0314*/ 	.word	0xffffffff


	//   ....[147]....
        /*0318*/ 	.word	0xffffffff


	//   ....[148]....
        /*031c*/ 	.word	0xffffffff


	//   ....[149]....
        /*0320*/ 	.word	0xffffffff


	//   ....[150]....
        /*0324*/ 	.word	0xffffffff


	//   ....[151]....
        /*0328*/ 	.word	0xffffffff


	//   ....[152]....
        /*032c*/ 	.word	0xffffffff


	//   ....[153]....
        /*0330*/ 	.word	0xffffffff


	//   ....[154]....
        /*0334*/ 	.word	0xffffffff


	//   ....[155]....
        /*0338*/ 	.word	0xffffffff


	//   ....[156]....
        /*033c*/ 	.word	0xffffffff


	//   ....[157]....
        /*0340*/ 	.word	0xffffffff


	//   ....[158]....
        /*0344*/ 	.word	0xffffffff


	//   ....[159]....
        /*0348*/ 	.word	0xffffffff


	//   ....[160]....
        /*034c*/ 	.word	0xffffffff


	//   ....[161]....
        /*0350*/ 	.word	0xffffffff


	//   ....[162]....
        /*0354*/ 	.word	0xffffffff


	//   ....[163]....
        /*0358*/ 	.word	0xffffffff


	//   ....[164]....
        /*035c*/ 	.word	0xffffffff


	//   ....[165]....
        /*0360*/ 	.word	0xffffffff


	//   ....[166]....
        /*0364*/ 	.word	0xffffffff


	//   ....[167]....
        /*0368*/ 	.word	0xffffffff


	//   ....[168]....
        /*036c*/ 	.word	0xffffffff


	//   ....[169]....
        /*0370*/ 	.word	0xffffffff


	//   ....[170]....
        /*0374*/ 	.word	0xffffffff


	//   ....[171]....
        /*0378*/ 	.word	0xffffffff


	//   ....[172]....
        /*037c*/ 	.word	0xffffffff


	//   ....[173]....
        /*0380*/ 	.word	0xffffffff


	//   ....[174]....
        /*0384*/ 	.word	0xffffffff


	//   ....[175]....
        /*0388*/ 	.word	0xffffffff


	//   ....[176]....
        /*038c*/ 	.word	0xffffffff


	//   ....[177]....
        /*0390*/ 	.word	0xffffffff


	//   ....[178]....
        /*0394*/ 	.word	0xffffffff


	//   ....[179]....
        /*0398*/ 	.word	0xffffffff


	//   ....[180]....
        /*039c*/ 	.word	0xffffffff


	//   ....[181]....
        /*03a0*/ 	.word	0xffffffff


	//   ....[182]....
        /*03a4*/ 	.word	0xffffffff


	//   ....[183]....
        /*03a8*/ 	.word	0xffffffff


	//   ....[184]....
        /*03ac*/ 	.word	0xffffffff


	//   ....[185]....
        /*03b0*/ 	.word	0xffffffff


	//   ....[186]....
        /*03b4*/ 	.word	0x05000000


	//   ....[187]....
        /*03b8*/ 	.word	0x05000000


	//   ....[188]....
        /*03bc*/ 	.word	0x05000000


	//   ....[189]....
        /*03c0*/ 	.word	0x05000000


	//   ....[190]....
        /*03c4*/ 	.word	0x05000000


	//   ....[191]....
        /*03c8*/ 	.word	0x05000000


	//   ....[192]....
        /*03cc*/ 	.word	0x05000000


	//   ....[193]....
        /*03d0*/ 	.word	0x05000000


	//   ....[194]....
        /*03d4*/ 	.word	0x05000000


	//   ....[195]....
        /*03d8*/ 	.word	0x05000000


	//   ....[196]....
        /*03dc*/ 	.word	0x05000000


	//   ....[197]....
        /*03e0*/ 	.word	0x05000000


	//   ....[198]....
        /*03e4*/ 	.word	0x05000000


	//   ....[199]....
        /*03e8*/ 	.word	0x05000000


	//   ....[200]....
        /*03ec*/ 	.word	0x05000000


	//   ....[201]....
        /*03f0*/ 	.word	0x05000000


	//   ....[202]....
        /*03f4*/ 	.word	0x05000000


	//   ....[203]....
        /*03f8*/ 	.word	0x05000000


	//   ....[204]....
        /*03fc*/ 	.word	0x05000000


	//   ....[205]....
        /*0400*/ 	.word	0x05000000


	//   ....[206]....
        /*0404*/ 	.word	0x05000000


	//   ....[207]....
        /*0408*/ 	.word	0x05000000


	//   ....[208]....
        /*040c*/ 	.word	0x05000000


	//   ....[209]....
        /*0410*/ 	.word	0x05000000


	//   ....[210]....
        /*0414*/ 	.word	0x05000000


	//   ....[211]....
        /*0418*/ 	.word	0x05000000


	//   ....[212]....
        /*041c*/ 	.word	0x05000000


	//   ....[213]....
        /*0420*/ 	.word	0x05000000


	//   ....[214]....
        /*0424*/ 	.word	0x05000000


	//   ....[215]....
        /*0428*/ 	.word	0x05000000


	//   ....[216]....
        /*042c*/ 	.word	0x05000000


	//   ....[217]....
        /*0430*/ 	.word	0x05000000


	//   ....[218]....
        /*0434*/ 	.word	0x05000000


	//   ....[219]....
        /*0438*/ 	.word	0x05000000


	//   ....[220]....
        /*043c*/ 	.word	0x05000000


	//   ....[221]....
        /*0440*/ 	.word	0x05000000


	//   ....[222]....
        /*0444*/ 	.word	0x05000000


	//   ....[223]....
        /*0448*/ 	.word	0x05000000


	//   ....[224]....
        /*044c*/ 	.word	0x05000000


	//   ....[225]....
        /*0450*/ 	.word	0x05000000


	//   ....[226]....
        /*0454*/ 	.word	0x05000000


	//   ....[227]....
        /*0458*/ 	.word	0x05000000


	//   ....[228]....
        /*045c*/ 	.word	0x05000000


	//   ....[229]....
        /*0460*/ 	.word	0x05000000


	//   ....[230]....
        /*0464*/ 	.word	0x05000000


	//   ....[231]....
        /*0468*/ 	.word	0x05000000


	//   ....[232]....
        /*046c*/ 	.word	0x05000000


	//   ....[233]....
        /*0470*/ 	.word	0x05000000


	//----- nvinfo : EIATTR_COOP_GROUP_INSTR_OFFSETS
	.align		4
.L_2029:
        /*0474*/ 	.byte	0x04, 0x28
        /*0476*/ 	.short	(.L_2031 - .L_2030)


	//   ....[0]....
.L_2030:
        /*0478*/ 	.word	0x00001ff0


	//   ....[1]....
        /*047c*/ 	.word	0x00002030


	//   ....[2]....
        /*0480*/ 	.word	0x00002070


	//   ....[3]....
        /*0484*/ 	.word	0x000020b0


	//   ....[4]....
        /*0488*/ 	.word	0x000020f0


	//   ....[5]....
        /*048c*/ 	.word	0x00002140


	//   ....[6]....
        /*0490*/ 	.word	0x000021c0


	//   ....[7]....
        /*0494*/ 	.word	0x00002200


	//   ....[8]....
        /*0498*/ 	.word	0x00002240


	//   ....[9]....
        /*049c*/ 	.word	0x00002280


	//   ....[10]....
        /*04a0*/ 	.word	0x000022c0


	//   ....[11]....
        /*04a4*/ 	.word	0x00002570


	//   ....[12]....
        /*04a8*/ 	.word	0x00002670


	//   ....[13]....
        /*04ac*/ 	.word	0x00002720


	//   ....[14]....
        /*04b0*/ 	.word	0x00002730


	//   ....[15]....
        /*04b4*/ 	.word	0x00002850


	//   ....[16]....
        /*04b8*/ 	.word	0x00002870


	//   ....[17]....
        /*04bc*/ 	.word	0x00002980


	//   ....[18]....
        /*04c0*/ 	.word	0x00002990


	//   ....[19]....
        /*04c4*/ 	.word	0x00002ab0


	//   ....[20]....
        /*04c8*/ 	.word	0x00002ad0


	//   ....[21]....
        /*04cc*/ 	.word	0x00002be0


	//   ....[22]....
        /*04d0*/ 	.word	0x00002bf0


	//   ....[23]....
        /*04d4*/ 	.word	0x00002d00


	//   ....[24]....
        /*04d8*/ 	.word	0x00002d10


	//   ....[25]....
        /*04dc*/ 	.word	0x00002e30


	//   ....[26]....
        /*04e0*/ 	.word	0x00002e50


	//   ....[27]....
        /*04e4*/ 	.word	0x00002f60


	//   ....[28]....
        /*04e8*/ 	.word	0x00002f70


	//   ....[29]....
        /*04ec*/ 	.word	0x00003080


	//   ....[30]....
        /*04f0*/ 	.word	0x00003090


	//   ....[31]....
        /*04f4*/ 	.word	0x000031a0


	//   ....[32]....
        /*04f8*/ 	.word	0x000031b0


	//   ....[33]....
        /*04fc*/ 	.word	0x000032b0


	//   ....[34]....
        /*0500*/ 	.word	0x000032c0


	//   ....[35]....
        /*0504*/ 	.word	0x000033e0


	//   ....[36]....
        /*0508*/ 	.word	0x000033f0


	//   ....[37]....
        /*050c*/ 	.word	0x00003500


	//   ....[38]....
        /*0510*/ 	.word	0x00003510


	//   ....[39]....
        /*0514*/ 	.word	0x00003620


	//   ....[40]....
        /*0518*/ 	.word	0x00003630


	//   ....[41]....
        /*051c*/ 	.word	0x00003720


	//   ....[42]....
        /*0520*/ 	.word	0x00003730


	//   ....[43]....
        /*0524*/ 	.word	0x000038a0


	//   ....[44]....
        /*0528*/ 	.word	0x000038b0


	//   ....[45]....
        /*052c*/ 	.word	0x000039a0


	//   ....[46]....
        /*0530*/ 	.word	0x000039b0


	//   ....[47]....
        /*0534*/ 	.word	0x00003aa0


	//   ....[48]....
        /*0538*/ 	.word	0x00003ab0


	//   ....[49]....
        /*053c*/ 	.word	0x00003ba0


	//   ....[50]....
        /*0540*/ 	.word	0x00003bb0


	//   ....[51]....
        /*0544*/ 	.word	0x00003ca0


	//   ....[52]....
        /*0548*/ 	.word	0x00003cb0


	//   ....[53]....
        /*054c*/ 	.word	0x00003d80


	//   ....[54]....
        /*0550*/ 	.word	0x00003e70


	//   ....[55]....
        /*0554*/ 	.word	0x00003e90


	//   ....[56]....
        /*0558*/ 	.word	0x00003fb0


	//   ....[57]....
        /*055c*/ 	.word	0x00003fd0


	//   ....[58]....
        /*0560*/ 	.word	0x000040e0


	//   ....[59]....
        /*0564*/ 	.word	0x000040f0


	//   ....[60]....
        /*0568*/ 	.word	0x00004210


	//   ....[61]....
        /*056c*/ 	.word	0x00004230


	//   ....[62]....
        /*0570*/ 	.word	0x00004340


	//   ....[63]....
        /*0574*/ 	.word	0x00004350


	//   ....[64]....
        /*0578*/ 	.word	0x00004460


	//   ....[65]....
        /*057c*/ 	.word	0x00004470


	//   ....[66]....
        /*0580*/ 	.word	0x00004590


	//   ....[67]....
        /*0584*/ 	.word	0x000045b0


	//   ....[68]....
        /*0588*/ 	.word	0x000046c0


	//   ....[69]....
        /*058c*/ 	.word	0x000046d0


	//   ....[70]....
        /*0590*/ 	.word	0x000047e0


	//   ....[71]....
        /*0594*/ 	.word	0x000047f0


	//   ....[72]....
        /*0598*/ 	.word	0x00004900


	//   ....[73]....
        /*059c*/ 	.word	0x00004910


	//   ....[74]....
        /*05a0*/ 	.word	0x00004a10


	//   ....[75]....
        /*05a4*/ 	.word	0x00004a20


	//   ....[76]....
        /*05a8*/ 	.word	0x00004b40


	//   ....[77]....
        /*05ac*/ 	.word	0x00004b50


	//   ....[78]....
        /*05b0*/ 	.word	0x00004c60


	//   ....[79]....
        /*05b4*/ 	.word	0x00004c70


	//   ....[80]....
        /*05b8*/ 	.word	0x00004d80


	//   ....[81]....
        /*05bc*/ 	.word	0x00004d90


	//   ....[82]....
        /*05c0*/ 	.word	0x00004e80


	//   ....[83]....
        /*05c4*/ 	.word	0x00004e90


	//   ....[84]....
        /*05c8*/ 	.word	0x00005010


	//   ....[85]....
        /*05cc*/ 	.word	0x00005020


	//   ....[86]....
        /*05d0*/ 	.word	0x00005110


	//   ....[87]....
        /*05d4*/ 	.word	0x00005120


	//   ....[88]....
        /*05d8*/ 	.word	0x00005210


	//   ....[89]....
        /*05dc*/ 	.word	0x00005220


	//   ....[90]....
        /*05e0*/ 	.word	0x00005310


	//   ....[91]....
        /*05e4*/ 	.word	0x00005320


	//   ....[92]....
        /*05e8*/ 	.word	0x00005410


	//   ....[93]....
        /*05ec*/ 	.word	0x00005420


	//   ....[94]....
        /*05f0*/ 	.word	0x00005510


	//   ....[95]....
        /*05f4*/ 	.word	0x00005e80


	//   ....[96]....
        /*05f8*/ 	.word	0x000060f0


	//   ....[97]....
        /*05fc*/ 	.word	0x00006250


	//   ....[98]....
        /*0600*/ 	.word	0x000062b0


	//   ....[99]....
        /*0604*/ 	.word	0x000062c0


	//   ....[100]....
        /*0608*/ 	.word	0x000063a0


	//   ....[101]....
        /*060c*/ 	.word	0x000063b0


	//   ....[102]....
        /*0610*/ 	.word	0x00006490


	//   ....[103]....
        /*0614*/ 	.word	0x000064a0


	//   ....[104]....
        /*0618*/ 	.word	0x00006580


	//   ....[105]....
        /*061c*/ 	.word	0x00006590


	//   ....[106]....
        /*0620*/ 	.word	0x00006670


	//   ....[107]....
        /*0624*/ 	.word	0x00006680


	//   ....[108]....
        /*0628*/ 	.word	0x00006760


	//   ....[109]....
        /*062c*/ 	.word	0x00006770


	//   ....[110]....
        /*0630*/ 	.word	0x00006850


	//   ....[111]....
        /*0634*/ 	.word	0x00006860


	//   ....[112]....
        /*0638*/ 	.word	0x00006940


	//   ....[113]....
        /*063c*/ 	.word	0x00006950


	//   ....[114]....
        /*0640*/ 	.word	0x00006a30


	//   ....[115]....
        /*0644*/ 	.word	0x00006a40


	//   ....[116]....
        /*0648*/ 	.word	0x00006b20


	//   ....[117]....
        /*064c*/ 	.word	0x00006b30


	//   ....[118]....
        /*0650*/ 	.word	0x00006c20


	//   ....[119]....
        /*0654*/ 	.word	0x00006c30


	//   ....[120]....
        /*0658*/ 	.word	0x00006d20


	//   ....[121]....
        /*065c*/ 	.word	0x00006d30


	//   ....[122]....
        /*0660*/ 	.word	0x00006e10


	//   ....[123]....
        /*0664*/ 	.word	0x00006e20


	//   ....[124]....
        /*0668*/ 	.word	0x00006f00


	//   ....[125]....
        /*066c*/ 	.word	0x00006f10


	//   ....[126]....
        /*0670*/ 	.word	0x00006ff0


	//   ....[127]....
        /*0674*/ 	.word	0x00007000


	//   ....[128]....
        /*0678*/ 	.word	0x00007170


	//   ....[129]....
        /*067c*/ 	.word	0x00007180


	//   ....[130]....
        /*0680*/ 	.word	0x00007270


	//   ....[131]....
        /*0684*/ 	.word	0x00007280


	//   ....[132]....
        /*0688*/ 	.word	0x00007370


	//   ....[133]....
        /*068c*/ 	.word	0x00007380


	//   ....[134]....
        /*0690*/ 	.word	0x00007470


	//   ....[135]....
        /*0694*/ 	.word	0x00007480


	//   ....[136]....
        /*0698*/ 	.word	0x00007570


	//   ....[137]....
        /*069c*/ 	.word	0x00007580


	//   ....[138]....
        /*06a0*/ 	.word	0x00007680


	//   ....[139]....
        /*06a4*/ 	.word	0x00007690


	//   ....[140]....
        /*06a8*/ 	.word	0x000076d0


	//   ....[141]....
        /*06ac*/ 	.word	0x00007800


	//   ....[142]....
        /*06b0*/ 	.word	0x00007820


	//   ....[143]....
        /*06b4*/ 	.word	0x00007920


	//   ....[144]....
        /*06b8*/ 	.word	0x00007930


	//   ....[145]....
        /*06bc*/ 	.word	0x00007a40


	//   ....[146]....
        /*06c0*/ 	.word	0x00007a60


	//   ....[147]....
        /*06c4*/ 	.word	0x00007b60


	//   ....[148]....
        /*06c8*/ 	.word	0x00007b70


	//   ....[149]....
        /*06cc*/ 	.word	0x00007c80


	//   ....[150]....
        /*06d0*/ 	.word	0x00007c90


	//   ....[151]....
        /*06d4*/ 	.word	0x00007da0


	//   ....[152]....
        /*06d8*/ 	.word	0x00007dc0


	//   ....[153]....
        /*06dc*/ 	.word	0x00007ec0


	//   ....[154]....
        /*06e0*/ 	.word	0x00007ed0


	//   ....[155]....
        /*06e4*/ 	.word	0x00007fe0


	//   ....[156]....
        /*06e8*/ 	.word	0x00007ff0


	//   ....[157]....
        /*06ec*/ 	.word	0x00008100


	//   ....[158]....
        /*06f0*/ 	.word	0x00008110


	//   ....[159]....
        /*06f4*/ 	.word	0x00008220


	//   ....[160]....
        /*06f8*/ 	.word	0x00008240


	//   ....[161]....
        /*06fc*/ 	.word	0x00008340


	//   ....[162]....
        /*0700*/ 	.word	0x00008350


	//   ....[163]....
        /*0704*/ 	.word	0x00008470


	//   ....[164]....
        /*0708*/ 	.word	0x00008480


	//   ....[165]....
        /*070c*/ 	.word	0x00008590


	//   ....[166]....
        /*0710*/ 	.word	0x000085a0


	//   ....[167]....
        /*0714*/ 	.word	0x000086b0


	//   ....[168]....
        /*0718*/ 	.word	0x000086c0


	//   ....[169]....
        /*071c*/ 	.word	0x000087d0


	//   ....[170]....
        /*0720*/ 	.word	0x000087f0


	//   ....[171]....
        /*0724*/ 	.word	0x00008980


	//   ....[172]....
        /*0728*/ 	.word	0x00008990


	//   ....[173]....
        /*072c*/ 	.word	0x00008aa0


	//   ....[174]....
        /*0730*/ 	.word	0x00008ab0


	//   ....[175]....
        /*0734*/ 	.word	0x00008bc0


	//   ....[176]....
        /*0738*/ 	.word	0x00008bd0


	//   ....[177]....
        /*073c*/ 	.word	0x00008ce0


	//   ....[178]....
        /*0740*/ 	.word	0x00008cf0


	//   ....[179]....
        /*0744*/ 	.word	0x00008e00


	//   ....[180]....
        /*0748*/ 	.word	0x00008e20


	//   ....[181]....
        /*074c*/ 	.word	0x00009090


	//   ....[182]....
        /*0750*/ 	.word	0x000090b0


	//   ....[183]....
        /*0754*/ 	.word	0x000090d0


	//   ....[184]....
        /*0758*/ 	.word	0x000090f0


	//   ....[185]....
        /*075c*/ 	.word	0x00009110


	//   ....[186]....
        /*0760*/ 	.word	0x00009360


	//   ....[187]....
        /*0764*/ 	.word	0x000093f0


	//   ....[188]....
        /*0768*/ 	.word	0x00009480


	//   ....[189]....
        /*076c*/ 	.word	0x00009520


	//   ....[190]....
        /*0770*/ 	.word	0x000095b0


	//   ....[191]....
        /*0774*/ 	.word	0x00009630


	//   ....[192]....
        /*0778*/ 	.word	0x000096d0


	//   ....[193]....
        /*077c*/ 	.word	0x00009750


	//   ....[194]....
        /*0780*/ 	.word	0x000097e0


	//   ....[195]....
        /*0784*/ 	.word	0x00009860


	//   ....[196]....
        /*0788*/ 	.word	0x000098f0


	//   ....[197]....
        /*078c*/ 	.word	0x00009970


	//   ....[198]....
        /*0790*/ 	.word	0x00009a00


	//   ....[199]....
        /*0794*/ 	.word	0x00009aa0


	//   ....[200]....
        /*0798*/ 	.word	0x00009b30


	//   ....[201]....
        /*079c*/ 	.word	0x00009bb0


	//   ....[202]....
        /*07a0*/ 	.word	0x00009c40


	//   ....[203]....
        /*07a4*/ 	.word	0x00009cc0


	//   ....[204]....
        /*07a8*/ 	.word	0x00009d50


	//   ....[205]....
        /*07ac*/ 	.word	0x00009dd0


	//   ....[206]....
        /*07b0*/ 	.word	0x00009e70


	//   ....[207]....
        /*07b4*/ 	.word	0x00009ef0


	//   ....[208]....
        /*07b8*/ 	.word	0x00009f80


	//   ....[209]....
        /*07bc*/ 	.word	0x0000a000


	//   ....[210]....
        /*07c0*/ 	.word	0x0000a090


	//   ....[211]....
        /*07c4*/ 	.word	0x0000a110


	//   ....[212]....
        /*07c8*/ 	.word	0x0000a1a0


	//   ....[213]....
        /*07cc*/ 	.word	0x0000a220


	//   ....[214]....
        /*07d0*/ 	.word	0x0000a2b0


	//   ....[215]....
        /*07d4*/ 	.word	0x0000a330


	//   ....[216]....
        /*07d8*/ 	.word	0x0000a3c0


	//   ....[217]....
        /*07dc*/ 	.word	0x0000a460


	//   ....[218]....
        /*07e0*/ 	.word	0x0000a4f0


	//   ....[219]....
        /*07e4*/ 	.word	0x0000a570


	//   ....[220]....
        /*07e8*/ 	.word	0x0000a600


	//   ....[221]....
        /*07ec*/ 	.word	0x0000a680


	//   ....[222]....
        /*07f0*/ 	.word	0x0000a710


	//   ....[223]....
        /*07f4*/ 	.word	0x0000a790


	//   ....[224]....
        /*07f8*/ 	.word	0x0000a820


	//   ....[225]....
        /*07fc*/ 	.word	0x0000a8a0


	//   ....[226]....
        /*0800*/ 	.word	0x0000a930


	//   ....[227]....
        /*0804*/ 	.word	0x0000a9f0


	//   ....[228]....
        /*0808*/ 	.word	0x0000aaa0


	//   ....[229]....
        /*080c*/ 	.word	0x0000ab40


	//   ....[230]....
        /*0810*/ 	.word	0x0000abc0


	//   ....[231]....
        /*0814*/ 	.word	0x0000ac20


	//   ....[232]....
        /*0818*/ 	.word	0x0000ac80


	//   ....[233]....
        /*081c*/ 	.word	0x0000ace0


	//----- nvinfo : EIATTR_VRC_CTA_INIT_COUNT
	.align		4
.L_2031:
        /*0820*/ 	.byte	0x02, 0x4a
	.zero		1
	.zero		1


	//----- nvinfo : EIATTR_EXIT_INSTR_OFFSETS
	.align		4
        /*0824*/ 	.byte	0x04, 0x1c
        /*0826*/ 	.short	(.L_2033 - .L_2032)


	//   ....[0]....
.L_2032:
        /*0828*/ 	.word	0x00000050


	//   ....[1]....
        /*082c*/ 	.word	0x000000e0


	//   ....[2]....
        /*0830*/ 	.word	0x00002350


	//   ....[3]....
        /*0834*/ 	.word	0x00005aa0


	//   ....[4]....
        /*0838*/ 	.word	0x00009310


	//----- nvinfo : EIATTR_CRS_STACK_SIZE
	.align		4
.L_2033:
        /*083c*/ 	.byte	0x04, 0x1e
        /*083e*/ 	.short	(.L_2035 - .L_2034)
.L_2034:
        /*0840*/ 	.word	0x00000000


	//----- nvinfo : EIATTR_CBANK_PARAM_SIZE
	.align		4
.L_2035:
        /*0844*/ 	.byte	0x03, 0x19
        /*0846*/ 	.short	0x0058


	//----- nvinfo : EIATTR_PARAM_CBANK
	.align		4
        /*0848*/ 	.byte	0x04, 0x0a
        /*084a*/ 	.short	(.L_2037 - .L_2036)
	.align		4
.L_2036:
        /*084c*/ 	.word	index@(.nv.constant0._ZN4vllm3moe25grouped_topk_fused_kernelI6__halffiLNS0_11ScoringFuncE0EEEvPT_PfPT1_PKT0_lllllbd)
        /*0850*/ 	.short	0x0380
        /*0852*/ 	.short	0x0058


	//----- nvinfo : EIATTR_SW_WAR
	.align		4
.L_2037:
        /*0854*/ 	.byte	0x04, 0x36
        /*0856*/ 	.short	(.L_2039 - .L_2038)
.L_2038:
        /*0858*/ 	.word	0x00000008
.L_2039:


//--------------------- .nv.info._ZN4vllm3moe44grouped_topk_fused_small_expert_count_kernelI6__halffiLNS0_11ScoringFuncE0ELi128ELb0ELi8EEEvPT_PfPT1_PKT0_llllllbd --------------------------
	.section	.nv.info._ZN4vllm3moe44grouped_topk_fused_small_expert_count_kernelI6__halffiLNS0_11ScoringFuncE0ELi128ELb0ELi8EEEvPT_PfPT1_PKT0_llllllbd,"",@"SHT_CUDA_INFO"
	.sectionflags	@""
	.align	4


	//----- nvinfo : EIATTR_CUDA_API_VERSION
	.align		4
        /*0000*/ 	.byte	0x04, 0x37
        /*0002*/ 	.short	(.L_2041 - .L_2040)
.L_2040:
        /*0004*/ 	.word	0x00000082


	//----- nvinfo : EIATTR_KPARAM_INFO
	.align		4
.L_2041:
        /*0008*/ 	.byte	0x04, 0x17
        /*000a*/ 	.short	(.L_2043 - .L_2042)
.L_2042:
        /*000c*/ 	.word	0x00000000
        /*0010*/ 	.short	0x000b
        /*0012*/ 	.short	0x0058
        /*0014*/ 	.byte	0x00, 0xf0, 0x21, 0x00


	//----- nvinfo : EIATTR_KPARAM_INFO
	.align		4
.L_2043:
        /*0018*/ 	.byte	0x04, 0x17
        /*001a*/ 	.short	(.L_2045 - .L_2044)
.L_2044:
        /*001c*/ 	.word	0x00000000
        /*0020*/ 	.short	0x000a
        /*0022*/ 	.short	0x0050
        /*0024*/ 	.byte	0x00, 0xf0, 0x05, 0x00


	//----- nvinfo : EIATTR_KPARAM_INFO
	.align		4
.L_2045:
        /*0028*/ 	.byte	0x04, 0x17
        /*002a*/ 	.short	(.L_2047 - .L_2046)
.L_2046:
        /*002c*/ 	.word	0x00000000
        /*0030*/ 	.short	0x0009
        /*0032*/ 	.short	0x0048
        /*0034*/ 	.byte	0x00, 0xf0, 0x21, 0x00


	//----- nvinfo : EIATTR_KPARAM_INFO
	.align		4
.L_2047:
        /*0038*/ 	.byte	0x04, 0x17
        /*003a*/ 	.short	(.L_2049 - .L_2048)
.L_2048:
        /*003c*/ 	.word	0x00000000
        /*0040*/ 	.short	0x0008
        /*0042*/ 	.short	0x0040
        /*0044*/ 	.byte	0x00, 0xf0, 0x21, 0x00


	//----- nvinfo : EIATTR_KPARAM_INFO
	.align		4
.L_2049:
        /*0048*/ 	.byte	0x04, 0x17
        /*004a*/ 	.short	(.L_2051 - .L_2050)
.L_2050:
        /*004c*/ 	.word	0x00000000
        /*0050*/ 	.short	0x0007
        /*0052*/ 	.short	0x0038
        /*0054*/ 	.byte	0x00, 0xf0, 0x21, 0x00


	//----- nvinfo : EIATTR_KPARAM_INFO
	.align		4
.L_2051:
        /*0058*/ 	.byte	0x04, 0x17
        /*005a*/ 	.short	(.L_2053 - .L_2052)
.L_2052:
        /*005c*/ 	.word	0x00000000
        /*0060*/ 	.short	0x0006
        /*0062*/ 	.short	0x0030
        /*0064*/ 	.byte	0x00, 0xf0, 0x21, 0x00


	//----- nvinfo : EIATTR_KPARAM_INFO
	.align		4
.L_2053:
        /*0068*/ 	.byte	0x04, 0x17
        /*006a*/ 	.short	(.L_2055 - .L_2054)
.L_2054:
        /*006c*/ 	.word	0x00000000
        /*0070*/ 	.short	0x0005
        /*0072*/ 	.short	0x0028
        /*0074*/ 	.byte	0x00, 0xf0, 0x21, 0x00


	//----- nvinfo : EIATTR_KPARAM_INFO
	.align		4
.L_2055:
        /*0078*/ 	.byte	0x04, 0x17
        /*007a*/ 	.short	(.L_2057 - .L_2056)
.L_2056:
        /*007c*/ 	.word	0x00000000
        /*0080*/ 	.short	0x0004
        /*0082*/ 	.short	0x0020
        /*0084*/ 	.byte	0x00, 0xf0, 0x21, 0x00


	//----- nvinfo : EIATTR_KPARAM_INFO
	.align		4
.L_2057:
        /*0088*/ 	.byte	0x04, 0x17
        /*008a*/ 	.short	(.L_2059 - .L_2058)
.L_2058:
        /*008c*/ 	.word	0x00000000
        /*0090*/ 	.short	0x0003
        /*0092*/ 	.short	0x0018
        /*0094*/ 	.byte	0x00, 0xf5, 0x21, 0x00


	//----- nvinfo : EIATTR_KPARAM_INFO
	.align		4
.L_2059:
        /*0098*/ 	.byte	0x04, 0x17
        /*009a*/ 	.short	(.L_2061 - .L_2060)
.L_2060:
        /*009c*/ 	.word	0x00000000
        /*00a0*/ 	.short	0x0002
        /*00a2*/ 	.short	0x0010
        /*00a4*/ 	.byte	0x00, 0xf5, 0x21, 0x00


	//----- nvinfo : EIATTR_KPARAM_INFO
	.align		4
.L_2061:
        /*00a8*/ 	.byte	0x04, 0x17
        /*00aa*/ 	.short	(.L_2063 - .L_2062)
.L_2062:
        /*00ac*/ 	.word	0x00000000
        /*00b0*/ 	.short	0x0001
        /*00b2*/ 	.short	0x0008
        /*00b4*/ 	.byte	0x00, 0xf5, 0x21, 0x00


	//----- nvinfo : EIATTR_KPARAM_INFO
	.align		4
.L_2063:
        /*00b8*/ 	.byte	0x04, 0x17
        /*00ba*/ 	.short	(.L_2065 - .L_2064)
.L_2064:
        /*00bc*/ 	.word	0x00000000
        /*00c0*/ 	.short	0x0000
        /*00c2*/ 	.short	0x0000
        /*00c4*/ 	.byte	0x00, 0xf5, 0x21, 0x00


	//----- nvinfo : EIATTR_SPARSE_MMA_MASK
	.align		4
.L_2065:
        /*00c8*/ 	.byte	0x03, 0x50
        /*00ca*/ 	.short	0x0000


	//----- nvinfo : EIATTR_MAXREG_COUNT
	.align		4
        /*00cc*/ 	.byte	0x03, 0x1b
        /*00ce*/ 	.short	0x00ff


	//----- nvinfo : EIATTR_NUM_BARRIERS
	.align		4
        /*00d0*/ 	.byte	0x02, 0x4c
        /*00d2*/ 	.byte	0x01
	.zero		1


	//----- nvinfo : EIATTR_MERCURY_ISA_VERSION
	.align		4
        /*00d4*/ 	.byte	0x03, 0x5f
        /*00d6*/ 	.short	0x0101


	//----- nvinfo : EIATTR_COOP_GROUP_MASK_REGIDS
	.align		4
        /*00d8*/ 	.byte	0x04, 0x29
        /*00da*/ 	.short	(.L_2067 - .L_2066)


	//   ....[0]....
.L_2066:
        /*00dc*/ 	.word	0xffffffff


	//   ....[1]....
        /*00e0*/ 	.word	0xffffffff


	//   ....[2]....
        /*00e4*/ 	.word	0xffffffff


	//   ....[3]....
        /*00e8*/ 	.word	0xffffffff


	//   ....[4]....
        /*00ec*/ 	.word	0xffffffff


	//   ....[5]....
        /*00f0*/ 	.word	0xffffffff


	//   ....[6]....
        /*00f4*/ 	.word	0xffffffff


	//   ....[7]....
        /*00f8*/ 	.word	0xffffffff


	//   ....[8]....
        /*00fc*/ 	.word	0xffffffff


	//   ....[9]....
        /*0100*/ 	.word	0xffffffff


	//   ....[10]....
        /*0104*/ 	.word	0xffffffff


	//   ....[11]....
        /*0108*/ 	.word	0xffffffff


	//   ....[12]....
        /*010c*/ 	.word	0xffffffff


	//   ....[13]....
        /*0110*/ 	.word	0xffffffff


	//   ....[14]....
        /*0114*/ 	.word	0xffffffff


	//   ....[15]....
        /*0118*/ 	.word	0xffffffff


	//   ....[16]....
        /*011c*/ 	.word	0xffffffff


	//   ....[17]....
        /*0120*/ 	.word	0xffffffff


	//   ....[18]....
        /*0124*/ 	.word	0xffffffff


	//   ....[19]....
        /*0128*/ 	.word	0xffffffff


	//   ....[20]....
        /*012c*/ 	.word	0xffffffff


	//   ....[21]....
        /*0130*/ 	.word	0xffffffff


	//   ....[22]....
        /*0134*/ 	.word	0xffffffff


	//   ....[23]....
        /*0138*/ 	.word	0xffffffff


	//   ....[24]....
        /*013c*/ 	.word	0xffffffff


	//   ....[25]....
        /*0140*/ 	.word	0xffffffff


	//   ....[26]....
        /*0144*/ 	.word	0xffffffff


	//   ....[27]....
        /*0148*/ 	.word	0xffffffff


	//   ....[28]....
        /*014c*/ 	.word	0xffffffff


	//   ....[29]....
        /*0150*/ 	.word	0xffffffff


	//   ....[30]....
        /*0154*/ 	.word	0xffffffff


	//   ....[31]....
        /*0158*/ 	.word	0xffffffff


	//   ....[32]....
        /*015c*/ 	.word	0xffffffff


	//   ....[33]....
        /*0160*/ 	.word	0xffffffff


	//   ....[34]....
        /*0164*/ 	.word	0xffffffff


	//   ....[35]....
        /*0168*/ 	.word	0xffffffff


	//   ....[36]....
        /*016c*/ 	.word	0xffffffff


	//   ....[37]....
        /*0170*/ 	.word	0xffffffff


	//   ....[38]....
        /*0174*/ 	.word	0xffffffff


	//   ....[39]....
        /*0178*/ 	.word	0xffffffff


	//   ....[40]....
        /*017c*/ 	.word	0xffffffff


	//   ....[41]....
        /*0180*/ 	.word	0xffffffff


	//   ....[42]....
        /*0184*/ 	.word	0xffffffff


	//   ....[43]....
        /*0188*/ 	.word	0xffffffff


	//   ....[44]....
        /*018c*/ 	.word	0xffffffff


	//   ....[45]....
        /*0190*/ 	.word	0xffffffff


	//   ....[46]....
        /*0194*/ 	.word	0xffffffff


	//   ....[47]....
        /*0198*/ 	.word	0xffffffff


	//   ....[48]....
        /*019c*/ 	.word	0xffffffff


	//   ....[49]....
        /*01a0*/ 	.word	0xffffffff


	//   ....[50]....
        /*01a4*/ 	.word	0xffffffff


	//   ....[51]....
        /*01a8*/ 	.word	0xffffffff


	//   ....[52]....
        /*01ac*/ 	.word	0xffffffff


	//   ....[53]....
        /*01b0*/ 	.word	0xffffffff


	//   ....[54]....
        /*01b4*/ 	.word	0xffffffff


	//   ....[55]....
        /*01b8*/ 	.word	0xffffffff


	//----- nvinfo : EIATTR_COOP_GROUP_INSTR_OFFSETS
	.align		4
.L_2067:
        /*01bc*/ 	.byte	0x04, 0x28
        /*01be*/ 	.short	(.L_2069 - .L_2068)


	//   ....[0]....
.L_2068:
        /*01c0*/ 	.word	0x000000b0


	//   ....[1]....
        /*01c4*/ 	.word	0x00000910


	//   ....[2]....
        /*01c8*/ 	.word	0x00000920


	//   ....[3]....
        /*01cc*/ 	.word	0x00000970


	//   ....[4]....
        /*01d0*/ 	.word	0x00000980


	//   ....[5]....
        /*01d4*/ 	.word	0x000009d0


	//   ....[6]....
        /*01d8*/ 	.word	0x000009e0


	//   ....[7]....
        /*01dc*/ 	.word	0x00000a30


	//   ....[8]....
        /*01e0*/ 	.word	0x00000a40


	//   ....[9]....
        /*01e4*/ 	.word	0x00000a90


	//   ....[10]....
        /*01e8*/ 	.word	0x00000aa0


	//   ....[11]....
        /*01ec*/ 	.word	0x00000b60


	//   ....[12]....
        /*01f0*/ 	.word	0x00000b70


	//   ....[13]....
        /*01f4*/ 	.word	0x00000bc0


	//   ....[14]....
        /*01f8*/ 	.word	0x00000bd0


	//   ....[15]....
        /*01fc*/ 	.word	0x00000c20


	//   ....[16]....
        /*0200*/ 	.word	0x00000c30


	//   ....[17]....
        /*0204*/ 	.word	0x00000c80


	//   ....[18]....
        /*0208*/ 	.word	0x00000c90


	//   ....[19]....
        /*020c*/ 	.word	0x00000cf0


	//   ....[20]....
        /*0210*/ 	.word	0x00000d10


	//   ....[21]....
        /*0214*/ 	.word	0x00000dd0


	//   ....[22]....
        /*0218*/ 	.word	0x00000de0


	//   ....[23]....
        /*021c*/ 	.word	0x00000e40


	//   ....[24]....
        /*0220*/ 	.word	0x00000e50


	//   ....[25]....
        /*0224*/ 	.word	0x00000ea0


	//   ....[26]....
        /*0228*/ 	.word	0x00000eb0


	//   ....[27]....
        /*022c*/ 	.word	0x00000f10


	//   ....[28]....
        /*0230*/ 	.word	0x00000f30


	//   ....[29]....
        /*0234*/ 	.word	0x00000fa0


	//   ....[30]....
        /*0238*/ 	.word	0x00000fb0


	//   ....[31]....
        /*023c*/ 	.word	0x00001070


	//   ....[32]....
        /*0240*/ 	.word	0x00001080


	//   ....[33]....
        /*0244*/ 	.word	0x000010d0


	//   ....[34]....
        /*0248*/ 	.word	0x000010e0


	//   ....[35]....
        /*024c*/ 	.word	0x00001130


	//   ....[36]....
        /*0250*/ 	.word	0x00001140


	//   ....[37]....
        /*0254*/ 	.word	0x000011a0


	//   ....[38]....
        /*0258*/ 	.word	0x000011c0


	//   ....[39]....
        /*025c*/ 	.word	0x00001230


	//   ....[40]....
        /*0260*/ 	.word	0x00001240


	//   ....[41]....
        /*0264*/ 	.word	0x00001420


	//   ....[42]....
        /*0268*/ 	.word	0x00001460


	//   ....[43]....
        /*026c*/ 	.word	0x000014e0


	//   ....[44]....
        /*0270*/ 	.word	0x000014f0


	//   ....[45]....
        /*0274*/ 	.word	0x00001540


	//   ....[46]....
        /*0278*/ 	.word	0x00001550


	//   ....[47]....
        /*027c*/ 	.word	0x000015a0


	//   ....[48]....
        /*0280*/ 	.word	0x000015b0


	//   ....[49]....
        /*0284*/ 	.word	0x00001600


	//   ....[50]....
        /*0288*/ 	.word	0x00001610


	//   ....[51]....
        /*028c*/ 	.word	0x00001810


	//   ....[52]....
        /*0290*/ 	.word	0x00001860


	//   ....[53]....
        /*0294*/ 	.word	0x00001880


	//   ....[54]....
        /*0298*/ 	.word	0x000018a0


	//   ....[55]....
        /*029c*/ 	.word	0x000018c0


	//----- nvinfo : EIATTR_VRC_CTA_INIT_COUNT
	.align		4
.L_2069:
        /*02a0*/ 	.byte	0x02, 0x4a
	.zero		1
	.zero		1


	//----- nvinfo : EIATTR_EXIT_INSTR_OFFSETS
	.align		4
        /*02a4*/ 	.byte	0x04, 0x1c
        /*02a6*/ 	.short	(.L_2071 - .L_2070)


	//   ....[0]....
.L_2070:
        /*02a8*/ 	.word	0x00001bf0


	//----- nvinfo : EIATTR_CRS_STACK_SIZE
	.align		4
.L_2071:
        /*02ac*/ 	.byte	0x04, 0x1e
        /*02ae*/ 	.short	(.L_2073 - .L_2072)
.L_2072:
        /*02b0*/ 	.word	0x00000000


	//----- nvinfo : EIATTR_CBANK_PARAM_SIZE
	.align		4
.L_2073:
        /*02b4*/ 	.byte	0x03, 0x19
        /*02b6*/ 	.short	0x0060


	//----- nvinfo : EIATTR_PARAM_CBANK
	.align		4
        /*02b8*/ 	.byte	0x04, 0x0a
        /*02ba*/ 	.short	(.L_2075 - .L_2074)
	.align		4
.L_2074:
        /*02bc*/ 	.word	index@(.nv.constant0._ZN4vllm3moe44grouped_topk_fused_small_expert_count_kernelI6__halffiLNS0_11ScoringFuncE0ELi128ELb0ELi8EEEvPT_PfPT1_PKT0_llllllbd)
        /*02c0*/ 	.short	0x0380
        /*02c2*/ 	.short	0x0060


	//----- nvinfo : EIATTR_SW_WAR
	.align		4
.L_2075:
        /*02c4*/ 	.byte	0x04, 0x36
        /*02c6*/ 	.short	(.L_2077 - .L_2076)
.L_2076:
        /*02c8*/ 	.word	0x00000008
.L_2077:


//--------------------- .nv.info._ZN4vllm3moe44grouped_topk_fused_small_expert_count_kernelI6__halffiLNS0_11ScoringFuncE0ELi384ELb0ELi8EEEvPT_PfPT1_PKT0_llllllbd --------------------------
	.section	.nv.info._ZN4vllm3moe44grouped_topk_fused_small_expert_count_kernelI6__halffiLNS0_11ScoringFuncE0ELi384ELb0ELi8EEEvPT_PfPT1_PKT0_llllllbd,"",@"SHT_CUDA_INFO"
	.sectionflags	@""
	.align	4


	//----- nvinfo : EIATTR_CUDA_API_VERSION
	.align		4
        /*0000*/ 	.byte	0x04, 0x37
        /*0002*/ 	.short	(.L_2079 - .L_2078)
.L_2078:
        /*0004*/ 	.word	0x00000082


	//----- nvinfo : EIATTR_KPARAM_INFO
	.align		4
.L_2079:
        /*0008*/ 	.byte	0x04, 0x17
        /*000a*/ 	.short	(.L_2081 - .L_2080)
.L_2080:
        /*000c*/ 	.word	0x00000000
        /*0010*/ 	.short	0x000b
        /*0012*/ 	.short	0x0058
        /*0014*/ 	.byte	0x00, 0xf0, 0x21, 0x00


	//----- nvinfo : EIATTR_KPARAM_INFO
	.align		4
.L_2081:
        /*0018*/ 	.byte	0x04, 0x17
        /*001a*/ 	.short	(.L_2083 - .L_2082)
.L_2082:
        /*001c*/ 	.word	0x00000000
        /*0020*/ 	.short	0x000a
        /*0022*/ 	.short	0x0050
        /*0024*/ 	.byte	0x00, 0xf0, 0x05, 0x00


	//----- nvinfo : EIATTR_KPARAM_INFO
	.align		4
.L_2083:
        /*0028*/ 	.byte	0x04, 0x17
        /*002a*/ 	.short	(.L_2085 - .L_2084)
.L_2084:
        /*002c*/ 	.word	0x00000000
        /*0030*/ 	.short	0x0009
        /*0032*/ 	.short	0x0048
        /*0034*/ 	.byte	0x00, 0xf0, 0x21, 0x00


	//----- nvinfo : EIATTR_KPARAM_INFO
	.align		4
.L_2085:
        /*0038*/ 	.byte	0x04, 0x17
        /*003a*/ 	.short	(.L_2087 - .L_2086)
.L_2086:
        /*003c*/ 	.word	0x00000000
        /*0040*/ 	.short	0x0008
        /*0042*/ 	.short	0x0040
        /*0044*/ 	.byte	0x00, 0xf0, 0x21, 0x00


	//----- nvinfo : EIATTR_KPARAM_INFO
	.align		4
.L_2087:
        /*0048*/ 	.byte	0x04, 0x17
        /*004a*/ 	.short	(.L_2089 - .L_2088)
.L_2088:
        /*004c*/ 	.word	0x00000000
        /*0050*/ 	.short	0x0007
        /*0052*/ 	.short	0x0038
        /*0054*/ 	.byte	0x00, 0xf0, 0x21, 0x00


	//----- nvinfo : EIATTR_KPARAM_INFO
	.align		4
.L_2089:
        /*0058*/ 	.byte	0x04, 0x17
        /*005a*/ 	.short	(.L_2091 - .L_2090)
.L_2090:
        /*005c*/ 	.word	0x00000000
        /*0060*/ 	.short	0x0006
        /*0062*/ 	.short	0x0030
        /*0064*/ 	.byte	0x00, 0xf0, 0x21, 0x00


	//----- nvinfo : EIATTR_KPARAM_INFO
	.align		4
.L_2091:
        /*0068*/ 	.byte	0x04, 0x17
        /*006a*/ 	.short	(.L_2093 - .L_2092)
.L_2092:
        /*006c*/ 	.word	0x00000000
        /*0070*/ 	.short	0x0005
        /*0072*/ 	.short	0x0028
        /*0074*/ 	.byte	0x00, 0xf0, 0x21, 0x00


	//----- nvinfo : EIATTR_KPARAM_INFO
	.align		4
.L_2093:
        /*0078*/ 	.byte	0x04, 0x17
        /*007a*/ 	.short	(.L_2095 - .L_2094)
.L_2094:
        /*007c*/ 	.word	0x00000000
        /*0080*/ 	.short	0x0004
        /*0082*/ 	.short	0x0020
        /*0084*/ 	.byte	0x00, 0xf0, 0x21, 0x00


	//----- nvinfo : EIATTR_KPARAM_INFO
	.align		4
.L_2095:
        /*0088*/ 	.byte	0x04, 0x17
        /*008a*/ 	.short	(.L_2097 - .L_2096)
.L_2096:
        /*008c*/ 	.word	0x00000000
        /*0090*/ 	.short	0x0003
        /*0092*/ 	.short	0x0018
        /*0094*/ 	.byte	0x00, 0xf5, 0x21, 0x00


	//----- nvinfo : EIATTR_KPARAM_INFO
	.align		4
.L_2097:
        /*0098*/ 	.byte	0x04, 0x17
        /*009a*/ 	.short	(.L_2099 - .L_2098)
.L_2098:
        /*009c*/ 	.word	0x00000000
        /*00a0*/ 	.short	0x0002
        /*00a2*/ 	.short	0x0010
        /*00a4*/ 	.byte	0x00, 0xf5, 0x21, 0x00


	//----- nvinfo : EIATTR_KPARAM_INFO
	.align		4
.L_2099:
        /*00a8*/ 	.byte	0x04, 0x17
        /*00aa*/ 	.short	(.L_2101 - .L_2100)
.L_2100:
        /*00ac*/ 	.word	0x00000000
        /*00b0*/ 	.short	0x0001
        /*00b2*/ 	.short	0x0008
        /*00b4*/ 	.byte	0x00, 0xf5, 0x21, 0x00


	//----- nvinfo : EIATTR_KPARAM_INFO
	.align		4
.L_2101:
        /*00b8*/ 	.byte	0x04, 0x17
        /*00ba*/ 	.short	(.L_2103 - .L_2102)
.L_2102:
        /*00bc*/ 	.word	0x00000000
        /*00c0*/ 	.short	0x0000
        /*00c2*/ 	.short	0x0000
        /*00c4*/ 	.byte	0x00, 0xf5, 0x21, 0x00


	//----- nvinfo : EIATTR_SPARSE_MMA_MASK
	.align		4
.L_2103:
        /*00c8*/ 	.byte	0x03, 0x50
        /*00ca*/ 	.short	0x0000


	//----- nvinfo : EIATTR_MAXREG_COUNT
	.align		4
        /*00cc*/ 	.byte	0x03, 0x1b
        /*00ce*/ 	.short	0x00ff


	//----- nvinfo : EIATTR_NUM_BARRIERS
	.align		4
        /*00d0*/ 	.byte	0x02, 0x4c
        /*00d2*/ 	.byte	0x01
	.zero		1


	//----- nvinfo : EIATTR_MERCURY_ISA_VERSION
	.align		4
        /*00d4*/ 	.byte	0x03, 0x5f
        /*00d6*/ 	.short	0x0101


	//----- nvinfo : EIATTR_COOP_GROUP_MASK_REGIDS
	.align		4
        /*00d8*/ 	.byte	0x04, 0x29
        /*00da*/ 	.short	(.L_2105 - .L_2104)


	//   ....[0]....
.L_2104:
        /*00dc*/ 	.word	0xffffffff


	//   ....[1]....
        /*00e0*/ 	.word	0xffffffff


	//   ....[2]....
        /*00e4*/ 	.word	0xffffffff


	//   ....[3]....
        /*00e8*/ 	.word	0xffffffff


	//   ....[4]....
        /*00ec*/ 	.word	0xffffffff


	//   ....[5]....
        /*00f0*/ 	.word	0xffffffff


	//   ....[6]....
        /*00f4*/ 	.word	0xffffffff


	//   ....[7]....
        /*00f8*/ 	.word	0xffffffff


	//   ....[8]....
        /*00fc*/ 	.word	0xffffffff


	//   ....[9]....
        /*0100*/ 	.word	0xffffffff


	//   ....[10]....
        /*0104*/ 	.word	0xffffffff


	//   ....[11]....
        /*0108*/ 	.word	0xffffffff


	//   ....[12]....
        /*010c*/ 	.word	0xffffffff


	//   ....[13]....
        /*0110*/ 	.word	0xffffffff


	//   ....[14]....
        /*0114*/ 	.word	0xffffffff


	//   ....[15]....
        /*0118*/ 	.word	0xffffffff


	//   ....[16]....
        /*011c*/ 	.word	0xffffffff


	//   ....[17]....
        /*0120*/ 	.word	0xffffffff


	//   ....[18]....
        /*0124*/ 	.word	0xffffffff


	//   ....[19]....
        /*0128*/ 	.word	0xffffffff


	//   ....[20]....
        /*012c*/ 	.word	0xffffffff


	//   ....[21]....
        /*0130*/ 	.word	0xffffffff


	//   ....[22]....
        /*0134*/ 	.word	0xffffffff


	//   ....[23]....
        /*0138*/ 	.word	0xffffffff


	//   ....[24]....
        /*013c*/ 	.word	0xffffffff


	//   ....[25]....
        /*0140*/ 	.word	0xffffffff


	//   ....[26]....
        /*0144*/ 	.word	0xffffffff


	//   ....[27]....
        /*0148*/ 	.word	0xffffffff


	//   ....[28]....
        /*014c*/ 	.word	0xffffffff


	//   ....[29]....
        /*0150*/ 	.word	0xffffffff


	//   ....[30]....
        /*0154*/ 	.word	0xffffffff


	//   ....[31]....
        /*0158*/ 	.word	0xffffffff


	//   ....[32]....
        /*015c*/ 	.word	0xffffffff


	//   ....[33]....
        /*0160*/ 	.word	0xffffffff


	//   ....[34]....
        /*0164*/ 	.word	0xffffffff


	//   ....[35]....
        /*0168*/ 	.word	0xffffffff


	//   ....[36]....
        /*016c*/ 	.word	0xffffffff


	//   ....[37]....
        /*0170*/ 	.word	0xffffffff


	//   ....[38]....
        /*0174*/ 	.word	0xffffffff


	//   ....[39]....
        /*0178*/ 	.word	0xffffffff


	//   ....[40]....
        /*017c*/ 	.word	0xffffffff


	//   ....[41]....
        /*0180*/ 	.word	0xffffffff


	//   ....[42]....
        /*0184*/ 	.word	0xffffffff


	//   ....[43]....
        /*0188*/ 	.word	0xffffffff


	//   ....[44]....
        /*018c*/ 	.word	0xffffffff


	//   ....[45]....
        /*0190*/ 	.word	0xffffffff


	//   ....[46]....
        /*0194*/ 	.word	0xffffffff


	//   ....[47]....
        /*0198*/ 	.word	0xffffffff


	//   ....[48]....
        /*019c*/ 	.word	0xffffffff


	//   ....[49]....
        /*01a0*/ 	.word	0xffffffff


	//   ....[50]....
        /*01a4*/ 	.word	0xffffffff


	//   ....[51]....
        /*01a8*/ 	.word	0xffffffff


	//   ....[52]....
        /*01ac*/ 	.word	0xffffffff


	//   ....[53]....
        /*01b0*/ 	.word	0xffffffff


	//   ....[54]....
        /*01b4*/ 	.word	0xffffffff


	//   ....[55]....
        /*01b8*/ 	.word	0xffffffff


	//   ....[56]....
        /*01bc*/ 	.word	0xffffffff


	//   ....[57]....
        /*01c0*/ 	.word	0xffffffff


	//   ....[58]....
        /*01c4*/ 	.word	0xffffffff


	//   ....[59]....
        /*01c8*/ 	.word	0xffffffff


	//   ....[60]....
        /*01cc*/ 	.word	0xffffffff


	//   ....[61]....
        /*01d0*/ 	.word	0xffffffff


	//   ....[62]....
        /*01d4*/ 	.word	0xffffffff


	//   ....[63]....
        /*01d8*/ 	.word	0xffffffff


	//   ....[64]....
        /*01dc*/ 	.word	0xffffffff


	//   ....[65]....
        /*01e0*/ 	.word	0xffffffff


	//   ....[66]....
        /*01e4*/ 	.word	0xffffffff


	//   ....[67]....
        /*01e8*/ 	.word	0xffffffff


	//   ....[68]....
        /*01ec*/ 	.word	0xffffffff


	//   ....[69]....
        /*01f0*/ 	.word	0xffffffff


	//   ....[70]....
        /*01f4*/ 	.word	0xffffffff


	//   ....[71]....
        /*01f8*/ 	.word	0xffffffff


	//   ....[72]....
        /*01fc*/ 	.word	0xffffffff


	//   ....[73]....
        /*0200*/ 	.word	0xffffffff


	//   ....[74]....
        /*0204*/ 	.word	0xffffffff


	//   ....[75]....
        /*0208*/ 	.word	0xffffffff


	//   ....[76]....
        /*020c*/ 	.word	0xffffffff


	//   ....[77]....
        /*0210*/ 	.word	0xffffffff


	//   ....[78]....
        /*0214*/ 	.word	0xffffffff


	//   ....[79]....
        /*0218*/ 	.word	0xffffffff


	//   ....[80]....
        /*021c*/ 	.word	0xffffffff


	//   ....[81]....
        /*0220*/ 	.word	0xffffffff


	//   ....[82]....
        /*0224*/ 	.word	0xffffffff


	//   ....[83]....
        /*0228*/ 	.word	0xffffffff


	//   ....[84]....
        /*022c*/ 	.word	0xffffffff


	//   ....[85]....
        /*0230*/ 	.word	0xffffffff


	//----- nvinfo : EIATTR_COOP_GROUP_INSTR_OFFSETS
	.align		4
.L_2105:
        /*0234*/ 	.byte	0x04, 0x28
        /*0236*/ 	.short	(.L_2107 - .L_2106)


	//   ....[0]....
.L_2106:
        /*0238*/ 	.word	0x000000b0


	//   ....[1]....
        /*023c*/ 	.word	0x000009c0


	//   ....[2]....
        /*0240*/ 	.word	0x000009d0


	//   ....[3]....
        /*0244*/ 	.word	0x00000a20


	//   ....[4]....
        /*0248*/ 	.word	0x00000a30


	//   ....[5]....
        /*024c*/ 	.word	0x00000a80


	//   ....[6]....
        /*0250*/ 	.word	0x00000a90


	//   ....[7]....
        /*0254*/ 	.word	0x00000ae0


	//   ....[8]....
        /*0258*/ 	.word	0x00000af0


	//   ....[9]....
        /*025c*/ 	.word	0x00000b50


	//   ....[10]....
        /*0260*/ 	.word	0x00000b80


	//   ....[11]....
        /*0264*/ 	.word	0x00000c30


	//   ....[12]....
        /*0268*/ 	.word	0x00000c40


	//   ....[13]....
        /*026c*/ 	.word	0x00000c90


	//   ....[14]....
        /*0270*/ 	.word	0x00000ca0


	//   ....[15]....
        /*0274*/ 	.word	0x00000cf0


	//   ....[16]....
        /*0278*/ 	.word	0x00000d00


	//   ....[17]....
        /*027c*/ 	.word	0x00000d50


	//   ....[18]....
        /*0280*/ 	.word	0x00000d60


	//   ....[19]....
        /*0284*/ 	.word	0x00000dc0


	//   ....[20]....
        /*0288*/ 	.word	0x00000df0


	//   ....[21]....
        /*028c*/ 	.word	0x00000ff0


	//   ....[22]....
        /*0290*/ 	.word	0x00001000


	//   ....[23]....
        /*0294*/ 	.word	0x00001050


	//   ....[24]....
        /*0298*/ 	.word	0x00001060


	//   ....[25]....
        /*029c*/ 	.word	0x000010b0


	//   ....[26]....
        /*02a0*/ 	.word	0x000010c0


	//   ....[27]....
        /*02a4*/ 	.word	0x00001110


	//   ....[28]....
        /*02a8*/ 	.word	0x00001120


	//   ....[29]....
        /*02ac*/ 	.word	0x00001170


	//   ....[30]....
        /*02b0*/ 	.word	0x00001180


	//   ....[31]....
        /*02b4*/ 	.word	0x00001770


	//   ....[32]....
        /*02b8*/ 	.word	0x00001780


	//   ....[33]....
        /*02bc*/ 	.word	0x000017d0


	//   ....[34]....
        /*02c0*/ 	.word	0x000017e0


	//   ....[35]....
        /*02c4*/ 	.word	0x00001830


	//   ....[36]....
        /*02c8*/ 	.word	0x00001840


	//   ....[37]....
        /*02cc*/ 	.word	0x00001890


	//   ....[38]....
        /*02d0*/ 	.word	0x000018a0


	//   ....[39]....
        /*02d4*/ 	.word	0x000018f0


	//   ....[40]....
        /*02d8*/ 	.word	0x00001900


	//   ....[41]....
        /*02dc*/ 	.word	0x00001990


	//   ....[42]....
        /*02e0*/ 	.word	0x000019a0


	//   ....[43]....
        /*02e4*/ 	.word	0x000019f0


	//   ....[44]....
        /*02e8*/ 	.word	0x00001a00


	//   ....[45]....
        /*02ec*/ 	.word	0x00001a50


	//   ....[46]....
        /*02f0*/ 	.word	0x00001a60


	//   ....[47]....
        /*02f4*/ 	.word	0x00001ab0


	//   ....[48]....
        /*02f8*/ 	.word	0x00001ac0


	//   ....[49]....
        /*02fc*/ 	.word	0x00001b10


	//   ....[50]....
        /*0300*/ 	.word	0x00001b20


	//   ....[51]....
        /*0304*/ 	.word	0x00001bd0


	//   ....[52]....
        /*0308*/ 	.word	0x00001be0


	//   ....[53]....
        /*030c*/ 	.word	0x00001c30


	//   ....[54]....
        /*0310*/ 	.word	0x00001c40


	//   ....[55]....
        /*0314*/ 	.word	0x00001c90


	//   ....[56]....
        /*0318*/ 	.word	0x00001ca0


	//   ....[57]....
        /*031c*/ 	.word	0x00001cf0


	//   ....[58]....
        /*0320*/ 	.word	0x00001d00


	//   ....[59]....
        /*0324*/ 	.word	0x00001d50


	//   ....[60]....
        /*0328*/ 	.word	0x00001d60


	//   ....[61]....
        /*032c*/ 	.word	0x00001df0


	//   ....[62]....
        /*0330*/ 	.word	0x00001e00


	//   ....[63]....
        /*0334*/ 	.word	0x00001e50


	//   ....[64]....
        /*0338*/ 	.word	0x00001e60


	//   ....[65]....
        /*033c*/ 	.word	0x00001eb0


	//   ....[66]....
        /*0340*/ 	.word	0x00001ec0


	//   ....[67]....
        /*0344*/ 	.word	0x00001f20


	//   ....[68]....
        /*0348*/ 	.word	0x00001f30


	//   ....[69]....
        /*034c*/ 	.word	0x00001fa0


	//   ....[70]....
        /*0350*/ 	.word	0x00001fc0


	//   ....[71]....
        /*0354*/ 	.word	0x00002240


	//   ....[72]....
        /*0358*/ 	.word	0x00002250


	//   ....[73]....
        /*035c*/ 	.word	0x000022a0


	//   ....[74]....
        /*0360*/ 	.word	0x000022b0


	//   ....[75]....
        /*0364*/ 	.word	0x00002300


	//   ....[76]....
        /*0368*/ 	.word	0x00002310


	//   ....[77]....
        /*036c*/ 	.word	0x00002360


	//   ....[78]....
        /*0370*/ 	.word	0x00002370


	//   ....[79]....
        /*0374*/ 	.word	0x000023c0


	//   ....[80]....
        /*0378*/ 	.word	0x000023d0


	//   ....[81]....
        /*037c*/ 	.word	0x00002660


	//   ....[82]....
        /*0380*/ 	.word	0x000026b0


	//   ....[83]....
        /*0384*/ 	.word	0x000026d0


	//   ....[84]....
        /*0388*/ 	.word	0x000026f0


	//   ....[85]....
        /*038c*/ 	.word	0x00002710


	//----- nvinfo : EIATTR_VRC_CTA_INIT_COUNT
	.align		4
.L_2107:
        /*0390*/ 	.byte	0x02, 0x4a
	.zero		1
	.zero		1


	//----- nvinfo : EIATTR_EXIT_INSTR_OFFSETS
	.align		4
        /*0394*/ 	.byte	0x04, 0x1c
        /*0396*/ 	.short	(.L_2109 - .L_2108)


	//   ....[0]....
.L_2108:
        /*0398*/ 	.word	0x00002a40


	//----- nvinfo : EIATTR_CRS_STACK_SIZE
	.align		4
.L_2109:
        /*039c*/ 	.byte	0x04, 0x1e
        /*039e*/ 	.short	(.L_2111 - .L_2110)
.L_2110:
        /*03a0*/ 	.word	0x00000000


	//----- nvinfo : EIATTR_CBANK_PARAM_SIZE
	.align		4
.L_2111:
        /*03a4*/ 	.byte	0x03, 0x19
        /*03a6*/ 	.short	0x0060


	//----- nvinfo : EIATTR_PARAM_CBANK
	.align		4
        /*03a8*/ 	.byte	0x04, 0x0a
        /*03aa*/ 	.short	(.L_2113 - .L_2112)
	.align		4
.L_2112:
        /*03ac*/ 	.word	index@(.nv.constant0._ZN4vllm3moe44grouped_topk_fused_small_expert_count_kernelI6__halffiLNS0_11ScoringFuncE0ELi384ELb0ELi8EEEvPT_PfPT1_PKT0_llllllbd)
        /*03b0*/ 	.short	0x0380
        /*03b2*/ 	.short	0x0060


	//----- nvinfo : EIATTR_SW_WAR
	.align		4
.L_2113:
        /*03b4*/ 	.byte	0x04, 0x36
        /*03b6*/ 	.short	(.L_2115 - .L_2114)
.L_2114:
        /*03b8*/ 	.word	0x00000008
.L_2115:


//--------------------- .nv.info._ZN4vllm3moe44grouped_topk_fused_small_expert_count_kernelI6__halffiLNS0_11ScoringFuncE0ELi512ELb0ELi8EEEvPT_PfPT1_PKT0_llllllbd --------------------------
	.section	.nv.info._ZN4vllm3moe44grouped_topk_fused_small_expert_count_kernelI6__halffiLNS0_11ScoringFuncE0ELi512ELb0ELi8EEEvPT_PfPT1_PKT0_llllllbd,"",@"SHT_CUDA_INFO"
	.sectionflags	@""
	.align	4


	//----- nvinfo : EIATTR_CUDA_API_VERSION
	.align		4
        /*0000*/ 	.byte	0x04, 0x37
        /*0002*/ 	.short	(.L_2117 - .L_2116)
.L_2116:
        /*0004*/ 	.word	0x00000082


	//----- nvinfo : EIATTR_KPARAM_INFO
	.align		4
.L_2117:
        /*0008*/ 	.byte	0x04, 0x17
        /*000a*/ 	.short	(.L_2119 - .L_2118)
.L_2118:
        /*000c*/ 	.word	0x00000000
        /*0010*/ 	.short	0x000b
        /*0012*/ 	.short	0x0058
        /*0014*/ 	.byte	0x00, 0xf0, 0x21, 0x00


	//----- nvinfo : EIATTR_KPARAM_INFO
	.align		4
.L_2119:
        /*0018*/ 	.byte	0x04, 0x17
        /*001a*/ 	.short	(.L_2121 - .L_2120)
.L_2120:
        /*001c*/ 	.word	0x00000000
        /*0020*/ 	.short	0x000a
        /*0022*/ 	.short	0x0050
        /*0024*/ 	.byte	0x00, 0xf0, 0x05, 0x00


	//----- nvinfo : EIATTR_KPARAM_INFO
	.align		4
.L_2121:
        /*0028*/ 	.byte	0x04, 0x17
        /*002a*/ 	.short	(.L_2123 - .L_2122)
.L_2122:
        /*002c*/ 	.word	0x00000000
        /*0030*/ 	.short	0x0009
        /*0032*/ 	.short	0x0048
        /*0034*/ 	.byte	0x00, 0xf0, 0x21, 0x00


	//----- nvinfo : EIATTR_KPARAM_INFO
	.align		4
.L_2123:
        /*0038*/ 	.byte	0x04, 0x17
        /*003a*/ 	.short	(.L_2125 - .L_2124)
.L_2124:
        /*003c*/ 	.word	0x00000000
        /*0040*/ 	.short	0x0008
        /*0042*/ 	.short	0x0040
        /*0044*/ 	.byte	0x00, 0xf0, 0x21, 0x00


	//----- nvinfo : EIATTR_KPARAM_INFO
	.align		4
.L_2125:
        /*0048*/ 	.byte	0x04, 0x17
        /*004a*/ 	.short	(.L_2127 - .L_2126)
.L_2126:
        /*004c*/ 	.word	0x00000000
        /*0050*/ 	.short	0x0007
        /*0052*/ 	.short	0x0038
        /*0054*/ 	.byte	0x00, 0xf0, 0x21, 0x00


	//----- nvinfo : EIATTR_KPARAM_INFO
	.align		4
.L_2127:
        /*0058*/ 	.byte	0x04, 0x17
        /*005a*/ 	.short	(.L_2129 - .L_2128)
.L_2128:
        /*005c*/ 	.word	0x00000000
        /*0060*/ 	.short	0x0006
        /*0062*/ 	.short	0x0030
        /*0064*/ 	.byte	0x00, 0xf0, 0x21, 0x00


	//----- nvinfo : EIATTR_KPARAM_INFO
	.align		4
.L_2129:
        /*0068*/ 	.byte	0x04, 0x17
        /*006a*/ 	.short	(.L_2131 - .L_2130)
.L_2130:
        /*006c*/ 	.word	0x00000000
        /*0070*/ 	.short	0x0005
        /*0072*/ 	.short	0x0028
        /*0074*/ 	.byte	0x00, 0xf0, 0x21, 0x00


	//----- nvinfo : EIATTR_KPARAM_INFO
	.align		4
.L_2131:
        /*0078*/ 	.byte	0x04, 0x17
        /*007a*/ 	.short	(.L_2133 - .L_2132)
.L_2132:
        /*007c*/ 	.word	0x00000000
        /*0080*/ 	.short	0x0004
        /*0082*/ 	.short	0x0020
        /*0084*/ 	.byte	0x00, 0xf0, 0x21, 0x00


	//----- nvinfo : EIATTR_KPARAM_INFO
	.align		4
.L_2133:
        /*0088*/ 	.byte	0x04, 0x17
        /*008a*/ 	.short	(.L_2135 - .L_2134)
.L_2134:
        /*008c*/ 	.word	0x00000000
        /*0090*/ 	.short	0x0003
        /*0092*/ 	.short	0x0018
        /*0094*/ 	.byte	0x00, 0xf5, 0x21, 0x00


	//----- nvinfo : EIATTR_KPARAM_INFO
	.align		4
.L_2135:
        /*0098*/ 	.byte	0x04, 0x17
        /*009a*/ 	.short	(.L_2137 - .L_2136)
.L_2136:
        /*009c*/ 	.word	0x00000000
        /*00a0*/ 	.short	0x0002
        /*00a2*/ 	.short	0x0010
        /*00a4*/ 	.byte	0x00, 0xf5, 0x21, 0x00


	//----- nvinfo : EIATTR_KPARAM_INFO
	.align		4
.L_2137:
        /*00a8*/ 	.byte	0x04, 0x17
        /*00aa*/ 	.short	(.L_2139 - .L_2138)
.L_2138:
        /*00ac*/ 	.word	0x00000000
        /*00b0*/ 	.short	0x0001
        /*00b2*/ 	.short	0x0008
        /*00b4*/ 	.byte	0x00, 0xf5, 0x21, 0x00


	//----- nvinfo : EIATTR_KPARAM_INFO
	.align		4
.L_2139:
        /*00b8*/ 	.byte	0x04, 0x17
        /*00ba*/ 	.short	(.L_2141 - .L_2140)
.L_2140:
        /*00bc*/ 	.word	0x00000000
        /*00c0*/ 	.short	0x0000
        /*00c2*/ 	.short	0x0000
        /*00c4*/ 	.byte	0x00, 0xf5, 0x21, 0x00


	//----- nvinfo : EIATTR_SPARSE_MMA_MASK
	.align		4
.L_2141:
        /*00c8*/ 	.byte	0x03, 0x50
        /*00ca*/ 	.short	0x0000


	//----- nvinfo : EIATTR_MAXREG_COUNT
	.align		4
        /*00cc*/ 	.byte	0x03, 0x1b
        /*00ce*/ 	.short	0x00ff


	//----- nvinfo : EIATTR_NUM_BARRIERS
	.align		4
        /*00d0*/ 	.byte	0x02, 0x4c
        /*00d2*/ 	.byte	0x01
	.zero		1


	//----- nvinfo : EIATTR_MERCURY_ISA_VERSION
	.align		4
        /*00d4*/ 	.byte	0x03, 0x5f
        /*00d6*/ 	.short	0x0101


	//----- nvinfo : EIATTR_COOP_GROUP_MASK_REGIDS
	.align		4
        /*00d8*/ 	.byte	0x04, 0x29
        /*00da*/ 	.short	(.L_2143 - .L_2142)


	//   ....[0]....
.L_2142:
        /*00dc*/ 	.word	0xffffffff


	//   ....[1]....
        /*00e0*/ 	.word	0xffffffff


	//   ....[2]....
        /*00e4*/ 	.word	0xffffffff


	//   ....[3]....
        /*00e8*/ 	.word	0xffffffff


	//   ....[4]....
        /*00ec*/ 	.word	0xffffffff


	//   ....[5]....
        /*00f0*/ 	.word	0xffffffff


	//   ....[6]....
        /*00f4*/ 	.word	0xffffffff


	//   ....[7]....
        /*00f8*/ 	.word	0xffffffff


	//   ....[8]....
        /*00fc*/ 	.word	0xffffffff


	//   ....[9]....
        /*0100*/ 	.word	0xffffffff


	//   ....[10]....
        /*0104*/ 	.word	0xffffffff


	//   ....[11]....
        /*0108*/ 	.word	0xffffffff


	//   ....[12]....
        /*010c*/ 	.word	0xffffffff


	//   ....[13]....
        /*0110*/ 	.word	0xffffffff


	//   ....[14]....
        /*0114*/ 	.word	0xffffffff


	//   ....[15]....
        /*0118*/ 	.word	0xffffffff


	//   ....[16]....
        /*011c*/ 	.word	0xffffffff


	//   ....[17]....
        /*0120*/ 	.word	0xffffffff


	//   ....[18]....
        /*0124*/ 	.word	0xffffffff


	//   ....[19]....
        /*0128*/ 	.word	0xffffffff


	//   ....[20]....
        /*012c*/ 	.word	0xffffffff


	//   ....[21]....
        /*0130*/ 	.word	0xffffffff


	//   ....[22]....
        /*0134*/ 	.word	0xffffffff


	//   ....[23]....
        /*0138*/ 	.word	0xffffffff


	//   ....[24]....
        /*013c*/ 	.word	0xffffffff


	//   ....[25]....
        /*0140*/ 	.word	0xffffffff


	//   ....[26]....
        /*0144*/ 	.word	0xffffffff


	//   ....[27]....
        /*0148*/ 	.word	0xffffffff


	//   ....[28]....
        /*014c*/ 	.word	0xffffffff


	//   ....[29]....
        /*0150*/ 	.word	0xffffffff


	//   ....[30]....
        /*0154*/ 	.word	0xffffffff


	//   ....[31]....
        /*0158*/ 	.word	0xffffffff


	//   ....[32]....
        /*015c*/ 	.word	0xffffffff


	//   ....[33]....
        /*0160*/ 	.word	0xffffffff


	//   ....[34]....
        /*0164*/ 	.word	0xffffffff


	//   ....[35]....
        /*0168*/ 	.word	0xffffffff


	//   ....[36]....
        /*016c*/ 	.word	0xffffffff


	//   ....[37]....
        /*0170*/ 	.word	0xffffffff


	//   ....[38]....
        /*0174*/ 	.word	0xffffffff


	//   ....[39]....
        /*0178*/ 	.word	0xffffffff


	//   ....[40]....
        /*017c*/ 	.word	0xffffffff


	//   ....[41]....
        /*0180*/ 	.word	0xffffffff


	//   ....[42]....
        /*0184*/ 	.word	0xffffffff


	//   ....[43]....
        /*0188*/ 	.word	0xffffffff


	//   ....[44]....
        /*018c*/ 	.word	0xffffffff


	//   ....[45]....
        /*0190*/ 	.word	0xffffffff


	//   ....[46]....
        /*0194*/ 	.word	0xffffffff


	//   ....[47]....
        /*0198*/ 	.word	0xffffffff


	//   ....[48]....
        /*019c*/ 	.word	0xffffffff


	//   ....[49]....
        /*01a0*/ 	.word	0xffffffff


	//   ....[50]....
        /*01a4*/ 	.word	0xffffffff


	//   ....[51]....
        /*01a8*/ 	.word	0xffffffff


	//   ....[52]....
        /*01ac*/ 	.word	0xffffffff


	//   ....[53]....
        /*01b0*/ 	.word	0xffffffff


	//   ....[54]....
        /*01b4*/ 	.word	0xffffffff


	//   ....[55]....
        /*01b8*/ 	.word	0xffffffff


	//   ....[56]....
        /*01bc*/ 	.word	0xffffffff


	//   ....[57]....
        /*01c0*/ 	.word	0xffffffff


	//   ....[58]....
        /*01c4*/ 	.word	0xffffffff


	//   ....[59]....
        /*01c8*/ 	.word	0xffffffff


	//   ....[60]....
        /*01cc*/ 	.word	0xffffffff


	//   ....[61]....
        /*01d0*/ 	.word	0xffffffff


	//   ....[62]....
        /*01d4*/ 	.word	0xffffffff


	//   ....[63]....
        /*01d8*/ 	.word	0xffffffff


	//   ....[64]....
        /*01dc*/ 	.word	0xffffffff


	//   ....[65]....
        /*01e0*/ 	.word	0xffffffff


	//   ....[66]....
        /*01e4*/ 	.word	0xffffffff


	//   ....[67]....
        /*01e8*/ 	.word	0xffffffff


	//   ....[68]....
        /*01ec*/ 	.word	0xffffffff


	//   ....[69]....
        /*01f0*/ 	.word	0xffffffff


	//   ....[70]....
        /*01f4*/ 	.word	0xffffffff


	//   ....[71]....
        /*01f8*/ 	.word	0xffffffff


	//   ....[72]....
        /*01fc*/ 	.word	0xffffffff


	//   ....[73]....
        /*0200*/ 	.word	0xffffffff


	//   ....[74]....
        /*0204*/ 	.word	0xffffffff


	//   ....[75]....
        /*0208*/ 	.word	0xffffffff


	//   ....[76]....
        /*020c*/ 	.word	0xffffffff


	//   ....[77]....
        /*0210*/ 	.word	0xffffffff


	//   ....[78]....
        /*0214*/ 	.word	0xffffffff


	//   ....[79]....
        /*0218*/ 	.word	0xffffffff


	//   ....[80]....
        /*021c*/ 	.word	0xffffffff


	//   ....[81]....
        /*0220*/ 	.word	0xffffffff


	//   ....[82]....
        /*0224*/ 	.word	0xffffffff


	//   ....[83]....
        /*0228*/ 	.word	0xffffffff


	//   ....[84]....
        /*022c*/ 	.word	0xffffffff


	//   ....[85]....
        /*0230*/ 	.word	0xffffffff


	//----- nvinfo : EIATTR_COOP_GROUP_INSTR_OFFSETS
	.align		4
.L_2143:
        /*0234*/ 	.byte	0x04, 0x28
        /*0236*/ 	.short	(.L_2145 - .L_2144)


	//   ....[0]....
.L_2144:
        /*0238*/ 	.word	0x000000b0


	//   ....[1]....
        /*023c*/ 	.word	0x000009c0


	//   ....[2]....
        /*0240*/ 	.word	0x000009d0


	//   ....[3]....
        /*0244*/ 	.word	0x00000a20


	//   ....[4]....
        /*0248*/ 	.word	0x00000a30


	//   ....[5]....
        /*024c*/ 	.word	0x00000a80


	//   ....[6]....
        /*0250*/ 	.word	0x00000a90


	//   ....[7]....
        /*0254*/ 	.word	0x00000ae0


	//   ....[8]....
        /*0258*/ 	.word	0x00000af0


	//   ....[9]....
        /*025c*/ 	.word	0x00000b50


	//   ....[10]....
        /*0260*/ 	.word	0x00000b80


	//   ....[11]....
        /*0264*/ 	.word	0x00000c30


	//   ....[12]....
        /*0268*/ 	.word	0x00000c40


	//   ....[13]....
        /*026c*/ 	.word	0x00000c90


	//   ....[14]....
        /*0270*/ 	.word	0x00000ca0


	//   ....[15]....
        /*0274*/ 	.word	0x00000cf0


	//   ....[16]....
        /*0278*/ 	.word	0x00000d00


	//   ....[17]....
        /*027c*/ 	.word	0x00000d50


	//   ....[18]....
        /*0280*/ 	.word	0x00000d60


	//   ....[19]....
        /*0284*/ 	.word	0x00000dc0


	//   ....[20]....
        /*0288*/ 	.word	0x00000df0


	//   ....[21]....
        /*028c*/ 	.word	0x00000ff0


	//   ....[22]....
        /*0290*/ 	.word	0x00001000


	//   ....[23]....
        /*0294*/ 	.word	0x00001050


	//   ....[24]....
        /*0298*/ 	.word	0x00001060


	//   ....[25]....
        /*029c*/ 	.word	0x000010b0


	//   ....[26]....
        /*02a0*/ 	.word	0x000010c0


	//   ....[27]....
        /*02a4*/ 	.word	0x00001110


	//   ....[28]....
        /*02a8*/ 	.word	0x00001120


	//   ....[29]....
        /*02ac*/ 	.word	0x00001170


	//   ....[30]....
        /*02b0*/ 	.word	0x00001180


	//   ....[31]....
        /*02b4*/ 	.word	0x00001700


	//   ....[32]....
        /*02b8*/ 	.word	0x00001710


	//   ....[33]....
        /*02bc*/ 	.word	0x00001760


	//   ....[34]....
        /*02c0*/ 	.word	0x00001770


	//   ....[35]....
        /*02c4*/ 	.word	0x000017c0


	//   ....[36]....
        /*02c8*/ 	.word	0x000017d0


	//   ....[37]....
        /*02cc*/ 	.word	0x00001820


	//   ....[38]....
        /*02d0*/ 	.word	0x00001830


	//   ....[39]....
        /*02d4*/ 	.word	0x00001880


	//   ....[40]....
        /*02d8*/ 	.word	0x00001890


	//   ....[41]....
        /*02dc*/ 	.word	0x00001920


	//   ....[42]....
        /*02e0*/ 	.word	0x00001930


	//   ....[43]....
        /*02e4*/ 	.word	0x00001980


	//   ....[44]....
        /*02e8*/ 	.word	0x00001990


	//   ....[45]....
        /*02ec*/ 	.word	0x000019e0


	//   ....[46]....
        /*02f0*/ 	.word	0x000019f0


	//   ....[47]....
        /*02f4*/ 	.word	0x00001a40


	//   ....[48]....
        /*02f8*/ 	.word	0x00001a50


	//   ....[49]....
        /*02fc*/ 	.word	0x00001aa0


	//   ....[50]....
        /*0300*/ 	.word	0x00001ab0


	//   ....[51]....
        /*0304*/ 	.word	0x00001b50


	//   ....[52]....
        /*0308*/ 	.word	0x00001b60


	//   ....[53]....
        /*030c*/ 	.word	0x00001bb0


	//   ....[54]....
        /*0310*/ 	.word	0x00001bc0


	//   ....[55]....
        /*0314*/ 	.word	0x00001c10


	//   ....[56]....
        /*0318*/ 	.word	0x00001c20


	//   ....[57]....
        /*031c*/ 	.word	0x00001c70


	//   ....[58]....
        /*0320*/ 	.word	0x00001c80


	//   ....[59]....
        /*0324*/ 	.word	0x00001cd0


	//   ....[60]....
        /*0328*/ 	.word	0x00001ce0


	//   ....[61]....
        /*032c*/ 	.word	0x00001d70


	//   ....[62]....
        /*0330*/ 	.word	0x00001d80


	//   ....[63]....
        /*0334*/ 	.word	0x00001dd0


	//   ....[64]....
        /*0338*/ 	.word	0x00001de0


	//   ....[65]....
        /*033c*/ 	.word	0x00001e30


	//   ....[66]....
        /*0340*/ 	.word	0x00001e40


	//   ....[67]....
        /*0344*/ 	.word	0x00001ea0


	//   ....[68]....
        /*0348*/ 	.word	0x00001eb0


	//   ....[69]....
        /*034c*/ 	.word	0x00001f20


	//   ....[70]....
        /*0350*/ 	.word	0x00001f50


	//   ....[71]....
        /*0354*/ 	.word	0x000021c0


	//   ....[72]....
        /*0358*/ 	.word	0x000021e0


	//   ....[73]....
        /*035c*/ 	.word	0x00002230


	//   ....[74]....
        /*0360*/ 	.word	0x00002240


	//   ....[75]....
        /*0364*/ 	.word	0x00002290


	//   ....[76]....
        /*0368*/ 	.word	0x000022a0


	//   ....[77]....
        /*036c*/ 	.word	0x000022f0


	//   ....[78]....
        /*0370*/ 	.word	0x00002300


	//   ....[79]....
        /*0374*/ 	.word	0x00002350


	//   ....[80]....
        /*0378*/ 	.word	0x00002360


	//   ....[81]....
        /*037c*/ 	.word	0x000025c0


	//   ....[82]....
        /*0380*/ 	.word	0x00002610


	//   ....[83]....
        /*0384*/ 	.word	0x00002630


	//   ....[84]....
        /*0388*/ 	.word	0x00002650


	//   ....[85]....
        /*038c*/ 	.word	0x00002670


	//----- nvinfo : EIATTR_VRC_CTA_INIT_COUNT
	.align		4
.L_2145:
        /*0390*/ 	.byte	0x02, 0x4a
	.zero		1
	.zero		1


	//----- nvinfo : EIATTR_EXIT_INSTR_OFFSETS
	.align		4
        /*0394*/ 	.byte	0x04, 0x1c
        /*0396*/ 	.short	(.L_2147 - .L_2146)


	//   ....[0]....
.L_2146:
        /*0398*/ 	.word	0x000029a0


	//----- nvinfo : EIATTR_CRS_STACK_SIZE
	.align		4
.L_2147:
        /*039c*/ 	.byte	0x04, 0x1e
        /*039e*/ 	.short	(.L_2149 - .L_2148)
.L_2148:
        /*03a0*/ 	.word	0x00000000


	//----- nvinfo : EIATTR_CBANK_PARAM_SIZE
	.align		4
.L_2149:
        /*03a4*/ 	.byte	0x03, 0x19
        /*03a6*/ 	.short	0x0060


	//----- nvinfo : EIATTR_PARAM_CBANK
	.align		4
        /*03a8*/ 	.byte	0x04, 0x0a
        /*03aa*/ 	.short	(.L_2151 - .L_2150)
	.align		4
.L_2150:
        /*03ac*/ 	.word	index@(.nv.constant0._ZN4vllm3moe44grouped_topk_fused_small_expert_count_kernelI6__halffiLNS0_11ScoringFuncE0ELi512ELb0ELi8EEEvPT_PfPT1_PKT0_llllllbd)
        /*03b0*/ 	.short	0x0380
        /*03b2*/ 	.short	0x0060


	//----- nvinfo : EIATTR_SW_WAR
	.align		4
.L_2151:
        /*03b4*/ 	.byte	0x04, 0x36
        /*03b6*/ 	.short	(.L_2153 - .L_2152)
.L_2152:
        /*03b8*/ 	.word	0x00000008
.L_2153:


//--------------------- .nv.info._ZN4vllm3moe44grouped_topk_fused_small_expert_count_kernelI6__halffiLNS0_11ScoringFuncE0ELi512ELb0ELi22EEEvPT_PfPT1_PKT0_llllllbd --------------------------
	.section	.nv.info._ZN4vllm3moe44grouped_topk_fused_small_expert_count_kernelI6__halffiLNS0_11ScoringFuncE0ELi512ELb0ELi22EEEvPT_PfPT1_PKT0_llllllbd,"",@"SHT_CUDA_INFO"
	.sectionflags	@""
	.align	4


	//----- nvinfo : EIATTR_CUDA_API_VERSION
	.align		4
        /*0000*/ 	.byte	0x04, 0x37
        /*0002*/ 	.short	(.L_2155 - .L_2154)
.L_2154:
        /*0004*/ 	.word	0x00000082


	//----- nvinfo : EIATTR_KPARAM_INFO
	.align		4
.L_2155:
        /*0008*/ 	.byte	0x04, 0x17
        /*000a*/ 	.short	(.L_2157 - .L_2156)
.L_2156:
        /*000c*/ 	.word	0x00000000
        /*0010*/ 	.short	0x000b
        /*0012*/ 	.short	0x0058
        /*0014*/ 	.byte	0x00, 0xf0, 0x21, 0x00


	//----- nvinfo : EIATTR_KPARAM_INFO
	.align		4
.L_2157:
        /*0018*/ 	.byte	0x04, 0x17
        /*001a*/ 	.short	(.L_2159 - .L_2158)
.L_2158:
        /*001c*/ 	.word	0x00000000
        /*0020*/ 	.short	0x000a
        /*0022*/ 	.short	0x0050
        /*0024*/ 	.byte	0x00, 0xf0, 0x05, 0x00


	//----- nvinfo : EIATTR_KPARAM_INFO
	.align		4
.L_2159:
        /*0028*/ 	.byte	0x04, 0x17
        /*002a*/ 	.short	(.L_2161 - .L_2160)
.L_2160:
        /*002c*/ 	.word	0x00000000
        /*0030*/ 	.short	0x0009
        /*0032*/ 	.short	0x0048
        /*0034*/ 	.byte	0x00, 0xf0, 0x21, 0x00


	//----- nvinfo : EIATTR_KPARAM_INFO
	.align		4
.L_2161:
        /*0038*/ 	.byte	0x04, 0x17
        /*003a*/ 	.short	(.L_2163 - .L_2162)
.L_2162:
        /*003c*/ 	.word	0x00000000
        /*0040*/ 	.short	0x0008
        /*0042*/ 	.short	0x0040
        /*0044*/ 	.byte	0x00, 0xf0, 0x21, 0x00


	//----- nvinfo : EIATTR_KPARAM_INFO
	.align		4
.L_2163:
        /*0048*/ 	.byte	0x04, 0x17
        /*004a*/ 	.short	(.L_2165 - .L_2164)
.L_2164:
        /*004c*/ 	.word	0x00000000
        /*0050*/ 	.short	0x0007
        /*0052*/ 	.short	0x0038
        /*0054*/ 	.byte	0x00, 0xf0, 0x21, 0x00


	//----- nvinfo : EIATTR_KPARAM_INFO
	.align		4
.L_2165:
        /*0058*/ 	.byte	0x04, 0x17
        /*005a*/ 	.short	(.L_2167 - .L_2166)
.L_2166:
        /*005c*/ 	.word	0x00000000
        /*0060*/ 	.short	0x0006
        /*0062*/ 	.short	0x0030
        /*0064*/ 	.byte	0x00, 0xf0, 0x21, 0x00


	//----- nvinfo : EIATTR_KPARAM_INFO
	.align		4
.L_2167:
        /*0068*/ 	.byte	0x04, 0x17
        /*006a*/ 	.short	(.L_2169 - .L_2168)
.L_2168:
        /*006c*/ 	.word	0x00000000
        /*0070*/ 	.short	0x0005
        /*0072*/ 	.short	0x0028
        /*0074*/ 	.byte	0x00, 0xf0, 0x21, 0x00


	//----- nvinfo : EIATTR_KPARAM_INFO
	.align		4
.L_2169:
        /*0078*/ 	.byte	0x04, 0x17
        /*007a*/ 	.short	(.L_2171 - .L_2170)
.L_2170:
        /*007c*/ 	.word	0x00000000
        /*0080*/ 	.short	0x0004
        /*0082*/ 	.short	0x0020
        /*0084*/ 	.byte	0x00, 0xf0, 0x21, 0x00


	//----- nvinfo : EIATTR_KPARAM_INFO
	.align		4
.L_2171:
        /*0088*/ 	.byte	0x04, 0x17
        /*008a*/ 	.short	(.L_2173 - .L_2172)
.L_2172:
        /*008c*/ 	.word	0x00000000
        /*0090*/ 	.short	0x0003
        /*0092*/ 	.short	0x0018
        /*0094*/ 	.byte	0x00, 0xf5, 0x21, 0x00


	//----- nvinfo : EIATTR_KPARAM_INFO
	.align		4
.L_2173:
        /*0098*/ 	.byte	0x04, 0x17
        /*009a*/ 	.short	(.L_2175 - .L_2174)
.L_2174:
        /*009c*/ 	.word	0x00000000
        /*00a0*/ 	.short	0x0002
        /*00a2*/ 	.short	0x0010
        /*00a4*/ 	.byte	0x00, 0xf5, 0x21, 0x00


	//----- nvinfo : EIATTR_KPARAM_INFO
	.align		4
.L_2175:
        /*00a8*/ 	.byte	0x04, 0x17
        /*00aa*/ 	.short	(.L_2177 - .L_2176)
.L_2176:
        /*00ac*/ 	.word	0x00000000
        /*00b0*/ 	.short	0x0001
        /*00b2*/ 	.short	0x0008
        /*00b4*/ 	.byte	0x00, 0xf5, 0x21, 0x00


	//----- nvinfo : EIATTR_KPARAM_INFO
	.align		4
.L_2177:
        /*00b8*/ 	.byte	0x04, 0x17
        /*00ba*/ 	.short	(.L_2179 - .L_2178)
.L_2178:
        /*00bc*/ 	.word	0x00000000
        /*00c0*/ 	.short	0x0000
        /*00c2*/ 	.short	0x0000
        /*00c4*/ 	.byte	0x00, 0xf5, 0x21, 0x00


	//----- nvinfo : EIATTR_SPARSE_MMA_MASK
	.align		4
.L_2179:
        /*00c8*/ 	.byte	0x03, 0x50
        /*00ca*/ 	.short	0x0000


	//----- nvinfo : EIATTR_MAXREG_COUNT
	.align		4
        /*00cc*/ 	.byte	0x03, 0x1b
        /*00ce*/ 	.short	0x00ff


	//----- nvinfo : EIATTR_NUM_BARRIERS
	.align		4
        /*00d0*/ 	.byte	0x02, 0x4c
        /*00d2*/ 	.byte	0x01
	.zero		1


	//----- nvinfo : EIATTR_MERCURY_ISA_VERSION
	.align		4
        /*00d4*/ 	.byte	0x03, 0x5f
        /*00d6*/ 	.short	0x0101


	//----- nvinfo : EIATTR_COOP_GROUP_MASK_REGIDS
	.align		4
        /*00d8*/ 	.byte	0x04, 0x29
        /*00da*/ 	.short	(.L_2181 - .L_2180)


	//   ....[0]....
.L_2180:
        /*00dc*/ 	.word	0xffffffff


	//   ....[1]....
        /*00e0*/ 	.word	0xffffffff


	//   ....[2]....
        /*00e4*/ 	.word	0xffffffff


	//   ....[3]....
        /*00e8*/ 	.word	0xffffffff


	//   ....[4]....
        /*00ec*/ 	.word	0xffffffff


	//   ....[5]....
        /*00f0*/ 	.word	0xffffffff


	//   ....[6]....
        /*00f4*/ 	.word	0xffffffff


	//   ....[7]....
        /*00f8*/ 	.word	0xffffffff


	//   ....[8]....
        /*00fc*/ 	.word	0xffffffff


	//   ....[9]....
        /*0100*/ 	.word	0xffffffff


	//   ....[10]....
        /*0104*/ 	.word	0xffffffff


	//   ....[11]....
        /*0108*/ 	.word	0xffffffff


	//   ....[12]....
        /*010c*/ 	.word	0xffffffff


	//   ....[13]....
        /*0110*/ 	.word	0xffffffff


	//   ....[14]....
        /*0114*/ 	.word	0xffffffff


	//   ....[15]....
        /*0118*/ 	.word	0xffffffff


	//   ....[16]....
        /*011c*/ 	.word	0xffffffff


	//   ....[17]....
        /*0120*/ 	.word	0xffffffff


	//   ....[18]....
        /*0124*/ 	.word	0xffffffff


	//   ....[19]....
        /*0128*/ 	.word	0xffffffff


	//   ....[20]....
        /*012c*/ 	.word	0xffffffff


	//   ....[21]....
        /*0130*/ 	.word	0xffffffff


	//   ....[22]....
        /*0134*/ 	.word	0xffffffff


	//   ....[23]....
        /*0138*/ 	.word	0xffffffff


	//   ....[24]....
        /*013c*/ 	.word	0xffffffff


	//   ....[25]....
        /*0140*/ 	.word	0xffffffff


	//   ....[26]....
        /*0144*/ 	.word	0xffffffff


	//   ....[27]....
        /*0148*/ 	.word	0xffffffff


	//   ....[28]....
        /*014c*/ 	.word	0xffffffff


	//   ....[29]....
        /*0150*/ 	.word	0xffffffff


	//   ....[30]....
        /*0154*/ 	.word	0xffffffff


	//   ....[31]....
        /*0158*/ 	.word	0xffffffff


	//   ....[32]....
        /*015c*/ 	.word	0xffffffff


	//   ....[33]....
        /*0160*/ 	.word	0xffffffff


	//   ....[34]....
        /*0164*/ 	.word	0xffffffff


	//   ....[35]....
        /*0168*/ 	.word	0xffffffff


	//   ....[36]....
        /*016c*/ 	.word	0xffffffff


	//   ....[37]....
        /*0170*/ 	.word	0xffffffff


	//   ....[38]....
        /*0174*/ 	.word	0xffffffff


	//   ....[39]....
        /*0178*/ 	.word	0xffffffff


	//   ....[40]....
        /*017c*/ 	.word	0xffffffff


	//   ....[41]....
        /*0180*/ 	.word	0xffffffff


	//   ....[42]....
        /*0184*/ 	.word	0xffffffff


	//   ....[43]....
        /*0188*/ 	.word	0xffffffff


	//   ....[44]....
        /*018c*/ 	.word	0xffffffff


	//   ....[45]....
        /*0190*/ 	.word	0xffffffff


	//   ....[46]....
        /*0194*/ 	.word	0xffffffff


	//   ....[47]....
        /*0198*/ 	.word	0xffffffff


	//   ....[48]....
        /*019c*/ 	.word	0xffffffff


	//   ....[49]....
        /*01a0*/ 	.word	0xffffffff


	//   ....[50]....
        /*01a4*/ 	.word	0xffffffff


	//   ....[51]....
        /*01a8*/ 	.word	0xffffffff


	//   ....[52]....
        /*01ac*/ 	.word	0xffffffff


	//   ....[53]....
        /*01b0*/ 	.word	0xffffffff


	//   ....[54]....
        /*01b4*/ 	.word	0xffffffff


	//   ....[55]....
        /*01b8*/ 	.word	0xffffffff


	//   ....[56]....
        /*01bc*/ 	.word	0xffffffff


	//   ....[57]....
        /*01c0*/ 	.word	0xffffffff


	//   ....[58]....
        /*01c4*/ 	.word	0xffffffff


	//   ....[59]....
        /*01c8*/ 	.word	0xffffffff


	//   ....[60]....
        /*01cc*/ 	.word	0xffffffff


	//   ....[61]....
        /*01d0*/ 	.word	0xffffffff


	//   ....[62]....
        /*01d4*/ 	.word	0xffffffff


	//   ....[63]....
        /*01d8*/ 	.word	0xffffffff


	//   ....[64]....
        /*01dc*/ 	.word	0xffffffff


	//   ....[65]....
        /*01e0*/ 	.word	0xffffffff


	//   ....[66]....
        /*01e4*/ 	.word	0xffffffff


	//   ....[67]....
        /*01e8*/ 	.word	0xffffffff


	//   ....[68]....
        /*01ec*/ 	.word	0xffffffff


	//   ....[69]....
        /*01f0*/ 	.word	0xffffffff


	//   ....[70]....
        /*01f4*/ 	.word	0xffffffff


	//   ....[71]....
        /*01f8*/ 	.word	0xffffffff


	//   ....[72]....
        /*01fc*/ 	.word	0xffffffff


	//   ....[73]....
        /*0200*/ 	.word	0xffffffff


	//   ....[74]....
        /*0204*/ 	.word	0xffffffff


	//   ....[75]....
        /*0208*/ 	.word	0xffffffff


	//   ....[76]....
        /*020c*/ 	.word	0xffffffff


	//   ....[77]....
        /*0210*/ 	.word	0xffffffff


	//   ....[78]....
        /*0214*/ 	.word	0xffffffff


	//   ....[79]....
        /*0218*/ 	.word	0xffffffff


	//   ....[80]....
        /*021c*/ 	.word	0xffffffff


	//   ....[81]....
        /*0220*/ 	.word	0xffffffff


	//   ....[82]....
        /*0224*/ 	.word	0xffffffff


	//   ....[83]....
        /*0228*/ 	.word	0xffffffff


	//   ....[84]....
        /*022c*/ 	.word	0xffffffff


	//   ....[85]....
        /*0230*/ 	.word	0xffffffff


	//----- nvinfo : EIATTR_COOP_GROUP_INSTR_OFFSETS
	.align		4
.L_2181:
        /*0234*/ 	.byte	0x04, 0x28
        /*0236*/ 	.short	(.L_2183 - .L_2182)


	//   ....[0]....
.L_2182:
        /*0238*/ 	.word	0x000000b0


	//   ....[1]....
        /*023c*/ 	.word	0x000009c0


	//   ....[2]....
        /*0240*/ 	.word	0x000009d0


	//   ....[3]....
        /*0244*/ 	.word	0x00000a20


	//   ....[4]....
        /*0248*/ 	.word	0x00000a30


	//   ....[5]....
        /*024c*/ 	.word	0x00000a80


	//   ....[6]....
        /*0250*/ 	.word	0x00000a90


	//   ....[7]....
        /*0254*/ 	.word	0x00000ae0


	//   ....[8]....
        /*0258*/ 	.word	0x00000af0


	//   ....[9]....
        /*025c*/ 	.word	0x00000b50


	//   ....[10]....
        /*0260*/ 	.word	0x00000b80


	//   ....[11]....
        /*0264*/ 	.word	0x00000c30


	//   ....[12]....
        /*0268*/ 	.word	0x00000c40


	//   ....[13]....
        /*026c*/ 	.word	0x00000c90


	//   ....[14]....
        /*0270*/ 	.word	0x00000ca0


	//   ....[15]....
        /*0274*/ 	.word	0x00000cf0


	//   ....[16]....
        /*0278*/ 	.word	0x00000d00


	//   ....[17]....
        /*027c*/ 	.word	0x00000d50


	//   ....[18]....
        /*0280*/ 	.word	0x00000d60


	//   ....[19]....
        /*0284*/ 	.word	0x00000dc0


	//   ....[20]....
        /*0288*/ 	.word	0x00000df0


	//   ....[21]....
        /*028c*/ 	.word	0x00000ff0


	//   ....[22]....
        /*0290*/ 	.word	0x00001000


	//   ....[23]....
        /*0294*/ 	.word	0x00001050


	//   ....[24]....
        /*0298*/ 	.word	0x00001060


	//   ....[25]....
        /*029c*/ 	.word	0x000010b0


	//   ....[26]....
        /*02a0*/ 	.word	0x000010c0


	//   ....[27]....
        /*02a4*/ 	.word	0x00001110


	//   ....[28]....
        /*02a8*/ 	.word	0x00001120


	//   ....[29]....
        /*02ac*/ 	.word	0x00001170


	//   ....[30]....
        /*02b0*/ 	.word	0x00001180


	//   ....[31]....
        /*02b4*/ 	.word	0x00001980


	//   ....[32]....
        /*02b8*/ 	.word	0x000019b0


	//   ....[33]....
        /*02bc*/ 	.word	0x00001a10


	//   ....[34]....
        /*02c0*/ 	.word	0x00001a20


	//   ....[35]....
        /*02c4*/ 	.word	0x00001a70


	//   ....[36]....
        /*02c8*/ 	.word	0x00001a80


	//   ....[37]....
        /*02cc*/ 	.word	0x00001ad0


	//   ....[38]....
        /*02d0*/ 	.word	0x00001ae0


	//   ....[39]....
        /*02d4*/ 	.word	0x00001b30


	//   ....[40]....
        /*02d8*/ 	.word	0x00001b40


	//   ....[41]....
        /*02dc*/ 	.word	0x00001c10


	//   ....[42]....
        /*02e0*/ 	.word	0x00001c40


	//   ....[43]....
        /*02e4*/ 	.word	0x00001cb0


	//   ....[44]....
        /*02e8*/ 	.word	0x00001cc0


	//   ....[45]....
        /*02ec*/ 	.word	0x00001d10


	//   ....[46]....
        /*02f0*/ 	.word	0x00001d20


	//   ....[47]....
        /*02f4*/ 	.word	0x00001d70


	//   ....[48]....
        /*02f8*/ 	.word	0x00001d80


	//   ....[49]....
        /*02fc*/ 	.word	0x00001de0


	//   ....[50]....
        /*0300*/ 	.word	0x00001e00


	//   ....[51]....
        /*0304*/ 	.word	0x00001ed0


	//   ....[52]....
        /*0308*/ 	.word	0x00001ef0


	//   ....[53]....
        /*030c*/ 	.word	0x00001f50


	//   ....[54]....
        /*0310*/ 	.word	0x00001f70


	//   ....[55]....
        /*0314*/ 	.word	0x00001fd0


	//   ....[56]....
        /*0318*/ 	.word	0x00001fe0


	//   ....[57]....
        /*031c*/ 	.word	0x00002030


	//   ....[58]....
        /*0320*/ 	.word	0x00002040


	//   ....[59]....
        /*0324*/ 	.word	0x000020a0


	//   ....[60]....
        /*0328*/ 	.word	0x000020d0


	//   ....[61]....
        /*032c*/ 	.word	0x00002190


	//   ....[62]....
        /*0330*/ 	.word	0x000021a0


	//   ....[63]....
        /*0334*/ 	.word	0x00002200


	//   ....[64]....
        /*0338*/ 	.word	0x00002220


	//   ....[65]....
        /*033c*/ 	.word	0x00002280


	//   ....[66]....
        /*0340*/ 	.word	0x00002290


	//   ....[67]....
        /*0344*/ 	.word	0x000022e0


	//   ....[68]....
        /*0348*/ 	.word	0x000022f0


	//   ....[69]....
        /*034c*/ 	.word	0x00002340


	//   ....[70]....
        /*0350*/ 	.word	0x00002350


	//   ....[71]....
        /*0354*/ 	.word	0x00002530


	//   ....[72]....
        /*0358*/ 	.word	0x00002560


	//   ....[73]....
        /*035c*/ 	.word	0x000025c0


	//   ....[74]....
        /*0360*/ 	.word	0x000025d0


	//   ....[75]....
        /*0364*/ 	.word	0x00002620


	//   ....[76]....
        /*0368*/ 	.word	0x00002630


	//   ....[77]....
        /*036c*/ 	.word	0x00002680


	//   ....[78]....
        /*0370*/ 	.word	0x00002690


	//   ....[79]....
        /*0374*/ 	.word	0x000026e0


	//   ....[80]....
        /*0378*/ 	.word	0x000026f0


	//   ....[81]....
        /*037c*/ 	.word	0x00002960


	//   ....[82]....
        /*0380*/ 	.word	0x000029b0


	//   ....[83]....
        /*0384*/ 	.word	0x000029d0


	//   ....[84]....
        /*0388*/ 	.word	0x000029f0


	//   ....[85]....
        /*038c*/ 	.word	0x00002a10


	//----- nvinfo : EIATTR_VRC_CTA_INIT_COUNT
	.align		4
.L_2183:
        /*0390*/ 	.byte	0x02, 0x4a
	.zero		1
	.zero		1


	//----- nvinfo : EIATTR_EXIT_INSTR_OFFSETS
	.align		4
        /*0394*/ 	.byte	0x04, 0x1c
        /*0396*/ 	.short	(.L_2185 - .L_2184)


	//   ....[0]....
.L_2184:
        /*0398*/ 	.word	0x00002d40


	//----- nvinfo : EIATTR_CRS_STACK_SIZE
	.align		4
.L_2185:
        /*039c*/ 	.byte	0x04, 0x1e
        /*039e*/ 	.short	(.L_2187 - .L_2186)
.L_2186:
        /*03a0*/ 	.word	0x00000000


	//----- nvinfo : EIATTR_CBANK_PARAM_SIZE
	.align		4
.L_2187:
        /*03a4*/ 	.byte	0x03, 0x19
        /*03a6*/ 	.short	0x0060


	//----- nvinfo : EIATTR_PARAM_CBANK
	.align		4
        /*03a8*/ 	.byte	0x04, 0x0a
        /*03aa*/ 	.short	(.L_2189 - .L_2188)
	.align		4
.L_2188:
        /*03ac*/ 	.word	index@(.nv.constant0._ZN4vllm3moe44grouped_topk_fused_small_expert_count_kernelI6__halffiLNS0_11ScoringFuncE0ELi512ELb0ELi22EEEvPT_PfPT1_PKT0_llllllbd)
        /*03b0*/ 	.short	0x0380
        /*03b2*/ 	.short	0x0060


	//----- nvinfo : EIATTR_SW_WAR
	.align		4
.L_2189:
        /*03b4*/ 	.byte	0x04, 0x36
        /*03b6*/ 	.short	(.L_2191 - .L_2190)
.L_2190:
        /*03b8*/ 	.word	0x00000008
.L_2191:


//--------------------- .nv.info._ZN4vllm3moe44grouped_topk_fused_small_expert_count_kernelI6__halffiLNS0_11ScoringFuncE0ELi256ELb1ELi8EEEvPT_PfPT1_PKT0_llllllbd --------------------------
	.section	.nv.info._ZN4vllm3moe44grouped_topk_fused_small_expert_count_kernelI6__halffiLNS0_11ScoringFuncE0ELi256ELb1ELi8EEEvPT_PfPT1_PKT0_llllllbd,"",@"SHT_CUDA_INFO"
	.sectionflags	@""
	.align	4


	//----- nvinfo : EIATTR_CUDA_API_VERSION
	.align		4
        /*0000*/ 	.byte	0x04, 0x37
        /*0002*/ 	.short	(.L_2193 - .L_2192)
.L_2192:
        /*0004*/ 	.word	0x00000082


	//----- nvinfo : EIATTR_KPARAM_INFO
	.align		4
.L_2193:
        /*0008*/ 	.byte	0x04, 0x17
        /*000a*/ 	.short	(.L_2195 - .L_2194)
.L_2194:
        /*000c*/ 	.word	0x00000000
        /*0010*/ 	.short	0x000b
        /*0012*/ 	.short	0x0058
        /*0014*/ 	.byte	0x00, 0xf0, 0x21, 0x00


	//----- nvinfo : EIATTR_KPARAM_INFO
	.align		4
.L_2195:
        /*0018*/ 	.byte	0x04, 0x17
        /*001a*/ 	.short	(.L_2197 - .L_2196)
.L_2196:
        /*001c*/ 	.word	0x00000000
        /*0020*/ 	.short	0x000a
        /*0022*/ 	.short	0x0050
        /*0024*/ 	.byte	0x00, 0xf0, 0x05, 0x00


	//----- nvinfo : EIATTR_KPARAM_INFO
	.align		4
.L_2197:
        /*0028*/ 	.byte	0x04, 0x17
        /*002a*/ 	.short	(.L_2199 - .L_2198)
.L_2198:
        /*002c*/ 	.word	0x00000000
        /*0030*/ 	.short	0x0009
        /*0032*/ 	.short	0x0048
        /*0034*/ 	.byte	0x00, 0xf0, 0x21, 0x00


	//----- nvinfo : EIATTR_KPARAM_INFO
	.align		4
.L_2199:
        /*0038*/ 	.byte	0x04, 0x17
        /*003a*/ 	.short	(.L_2201 - .L_2200)
.L_2200:
        /*003c*/ 	.word	0x00000000
        /*0040*/ 	.short	0x0008
        /*0042*/ 	.short	0x0040
        /*0044*/ 	.byte	0x00, 0xf0, 0x21, 0x00


	//----- nvinfo : EIATTR_KPARAM_INFO
	.align		4
.L_2201:
        /*0048*/ 	.byte	0x04, 0x17
        /*004a*/ 	.short	(.L_2203 - .L_2202)
.L_2202:
        /*004c*/ 	.word	0x00000000
        /*0050*/ 	.short	0x0007
        /*0052*/ 	.short	0x0038
        /*0054*/ 	.byte	0x00, 0xf0, 0x21, 0x00


	//----- nvinfo : EIATTR_KPARAM_INFO
	.align		4
.L_2203:
        /*0058*/ 	.byte	0x04, 0x17
        /*005a*/ 	.short	(.L_2205 - .L_2204)
.L_2204:
        /*005c*/ 	.word	0x00000000
        /*0060*/ 	.short	0x0006
        /*0062*/ 	.short	0x0030
        /*0064*/ 	.byte	0x00, 0xf0, 0x21, 0x00


	//----- nvinfo : EIATTR_KPARAM_INFO
	.align		4
.L_2205:
        /*0068*/ 	.byte	0x04, 0x17
        /*006a*/ 	.short	(.L_2207 - .L_2206)
.L_2206:
        /*006c*/ 	.word	0x00000000
        /*0070*/ 	.short	0x0005
        /*0072*/ 	.short	0x0028
        /*0074*/ 	.byte	0x00, 0xf0, 0x21, 0x00


	//----- nvinfo : EIATTR_KPARAM_INFO
	.align		4
.L_2207:
        /*0078*/ 	.byte	0x04, 0x17
        /*007a*/ 	.short	(.L_2209 - .L_2208)
.L_2208:
        /*007c*/ 	.word	0x00000000
        /*0080*/ 	.short	0x0004
        /*0082*/ 	.short	0x0020
        /*0084*/ 	.byte	0x00, 0xf0, 0x21, 0x00


	//----- nvinfo : EIATTR_KPARAM_INFO
	.align		4
.L_2209:
        /*0088*/ 	.byte	0x04, 0x17
        /*008a*/ 	.short	(.L_2211 - .L_2210)
.L_2210:
        /*008c*/ 	.word	0x00000000
        /*0090*/ 	.short	0x0003
        /*0092*/ 	.short	0x0018
        /*0094*/ 	.byte	0x00, 0xf5, 0x21, 0x00


	//----- nvinfo : EIATTR_KPARAM_INFO
	.align		4
.L_2211:
        /*0098*/ 	.byte	0x04, 0x17
        /*009a*/ 	.short	(.L_2213 - .L_2212)
.L_2212:
        /*009c*/ 	.word	0x00000000
        /*00a0*/ 	.short	0x0002
        /*00a2*/ 	.short	0x0010
        /*00a4*/ 	.byte	0x00, 0xf5, 0x21, 0x00


	//----- nvinfo : EIATTR_KPARAM_INFO
	.align		4
.L_2213:
        /*00a8*/ 	.byte	0x04, 0x17
        /*00aa*/ 	.short	(.L_2215 - .L_2214)
.L_2214:
        /*00ac*/ 	.word	0x00000000
        /*00b0*/ 	.short	0x0001
        /*00b2*/ 	.short	0x0008
        /*00b4*/ 	.byte	0x00, 0xf5, 0x21, 0x00


	//----- nvinfo : EIATTR_KPARAM_INFO
	.align		4
.L_2215:
        /*00b8*/ 	.byte	0x04, 0x17
        /*00ba*/ 	.short	(.L_2217 - .L_2216)
.L_2216:
        /*00bc*/ 	.word	0x00000000
        /*00c0*/ 	.short	0x0000
        /*00c2*/ 	.short	0x0000
        /*00c4*/ 	.byte	0x00, 0xf5, 0x21, 0x00


	//----- nvinfo : EIATTR_SPARSE_MMA_MASK
	.align		4
.L_2217:
        /*00c8*/ 	.byte	0x03, 0x50
        /*00ca*/ 	.short	0x0000


	//----- nvinfo : EIATTR_MAXREG_COUNT
	.align		4
        /*00cc*/ 	.byte	0x03, 0x1b
        /*00ce*/ 	.short	0x00ff


	//----- nvinfo : EIATTR_NUM_BARRIERS
	.align		4
        /*00d0*/ 	.byte	0x02, 0x4c
        /*00d2*/ 	.byte	0x01
	.zero		1


	//----- nvinfo : EIATTR_MERCURY_ISA_VERSION
	.align		4
        /*00d4*/ 	.byte	0x03, 0x5f
        /*00d6*/ 	.short	0x0101


	//----- nvinfo : EIATTR_COOP_GROUP_MASK_REGIDS
	.align		4
        /*00d8*/ 	.byte	0x04, 0x29
        /*00da*/ 	.short	(.L_2219 - .L_2218)


	//   ....[0]....
.L_2218:
        /*00dc*/ 	.word	0xffffffff


	//   ....[1]....
        /*00e0*/ 	.word	0xffffffff


	//   ....[2]....
        /*00e4*/ 	.word	0xffffffff


	//   ....[3]....
        /*00e8*/ 	.word	0xffffffff


	//   ....[4]....
        /*00ec*/ 	.word	0xffffffff


	//   ....[5]....
        /*00f0*/ 	.word	0xffffffff


	//   ....[6]....
        /*00f4*/ 	.word	0xffffffff


	//   ....[7]....
        /*00f8*/ 	.word	0xffffffff


	//   ....[8]....
        /*00fc*/ 	.word	0xffffffff


	//   ....[9]....
        /*0100*/ 	.word	0xffffffff


	//   ....[10]....
        /*0104*/ 	.word	0xffffffff


	//   ....[11]....
        /*0108*/ 	.word	0xffffffff


	//   ....[12]....
        /*010c*/ 	.word	0xffffffff


	//   ....[13]....
        /*0110*/ 	.word	0xffffffff


	//   ....[14]....
        /*0114*/ 	.word	0xffffffff


	//   ....[15]....
        /*0118*/ 	.word	0xffffffff


	//   ....[16]....
        /*011c*/ 	.word	0xffffffff


	//   ....[17]....
        /*0120*/ 	.word	0xffffffff


	//   ....[18]....
        /*0124*/ 	.word	0xffffffff


	//   ....[19]....
        /*0128*/ 	.word	0xffffffff


	//   ....[20]....
        /*012c*/ 	.word	0xffffffff


	//   ....[21]....
        /*0130*/ 	.word	0xffffffff


	//   ....[22]....
        /*0134*/ 	.word	0xffffffff


	//   ....[23]....
        /*0138*/ 	.word	0xffffffff


	//   ....[24]....
        /*013c*/ 	.word	0xffffffff


	//   ....[25]....
        /*0140*/ 	.word	0xffffffff


	//   ....[26]....
        /*0144*/ 	.word	0xffffffff


	//   ....[27]....
        /*0148*/ 	.word	0xffffffff


	//   ....[28]....
        /*014c*/ 	.word	0xffffffff


	//   ....[29]....
        /*0150*/ 	.word	0xffffffff


	//   ....[30]....
        /*0154*/ 	.word	0xffffffff


	//   ....[31]....
        /*0158*/ 	.word	0xffffffff


	//   ....[32]....
        /*015c*/ 	.word	0xffffffff


	//   ....[33]....
        /*0160*/ 	.word	0xffffffff


	//   ....[34]....
        /*0164*/ 	.word	0xffffffff


	//   ....[35]....
        /*0168*/ 	.word	0xffffffff


	//   ....[36]....
        /*016c*/ 	.word	0xffffffff


	//   ....[37]....
        /*0170*/ 	.word	0xffffffff


	//   ....[38]....
        /*0174*/ 	.word	0xffffffff


	//   ....[39]....
        /*0178*/ 	.word	0xffffffff


	//   ....[40]....
        /*017c*/ 	.word	0xffffffff


	//   ....[41]....
        /*0180*/ 	.word	0xffffffff


	//   ....[42]....
        /*0184*/ 	.word	0xffffffff


	//   ....[43]....
        /*0188*/ 	.word	0xffffffff


	//   ....[44]....
        /*018c*/ 	.word	0xffffffff


	//   ....[45]....
        /*0190*/ 	.word	0xffffffff


	//   ....[46]....
        /*0194*/ 	.word	0xffffffff


	//   ....[47]....
        /*0198*/ 	.word	0xffffffff


	//   ....[48]....
        /*019c*/ 	.word	0xffffffff


	//   ....[49]....
        /*01a0*/ 	.word	0xffffffff


	//   ....[50]....
        /*01a4*/ 	.word	0xffffffff


	//   ....[51]....
        /*01a8*/ 	.word	0xffffffff


	//   ....[52]....
        /*01ac*/ 	.word	0xffffffff


	//   ....[53]....
        /*01b0*/ 	.word	0xffffffff


	//   ....[54]....
        /*01b4*/ 	.word	0xffffffff


	//   ....[55]....
        /*01b8*/ 	.word	0xffffffff


	//   ....[56]....
        /*01bc*/ 	.word	0xffffffff


	//   ....[57]....
        /*01c0*/ 	.word	0xffffffff


	//   ....[58]....
        /*01c4*/ 	.word	0xffffffff


	//   ....[59]....
        /*01c8*/ 	.word	0xffffffff


	//   ....[60]....
        /*01cc*/ 	.word	0xffffffff


	//   ....[61]....
        /*01d0*/ 	.word	0xffffffff


	//   ....[62]....
        /*01d4*/ 	.word	0xffffffff


	//   ....[63]....
        /*01d8*/ 	.word	0xffffffff


	//   ....[64]....
        /*01dc*/ 	.word	0xffffffff


	//   ....[65]....
        /*01e0*/ 	.word	0xffffffff


	//   ....[66]....
        /*01e4*/ 	.word	0xffffffff


	//   ....[67]....
        /*01e8*/ 	.word	0xffffffff


	//   ....[68]....
        /*01ec*/ 	.word	0xffffffff


	//   ....[69]....
        /*01f0*/ 	.word	0xffffffff


	//   ....[70]....
        /*01f4*/ 	.word	0xffffffff


	//   ....[71]....
        /*01f8*/ 	.word	0xffffffff


	//   ....[72]....
        /*01fc*/ 	.word	0xffffffff


	//   ....[73]....
        /*0200*/ 	.word	0xffffffff


	//   ....[74]....
        /*0204*/ 	.word	0xffffffff


	//   ....[75]....
        /*0208*/ 	.word	0xffffffff


	//   ....[76]....
        /*020c*/ 	.word	0xffffffff


	//   ....[77]....
        /*0210*/ 	.word	0xffffffff


	//   ....[78]....
        /*0214*/ 	.word	0xffffffff


	//   ....[79]....
        /*0218*/ 	.word	0xffffffff


	//   ....[80]....
        /*021c*/ 	.word	0xffffffff


	//   ....[81]....
        /*0220*/ 	.word	0xffffffff


	//   ....[82]....
        /*0224*/ 	.word	0xffffffff


	//   ....[83]....
        /*0228*/ 	.word	0xffffffff


	//   ....[84]....
        /*022c*/ 	.word	0xffffffff


	//   ....[85]....
        /*0230*/ 	.word	0xffffffff


	//   ....[86]....
        /*0234*/ 	.word	0xffffffff


	//   ....[87]....
        /*0238*/ 	.word	0xffffffff


	//   ....[88]....
        /*023c*/ 	.word	0xffffffff


	//   ....[89]....
        /*0240*/ 	.word	0xffffffff


	//   ....[90]....
        /*0244*/ 	.word	0xffffffff


	//   ....[91]....
        /*0248*/ 	.word	0xffffffff


	//   ....[92]....
        /*024c*/ 	.word	0xffffffff


	//   ....[93]....
        /*0250*/ 	.word	0xffffffff


	//   ....[94]....
        /*0254*/ 	.word	0xffffffff


	//   ....[95]....
        /*0258*/ 	.word	0xffffffff


	//   ....[96]....
        /*025c*/ 	.word	0xffffffff


	//   ....[97]....
        /*0260*/ 	.word	0xffffffff


	//   ....[98]....
        /*0264*/ 	.word	0xffffffff


	//   ....[99]....
        /*0268*/ 	.word	0xffffffff


	//   ....[100]....
        /*026c*/ 	.word	0xffffffff


	//   ....[101]....
        /*0270*/ 	.word	0xffffffff


	//   ....[102]....
        /*0274*/ 	.word	0xffffffff


	//   ....[103]....
        /*0278*/ 	.word	0xffffffff


	//   ....[104]....
        /*027c*/ 	.word	0xffffffff


	//   ....[105]....
        /*0280*/ 	.word	0xffffffff


	//   ....[106]....
        /*0284*/ 	.word	0xffffffff


	//   ....[107]....
        /*0288*/ 	.word	0xffffffff


	//   ....[108]....
        /*028c*/ 	.word	0xffffffff


	//   ....[109]....
        /*0290*/ 	.word	0xffffffff


	//   ....[110]....
        /*0294*/ 	.word	0xffffffff


	//   ....[111]....
        /*0298*/ 	.word	0xffffffff


	//----- nvinfo : EIATTR_COOP_GROUP_INSTR_OFFSETS
	.align		4
.L_2219:
        /*029c*/ 	.byte	0x04, 0x28
        /*029e*/ 	.short	(.L_2221 - .L_2220)


	//   ....[0]....
.L_2220:
        /*02a0*/ 	.word	0x00000060


	//   ....[1]....
        /*02a4*/ 	.word	0x00000340


	//   ....[2]....
        /*02a8*/ 	.word	0x00000360


	//   ....[3]....
        /*02ac*/ 	.word	0x000003b0


	//   ....[4]....
        /*02b0*/ 	.word	0x000003c0


	//   ....[5]....
        /*02b4*/ 	.word	0x00000410


	//   ....[6]....
        /*02b8*/ 	.word	0x00000420


	//   ....[7]....
        /*02bc*/ 	.word	0x00000470


	//   ....[8]....
        /*02c0*/ 	.word	0x00000480


	//   ....[9]....
        /*02c4*/ 	.word	0x000004d0


	//   ....[10]....
        /*02c8*/ 	.word	0x000004e0


	//   ....[11]....
        /*02cc*/ 	.word	0x00000560


	//   ....[12]....
        /*02d0*/ 	.word	0x000005a0


	//   ....[13]....
        /*02d4*/ 	.word	0x000005b0


	//   ....[14]....
        /*02d8*/ 	.word	0x00000610


	//   ....[15]....
        /*02dc*/ 	.word	0x00000620


	//   ....[16]....
        /*02e0*/ 	.word	0x00000680


	//   ....[17]....
        /*02e4*/ 	.word	0x000006a0


	//   ....[18]....
        /*02e8*/ 	.word	0x00000710


	//   ....[19]....
        /*02ec*/ 	.word	0x00000720


	//   ....[20]....
        /*02f0*/ 	.word	0x00000970


	//   ....[21]....
        /*02f4*/ 	.word	0x00000980


	//   ....[22]....
        /*02f8*/ 	.word	0x000009d0


	//   ....[23]....
        /*02fc*/ 	.word	0x000009e0


	//   ....[24]....
        /*0300*/ 	.word	0x00000a30


	//   ....[25]....
        /*0304*/ 	.word	0x00000a40


	//   ....[26]....
        /*0308*/ 	.word	0x00000a90


	//   ....[27]....
        /*030c*/ 	.word	0x00000aa0


	//   ....[28]....
        /*0310*/ 	.word	0x00000af0


	//   ....[29]....
        /*0314*/ 	.word	0x00000b00


	//   ....[30]....
        /*0318*/ 	.word	0x00000b90


	//   ....[31]....
        /*031c*/ 	.word	0x00000bd0


	//   ....[32]....
        /*0320*/ 	.word	0x00000be0


	//   ....[33]....
        /*0324*/ 	.word	0x00000c30


	//   ....[34]....
        /*0328*/ 	.word	0x00000c40


	//   ....[35]....
        /*032c*/ 	.word	0x00000c90


	//   ....[36]....
        /*0330*/ 	.word	0x00000ca0


	//   ....[37]....
        /*0334*/ 	.word	0x00000cf0


	//   ....[38]....
        /*0338*/ 	.word	0x00000d00


	//   ....[39]....
        /*033c*/ 	.word	0x00000d80


	//   ....[40]....
        /*0340*/ 	.word	0x00000dc0


	//   ....[41]....
        /*0344*/ 	.word	0x00000dd0


	//   ....[42]....
        /*0348*/ 	.word	0x00000e20


	//   ....[43]....
        /*034c*/ 	.word	0x00000e30


	//   ....[44]....
        /*0350*/ 	.word	0x00000e80


	//   ....[45]....
        /*0354*/ 	.word	0x00000e90


	//   ....[46]....
        /*0358*/ 	.word	0x00000ee0


	//   ....[47]....
        /*035c*/ 	.word	0x00000ef0


	//   ....[48]....
        /*0360*/ 	.word	0x00000fa0


	//   ....[49]....
        /*0364*/ 	.word	0x00000ff0


	//   ....[50]....
        /*0368*/ 	.word	0x00001000


	//   ....[51]....
        /*036c*/ 	.word	0x00001060


	//   ....[52]....
        /*0370*/ 	.word	0x00001070


	//   ....[53]....
        /*0374*/ 	.word	0x00001100


	//   ....[54]....
        /*0378*/ 	.word	0x00001130


	//   ....[55]....
        /*037c*/ 	.word	0x000011d0


	//   ....[56]....
        /*0380*/ 	.word	0x00001230


	//   ....[57]....
        /*0384*/ 	.word	0x00001950


	//   ....[58]....
        /*0388*/ 	.word	0x00001970


	//   ....[59]....
        /*038c*/ 	.word	0x000019c0


	//   ....[60]....
        /*0390*/ 	.word	0x000019d0


	//   ....[61]....
        /*0394*/ 	.word	0x00001a20


	//   ....[62]....
        /*0398*/ 	.word	0x00001a30


	//   ....[63]....
        /*039c*/ 	.word	0x00001a80


	//   ....[64]....
        /*03a0*/ 	.word	0x00001a90


	//   ....[65]....
        /*03a4*/ 	.word	0x00001ae0


	//   ....[66]....
        /*03a8*/ 	.word	0x00001af0


	//   ....[67]....
        /*03ac*/ 	.word	0x00001bb0


	//   ....[68]....
        /*03b0*/ 	.word	0x00001be0


	//   ....[69]....
        /*03b4*/ 	.word	0x00001c30


	//   ....[70]....
        /*03b8*/ 	.word	0x00001c40


	//   ....[71]....
        /*03bc*/ 	.word	0x00001c90


	//   ....[72]....
        /*03c0*/ 	.word	0x00001ca0


	//   ....[73]....
        /*03c4*/ 	.word	0x00001cf0


	//   ....[74]....
        /*03c8*/ 	.word	0x00001d00


	//   ....[75]....
        /*03cc*/ 	.word	0x00001d50


	//   ....[76]....
        /*03d0*/ 	.word	0x00001d60


	//   ....[77]....
        /*03d4*/ 	.word	0x00001e10


	//   ....[78]....
        /*03d8*/ 	.word	0x00001e20


	//   ....[79]....
        /*03dc*/ 	.word	0x00001e70


	//   ....[80]....
        /*03e0*/ 	.word	0x00001e80


	//   ....[81]....
        /*03e4*/ 	.word	0x00001ed0


	//   ....[82]....
        /*03e8*/ 	.word	0x00001ee0


	//   ....[83]....
        /*03ec*/ 	.word	0x00001f30


	//   ....[84]....
        /*03f0*/ 	.word	0x00001f40


	//   ....[85]....
        /*03f4*/ 	.word	0x00001fa0


	//   ....[86]....
        /*03f8*/ 	.word	0x00001fc0


	//   ....[87]....
        /*03fc*/ 	.word	0x000020b0


	//   ....[88]....
        /*0400*/ 	.word	0x000020f0


	//   ....[89]....
        /*0404*/ 	.word	0x000021a0


	//   ....[90]....
        /*0408*/ 	.word	0x000021b0


	//   ....[91]....
        /*040c*/ 	.word	0x00002200


	//   ....[92]....
        /*0410*/ 	.word	0x00002210


	//   ....[93]....
        /*0414*/ 	.word	0x00002260


	//   ....[94]....
        /*0418*/ 	.word	0x00002270


	//   ....[95]....
        /*041c*/ 	.word	0x000022d0


	//   ....[96]....
        /*0420*/ 	.word	0x000022e0


	//   ....[97]....
        /*0424*/ 	.word	0x00002450


	//   ....[98]....
        /*0428*/ 	.word	0x00002480


	//   ....[99]....
        /*042c*/ 	.word	0x00002500


	//   ....[100]....
        /*0430*/ 	.word	0x00002510


	//   ....[101]....
        /*0434*/ 	.word	0x00002560


	//   ....[102]....
        /*0438*/ 	.word	0x00002570


	//   ....[103]....
        /*043c*/ 	.word	0x000025c0


	//   ....[104]....
        /*0440*/ 	.word	0x000025d0


	//   ....[105]....
        /*0444*/ 	.word	0x00002620


	//   ....[106]....
        /*0448*/ 	.word	0x00002630


	//   ....[107]....
        /*044c*/ 	.word	0x00002850


	//   ....[108]....
        /*0450*/ 	.word	0x000028b0


	//   ....[109]....
        /*0454*/ 	.word	0x000028d0


	//   ....[110]....
        /*0458*/ 	.word	0x00002900


	//   ....[111]....
        /*045c*/ 	.word	0x00002930


	//----- nvinfo : EIATTR_VRC_CTA_INIT_COUNT
	.align		4
.L_2221:
        /*0460*/ 	.byte	0x02, 0x4a
	.zero		1
	.zero		1


	//----- nvinfo : EIATTR_EXIT_INSTR_OFFSETS
	.align		4
        /*0464*/ 	.byte	0x04, 0x1c
        /*0466*/ 	.short	(.L_2223 - .L_2222)


	//   ....[0]....
.L_2222:
        /*0468*/ 	.word	0x000000a0


	//   ....[1]....
        /*046c*/ 	.word	0x00002c10


	//----- nvinfo : EIATTR_CRS_STACK_SIZE
	.align		4
.L_2223:
        /*0470*/ 	.byte	0x04, 0x1e
        /*0472*/ 	.short	(.L_2225 - .L_2224)
.L_2224:
        /*0474*/ 	.word	0x00000000


	//----- nvinfo : EIATTR_CBANK_PARAM_SIZE
	.align		4
.L_2225:
        /*0478*/ 	.byte	0x03, 0x19
        /*047a*/ 	.short	0x0060


	//----- nvinfo : EIATTR_PARAM_CBANK
	.align		4
        /*047c*/ 	.byte	0x04, 0x0a
        /*047e*/ 	.short	(.L_2227 - .L_2226)
	.align		4
.L_2226:
        /*0480*/ 	.word	index@(.nv.constant0._ZN4vllm3moe44grouped_topk_fused_small_expert_count_kernelI6__halffiLNS0_11ScoringFuncE0ELi256ELb1ELi8EEEvPT_PfPT1_PKT0_llllllbd)
        /*0484*/ 	.short	0x0380
        /*0486*/ 	.short	0x0060


	//----- nvinfo : EIATTR_SW_WAR
	.align		4
.L_2227:
        /*0488*/ 	.byte	0x04, 0x36
        /*048a*/ 	.short	(.L_2229 - .L_2228)
.L_2228:
        /*048c*/ 	.word	0x00000008
.L_2229:


//--------------------- .nv.info._ZN4vllm3moe25grouped_topk_fused_kernelIf13__nv_bfloat16iLNS0_11ScoringFuncE0EEEvPT_PfPT1_PKT0_lllllbd --------------------------
	.section	.nv.info._ZN4vllm3moe25grouped_topk_fused_kernelIf13__nv_bfloat16iLNS0_11ScoringFuncE0EEEvPT_PfPT1_PKT0_lllllbd,"",@"SHT_CUDA_INFO"
	.sectionflags	@""
	.align	4


	//----- nvinfo : EIATTR_CUDA_API_VERSION
	.align		4
        /*0000*/ 	.byte	0x04, 0x37
        /*0002*/ 	.short	(.L_2231 - .L_2230)
.L_2230:
        /*0004*/ 	.word	0x00000082


	//----- nvinfo : EIATTR_KPARAM_INFO
	.align		4
.L_2231:
        /*0008*/ 	.byte	0x04, 0x17
        /*000a*/ 	.short	(.L_2233 - .L_2232)
.L_2232:
        /*000c*/ 	.word	0x00000000
        /*0010*/ 	.short	0x000a
        /*0012*/ 	.short	0x0050
        /*0014*/ 	.byte	0x00, 0xf0, 0x21, 0x00


	//----- nvinfo : EIATTR_KPARAM_INFO
	.align		4
.L_2233:
        /*0018*/ 	.byte	0x04, 0x17
        /*001a*/ 	.short	(.L_2235 - .L_2234)
.L_2234:
        /*001c*/ 	.word	0x00000000
        /*0020*/ 	.short	0x0009
        /*0022*/ 	.short	0x0048
        /*0024*/ 	.byte	0x00, 0xf0, 0x05, 0x00


	//----- nvinfo : EIATTR_KPARAM_INFO
	.align		4
.L_2235:
        /*0028*/ 	.byte	0x04, 0x17
        /*002a*/ 	.short	(.L_2237 - .L_2236)
.L_2236:
        /*002c*/ 	.word	0x00000000
        /*0030*/ 	.short	0x0008
        /*0032*/ 	.short	0x0040
        /*0034*/ 	.byte	0x00, 0xf0, 0x21, 0x00


	//----- nvinfo : EIATTR_KPARAM_INFO
	.align		4
.L_2237:
        /*0038*/ 	.byte	0x04, 0x17
        /*003a*/ 	.short	(.L_2239 - .L_2238)
.L_2238:
        /*003c*/ 	.word	0x00000000
        /*0040*/ 	.short	0x0007
        /*0042*/ 	.short	0x0038
        /*0044*/ 	.byte	0x00, 0xf0, 0x21, 0x00


	//----- nvinfo : EIATTR_KPARAM_INFO
	.align		4
.L_2239:
        /*0048*/ 	.byte	0x04, 0x17
        /*004a*/ 	.short	(.L_2241 - .L_2240)
.L_2240:
        /*004c*/ 	.word	0x00000000
        /*0050*/ 	.short	0x0006
        /*0052*/ 	.short	0x0030
        /*0054*/ 	.byte	0x00, 0xf0, 0x21, 0x00


	//----- nvinfo : EIATTR_KPARAM_INFO
	.align		4
.L_2241:
        /*0058*/ 	.byte	0x04, 0x17
        /*005a*/ 	.short	(.L_2243 - .L_2242)
.L_2242:
        /*005c*/ 	.word	0x00000000
        /*0060*/ 	.short	0x0005
        /*0062*/ 	.short	0x0028
        /*0064*/ 	.byte	0x00, 0xf0, 0x21, 0x00


	//----- nvinfo : EIATTR_KPARAM_INFO
	.align		4
.L_2243:
        /*0068*/ 	.byte	0x04, 0x17
        /*006a*/ 	.short	(.L_2245 - .L_2244)
.L_2244:
        /*006c*/ 	.word	0x00000000
        /*0070*/ 	.short	0x0004
        /*0072*/ 	.short	0x0020
        /*0074*/ 	.byte	0x00, 0xf0, 0x21, 0x00


	//----- nvinfo : EIATTR_KPARAM_INFO
	.align		4
.L_2245:
        /*0078*/ 	.byte	0x04, 0x17
        /*007a*/ 	.short	(.L_2247 - .L_2246)
.L_2246:
        /*007c*/ 	.word	0x00000000
        /*0080*/ 	.short	0x0003
        /*0082*/ 	.short	0x0018
        /*0084*/ 	.byte	0x00, 0xf5, 0x21, 0x00


	//----- nvinfo : EIATTR_KPARAM_INFO
	.align		4
.L_2247:
        /*0088*/ 	.byte	0x04, 0x17
        /*008a*/ 	.short	(.L_2249 - .L_2248)
.L_2248:
        /*008c*/ 	.word	0x00000000
        /*0090*/ 	.short	0x0002
        /*0092*/ 	.short	0x0010
        /*0094*/ 	.byte	0x00, 0xf5, 0x21, 0x00


	//----- nvinfo : EIATTR_KPARAM_INFO
	.align		4
.L_2249:
        /*0098*/ 	.byte	0x04, 0x17
        /*009a*/ 	.short	(.L_2251 - .L_2250)
.L_2250:
        /*009c*/ 	.word	0x00000000
        /*00a0*/ 	.short	0x0001
        /*00a2*/ 	.short	0x0008
        /*00a4*/ 	.byte	0x00, 0xf5, 0x21, 0x00


	//----- nvinfo : EIATTR_KPARAM_INFO
	.align		4
.L_2251:
        /*00a8*/ 	.byte	0x04, 0x17
        /*00aa*/ 	.short	(.L_2253 - .L_2252)
.L_2252:
        /*00ac*/ 	.word	0x00000000
        /*00b0*/ 	.short	0x0000
        /*00b2*/ 	.short	0x0000
        /*00b4*/ 	.byte	0x00, 0xf5, 0x21, 0x00


	//----- nvinfo : EIATTR_SPARSE_MMA_MASK
	.align		4
.L_2253:
        /*00b8*/ 	.byte	0x03, 0x50
        /*00ba*/ 	.short	0x0000


	//----- nvinfo : EIATTR_MAXREG_COUNT
	.align		4
        /*00bc*/ 	.byte	0x03, 0x1b
        /*00be*/ 	.short	0x00ff


	//----- nvinfo : EIATTR_NUM_BARRIERS
	.align		4
        /*00c0*/ 	.byte	0x02, 0x4c
        /*00c2*/ 	.byte	0x01
	.zero		1


	//----- nvinfo : EIATTR_MERCURY_ISA_VERSION
	.align		4
        /*00c4*/ 	.byte	0x03, 0x5f
        /*00c6*/ 	.short	0x0101


	//----- nvinfo : EIATTR_COOP_GROUP_MASK_REGIDS
	.align		4
        /*00c8*/ 	.byte	0x04, 0x29
        /*00ca*/ 	.short	(.L_2255 - .L_2254)


	//   ....[0]....
.L_2254:
        /*00cc*/ 	.word	0xffffffff


	//   ....[1]....
        /*00d0*/ 	.word	0xffffffff


	//   ....[2]....
        /*00d4*/ 	.word	0xffffffff


	//   ....[3]....
        /*00d8*/ 	.word	0xffffffff


	//   ....[4]....
        /*00dc*/ 	.word	0xffffffff


	//   ....[5]....
        /*00e0*/ 	.word	0xffffffff


	//   ....[6]....
        /*00e4*/ 	.word	0xffffffff


	//   ....[7]....
        /*00e8*/ 	.word	0xffffffff


	//   ....[8]....
        /*00ec*/ 	.word	0xffffffff


	//   ....[9]....
        /*00f0*/ 	.word	0xffffffff


	//   ....[10]....
        /*00f4*/ 	.word	0xffffffff


	//   ....[11]....
        /*00f8*/ 	.word	0xffffffff


	//   ....[12]....
        /*00fc*/ 	.word	0xffffffff


	//   ....[13]....
        /*0100*/ 	.word	0xffffffff


	//   ....[14]....
        /*0104*/ 	.word	0xffffffff


	//   ....[15]....
        /*0108*/ 	.word	0xffffffff


	//   ....[16]....
        /*010c*/ 	.word	0xffffffff


	//   ....[17]....
        /*0110*/ 	.word	0xffffffff


	//   ....[18]....
        /*0114*/ 	.word	0xffffffff


	//   ....[19]....
        /*0118*/ 	.word	0xffffffff


	//   ....[20]....
        /*011c*/ 	.word	0xffffffff


	//   ....[21]....
        /*0120*/ 	.word	0xffffffff


	//   ....[22]....
        /*0124*/ 	.word	0xffffffff


	//   ....[23]....
        /*0128*/ 	.word	0xffffffff


	//   ....[24]....
        /*012c*/ 	.word	0xffffffff


	//   ....[25]....
        /*0130*/ 	.word	0xffffffff


	//   ....[26]....
        /*0134*/ 	.word	0xffffffff


	//   ....[27]....
        /*0138*/ 	.word	0xffffffff


	//   ....[28]....
        /*013c*/ 	.word	0xffffffff


	//   ....[29]....
        /*0140*/ 	.word	0xffffffff


	//   ....[30]....
        /*0144*/ 	.word	0xffffffff


	//   ....[31]....
        /*0148*/ 	.word	0xffffffff


	//   ....[32]....
        /*014c*/ 	.word	0xffffffff


	//   ....[33]....
        /*0150*/ 	.word	0xffffffff


	//   ....[34]....
        /*0154*/ 	.word	0xffffffff


	//   ....[35]....
        /*0158*/ 	.word	0xffffffff


	//   ....[36]....
        /*015c*/ 	.word	0xffffffff


	//   ....[37]....
        /*0160*/ 	.word	0xffffffff


	//   ....[38]....
        /*0164*/ 	.word	0xffffffff


	//   ....[39]....
        /*0168*/ 	.word	0xffffffff


	//   ....[40]....
        /*016c*/ 	.word	0xffffffff


	//   ....[41]....
        /*0170*/ 	.word	0xffffffff


	//   ....[42]....
        /*0174*/ 	.word	0xffffffff


	//   ....[43]....
        /*0178*/ 	.word	0xffffffff


	//   ....[44]....
        /*017c*/ 	.word	0xffffffff


	//   ....[45]....
        /*0180*/ 	.word	0xffffffff


	//   ....[46]....
        /*0184*/ 	.word	0xffffffff


	//   ....[47]....
        /*0188*/ 	.word	0xffffffff


	//   ....[48]....
        /*018c*/ 	.word	0xffffffff


	//   ....[49]....
        /*0190*/ 	.word	0xffffffff


	//   ....[50]....
        /*0194*/ 	.word	0xffffffff


	//   ....[51]....
        /*0198*/ 	.word	0xffffffff


	//   ....[52]....
        /*019c*/ 	.word	0xffffffff


	//   ....[53]....
        /*01a0*/ 	.word	0xffffffff


	//   ....[54]....
        /*01a4*/ 	.word	0xffffffff


	//   ....[55]....
        /*01a8*/ 	.word	0xffffffff


	//   ....[56]....
        /*01ac*/ 	.word	0xffffffff


	//   ....[57]....
        /*01b0*/ 	.word	0xffffffff


	//   ....[58]....
        /*01b4*/ 	.word	0xffffffff


	//   ....[59]....
        /*01b8*/ 	.word	0xffffffff


	//   ....[60]....
        /*01bc*/ 	.word	0xffffffff


	//   ....[61]....
        /*01c0*/ 	.word	0xffffffff


	//   ....[62]....
        /*01c4*/ 	.word	0xffffffff


	//   ....[63]....
        /*01c8*/ 	.word	0xffffffff


	//   ....[64]....
        /*01cc*/ 	.word	0xffffffff


	//   ....[65]....
        /*01d0*/ 	.word	0xffffffff


	//   ....[66]....
        /*01d4*/ 	.word	0xffffffff


	//   ....[67]....
        /*01d8*/ 	.word	0xffffffff


	//   ....[68]....
        /*01dc*/ 	.word	0xffffffff


	//   ....[69]....
        /*01e0*/ 	.word	0xffffffff


	//   ....[70]....
        /*01e4*/ 	.word	0xffffffff


	//   ....[71]....
        /*01e8*/ 	.word	0xffffffff


	//   ....[72]....
        /*01ec*/ 	.word	0xffffffff


	//   ....[73]....
        /*01f0*/ 	.word	0xffffffff


	//   ....[74]....
        /*01f4*/ 	.word	0xffffffff


	//   ....[75]....
        /*01f8*/ 	.word	0xffffffff


	//   ....[76]....
        /*01fc*/ 	.word	0xffffffff


	//   ....[77]....
        /*0200*/ 	.word	0xffffffff


	//   ....[78]....
        /*0204*/ 	.word	0xffffffff


	//   ....[79]....
        /*0208*/ 	.word	0xffffffff


	//   ....[80]....
        /*020c*/ 	.word	0xffffffff


	//   ....[81]....
        /*0210*/ 	.word	0xffffffff


	//   ....[82]....
        /*0214*/ 	.word	0xffffffff


	//   ....[83]....
        /*0218*/ 	.word	0xffffffff


	//   ....[84]....
        /*021c*/ 	.word	0xffffffff


	//   ....[85]....
        /*0220*/ 	.word	0xffffffff


	//   ....[86]....
        /*0224*/ 	.word	0xffffffff


	//   ....[87]....
        /*0228*/ 	.word	0xffffffff


	//   ....[88]....
        /*022c*/ 	.word	0xffffffff


	//   ....[89]....
        /*0230*/ 	.word	0xffffffff


	//   ....[90]....
        /*0234*/ 	.word	0xffffffff


	//   ....[91]....
        /*0238*/ 	.word	0xffffffff


	//   ....[92]....
        /*023c*/ 	.word	0xffffffff


	//   ....[93]....
        /*0240*/ 	.word	0xffffffff


	//   ....[94]....
        /*0244*/ 	.word	0xffffffff


	//   ....[95]....
        /*0248*/ 	.word	0xffffffff


	//   ....[96]....
        /*024c*/ 	.word	0xffffffff


	//   ....[97]....
        /*0250*/ 	.word	0xffffffff


	//   ....[98]....
        /*0254*/ 	.word	0xffffffff


	//   ....[99]....
        /*0258*/ 	.word	0xffffffff


	//   ....[100]....
        /*025c*/ 	.word	0xffffffff


	//   ....[101]....
        /*0260*/ 	.word	0xffffffff


	//   ....[102]....
        /*0264*/ 	.word	0xffffffff


	//   ....[103]....
        /*0268*/ 	.word	0xffffffff


	//   ....[104]....
        /*026c*/ 	.word	0xffffffff


	//   ....[105]....
        /*0270*/ 	.word	0xffffffff


	//   ....[106]....
        /*0274*/ 	.word	0xffffffff


	//   ....[107]....
        /*0278*/ 	.word	0xffffffff


	//   ....[108]....
        /*027c*/ 	.word	0xffffffff


	//   ....[109]....
        /*0280*/ 	.word	0xffffffff


	//   ....[110]....
        /*0284*/ 	.word	0xffffffff


	//   ....[111]....
        /*0288*/ 	.word	0xffffffff


	//   ....[112]....
        /*028c*/ 	.word	0xffffffff


	//   ....[113]....
        /*0290*/ 	.word	0xffffffff


	//   ....[114]....
        /*0294*/ 	.word	0xffffffff


	//   ....[115]....
        /*0298*/ 	.word	0xffffffff


	//   ....[116]....
        /*029c*/ 	.word	0xffffffff


	//   ....[117]....
        /*02a0*/ 	.word	0xffffffff


	//   ....[118]....
        /*02a4*/ 	.word	0xffffffff


	//   ....[119]....
        /*02a8*/ 	.word	0xffffffff


	//   ....[120]....
        /*02ac*/ 	.word	0xffffffff


	//   ....[121]....
        /*02b0*/ 	.word	0xffffffff


	//   ....[122]....
        /*02b4*/ 	.word	0xffffffff


	//   ....[123]....
        /*02b8*/ 	.word	0xffffffff


	//   ....[124]....
        /*02bc*/ 	.word	0xffffffff


	//   ....[125]....
        /*02c0*/ 	.word	0xffffffff


	//   ....[126]....
        /*02c4*/ 	.word	0xffffffff


	//   ....[127]....
        /*02c8*/ 	.word	0xffffffff


	//   ....[128]....
        /*02cc*/ 	.word	0xffffffff


	//   ....[129]....
        /*02d0*/ 	.word	0xffffffff


	//   ....[130]....
        /*02d4*/ 	.word	0xffffffff


	//   ....[131]....
        /*02d8*/ 	.word	0xffffffff


	//   ....[132]....
        /*02dc*/ 	.word	0xffffffff


	//   ....[133]....
        /*02e0*/ 	.word	0xffffffff


	//   ....[134]....
        /*02e4*/ 	.word	0xffffffff


	//   ....[135]....
        /*02e8*/ 	.word	0xffffffff


	//   ....[136]....
        /*02ec*/ 	.word	0xffffffff


	//   ....[137]....
        /*02f0*/ 	.word	0xffffffff


	//   ....[138]....
        /*02f4*/ 	.word	0xffffffff


	//   ....[139]....
        /*02f8*/ 	.word	0xffffffff


	//   ....[140]....
        /*02fc*/ 	.word	0xffffffff


	//   ....[141]....
        /*0300*/ 	.word	0xffffffff


	//   ....[142]....
        /*0304*/ 	.word	0xffffffff


	//   ....[143]....
        /*0308*/ 	.word	0xffffffff


	//   ....[144]....
        /*030c*/ 	.word	0xffffffff


	//   ....[145]....
        /*0310*/ 	.word	0xffffffff


	//   ....[146]....
        /*0314*/ 	.word	0xffffffff


	//   ....[147]....
        /*0318*/ 	.word	0xffffffff


	//   ....[148]....
        /*031c*/ 	.word	0xffffffff


	//   ....[149]....
        /*0320*/ 	.word	0xffffffff


	//   ....[150]....
        /*0324*/ 	.word	0xffffffff


	//   ....[151]....
        /*0328*/ 	.word	0xffffffff


	//   ....[152]....
        /*032c*/ 	.word	0xffffffff


	//   ....[153]....
        /*0330*/ 	.word	0xffffffff


	//   ....[154]....
        /*0334*/ 	.word	0xffffffff


	//   ....[155]....
        /*0338*/ 	.word	0xffffffff


	//   ....[156]....
        /*033c*/ 	.word	0xffffffff


	//   ....[157]....
        /*0340*/ 	.word	0xffffffff


	//   ....[158]....
        /*0344*/ 	.word	0xffffffff


	//   ....[159]....
        /*0348*/ 	.word	0xffffffff


	//   ....[160]....
        /*034c*/ 	.word	0xffffffff


	//   ....[161]....
        /*0350*/ 	.word	0xffffffff


	//   ....[162]....
        /*0354*/ 	.word	0xffffffff


	//   ....[163]....
        /*0358*/ 	.word	0xffffffff


	//   ....[164]....
        /*035c*/ 	.word	0xffffffff


	//   ....[165]....
        /*0360*/ 	.word	0xffffffff


	//   ....[166]....
        /*0364*/ 	.word	0xffffffff


	//   ....[167]....
        /*0368*/ 	.word	0xffffffff


	//   ....[168]....
        /*036c*/ 	.word	0xffffffff


	//   ....[169]....
        /*0370*/ 	.word	0xffffffff


	//   ....[170]....
        /*0374*/ 	.word	0xffffffff


	//   ....[171]....
        /*0378*/ 	.word	0xffffffff


	//   ....[172]....
        /*037c*/ 	.word	0xffffffff


	//   ....[173]....
        /*0380*/ 	.word	0xffffffff


	//   ....[174]....
        /*0384*/ 	.word	0xffffffff


	//   ....[175]....
        /*0388*/ 	.word	0xffffffff


	//   ....[176]....
        /*038c*/ 	.word	0xffffffff


	//   ....[177]....
        /*0390*/ 	.word	0xffffffff


	//   ....[178]....
        /*0394*/ 	.word	0xffffffff


	//   ....[179]....
        /*0398*/ 	.word	0xffffffff


	//   ....[180]....
        /*039c*/ 	.word	0xffffffff


	//   ....[181]....
        /*03a0*/ 	.word	0xffffffff


	//   ....[182]....
        /*03a4*/ 	.word	0xffffffff


	//   ....[183]....
        /*03a8*/ 	.word	0xffffffff


	//   ....[184]....
        /*03ac*/ 	.word	0xffffffff


	//   ....[185]....
        /*03b0*/ 	.word	0xffffffff


	//   ....[186]....
        /*03b4*/ 	.word	0x05000002


	//   ....[187]....
        /*03b8*/ 	.word	0x05000002


	//   ....[188]....
        /*03bc*/ 	.word	0x05000002


	//   ....[189]....
        /*03c0*/ 	.word	0x05000002


	//   ....[190]....
        /*03c4*/ 	.word	0x05000002


	//   ....[191]....
        /*03c8*/ 	.word	0x05000002


	//   ....[192]....
        /*03cc*/ 	.word	0x05000002


	//   ....[193]....
        /*03d0*/ 	.word	0x05000002


	//   ....[194]....
        /*03d4*/ 	.word	0x05000002


	//   ....[195]....
        /*03d8*/ 	.word	0x05000002


	//   ....[196]....
        /*03dc*/ 	.word	0x05000002


	//   ....[197]....
        /*03e0*/ 	.word	0x05000002


	//   ....[198]....
        /*03e4*/ 	.word	0x05000002


	//   ....[199]....
        /*03e8*/ 	.word	0x05000002


	//   ....[200]....
        /*03ec*/ 	.word	0x05000002


	//   ....[201]....
        /*03f0*/ 	.word	0x05000002


	//   ....[202]....
        /*03f4*/ 	.word	0x05000002


	//   ....[203]....
        /*03f8*/ 	.word	0x05000002


	//   ....[204]....
        /*03fc*/ 	.word	0x05000002


	//   ....[205]....
        /*0400*/ 	.word	0x05000002


	//   ....[206]....
        /*0404*/ 	.word	0x05000002


	//   ....[207]....
        /*0408*/ 	.word	0x05000002


	//   ....[208]....
        /*040c*/ 	.word	0x05000002


	//   ....[209]....
        /*0410*/ 	.word	0x05000002


	//   ....[210]....
        /*0414*/ 	.word	0x05000002


	//   ....[211]....
        /*0418*/ 	.word	0x05000002


	//   ....[212]....
        /*041c*/ 	.word	0x05000002


	//   ....[213]....
        /*0420*/ 	.word	0x05000002


	//   ....[214]....
        /*0424*/ 	.word	0x05000002


	//   ....[215]....
        /*0428*/ 	.word	0x05000002


	//   ....[216]....
        /*042c*/ 	.word	0x05000002


	//   ....[217]....
        /*0430*/ 	.word	0x05000002


	//   ....[218]....
        /*0434*/ 	.word	0x05000002


	//   ....[219]....
        /*0438*/ 	.word	0x05000002


	//   ....[220]....
        /*043c*/ 	.word	0x05000002


	//   ....[221]....
        /*0440*/ 	.word	0x05000002


	//   ....[222]....
        /*0444*/ 	.word	0x05000002


	//   ....[223]....
        /*0448*/ 	.word	0x05000002


	//   ....[224]....
        /*044c*/ 	.word	0x05000002


	//   ....[225]....
        /*0450*/ 	.word	0x05000002


	//   ....[226]....
        /*0454*/ 	.word	0x05000002


	//   ....[227]....
        /*0458*/ 	.word	0x05000002


	//   ....[228]....
        /*045c*/ 	.word	0x05000002


	//   ....[229]....
        /*0460*/ 	.word	0x05000002


	//   ....[230]....
        /*0464*/ 	.word	0x05000002


	//   ....[231]....
        /*0468*/ 	.word	0x05000002


	//   ....[232]....
        /*046c*/ 	.word	0x05000002


	//   ....[233]....
        /*0470*/ 	.word	0x05000002


	//----- nvinfo : EIATTR_COOP_GROUP_INSTR_OFFSETS
	.align		4
.L_2255:
        /*0474*/ 	.byte	0x04, 0x28
        /*0476*/ 	.short	(.L_2257 - .L_2256)


	//   ....[0]....
.L_2256:
        /*0478*/ 	.word	0x000014a0


	//   ....[1]....
        /*047c*/ 	.word	0x000014d0


	//   ....[2]....
        /*0480*/ 	.word	0x00001500


	//   ....[3]....
        /*0484*/ 	.word	0x00001530


	//   ....[4]....
        /*0488*/ 	.word	0x00001560


	//   ....[5]....
        /*048c*/ 	.word	0x000015d0


	//   ....[6]....
        /*0490*/ 	.word	0x00001620


	//   ....[7]....
        /*0494*/ 	.word	0x00001650


	//   ....[8]....
        /*0498*/ 	.word	0x00001680


	//   ....[9]....
        /*049c*/ 	.word	0x000016b0


	//   ....[10]....
        /*04a0*/ 	.word	0x000016e0


	//   ....[11]....
        /*04a4*/ 	.word	0x00001940


	//   ....[12]....
        /*04a8*/ 	.word	0x00001a30


	//   ....[13]....
        /*04ac*/ 	.word	0x00001ad0


	//   ....[14]....
        /*04b0*/ 	.word	0x00001ae0


	//   ....[15]....
        /*04b4*/ 	.word	0x00001bd0


	//   ....[16]....
        /*04b8*/ 	.word	0x00001bf0


	//   ....[17]....
        /*04bc*/ 	.word	0x00001cf0


	//   ....[18]....
        /*04c0*/ 	.word	0x00001d00


	//   ....[19]....
        /*04c4*/ 	.word	0x00001df0


	//   ....[20]....
        /*04c8*/ 	.word	0x00001e10


	//   ....[21]....
        /*04cc*/ 	.word	0x00001f10


	//   ....[22]....
        /*04d0*/ 	.word	0x00001f20


	//   ....[23]....
        /*04d4*/ 	.word	0x00002010


	//   ....[24]....
        /*04d8*/ 	.word	0x00002020


	//   ....[25]....
        /*04dc*/ 	.word	0x00002110


	//   ....[26]....
        /*04e0*/ 	.word	0x00002130


	//   ....[27]....
        /*04e4*/ 	.word	0x00002230


	//   ....[28]....
        /*04e8*/ 	.word	0x00002240


	//   ....[29]....
        /*04ec*/ 	.word	0x00002330


	//   ....[30]....
        /*04f0*/ 	.word	0x00002340


	//   ....[31]....
        /*04f4*/ 	.word	0x00002430


	//   ....[32]....
        /*04f8*/ 	.word	0x00002440


	//   ....[33]....
        /*04fc*/ 	.word	0x00002520


	//   ....[34]....
        /*0500*/ 	.word	0x00002530


	//   ....[35]....
        /*0504*/ 	.word	0x00002620


	//   ....[36]....
        /*0508*/ 	.word	0x00002640


	//   ....[37]....
        /*050c*/ 	.word	0x00002730


	//   ....[38]....
        /*0510*/ 	.word	0x00002740


	//   ....[39]....
        /*0514*/ 	.word	0x00002830


	//   ....[40]....
        /*0518*/ 	.word	0x00002840


	//   ....[41]....
        /*051c*/ 	.word	0x00002910


	//   ....[42]....
        /*0520*/ 	.word	0x00002920


	//   ....[43]....
        /*0524*/ 	.word	0x00002a70


	//   ....[44]....
        /*0528*/ 	.word	0x00002a80


	//   ....[45]....
        /*052c*/ 	.word	0x00002b50


	//   ....[46]....
        /*0530*/ 	.word	0x00002b60


	//   ....[47]....
        /*0534*/ 	.word	0x00002c30


	//   ....[48]....
        /*0538*/ 	.word	0x00002c40


	//   ....[49]....
        /*053c*/ 	.word	0x00002d10


	//   ....[50]....
        /*0540*/ 	.word	0x00002d20


	//   ....[51]....
        /*0544*/ 	.word	0x00002df0


	//   ....[52]....
        /*0548*/ 	.word	0x00002e00


	//   ....[53]....
        /*054c*/ 	.word	0x00002ec0


	//   ....[54]....
        /*0550*/ 	.word	0x00002fb0


	//   ....[55]....
        /*0554*/ 	.word	0x00002fc0


	//   ....[56]....
        /*0558*/ 	.word	0x000030b0


	//   ....[57]....
        /*055c*/ 	.word	0x000030d0


	//   ....[58]....
        /*0560*/ 	.word	0x000031d0


	//   ....[59]....
        /*0564*/ 	.word	0x000031e0


	//   ....[60]....
        /*0568*/ 	.word	0x000032d0


	//   ....[61]....
        /*056c*/ 	.word	0x000032f0


	//   ....[62]....
        /*0570*/ 	.word	0x000033f0


	//   ....[63]....
        /*0574*/ 	.word	0x00003400


	//   ....[64]....
        /*0578*/ 	.word	0x000034f0


	//   ....[65]....
        /*057c*/ 	.word	0x00003500


	//   ....[66]....
        /*0580*/ 	.word	0x000035f0


	//   ....[67]....
        /*0584*/ 	.word	0x00003610


	//   ....[68]....
        /*0588*/ 	.word	0x00003710


	//   ....[69]....
        /*058c*/ 	.word	0x00003720


	//   ....[70]....
        /*0590*/ 	.word	0x00003810


	//   ....[71]....
        /*0594*/ 	.word	0x00003820


	//   ....[72]....
        /*0598*/ 	.word	0x00003910


	//   ....[73]....
        /*059c*/ 	.word	0x00003920


	//   ....[74]....
        /*05a0*/ 	.word	0x00003a00


	//   ....[75]....
        /*05a4*/ 	.word	0x00003a10


	//   ....[76]....
        /*05a8*/ 	.word	0x00003b10


	//   ....[77]....
        /*05ac*/ 	.word	0x00003b20


	//   ....[78]....
        /*05b0*/ 	.word	0x00003c10


	//   ....[79]....
        /*05b4*/ 	.word	0x00003c20


	//   ....[80]....
        /*05b8*/ 	.word	0x00003d10


	//   ....[81]....
        /*05bc*/ 	.word	0x00003d20


	//   ....[82]....
        /*05c0*/ 	.word	0x00003df0


	//   ....[83]....
        /*05c4*/ 	.word	0x00003e00


	//   ....[84]....
        /*05c8*/ 	.word	0x00003f60


	//   ....[85]....
        /*05cc*/ 	.word	0x00003f70


	//   ....[86]....
        /*05d0*/ 	.word	0x00004040


	//   ....[87]....
        /*05d4*/ 	.word	0x00004050


	//   ....[88]....
        /*05d8*/ 	.word	0x00004120


	//   ....[89]....
        /*05dc*/ 	.word	0x00004130


	//   ....[90]....
        /*05e0*/ 	.word	0x00004200


	//   ....[91]....
        /*05e4*/ 	.word	0x00004210


	//   ....[92]....
        /*05e8*/ 	.word	0x000042e0


	//   ....[93]....
        /*05ec*/ 	.word	0x000042f0


	//   ....[94]....
        /*05f0*/ 	.word	0x000043c0


	//   ....[95]....
        /*05f4*/ 	.word	0x00004cf0


	//   ....[96]....
        /*05f8*/ 	.word	0x00004ef0


	//   ....[97]....
        /*05fc*/ 	.word	0x00005040


	//   ....[98]....
        /*0600*/ 	.word	0x00005090


	//   ....[99]....
        /*0604*/ 	.word	0x000050a0


	//   ....[100]....
        /*0608*/ 	.word	0x00005170


	//   ....[101]....
        /*060c*/ 	.word	0x00005180


	//   ....[102]....
        /*0610*/ 	.word	0x00005250


	//   ....[103]....
        /*0614*/ 	.word	0x00005260


	//   ....[104]....
        /*0618*/ 	.word	0x00005330


	//   ....[105]....
        /*061c*/ 	.word	0x00005340


	//   ....[106]....
        /*0620*/ 	.word	0x00005410


	//   ....[107]....
        /*0624*/ 	.word	0x00005420


	//   ....[108]....
        /*0628*/ 	.word	0x000054f0


	//   ....[109]....
        /*062c*/ 	.word	0x00005500


	//   ....[110]....
        /*0630*/ 	.word	0x000055d0


	//   ....[111]....
        /*0634*/ 	.word	0x000055e0


	//   ....[112]....
        /*0638*/ 	.word	0x000056b0


	//   ....[113]....
        /*063c*/ 	.word	0x000056c0


	//   ....[114]....
        /*0640*/ 	.word	0x00005790


	//   ....[115]....
        /*0644*/ 	.word	0x000057a0


	//   ....[116]....
        /*0648*/ 	.word	0x00005870


	//   ....[117]....
        /*064c*/ 	.word	0x00005880


	//   ....[118]....
        /*0650*/ 	.word	0x00005950


	//   ....[119]....
        /*0654*/ 	.word	0x00005960


	//   ....[120]....
        /*0658*/ 	.word	0x00005a40


	//   ....[121]....
        /*065c*/ 	.word	0x00005a50


	//   ....[122]....
        /*0660*/ 	.word	0x00005b20


	//   ....[123]....
        /*0664*/ 	.word	0x00005b30


	//   ....[124]....
        /*0668*/ 	.word	0x00005c00


	//   ....[125]....
        /*066c*/ 	.word	0x00005c10


	//   ....[126]....
        /*0670*/ 	.word	0x00005ce0


	//   ....[127]....
        /*0674*/ 	.word	0x00005cf0


	//   ....[128]....
        /*0678*/ 	.word	0x00005e50


	//   ....[129]....
        /*067c*/ 	.word	0x00005e60


	//   ....[130]....
        /*0680*/ 	.word	0x00005f30


	//   ....[131]....
        /*0684*/ 	.word	0x00005f40


	//   ....[132]....
        /*0688*/ 	.word	0x00006010


	//   ....[133]....
        /*068c*/ 	.word	0x00006020


	//   ....[134]....
        /*0690*/ 	.word	0x000060f0


	//   ....[135]....
        /*0694*/ 	.word	0x00006100


	//   ....[136]....
        /*0698*/ 	.word	0x000061d0


	//   ....[137]....
        /*069c*/ 	.word	0x000061e0


	//   ....[138]....
        /*06a0*/ 	.word	0x000062c0


	//   ....[139]....
        /*06a4*/ 	.word	0x000062d0


	//   ....[140]....
        /*06a8*/ 	.word	0x00006300


	//   ....[141]....
        /*06ac*/ 	.word	0x00006420


	//   ....[142]....
        /*06b0*/ 	.word	0x00006430


	//   ....[143]....
        /*06b4*/ 	.word	0x00006520


	//   ....[144]....
        /*06b8*/ 	.word	0x00006530


	//   ....[145]....
        /*06bc*/ 	.word	0x00006620


	//   ....[146]....
        /*06c0*/ 	.word	0x00006630


	//   ....[147]....
        /*06c4*/ 	.word	0x00006720


	//   ....[148]....
        /*06c8*/ 	.word	0x00006730


	//   ....[149]....
        /*06cc*/ 	.word	0x00006820


	//   ....[150]....
        /*06d0*/ 	.word	0x00006830


	//   ....[151]....
        /*06d4*/ 	.word	0x00006920


	//   ....[152]....
        /*06d8*/ 	.word	0x00006930


	//   ....[153]....
        /*06dc*/ 	.word	0x00006a20


	//   ....[154]....
        /*06e0*/ 	.word	0x00006a30


	//   ....[155]....
        /*06e4*/ 	.word	0x00006b20


	//   ....[156]....
        /*06e8*/ 	.word	0x00006b30


	//   ....[157]....
        /*06ec*/ 	.word	0x00006c20


	//   ....[158]....
        /*06f0*/ 	.word	0x00006c30


	//   ....[159]....
        /*06f4*/ 	.word	0x00006d20


	//   ....[160]....
        /*06f8*/ 	.word	0x00006d30


	//   ....[161]....
        /*06fc*/ 	.word	0x00006e20


	//   ....[162]....
        /*0700*/ 	.word	0x00006e30


	//   ....[163]....
        /*0704*/ 	.word	0x00006f30


	//   ....[164]....
        /*0708*/ 	.word	0x00006f40


	//   ....[165]....
        /*070c*/ 	.word	0x00007030


	//   ....[166]....
        /*0710*/ 	.word	0x00007040


	//   ....[167]....
        /*0714*/ 	.word	0x00007130


	//   ....[168]....
        /*0718*/ 	.word	0x00007140


	//   ....[169]....
        /*071c*/ 	.word	0x00007230


	//   ....[170]....
        /*0720*/ 	.word	0x00007240


	//   ....[171]....
        /*0724*/ 	.word	0x000073c0


	//   ....[172]....
        /*0728*/ 	.word	0x000073d0


	//   ....[173]....
        /*072c*/ 	.word	0x000074c0


	//   ....[174]....
        /*0730*/ 	.word	0x000074d0


	//   ....[175]....
        /*0734*/ 	.word	0x000075c0


	//   ....[176]....
        /*0738*/ 	.word	0x000075d0


	//   ....[177]....
        /*073c*/ 	.word	0x000076c0


	//   ....[178]....
        /*0740*/ 	.word	0x000076d0


	//   ....[179]....
        /*0744*/ 	.word	0x000077c0


	//   ....[180]....
        /*0748*/ 	.word	0x000077d0


	//   ....[181]....
        /*074c*/ 	.word	0x00007a30


	//   ....[182]....
        /*0750*/ 	.word	0x00007a50


	//   ....[183]....
        /*0754*/ 	.word	0x00007a70


	//   ....[184]....
        /*0758*/ 	.word	0x00007a90


	//   ....[185]....
        /*075c*/ 	.word	0x00007ab0


	//   ....[186]....
        /*0760*/ 	.word	0x00007d00


	//   ....[187]....
        /*0764*/ 	.word	0x00007da0


	//   ....[188]....
        /*0768*/ 	.word	0x00007e30


	//   ....[189]....
        /*076c*/ 	.word	0x00007ec0


	//   ....[190]....
        /*0770*/ 	.word	0x00007f50


	//   ....[191]....
        /*0774*/ 	.word	0x00007fe0


	//   ....[192]....
        /*0778*/ 	.word	0x00008070


	//   ....[193]....
        /*077c*/ 	.word	0x00008100


	//   ....[194]....
        /*0780*/ 	.word	0x00008190


	//   ....[195]....
        /*0784*/ 	.word	0x00008220


	//   ....[196]....
        /*0788*/ 	.word	0x000082b0


	//   ....[197]....
        /*078c*/ 	.word	0x00008340


	//   ....[198]....
        /*0790*/ 	.word	0x000083d0


	//   ....[199]....
        /*0794*/ 	.word	0x00008460


	//   ....[200]....
        /*0798*/ 	.word	0x000084f0


	//   ....[201]....
        /*079c*/ 	.word	0x00008580


	//   ....[202]....
        /*07a0*/ 	.word	0x00008610


	//   ....[203]....
        /*07a4*/ 	.word	0x000086a0


	//   ....[204]....
        /*07a8*/ 	.word	0x00008730


	//   ....[205]....
        /*07ac*/ 	.word	0x000087c0


	//   ....[206]....
        /*07b0*/ 	.word	0x00008850


	//   ....[207]....
        /*07b4*/ 	.word	0x000088e0


	//   ....[208]....
        /*07b8*/ 	.word	0x00008970


	//   ....[209]....
        /*07bc*/ 	.word	0x00008a00


	//   ....[210]....
        /*07c0*/ 	.word	0x00008a90


	//   ....[211]....
        /*07c4*/ 	.word	0x00008b20


	//   ....[212]....
        /*07c8*/ 	.word	0x00008bb0


	//   ....[213]....
        /*07cc*/ 	.word	0x00008c40


	//   ....[214]....
        /*07d0*/ 	.word	0x00008cd0


	//   ....[215]....
        /*07d4*/ 	.word	0x00008d60


	//   ....[216]....
        /*07d8*/ 	.word	0x00008df0


	//   ....[217]....
        /*07dc*/ 	.word	0x00008e80


	//   ....[218]....
        /*07e0*/ 	.word	0x00008f10


	//   ....[219]....
        /*07e4*/ 	.word	0x00008fa0


	//   ....[220]....
        /*07e8*/ 	.word	0x00009030


	//   ....[221]....
        /*07ec*/ 	.word	0x000090c0


	//   ....[222]....
        /*07f0*/ 	.word	0x00009150


	//   ....[223]....
        /*07f4*/ 	.word	0x000091e0


	//   ....[224]....
        /*07f8*/ 	.word	0x00009270


	//   ....[225]....
        /*07fc*/ 	.word	0x00009300


	//   ....[226]....
        /*0800*/ 	.word	0x00009390


	//   ....[227]....
        /*0804*/ 	.word	0x00009430


	//   ....[228]....
        /*0808*/ 	.word	0x000094e0


	//   ....[229]....
        /*080c*/ 	.word	0x00009580


	//   ....[230]....
        /*0810*/ 	.word	0x00009600


	//   ....[231]....
        /*0814*/ 	.word	0x00009660


	//   ....[232]....
        /*0818*/ 	.word	0x000096c0


	//   ....[233]....
        /*081c*/ 	.word	0x00009720


	//----- nvinfo : EIATTR_VRC_CTA_INIT_COUNT
	.align		4
.L_2257:
        /*0820*/ 	.byte	0x02, 0x4a
	.zero		1
	.zero		1


	//----- nvinfo : EIATTR_EXIT_INSTR_OFFSETS
	.align		4
        /*0824*/ 	.byte	0x04, 0x1c
        /*0826*/ 	.short	(.L_2259 - .L_2258)


	//   ....[0]....
.L_2258:
        /*0828*/ 	.word	0x00000050


	//   ....[1]....
        /*082c*/ 	.word	0x000000e0


	//   ....[2]....
        /*0830*/ 	.word	0x00001750


	//   ....[3]....
        /*0834*/ 	.word	0x00004950


	//   ....[4]....
        /*0838*/ 	.word	0x00007cb0


	//----- nvinfo : EIATTR_CRS_STACK_SIZE
	.align		4
.L_2259:
        /*083c*/ 	.byte	0x04, 0x1e
        /*083e*/ 	.short	(.L_2261 - .L_2260)
.L_2260:
        /*0840*/ 	.word	0x00000000


	//----- nvinfo : EIATTR_CBANK_PARAM_SIZE
	.align		4
.L_2261:
        /*0844*/ 	.byte	0x03, 0x19
        /*0846*/ 	.short	0x0058


	//----- nvinfo : EIATTR_PARAM_CBANK
	.align		4
        /*0848*/ 	.byte	0x04, 0x0a
        /*084a*/ 	.short	(.L_2263 - .L_2262)
	.align		4
.L_2262:
        /*084c*/ 	.word	index@(.nv.constant0._ZN4vllm3moe25grouped_topk_fused_kernelIf13__nv_bfloat16iLNS0_11ScoringFuncE0EEEvPT_PfPT1_PKT0_lllllbd)
        /*0850*/ 	.short	0x0380
        /*0852*/ 	.short	0x0058


	//----- nvinfo : EIATTR_SW_WAR
	.align		4
.L_2263:
        /*0854*/ 	.byte	0x04, 0x36
        /*0856*/ 	.short	(.L_2265 - .L_2264)
.L_2264:
        /*0858*/ 	.word	0x00000008
.L_2265:


//--------------------- .nv.info._ZN4vllm3moe44grouped_topk_fused_small_expert_count_kernelIf13__nv_bfloat16iLNS0_11ScoringFuncE0ELi128ELb0ELi8EEEvPT_PfPT1_PKT0_llllllbd --------------------------
	.section	.nv.info._ZN4vllm3moe44grouped_topk_fused_small_expert_count_kernelIf13__nv_bfloat16iLNS0_11ScoringFuncE0ELi128ELb0ELi8EEEvPT_PfPT1_PKT0_llllllbd,"",@"SHT_CUDA_INFO"
	.sectionflags	@""
	.align	4


	//----- nvinfo : EIATTR_CUDA_API_VERSION
	.align		4
        /*0000*/ 	.byte	0x04, 0x37
        /*0002*/ 	.short	(.L_2267 - .L_2266)
.L_2266:
        /*0004*/ 	.word	0x00000082


	//----- nvinfo : EIATTR_KPARAM_INFO
	.align		4
.L_2267:
        /*0008*/ 	.byte	0x04, 0x17
        /*000a*/ 	.short	(.L_2269 - .L_2268)
.L_2268:
        /*000c*/ 	.word	0x00000000
        /*0010*/ 	.short	0x000b
        /*0012*/ 	.short	0x0058
        /*0014*/ 	.byte	0x00, 0xf0, 0x21, 0x00


	//----- nvinfo : EIATTR_KPARAM_INFO
	.align		4
.L_2269:
        /*0018*/ 	.byte	0x04, 0x17
        /*001a*/ 	.short	(.L_2271 - .L_2270)
.L_2270:
        /*001c*/ 	.word	0x00000000
        /*0020*/ 	.short	0x000a
        /*0022*/ 	.short	0x0050
        /*0024*/ 	.byte	0x00, 0xf0, 0x05, 0x00


	//----- nvinfo : EIATTR_KPARAM_INFO
	.align		4
.L_2271:
        /*0028*/ 	.byte	0x04, 0x17
        /*002a*/ 	.short	(.L_2273 - .L_2272)
.L_2272:
        /*002c*/ 	.word	0x00000000
        /*0030*/ 	.short	0x0009
        /*0032*/ 	.short	0x0048
        /*0034*/ 	.byte	0x00, 0xf0, 0x21, 0x00


	//----- nvinfo : EIATTR_KPARAM_INFO
	.align		4
.L_2273:
        /*0038*/ 	.byte	0x04, 0x17
        /*003a*/ 	.short	(.L_2275 - .L_2274)
.L_2274:
        /*003c*/ 	.word	0x00000000
        /*0040*/ 	.short	0x0008
        /*0042*/ 	.short	0x0040
        /*0044*/ 	.byte	0x00, 0xf0, 0x21, 0x00


	//----- nvinfo : EIATTR_KPARAM_INFO
	.align		4
.L_2275:
        /*0048*/ 	.byte	0x04, 0x17
        /*004a*/ 	.short	(.L_2277 - .L_2276)
.L_2276:
        /*004c*/ 	.word	0x00000000
        /*0050*/ 	.short	0x0007
        /*0052*/ 	.short	0x0038
        /*0054*/ 	.byte	0x00, 0xf0, 0x21, 0x00


	//----- nvinfo : EIATTR_KPARAM_INFO
	.align		4
.L_2277:
        /*0058*/ 	.byte	0x04, 0x17
        /*005a*/ 	.short	(.L_2279 - .L_2278)
.L_2278:
        /*005c*/ 	.word	0x00000000
        /*0060*/ 	.short	0x0006
        /*0062*/ 	.short	0x0030
        /*0064*/ 	.byte	0x00, 0xf0, 0x21, 0x00


	//----- nvinfo : EIATTR_KPARAM_INFO
	.align		4
.L_2279:
        /*0068*/ 	.byte	0x04, 0x17
        /*006a*/ 	.short	(.L_2281 - .L_2280)
.L_2280:
        /*006c*/ 	.word	0x00000000
        /*0070*/ 	.short	0x0005
        /*0072*/ 	.short	0x0028
        /*0074*/ 	.byte	0x00, 0xf0, 0x21, 0x00


	//----- nvinfo : EIATTR_KPARAM_INFO
	.align		4
.L_2281:
        /*0078*/ 	.byte	0x04, 0x17
        /*007a*/ 	.short	(.L_2283 - .L_2282)
.L_2282:
        /*007c*/ 	.word	0x00000000
        /*0080*/ 	.short	0x0004
        /*0082*/ 	.short	0x0020
        /*0084*/ 	.byte	0x00, 0xf0, 0x21, 0x00


	//----- nvinfo : EIATTR_KPARAM_INFO
	.align		4
.L_2283:
        /*0088*/ 	.byte	0x04, 0x17
        /*008a*/ 	.short	(.L_2285 - .L_2284)
.L_2284:
        /*008c*/ 	.word	0x00000000
        /*0090*/ 	.short	0x0003
        /*0092*/ 	.short	0x0018
        /*0094*/ 	.byte	0x00, 0xf5, 0x21, 0x00


	//----- nvinfo : EIATTR_KPARAM_INFO
	.align		4
.L_2285:
        /*0098*/ 	.byte	0x04, 0x17
        /*009a*/ 	.short	(.L_2287 - .L_2286)
.L_2286:
        /*009c*/ 	.word	0x00000000
        /*00a0*/ 	.short	0x0002
        /*00a2*/ 	.short	0x0010
        /*00a4*/ 	.byte	0x00, 0xf5, 0x21, 0x00


	//----- nvinfo : EIATTR_KPARAM_INFO
	.align		4
.L_2287:
        /*00a8*/ 	.byte	0x04, 0x17
        /*00aa*/ 	.short	(.L_2289 - .L_2288)
.L_2288:
        /*00ac*/ 	.word	0x00000000
        /*00b0*/ 	.short	0x0001
        /*00b2*/ 	.short	0x0008
        /*00b4*/ 	.byte	0x00, 0xf5, 0x21, 0x00


	//----- nvinfo : EIATTR_KPARAM_INFO
	.align		4
.L_2289:
        /*00b8*/ 	.byte	0x04, 0x17
        /*00ba*/ 	.short	(.L_2291 - .L_2290)
.L_2290:
        /*00bc*/ 	.word	0x00000000
        /*00c0*/ 	.short	0x0000
        /*00c2*/ 	.short	0x0000
        /*00c4*/ 	.byte	0x00, 0xf5, 0x21, 0x00


	//----- nvinfo : EIATTR_SPARSE_MMA_MASK
	.align		4
.L_2291:
        /*00c8*/ 	.byte	0x03, 0x50
        /*00ca*/ 	.short	0x0000


	//----- nvinfo : EIATTR_MAXREG_COUNT
	.align		4
        /*00cc*/ 	.byte	0x03, 0x1b
        /*00ce*/ 	.short	0x00ff


	//----- nvinfo : EIATTR_NUM_BARRIERS
	.align		4
        /*00d0*/ 	.byte	0x02, 0x4c
        /*00d2*/ 	.byte	0x01
	.zero		1


	//----- nvinfo : EIATTR_MERCURY_ISA_VERSION
	.align		4
        /*00d4*/ 	.byte	0x03, 0x5f
        /*00d6*/ 	.short	0x0101


	//----- nvinfo : EIATTR_COOP_GROUP_MASK_REGIDS
	.align		4
        /*00d8*/ 	.byte	0x04, 0x29
        /*00da*/ 	.short	(.L_2293 - .L_2292)


	//   ....[0]....
.L_2292:
        /*00dc*/ 	.word	0xffffffff


	//   ....[1]....
        /*00e0*/ 	.word	0xffffffff


	//   ....[2]....
        /*00e4*/ 	.word	0xffffffff


	//   ....[3]....
        /*00e8*/ 	.word	0xffffffff


	//   ....[4]....
        /*00ec*/ 	.word	0xffffffff


	//   ....[5]....
        /*00f0*/ 	.word	0xffffffff


	//   ....[6]....
        /*00f4*/ 	.word	0xffffffff


	//   ....[7]....
        /*00f8*/ 	.word	0xffffffff


	//   ....[8]....
        /*00fc*/ 	.word	0xffffffff


	//   ....[9]....
        /*0100*/ 	.word	0xffffffff


	//   ....[10]....
        /*0104*/ 	.word	0xffffffff


	//   ....[11]....
        /*0108*/ 	.word	0xffffffff


	//   ....[12]....
        /*010c*/ 	.word	0xffffffff


	//   ....[13]....
        /*0110*/ 	.word	0xffffffff


	//   ....[14]....
        /*0114*/ 	.word	0xffffffff


	//   ....[15]....
        /*0118*/ 	.word	0xffffffff


	//   ....[16]....
        /*011c*/ 	.word	0xffffffff


	//   ....[17]....
        /*0120*/ 	.word	0xffffffff


	//   ....[18]....
        /*0124*/ 	.word	0xffffffff


	//   ....[19]....
        /*0128*/ 	.word	0xffffffff


	//   ....[20]....
        /*012c*/ 	.word	0xffffffff


	//   ....[21]....
        /*0130*/ 	.word	0xffffffff


	//   ....[22]....
        /*0134*/ 	.word	0xffffffff


	//   ....[23]....
        /*0138*/ 	.word	0xffffffff


	//   ....[24]....
        /*013c*/ 	.word	0xffffffff


	//   ....[25]....
        /*0140*/ 	.word	0xffffffff


	//   ....[26]....
        /*0144*/ 	.word	0xffffffff


	//   ....[27]....
        /*0148*/ 	.word	0xffffffff


	//   ....[28]....
        /*014c*/ 	.word	0xffffffff


	//   ....[29]....
        /*0150*/ 	.word	0xffffffff


	//   ....[30]....
        /*0154*/ 	.word	0xffffffff


	//   ....[31]....
        /*0158*/ 	.word	0xffffffff


	//   ....[32]....
        /*015c*/ 	.word	0xffffffff


	//   ....[33]....
        /*0160*/ 	.word	0xffffffff


	//   ....[34]....
        /*0164*/ 	.word	0xffffffff


	//   ....[35]....
        /*0168*/ 	.word	0xffffffff


	//   ....[36]....
        /*016c*/ 	.word	0xffffffff


	//   ....[37]....
        /*0170*/ 	.word	0xffffffff


	//   ....[38]....
        /*0174*/ 	.word	0xffffffff


	//   ....[39]....
        /*0178*/ 	.word	0xffffffff


	//   ....[40]....
        /*017c*/ 	.word	0xffffffff


	//   ....[41]....
        /*0180*/ 	.word	0xffffffff


	//   ....[42]....
        /*0184*/ 	.word	0xffffffff


	//   ....[43]....
        /*0188*/ 	.word	0xffffffff


	//   ....[44]....
        /*018c*/ 	.word	0xffffffff


	//   ....[45]....
        /*0190*/ 	.word	0xffffffff


	//   ....[46]....
        /*0194*/ 	.word	0xffffffff


	//   ....[47]....
        /*0198*/ 	.word	0xffffffff


	//   ....[48]....
        /*019c*/ 	.word	0xffffffff


	//   ....[49]....
        /*01a0*/ 	.word	0xffffffff


	//   ....[50]....
        /*01a4*/ 	.word	0xffffffff


	//   ....[51]....
        /*01a8*/ 	.word	0xffffffff


	//   ....[52]....
        /*01ac*/ 	.word	0xffffffff


	//   ....[53]....
        /*01b0*/ 	.word	0xffffffff


	//   ....[54]....
        /*01b4*/ 	.word	0xffffffff


	//   ....[55]....
        /*01b8*/ 	.word	0xffffffff


	//----- nvinfo : EIATTR_COOP_GROUP_INSTR_OFFSETS
	.align		4
.L_2293:
        /*01bc*/ 	.byte	0x04, 0x28
        /*01be*/ 	.short	(.L_2295 - .L_2294)


	//   ....[0]....
.L_2294:
        /*01c0*/ 	.word	0x000000b0


	//   ....[1]....
        /*01c4*/ 	.word	0x00000910


	//   ....[2]....
        /*01c8*/ 	.word	0x00000920


	//   ....[3]....
        /*01cc*/ 	.word	0x00000970


	//   ....[4]....
        /*01d0*/ 	.word	0x00000980


	//   ....[5]....
        /*01d4*/ 	.word	0x000009d0


	//   ....[6]....
        /*01d8*/ 	.word	0x000009e0


	//   ....[7]....
        /*01dc*/ 	.word	0x00000a30


	//   ....[8]....
        /*01e0*/ 	.word	0x00000a40


	//   ....[9]....
        /*01e4*/ 	.word	0x00000a90


	//   ....[10]....
        /*01e8*/ 	.word	0x00000aa0


	//   ....[11]....
        /*01ec*/ 	.word	0x00000b60


	//   ....[12]....
        /*01f0*/ 	.word	0x00000b70


	//   ....[13]....
        /*01f4*/ 	.word	0x00000bc0


	//   ....[14]....
        /*01f8*/ 	.word	0x00000bd0


	//   ....[15]....
        /*01fc*/ 	.word	0x00000c20


	//   ....[16]....
        /*0200*/ 	.word	0x00000c30


	//   ....[17]....
        /*0204*/ 	.word	0x00000c80


	//   ....[18]....
        /*0208*/ 	.word	0x00000c90


	//   ....[19]....
        /*020c*/ 	.word	0x00000cf0


	//   ....[20]....
        /*0210*/ 	.word	0x00000d10


	//   ....[21]....
        /*0214*/ 	.word	0x00000dd0


	//   ....[22]....
        /*0218*/ 	.word	0x00000de0


	//   ....[23]....
        /*021c*/ 	.word	0x00000e40


	//   ....[24]....
        /*0220*/ 	.word	0x00000e50


	//   ....[25]....
        /*0224*/ 	.word	0x00000ea0


	//   ....[26]....
        /*0228*/ 	.word	0x00000eb0


	//   ....[27]....
        /*022c*/ 	.word	0x00000f10


	//   ....[28]....
        /*0230*/ 	.word	0x00000f30


	//   ....[29]....
        /*0234*/ 	.word	0x00000fa0


	//   ....[30]....
        /*0238*/ 	.word	0x00000fb0


	//   ....[31]....
        /*023c*/ 	.word	0x00001070


	//   ....[32]....
        /*0240*/ 	.word	0x00001080


	//   ....[33]....
        /*0244*/ 	.word	0x000010d0


	//   ....[34]....
        /*0248*/ 	.word	0x000010e0


	//   ....[35]....
        /*024c*/ 	.word	0x00001130


	//   ....[36]....
        /*0250*/ 	.word	0x00001140


	//   ....[37]....
        /*0254*/ 	.word	0x000011a0


	//   ....[38]....
        /*0258*/ 	.word	0x000011c0


	//   ....[39]....
        /*025c*/ 	.word	0x00001230


	//   ....[40]....
        /*0260*/ 	.word	0x00001240


	//   ....[41]....
        /*0264*/ 	.word	0x00001420


	//   ....[42]....
        /*0268*/ 	.word	0x00001460


	//   ....[43]....
        /*026c*/ 	.word	0x000014e0


	//   ....[44]....
        /*0270*/ 	.word	0x000014f0


	//   ....[45]....
        /*0274*/ 	.word	0x00001540


	//   ....[46]....
        /*0278*/ 	.word	0x00001550


	//   ....[47]....
        /*027c*/ 	.word	0x000015a0


	//   ....[48]....
        /*0280*/ 	.word	0x000015b0


	//   ....[49]....
        /*0284*/ 	.word	0x00001600


	//   ....[50]....
        /*0288*/ 	.word	0x00001610


	//   ....[51]....
        /*028c*/ 	.word	0x00001810


	//   ....[52]....
        /*0290*/ 	.word	0x00001860


	//   ....[53]....
        /*0294*/ 	.word	0x00001880


	//   ....[54]....
        /*0298*/ 	.word	0x000018a0


	//   ....[55]....
        /*029c*/ 	.word	0x000018c0


	//----- nvinfo : EIATTR_VRC_CTA_INIT_COUNT
	.align		4
.L_2295:
        /*02a0*/ 	.byte	0x02, 0x4a
	.zero		1
	.zero		1


	//----- nvinfo : EIATTR_EXIT_INSTR_OFFSETS
	.align		4
        /*02a4*/ 	.byte	0x04, 0x1c
        /*02a6*/ 	.short	(.L_2297 - .L_2296)


	//   ....[0]....
.L_2296:
        /*02a8*/ 	.word	0x00001bf0


	//----- nvinfo : EIATTR_CRS_STACK_SIZE
	.align		4
.L_2297:
        /*02ac*/ 	.byte	0x04, 0x1e
        /*02ae*/ 	.short	(.L_2299 - .L_2298)
.L_2298:
        /*02b0*/ 	.word	0x00000000


	//----- nvinfo : EIATTR_CBANK_PARAM_SIZE
	.align		4
.L_2299:
        /*02b4*/ 	.byte	0x03, 0x19
        /*02b6*/ 	.short	0x0060


	//----- nvinfo : EIATTR_PARAM_CBANK
	.align		4
        /*02b8*/ 	.byte	0x04, 0x0a
        /*02ba*/ 	.short	(.L_2301 - .L_2300)
	.align		4
.L_2300:
        /*02bc*/ 	.word	index@(.nv.constant0._ZN4vllm3moe44grouped_topk_fused_small_expert_count_kernelIf13__nv_bfloat16iLNS0_11ScoringFuncE0ELi128ELb0ELi8EEEvPT_PfPT1_PKT0_llllllbd)
        /*02c0*/ 	.short	0x0380
        /*02c2*/ 	.short	0x0060


	//----- nvinfo : EIATTR_SW_WAR
	.align		4
.L_2301:
        /*02c4*/ 	.byte	0x04, 0x36
        /*02c6*/ 	.short	(.L_2303 - .L_2302)
.L_2302:
        /*02c8*/ 	.word	0x00000008
.L_2303:


//--------------------- .nv.info._ZN4vllm3moe44grouped_topk_fused_small_expert_count_kernelIf13__nv_bfloat16iLNS0_11ScoringFuncE0ELi384ELb0ELi8EEEvPT_PfPT1_PKT0_llllllbd --------------------------
	.section	.nv.info._ZN4vllm3moe44grouped_topk_fused_small_expert_count_kernelIf13__nv_bfloat16iLNS0_11ScoringFuncE0ELi384ELb0ELi8EEEvPT_PfPT1_PKT0_llllllbd,"",@"SHT_CUDA_INFO"
	.sectionflags	@""
	.align	4


	//----- nvinfo : EIATTR_CUDA_API_VERSION
	.align		4
        /*0000*/ 	.byte	0x04, 0x37
        /*0002*/ 	.short	(.L_2305 - .L_2304)
.L_2304:
        /*0004*/ 	.word	0x00000082


	//----- nvinfo : EIATTR_KPARAM_INFO
	.align		4
.L_2305:
        /*0008*/ 	.byte	0x04, 0x17
        /*000a*/ 	.short	(.L_2307 - .L_2306)
.L_2306:
        /*000c*/ 	.word	0x00000000
        /*0010*/ 	.short	0x000b
        /*0012*/ 	.short	0x0058
        /*0014*/ 	.byte	0x00, 0xf0, 0x21, 0x00


	//----- nvinfo : EIATTR_KPARAM_INFO
	.align		4
.L_2307:
        /*0018*/ 	.byte	0x04, 0x17
        /*001a*/ 	.short	(.L_2309 - .L_2308)
.L_2308:
        /*001c*/ 	.word	0x00000000
        /*0020*/ 	.short	0x000a
        /*0022*/ 	.short	0x0050
        /*0024*/ 	.byte	0x00, 0xf0, 0x05, 0x00


	//----- nvinfo : EIATTR_KPARAM_INFO
	.align		4
.L_2309:
        /*0028*/ 	.byte	0x04, 0x17
        /*002a*/ 	.short	(.L_2311 - .L_2310)
.L_2310:
        /*002c*/ 	.word	0x00000000
        /*0030*/ 	.short	0x0009
        /*0032*/ 	.short	0x0048
        /*0034*/ 	.byte	0x00, 0xf0, 0x21, 0x00


	//----- nvinfo : EIATTR_KPARAM_INFO
	.align		4
.L_2311:
        /*0038*/ 	.byte	0x04, 0x17
        /*003a*/ 	.short	(.L_2313 - .L_2312)
.L_2312:
        /*003c*/ 	.word	0x00000000
        /*0040*/ 	.short	0x0008
        /*0042*/ 	.short	0x0040
        /*0044*/ 	.byte	0x00, 0xf0, 0x21, 0x00


	//----- nvinfo : EIATTR_KPARAM_INFO
	.align		4
.L_2313:
        /*0048*/ 	.byte	0x04, 0x17
        /*004a*/ 	.short	(.L_2315 - .L_2314)
.L_2314:
        /*004c*/ 	.word	0x00000000
        /*0050*/ 	.short	0x0007
        /*0052*/ 	.short	0x0038
        /*0054*/ 	.byte	0x00, 0xf0, 0x21, 0x00


	//----- nvinfo : EIATTR_KPARAM_INFO
	.align		4
.L_2315:
        /*0058*/ 	.byte	0x04, 0x17
        /*005a*/ 	.short	(.L_2317 - .L_2316)
.L_2316:
        /*005c*/ 	.word	0x00000000
        /*0060*/ 	.short	0x0006
        /*0062*/ 	.short	0x0030
        /*0064*/ 	.byte	0x00, 0xf0, 0x21, 0x00


	//----- nvinfo : EIATTR_KPARAM_INFO
	.align		4
.L_2317:
        /*0068*/ 	.byte	0x04, 0x17
        /*006a*/ 	.short	(.L_2319 - .L_2318)
.L_2318:
        /*006c*/ 	.word	0x00000000
        /*0070*/ 	.short	0x0005
        /*0072*/ 	.short	0x0028
        /*0074*/ 	.byte	0x00, 0xf0, 0x21, 0x00


	//----- nvinfo : EIATTR_KPARAM_INFO
	.align		4
.L_2319:
        /*0078*/ 	.byte	0x04, 0x17
        /*007a*/ 	.short	(.L_2321 - .L_2320)
.L_2320:
        /*007c*/ 	.word	0x00000000
        /*0080*/ 	.short	0x0004
        /*0082*/ 	.short	0x0020
        /*0084*/ 	.byte	0x00, 0xf0, 0x21, 0x00


	//----- nvinfo : EIATTR_KPARAM_INFO
	.align		4
.L_2321:
        /*0088*/ 	.byte	0x04, 0x17
        /*008a*/ 	.short	(.L_2323 - .L_2322)
.L_2322:
        /*008c*/ 	.word	0x00000000
        /*0090*/ 	.short	0x0003
        /*0092*/ 	.short	0x0018
        /*0094*/ 	.byte	0x00, 0xf5, 0x21, 0x00


	//----- nvinfo : EIATTR_KPARAM_INFO
	.align		4
.L_2323:
        /*0098*/ 	.byte	0x04, 0x17
        /*009a*/ 	.short	(.L_2325 - .L_2324)
.L_2324:
        /*009c*/ 	.word	0x00000000
        /*00a0*/ 	.short	0x0002
        /*00a2*/ 	.short	0x0010
        /*00a4*/ 	.byte	0x00, 0xf5, 0x21, 0x00


	//----- nvinfo : EIATTR_KPARAM_INFO
	.align		4
.L_2325:
        /*00a8*/ 	.byte	0x04, 0x17
        /*00aa*/ 	.short	(.L_2327 - .L_2326)
.L_2326:
        /*00ac*/ 	.word	0x00000000
        /*00b0*/ 	.short	0x0001
        /*00b2*/ 	.short	0x0008
        /*00b4*/ 	.byte	0x00, 0xf5, 0x21, 0x00


	//----- nvinfo : EIATTR_KPARAM_INFO
	.align		4
.L_2327:
        /*00b8*/ 	.byte	0x04, 0x17
        /*00ba*/ 	.short	(.L_2329 - .L_2328)
.L_2328:
        /*00bc*/ 	.word	0x00000000
        /*00c0*/ 	.short	0x0000
        /*00c2*/ 	.short	0x0000
        /*00c4*/ 	.byte	0x00, 0xf5, 0x21, 0x00


	//----- nvinfo : EIATTR_SPARSE_MMA_MASK
	.align		4
.L_2329:
        /*00c8*/ 	.byte	0x03, 0x50
        /*00ca*/ 	.short	0x0000


	//----- nvinfo : EIATTR_MAXREG_COUNT
	.align		4
        /*00cc*/ 	.byte	0x03, 0x1b
        /*00ce*/ 	.short	0x00ff


	//----- nvinfo : EIATTR_NUM_BARRIERS
	.align		4
        /*00d0*/ 	.byte	0x02, 0x4c
        /*00d2*/ 	.byte	0x01
	.zero		1


	//----- nvinfo : EIATTR_MERCURY_ISA_VERSION
	.align		4
        /*00d4*/ 	.byte	0x03, 0x5f
        /*00d6*/ 	.short	0x0101


	//----- nvinfo : EIATTR_COOP_GROUP_MASK_REGIDS
	.align		4
        /*00d8*/ 	.byte	0x04, 0x29
        /*00da*/ 	.short	(.L_2331 - .L_2330)


	//   ....[0]....
.L_2330:
        /*00dc*/ 	.word	0xffffffff


	//   ....[1]....
        /*00e0*/ 	.word	0xffffffff


	//   ....[2]....
        /*00e4*/ 	.word	0xffffffff


	//   ....[3]....
        /*00e8*/ 	.word	0xffffffff


	//   ....[4]....
        /*00ec*/ 	.word	0xffffffff


	//   ....[5]....
        /*00f0*/ 	.word	0xffffffff


	//   ....[6]....
        /*00f4*/ 	.word	0xffffffff


	//   ....[7]....
        /*00f8*/ 	.word	0xffffffff


	//   ....[8]....
        /*00fc*/ 	.word	0xffffffff


	//   ....[9]....
        /*0100*/ 	.word	0xffffffff


	//   ....[10]....
        /*0104*/ 	.word	0xffffffff


	//   ....[11]....
        /*0108*/ 	.word	0xffffffff


	//   ....[12]....
        /*010c*/ 	.word	0xffffffff


	//   ....[13]....
        /*0110*/ 	.word	0xffffffff


	//   ....[14]....
        /*0114*/ 	.word	0xffffffff


	//   ....[15]....
        /*0118*/ 	.word	0xffffffff


	//   ....[16]....
        /*011c*/ 	.word	0xffffffff


	//   ....[17]....
        /*0120*/ 	.word	0xffffffff


	//   ....[18]....
        /*0124*/ 	.word	0xffffffff


	//   ....[19]....
        /*0128*/ 	.word	0xffffffff


	//   ....[20]....
        /*012c*/ 	.word	0xffffffff


	//   ....[21]....
        /*0130*/ 	.word	0xffffffff


	//   ....[22]....
        /*0134*/ 	.word	0xffffffff


	//   ....[23]....
        /*0138*/ 	.word	0xffffffff


	//   ....[24]....
        /*013c*/ 	.word	0xffffffff


	//   ....[25]....
        /*0140*/ 	.word	0xffffffff


	//   ....[26]....
        /*0144*/ 	.word	0xffffffff


	//   ....[27]....
        /*0148*/ 	.word	0xffffffff


	//   ....[28]....
        /*014c*/ 	.word	0xffffffff


	//   ....[29]....
        /*0150*/ 	.word	0xffffffff


	//   ....[30]....
        /*0154*/ 	.word	0xffffffff


	//   ....[31]....
        /*0158*/ 	.word	0xffffffff


	//   ....[32]....
        /*015c*/ 	.word	0xffffffff


	//   ....[33]....
        /*0160*/ 	.word	0xffffffff


	//   ....[34]....
        /*0164*/ 	.word	0xffffffff


	//   ....[35]....
        /*0168*/ 	.word	0xffffffff


	//   ....[36]....
        /*016c*/ 	.word	0xffffffff


	//   ....[37]....
        /*0170*/ 	.word	0xffffffff


	//   ....[38]....
        /*0174*/ 	.word	0xffffffff


	//   ....[39]....
        /*0178*/ 	.word	0xffffffff


	//   ....[40]....
        /*017c*/ 	.word	0xffffffff


	//   ....[41]....
        /*0180*/ 	.word	0xffffffff


	//   ....[42]....
        /*0184*/ 	.word	0xffffffff


	//   ....[43]....
        /*0188*/ 	.word	0xffffffff


	//   ....[44]....
        /*018c*/ 	.word	0xffffffff


	//   ....[45]....
        /*0190*/ 	.word	0xffffffff


	//   ....[46]....
        /*0194*/ 	.word	0xffffffff


	//   ....[47]....
        /*0198*/ 	.word	0xffffffff


	//   ....[48]....
        /*019c*/ 	.word	0xffffffff


	//   ....[49]....
        /*01a0*/ 	.word	0xffffffff


	//   ....[50]....
        /*01a4*/ 	.word	0xffffffff


	//   ....[51]....
        /*01a8*/ 	.word	0xffffffff


	//   ....[52]....
        /*01ac*/ 	.word	0xffffffff


	//   ....[53]....
        /*01b0*/ 	.word	0xffffffff


	//   ....[54]....
        /*01b4*/ 	.word	0xffffffff


	//   ....[55]....
        /*01b8*/ 	.word	0xffffffff


	//   ....[56]....
        /*01bc*/ 	.word	0xffffffff


	//   ....[57]....
        /*01c0*/ 	.word	0xffffffff


	//   ....[58]....
        /*01c4*/ 	.word	0xffffffff


	//   ....[59]....
        /*01c8*/ 	.word	0xffffffff


	//   ....[60]....
        /*01cc*/ 	.word	0xffffffff


	//   ....[61]....
        /*01d0*/ 	.word	0xffffffff


	//   ....[62]....
        /*01d4*/ 	.word	0xffffffff


	//   ....[63]....
        /*01d8*/ 	.word	0xffffffff


	//   ....[64]....
        /*01dc*/ 	.word	0xffffffff


	//   ....[65]....
        /*01e0*/ 	.word	0xffffffff


	//   ....[66]....
        /*01e4*/ 	.word	0xffffffff


	//   ....[67]....
        /*01e8*/ 	.word	0xffffffff


	//   ....[68]....
        /*01ec*/ 	.word	0xffffffff


	//   ....[69]....
        /*01f0*/ 	.word	0xffffffff


	//   ....[70]....
        /*01f4*/ 	.word	0xffffffff


	//   ....[71]....
        /*01f8*/ 	.word	0xffffffff


	//   ....[72]....
        /*01fc*/ 	.word	0xffffffff


	//   ....[73]....
        /*0200*/ 	.word	0xffffffff


	//   ....[74]....
        /*0204*/ 	.word	0xffffffff


	//   ....[75]....
        /*0208*/ 	.word	0xffffffff


	//   ....[76]....
        /*020c*/ 	.word	0xffffffff


	//   ....[77]....
        /*0210*/ 	.word	0xffffffff


	//   ....[78]....
        /*0214*/ 	.word	0xffffffff


	//   ....[79]....
        /*0218*/ 	.word	0xffffffff


	//   ....[80]....
        /*021c*/ 	.word	0xffffffff


	//   ....[81]....
        /*0220*/ 	.word	0xffffffff


	//   ....[82]....
        /*0224*/ 	.word	0xffffffff


	//   ....[83]....
        /*0228*/ 	.word	0xffffffff


	//   ....[84]....
        /*022c*/ 	.word	0xffffffff


	//   ....[85]....
        /*0230*/ 	.word	0xffffffff


	//----- nvinfo : EIATTR_COOP_GROUP_INSTR_OFFSETS
	.align		4
.L_2331:
        /*0234*/ 	.byte	0x04, 0x28
        /*0236*/ 	.short	(.L_2333 - .L_2332)


	//   ....[0]....
.L_2332:
        /*0238*/ 	.word	0x000000b0


	//   ....[1]....
        /*023c*/ 	.word	0x000009c0


	//   ....[2]....
        /*0240*/ 	.word	0x000009d0


	//   ....[3]....
        /*0244*/ 	.word	0x00000a20


	//   ....[4]....
        /*0248*/ 	.word	0x00000a30


	//   ....[5]....
        /*024c*/ 	.word	0x00000a80


	//   ....[6]....
        /*0250*/ 	.word	0x00000a90


	//   ....[7]....
        /*0254*/ 	.word	0x00000ae0


	//   ....[8]....
        /*0258*/ 	.word	0x00000af0


	//   ....[9]....
        /*025c*/ 	.word	0x00000b50


	//   ....[10]....
        /*0260*/ 	.word	0x00000b80


	//   ....[11]....
        /*0264*/ 	.word	0x00000c30


	//   ....[12]....
        /*0268*/ 	.word	0x00000c40


	//   ....[13]....
        /*026c*/ 	.word	0x00000c90


	//   ....[14]....
        /*0270*/ 	.word	0x00000ca0


	//   ....[15]....
        /*0274*/ 	.word	0x00000cf0


	//   ....[16]....
        /*0278*/ 	.word	0x00000d00


	//   ....[17]....
        /*027c*/ 	.word	0x00000d50


	//   ....[18]....
        /*0280*/ 	.word	0x00000d60


	//   ....[19]....
        /*0284*/ 	.word	0x00000dc0


	//   ....[20]....
        /*0288*/ 	.word	0x00000df0


	//   ....[21]....
        /*028c*/ 	.word	0x00000ff0


	//   ....[22]....
        /*0290*/ 	.word	0x00001000


	//   ....[23]....
        /*0294*/ 	.word	0x00001050


	//   ....[24]....
        /*0298*/ 	.word	0x00001060


	//   ....[25]....
        /*029c*/ 	.word	0x000010b0


	//   ....[26]....
        /*02a0*/ 	.word	0x000010c0


	//   ....[27]....
        /*02a4*/ 	.word	0x00001110


	//   ....[28]....
        /*02a8*/ 	.word	0x00001120


	//   ....[29]....
        /*02ac*/ 	.word	0x00001170


	//   ....[30]....
        /*02b0*/ 	.word	0x00001180


	//   ....[31]....
        /*02b4*/ 	.word	0x00001770


	//   ....[32]....
        /*02b8*/ 	.word	0x00001780


	//   ....[33]....
        /*02bc*/ 	.word	0x000017d0


	//   ....[34]....
        /*02c0*/ 	.word	0x000017e0


	//   ....[35]....
        /*02c4*/ 	.word	0x00001830


	//   ....[36]....
        /*02c8*/ 	.word	0x00001840


	//   ....[37]....
        /*02cc*/ 	.word	0x00001890


	//   ....[38]....
        /*02d0*/ 	.word	0x000018a0


	//   ....[39]....
        /*02d4*/ 	.word	0x000018f0


	//   ....[40]....
        /*02d8*/ 	.word	0x00001900


	//   ....[41]....
        /*02dc*/ 	.word	0x00001990


	//   ....[42]....
        /*02e0*/ 	.word	0x000019a0


	//   ....[43]....
        /*02e4*/ 	.word	0x000019f0


	//   ....[44]....
        /*02e8*/ 	.word	0x00001a00


	//   ....[45]....
        /*02ec*/ 	.word	0x00001a50


	//   ....[46]....
        /*02f0*/ 	.word	0x00001a60


	//   ....[47]....
        /*02f4*/ 	.word	0x00001ab0


	//   ....[48]....
        /*02f8*/ 	.word	0x00001ac0


	//   ....[49]....
        /*02fc*/ 	.word	0x00001b10


	//   ....[50]....
        /*0300*/ 	.word	0x00001b20


	//   ....[51]....
        /*0304*/ 	.word	0x00001bd0


	//   ....[52]....
        /*0308*/ 	.word	0x00001be0


	//   ....[53]....
        /*030c*/ 	.word	0x00001c30


	//   ....[54]....
        /*0310*/ 	.word	0x00001c40


	//   ....[55]....
        /*0314*/ 	.word	0x00001c90


	//   ....[56]....
        /*0318*/ 	.word	0x00001ca0


	//   ....[57]....
        /*031c*/ 	.word	0x00001cf0


	//   ....[58]....
        /*0320*/ 	.word	0x00001d00


	//   ....[59]....
        /*0324*/ 	.word	0x00001d50


	//   ....[60]....
        /*0328*/ 	.word	0x00001d60


	//   ....[61]....
        /*032c*/ 	.word	0x00001df0


	//   ....[62]....
        /*0330*/ 	.word	0x00001e00


	//   ....[63]....
        /*0334*/ 	.word	0x00001e50


	//   ....[64]....
        /*0338*/ 	.word	0x00001e60


	//   ....[65]....
        /*033c*/ 	.word	0x00001eb0


	//   ....[66]....
        /*0340*/ 	.word	0x00001ec0


	//   ....[67]....
        /*0344*/ 	.word	0x00001f20


	//   ....[68]....
        /*0348*/ 	.word	0x00001f30


	//   ....[69]....
        /*034c*/ 	.word	0x00001fa0


	//   ....[70]....
        /*0350*/ 	.word	0x00001fc0


	//   ....[71]....
        /*0354*/ 	.word	0x00002240


	//   ....[72]....
        /*0358*/ 	.word	0x00002250


	//   ....[73]....
        /*035c*/ 	.word	0x000022a0


	//   ....[74]....
        /*0360*/ 	.word	0x000022b0


	//   ....[75]....
        /*0364*/ 	.word	0x00002300


	//   ....[76]....
        /*0368*/ 	.word	0x00002310


	//   ....[77]....
        /*036c*/ 	.word	0x00002360


	//   ....[78]....
        /*0370*/ 	.word	0x00002370


	//   ....[79]....
        /*0374*/ 	.word	0x000023c0


	//   ....[80]....
        /*0378*/ 	.word	0x000023d0


	//   ....[81]....
        /*037c*/ 	.word	0x00002660


	//   ....[82]....
        /*0380*/ 	.word	0x000026b0


	//   ....[83]....
        /*0384*/ 	.word	0x000026d0


	//   ....[84]....
        /*0388*/ 	.word	0x000026f0


	//   ....[85]....
        /*038c*/ 	.word	0x00002710


	//----- nvinfo : EIATTR_VRC_CTA_INIT_COUNT
	.align		4
.L_2333:
        /*0390*/ 	.byte	0x02, 0x4a
	.zero		1
	.zero		1


	//----- nvinfo : EIATTR_EXIT_INSTR_OFFSETS
	.align		4
        /*0394*/ 	.byte	0x04, 0x1c
        /*0396*/ 	.short	(.L_2335 - .L_2334)


	//   ....[0]....
.L_2334:
        /*0398*/ 	.word	0x00002a40


	//----- nvinfo : EIATTR_CRS_STACK_SIZE
	.align		4
.L_2335:
        /*039c*/ 	.byte	0x04, 0x1e
        /*039e*/ 	.short	(.L_2337 - .L_2336)
.L_2336:
        /*03a0*/ 	.word	0x00000000


	//----- nvinfo : EIATTR_CBANK_PARAM_SIZE
	.align		4
.L_2337:
        /*03a4*/ 	.byte	0x03, 0x19
        /*03a6*/ 	.short	0x0060


	//----- nvinfo : EIATTR_PARAM_CBANK
	.align		4
        /*03a8*/ 	.byte	0x04, 0x0a
        /*03aa*/ 	.short	(.L_2339 - .L_2338)
	.align		4
.L_2338:
        /*03ac*/ 	.word	index@(.nv.constant0._ZN4vllm3moe44grouped_topk_fused_small_expert_count_kernelIf13__nv_bfloat16iLNS0_11ScoringFuncE0ELi384ELb0ELi8EEEvPT_PfPT1_PKT0_llllllbd)
        /*03b0*/ 	.short	0x0380
        /*03b2*/ 	.short	0x0060


	//----- nvinfo : EIATTR_SW_WAR
	.align		4
.L_2339:
        /*03b4*/ 	.byte	0x04, 0x36
        /*03b6*/ 	.short	(.L_2341 - .L_2340)
.L_2340:
        /*03b8*/ 	.word	0x00000008
.L_2341:


//--------------------- .nv.info._ZN4vllm3moe44grouped_topk_fused_small_expert_count_kernelIf13__nv_bfloat16iLNS0_11ScoringFuncE0ELi512ELb0ELi8EEEvPT_PfPT1_PKT0_llllllbd --------------------------
	.section	.nv.info._ZN4vllm3moe44grouped_topk_fused_small_expert_count_kernelIf13__nv_bfloat16iLNS0_11ScoringFuncE0ELi512ELb0ELi8EEEvPT_PfPT1_PKT0_llllllbd,"",@"SHT_CUDA_INFO"
	.sectionflags	@""
	.align	4


	//----- nvinfo : EIATTR_CUDA_API_VERSION
	.align		4
        /*0000*/ 	.byte	0x04, 0x37
        /*0002*/ 	.short	(.L_2343 - .L_2342)
.L_2342:
        /*0004*/ 	.word	0x00000082


	//----- nvinfo : EIATTR_KPARAM_INFO
	.align		4
.L_2343:
        /*0008*/ 	.byte	0x04, 0x17
        /*000a*/ 	.short	(.L_2345 - .L_2344)
.L_2344:
        /*000c*/ 	.word	0x00000000
        /*0010*/ 	.short	0x000b
        /*0012*/ 	.short	0x0058
        /*0014*/ 	.byte	0x00, 0xf0, 0x21, 0x00


	//----- nvinfo : EIATTR_KPARAM_INFO
	.align		4
.L_2345:
        /*0018*/ 	.byte	0x04, 0x17
        /*001a*/ 	.short	(.L_2347 - .L_2346)
.L_2346:
        /*001c*/ 	.word	0x00000000
        /*0020*/ 	.short	0x000a
        /*0022*/ 	.short	0x0050
        /*0024*/ 	.byte	0x00, 0xf0, 0x05, 0x00


	//----- nvinfo : EIATTR_KPARAM_INFO
	.align		4
.L_2347:
        /*0028*/ 	.byte	0x04, 0x17
        /*002a*/ 	.short	(.L_2349 - .L_2348)
.L_2348:
        /*002c*/ 	.word	0x00000000
        /*0030*/ 	.short	0x0009
        /*0032*/ 	.short	0x0048
        /*0034*/ 	.byte	0x00, 0xf0, 0x21, 0x00


	//----- nvinfo : EIATTR_KPARAM_INFO
	.align		4
.L_2349:
        /*0038*/ 	.byte	0x04, 0x17
        /*003a*/ 	.short	(.L_2351 - .L_2350)
.L_2350:
        /*003c*/ 	.word	0x00000000
        /*0040*/ 	.short	0x0008
        /*0042*/ 	.short	0x0040
        /*0044*/ 	.byte	0x00, 0xf0, 0x21, 0x00


	//----- nvinfo : EIATTR_KPARAM_INFO
	.align		4
.L_2351:
        /*0048*/ 	.byte	0x04, 0x17
        /*004a*/ 	.short	(.L_2353 - .L_2352)
.L_2352:
        /*004c*/ 	.word	0x00000000
        /*0050*/ 	.short	0x0007
        /*0052*/ 	.short	0x0038
        /*0054*/ 	.byte	0x00, 0xf0, 0x21, 0x00


	//----- nvinfo : EIATTR_KPARAM_INFO
	.align		4
.L_2353:
        /*0058*/ 	.byte	0x04, 0x17
        /*005a*/ 	.short	(.L_2355 - .L_2354)
.L_2354:
        /*005c*/ 	.word	0x00000000
        /*0060*/ 	.short	0x0006
        /*0062*/ 	.short	0x0030
        /*0064*/ 	.byte	0x00, 0xf0, 0x21, 0x00


	//----- nvinfo : EIATTR_KPARAM_INFO
	.align		4
.L_2355:
        /*0068*/ 	.byte	0x04, 0x17
        /*006a*/ 	.short	(.L_2357 - .L_2356)
.L_2356:
        /*006c*/ 	.word	0x00000000
        /*0070*/ 	.short	0x0005
        /*0072*/ 	.short	0x0028
        /*0074*/ 	.byte	0x00, 0xf0, 0x21, 0x00


	//----- nvinfo : EIATTR_KPARAM_INFO
	.align		4
.L_2357:
        /*0078*/ 	.byte	0x04, 0x17
        /*007a*/ 	.short	(.L_2359 - .L_2358)
.L_2358:
        /*007c*/ 	.word	0x00000000
        /*0080*/ 	.short	0x0004
        /*0082*/ 	.short	0x0020
        /*0084*/ 	.byte	0x00, 0xf0, 0x21, 0x00


	//----- nvinfo : EIATTR_KPARAM_INFO
	.align		4
.L_2359:
        /*0088*/ 	.byte	0x04, 0x17
        /*008a*/ 	.short	(.L_2361 - .L_2360)
.L_2360:
        /*008c*/ 	.word	0x00000000
        /*0090*/ 	.short	0x0003
        /*0092*/ 	.short	0x0018
        /*0094*/ 	.byte	0x00, 0xf5, 0x21, 0x00


	//----- nvinfo : EIATTR_KPARAM_INFO
	.align		4
.L_2361:
        /*0098*/ 	.byte	0x04, 0x17
        /*009a*/ 	.short	(.L_2363 - .L_2362)
.L_2362:
        /*009c*/ 	.word	0x00000000
        /*00a0*/ 	.short	0x0002
        /*00a2*/ 	.short	0x0010
        /*00a4*/ 	.byte	0x00, 0xf5, 0x21, 0x00


	//----- nvinfo : EIATTR_KPARAM_INFO
	.align		4
.L_2363:
        /*00a8*/ 	.byte	0x04, 0x17
        /*00aa*/ 	.short	(.L_2365 - .L_2364)
.L_2364:
        /*00ac*/ 	.word	0x00000000
        /*00b0*/ 	.short	0x0001
        /*00b2*/ 	.short	0x0008
        /*00b4*/ 	.byte	0x00, 0xf5, 0x21, 0x00


	//----- nvinfo : EIATTR_KPARAM_INFO
	.align		4
.L_2365:
        /*00b8*/ 	.byte	0x04, 0x17
        /*00ba*/ 	.short	(.L_2367 - .L_2366)
.L_2366:
        /*00bc*/ 	.word	0x00000000
        /*00c0*/ 	.short	0x0000
        /*00c2*/ 	.short	0x0000
        /*00c4*/ 	.byte	0x00, 0xf5, 0x21, 0x00


	//----- nvinfo : EIATTR_SPARSE_MMA_MASK
	.align		4
.L_2367:
        /*00c8*/ 	.byte	0x03, 0x50
        /*00ca*/ 	.short	0x0000


	//----- nvinfo : EIATTR_MAXREG_COUNT
	.align		4
        /*00cc*/ 	.byte	0x03, 0x1b
        /*00ce*/ 	.short	0x00ff


	//----- nvinfo : EIATTR_NUM_BARRIERS
	.align		4
        /*00d0*/ 	.byte	0x02, 0x4c
        /*00d2*/ 	.byte	0x01
	.zero		1


	//----- nvinfo : EIATTR_MERCURY_ISA_VERSION
	.align		4
        /*00d4*/ 	.byte	0x03, 0x5f
        /*00d6*/ 	.short	0x0101


	//----- nvinfo : EIATTR_COOP_GROUP_MASK_REGIDS
	.align		4
        /*00d8*/ 	.byte	0x04, 0x29
        /*00da*/ 	.short	(.L_2369 - .L_2368)


	//   ....[0]....
.L_2368:
        /*00dc*/ 	.word	0xffffffff


	//   ....[1]....
        /*00e0*/ 	.word	0xffffffff


	//   ....[2]....
        /*00e4*/ 	.word	0xffffffff


	//   ....[3]....
        /*00e8*/ 	.word	0xffffffff


	//   ....[4]....
        /*00ec*/ 	.word	0xffffffff


	//   ....[5]....
        /*00f0*/ 	.word	0xffffffff


	//   ....[6]....
        /*00f4*/ 	.word	0xffffffff


	//   ....[7]....
        /*00f8*/ 	.word	0xffffffff


	//   ....[8]....
        /*00fc*/ 	.word	0xffffffff


	//   ....[9]....
        /*0100*/ 	.word	0xffffffff


	//   ....[10]....
        /*0104*/ 	.word	0xffffffff


	//   ....[11]....
        /*0108*/ 	.word	0xffffffff


	//   ....[12]....
        /*010c*/ 	.word	0xffffffff


	//   ....[13]....
        /*0110*/ 	.word	0xffffffff


	//   ....[14]....
        /*0114*/ 	.word	0xffffffff


	//   ....[15]....
        /*0118*/ 	.word	0xffffffff


	//   ....[16]....
        /*011c*/ 	.word	0xffffffff


	//   ....[17]....
        /*0120*/ 	.word	0xffffffff


	//   ....[18]....
        /*0124*/ 	.word	0xffffffff


	//   ....[19]....
        /*0128*/ 	.word	0xffffffff


	//   ....[20]....
        /*012c*/ 	.word	0xffffffff


	//   ....[21]....
        /*0130*/ 	.word	0xffffffff


	//   ....[22]....
        /*0134*/ 	.word	0xffffffff


	//   ....[23]....
        /*0138*/ 	.word	0xffffffff


	//   ....[24]....
        /*013c*/ 	.word	0xffffffff


	//   ....[25]....
        /*0140*/ 	.word	0xffffffff


	//   ....[26]....
        /*0144*/ 	.word	0xffffffff


	//   ....[27]....
        /*0148*/ 	.word	0xffffffff


	//   ....[28]....
        /*014c*/ 	.word	0xffffffff


	//   ....[29]....
        /*0150*/ 	.word	0xffffffff


	//   ....[30]....
        /*0154*/ 	.word	0xffffffff


	//   ....[31]....
        /*0158*/ 	.word	0xffffffff


	//   ....[32]....
        /*015c*/ 	.word	0xffffffff


	//   ....[33]....
        /*0160*/ 	.word	0xffffffff


	//   ....[34]....
        /*0164*/ 	.word	0xffffffff


	//   ....[35]....
        /*0168*/ 	.word	0xffffffff


	//   ....[36]....
        /*016c*/ 	.word	0xffffffff


	//   ....[37]....
        /*0170*/ 	.word	0xffffffff


	//   ....[38]....
        /*0174*/ 	.word	0xffffffff


	//   ....[39]....
        /*0178*/ 	.word	0xffffffff


	//   ....[40]....
        /*017c*/ 	.word	0xffffffff


	//   ....[41]....
        /*0180*/ 	.word	0xffffffff


	//   ....[42]....
        /*0184*/ 	.word	0xffffffff


	//   ....[43]....
        /*0188*/ 	.word	0xffffffff


	//   ....[44]....
        /*018c*/ 	.word	0xffffffff


	//   ....[45]....
        /*0190*/ 	.word	0xffffffff


	//   ....[46]....
        /*0194*/ 	.word	0xffffffff


	//   ....[47]....
        /*0198*/ 	.word	0xffffffff


	//   ....[48]....
        /*019c*/ 	.word	0xffffffff


	//   ....[49]....
        /*01a0*/ 	.word	0xffffffff


	//   ....[50]....
        /*01a4*/ 	.word	0xffffffff


	//   ....[51]....
        /*01a8*/ 	.word	0xffffffff


	//   ....[52]....
        /*01ac*/ 	.word	0xffffffff


	//   ....[53]....
        /*01b0*/ 	.word	0xffffffff


	//   ....[54]....
        /*01b4*/ 	.word	0xffffffff


	//   ....[55]....
        /*01b8*/ 	.word	0xffffffff


	//   ....[56]....
        /*01bc*/ 	.word	0xffffffff


	//   ....[57]....
        /*01c0*/ 	.word	0xffffffff


	//   ....[58]....
        /*01c4*/ 	.word	0xffffffff


	//   ....[59]....
        /*01c8*/ 	.word	0xffffffff


	//   ....[60]....
        /*01cc*/ 	.word	0xffffffff


	//   ....[61]....
        /*01d0*/ 	.word	0xffffffff


	//   ....[62]....
        /*01d4*/ 	.word	0xffffffff


	//   ....[63]....
        /*01d8*/ 	.word	0xffffffff


	//   ....[64]....
        /*01dc*/ 	.word	0xffffffff


	//   ....[65]....
        /*01e0*/ 	.word	0xffffffff


	//   ....[66]....
        /*01e4*/ 	.word	0xffffffff


	//   ....[67]....
        /*01e8*/ 	.word	0xffffffff


	//   ....[68]....
        /*01ec*/ 	.word	0xffffffff


	//   ....[69]....
        /*01f0*/ 	.word	0xffffffff


	//   ....[70]....
        /*01f4*/ 	.word	0xffffffff


	//   ....[71]....
        /*01f8*/ 	.word	0xffffffff


	//   ....[72]....
        /*01fc*/ 	.word	0xffffffff


	//   ....[73]....
        /*0200*/ 	.word	0xffffffff


	//   ....[74]....
        /*0204*/ 	.word	0xffffffff


	//   ....[75]....
        /*0208*/ 	.word	0xffffffff


	//   ....[76]....
        /*020c*/ 	.word	0xffffffff


	//   ....[77]....
        /*0210*/ 	.word	0xffffffff


	//   ....[78]....
        /*0214*/ 	.word	0xffffffff


	//   ....[79]....
        /*0218*/ 	.word	0xffffffff


	//   ....[80]....
        /*021c*/ 	.word	0xffffffff


	//   ....[81]....
        /*0220*/ 	.word	0xffffffff


	//   ....[82]....
        /*0224*/ 	.word	0xffffffff


	//   ....[83]....
        /*0228*/ 	.word	0xffffffff


	//   ....[84]....
        /*022c*/ 	.word	0xffffffff


	//   ....[85]....
        /*0230*/ 	.word	0xffffffff


	//----- nvinfo : EIATTR_COOP_GROUP_INSTR_OFFSETS
	.align		4
.L_2369:
        /*0234*/ 	.byte	0x04, 0x28
        /*0236*/ 	.short	(.L_2371 - .L_2370)


	//   ....[0]....
.L_2370:
        /*0238*/ 	.word	0x000000b0


	//   ....[1]....
        /*023c*/ 	.word	0x000009c0


	//   ....[2]....
        /*0240*/ 	.word	0x000009d0


	//   ....[3]....
        /*0244*/ 	.word	0x00000a20


	//   ....[4]....
        /*0248*/ 	.word	0x00000a30


	//   ....[5]....
        /*024c*/ 	.word	0x00000a80


	//   ....[6]....
        /*0250*/ 	.word	0x00000a90


	//   ....[7]....
        /*0254*/ 	.word	0x00000ae0


	//   ....[8]....
        /*0258*/ 	.word	0x00000af0


	//   ....[9]....
        /*025c*/ 	.word	0x00000b50


	//   ....[10]....
        /*0260*/ 	.word	0x00000b80


	//   ....[11]....
        /*0264*/ 	.word	0x00000c30


	//   ....[12]....
        /*0268*/ 	.word	0x00000c40


	//   ....[13]....
        /*026c*/ 	.word	0x00000c90


	//   ....[14]....
        /*0270*/ 	.word	0x00000ca0


	//   ....[15]....
        /*0274*/ 	.word	0x00000cf0


	//   ....[16]....
        /*0278*/ 	.word	0x00000d00


	//   ....[17]....
        /*027c*/ 	.word	0x00000d50


	//   ....[18]....
        /*0280*/ 	.word	0x00000d60


	//   ....[19]....
        /*0284*/ 	.word	0x00000dc0


	//   ....[20]....
        /*0288*/ 	.word	0x00000df0


	//   ....[21]....
        /*028c*/ 	.word	0x00000ff0


	//   ....[22]....
        /*0290*/ 	.word	0x00001000


	//   ....[23]....
        /*0294*/ 	.word	0x00001050


	//   ....[24]....
        /*0298*/ 	.word	0x00001060


	//   ....[25]....
        /*029c*/ 	.word	0x000010b0


	//   ....[26]....
        /*02a0*/ 	.word	0x000010c0


	//   ....[27]....
        /*02a4*/ 	.word	0x00001110


	//   ....[28]....
        /*02a8*/ 	.word	0x00001120


	//   ....[29]....
        /*02ac*/ 	.word	0x00001170


	//   ....[30]....
        /*02b0*/ 	.word	0x00001180


	//   ....[31]....
        /*02b4*/ 	.word	0x00001700


	//   ....[32]....
        /*02b8*/ 	.word	0x00001710


	//   ....[33]....
        /*02bc*/ 	.word	0x00001760


	//   ....[34]....
        /*02c0*/ 	.word	0x00001770


	//   ....[35]....
        /*02c4*/ 	.word	0x000017c0


	//   ....[36]....
        /*02c8*/ 	.word	0x000017d0


	//   ....[37]....
        /*02cc*/ 	.word	0x00001820


	//   ....[38]....
        /*02d0*/ 	.word	0x00001830


	//   ....[39]....
        /*02d4*/ 	.word	0x00001880


	//   ....[40]....
        /*02d8*/ 	.word	0x00001890


	//   ....[41]....
        /*02dc*/ 	.word	0x00001920


	//   ....[42]....
        /*02e0*/ 	.word	0x00001930


	//   ....[43]....
        /*02e4*/ 	.word	0x00001980


	//   ....[44]....
        /*02e8*/ 	.word	0x00001990


	//   ....[45]....
        /*02ec*/ 	.word	0x000019e0


	//   ....[46]....
        /*02f0*/ 	.word	0x000019f0


	//   ....[47]....
        /*02f4*/ 	.word	0x00001a40


	//   ....[48]....
        /*02f8*/ 	.word	0x00001a50


	//   ....[49]....
        /*02fc*/ 	.word	0x00001aa0


	//   ....[50]....
        /*0300*/ 	.word	0x00001ab0


	//   ....[51]....
        /*0304*/ 	.word	0x00001b50


	//   ....[52]....
        /*0308*/ 	.word	0x00001b60


	//   ....[53]....
        /*030c*/ 	.word	0x00001bb0


	//   ....[54]....
        /*0310*/ 	.word	0x00001bc0


	//   ....[55]....
        /*0314*/ 	.word	0x00001c10


	//   ....[56]....
        /*0318*/ 	.word	0x00001c20


	//   ....[57]....
        /*031c*/ 	.word	0x00001c70


	//   ....[58]....
        /*0320*/ 	.word	0x00001c80


	//   ....[59]....
        /*0324*/ 	.word	0x00001cd0


	//   ....[60]....
        /*0328*/ 	.word	0x00001ce0


	//   ....[61]....
        /*032c*/ 	.word	0x00001d70


	//   ....[62]....
        /*0330*/ 	.word	0x00001d80


	//   ....[63]....
        /*0334*/ 	.word	0x00001dd0


	//   ....[64]....
        /*0338*/ 	.word	0x00001de0


	//   ....[65]....
        /*033c*/ 	.word	0x00001e30


	//   ....[66]....
        /*0340*/ 	.word	0x00001e40


	//   ....[67]....
        /*0344*/ 	.word	0x00001ea0


	//   ....[68]....
        /*0348*/ 	.word	0x00001eb0


	//   ....[69]....
        /*034c*/ 	.word	0x00001f20


	//   ....[70]....
        /*0350*/ 	.word	0x00001f50


	//   ....[71]....
        /*0354*/ 	.word	0x000021c0


	//   ....[72]....
        /*0358*/ 	.word	0x000021e0


	//   ....[73]....
        /*035c*/ 	.word	0x00002230


	//   ....[74]....
        /*0360*/ 	.word	0x00002240


	//   ....[75]....
        /*0364*/ 	.word	0x00002290


	//   ....[76]....
        /*0368*/ 	.word	0x000022a0


	//   ....[77]....
        /*036c*/ 	.word	0x000022f0


	//   ....[78]....
        /*0370*/ 	.word	0x00002300


	//   ....[79]....
        /*0374*/ 	.word	0x00002350


	//   ....[80]....
        /*0378*/ 	.word	0x00002360


	//   ....[81]....
        /*037c*/ 	.word	0x000025c0


	//   ....[82]....
        /*0380*/ 	.word	0x00002610


	//   ....[83]....
        /*0384*/ 	.word	0x00002630


	//   ....[84]....
        /*0388*/ 	.word	0x00002650


	//   ....[85]....
        /*038c*/ 	.word	0x00002670


	//----- nvinfo : EIATTR_VRC_CTA_INIT_COUNT
	.align		4
.L_2371:
        /*0390*/ 	.byte	0x02, 0x4a
	.zero		1
	.zero		1


	//----- nvinfo : EIATTR_EXIT_INSTR_OFFSETS
	.align		4
        /*0394*/ 	.byte	0x04, 0x1c
        /*0396*/ 	.short	(.L_2373 - .L_2372)


	//   ....[0]....
.L_2372:
        /*0398*/ 	.word	0x000029a0


	//----- nvinfo : EIATTR_CRS_STACK_SIZE
	.align		4
.L_2373:
        /*039c*/ 	.byte	0x04, 0x1e
        /*039e*/ 	.short	(.L_2375 - .L_2374)
.L_2374:
        /*03a0*/ 	.word	0x00000000


	//----- nvinfo : EIATTR_CBANK_PARAM_SIZE
	.align		4
.L_2375:
        /*03a4*/ 	.byte	0x03, 0x19
        /*03a6*/ 	.short	0x0060


	//----- nvinfo : EIATTR_PARAM_CBANK
	.align		4
        /*03a8*/ 	.byte	0x04, 0x0a
        /*03aa*/ 	.short	(.L_2377 - .L_2376)
	.align		4
.L_2376:
        /*03ac*/ 	.word	index@(.nv.constant0._ZN4vllm3moe44grouped_topk_fused_small_expert_count_kernelIf13__nv_bfloat16iLNS0_11ScoringFuncE0ELi512ELb0ELi8EEEvPT_PfPT1_PKT0_llllllbd)
        /*03b0*/ 	.short	0x0380
        /*03b2*/ 	.short	0x0060


	//----- nvinfo : EIATTR_SW_WAR
	.align		4
.L_2377:
        /*03b4*/ 	.byte	0x04, 0x36
        /*03b6*/ 	.short	(.L_2379 - .L_2378)
.L_2378:
        /*03b8*/ 	.word	0x00000008
.L_2379:


//--------------------- .nv.info._ZN4vllm3moe44grouped_topk_fused_small_expert_count_kernelIf13__nv_bfloat16iLNS0_11ScoringFuncE0ELi512ELb0ELi22EEEvPT_PfPT1_PKT0_llllllbd --------------------------
	.section	.nv.info._ZN4vllm3moe44grouped_topk_fused_small_expert_count_kernelIf13__nv_bfloat16iLNS0_11ScoringFuncE0ELi512ELb0ELi22EEEvPT_PfPT1_PKT0_llllllbd,"",@"SHT_CUDA_INFO"
	.sectionflags	@""
	.align	4


	//----- nvinfo : EIATTR_CUDA_API_VERSION
	.align		4
        /*0000*/ 	.byte	0x04, 0x37
        /*0002*/ 	.short	(.L_2381 - .L_2380)
.L_2380:
        /*0004*/ 	.word	0x00000082


	//----- nvinfo : EIATTR_KPARAM_INFO
	.align		4
.L_2381:
        /*0008*/ 	.byte	0x04, 0x17
        /*000a*/ 	.short	(.L_2383 - .L_2382)
.L_2382:
        /*000c*/ 	.word	0x00000000
        /*0010*/ 	.short	0x000b
        /*0012*/ 	.short	0x0058
        /*0014*/ 	.byte	0x00, 0xf0, 0x21, 0x00


	//----- nvinfo : EIATTR_KPARAM_INFO
	.align		4
.L_2383:
        /*0018*/ 	.byte	0x04, 0x17
        /*001a*/ 	.short	(.L_2385 - .L_2384)
.L_2384:
        /*001c*/ 	.word	0x00000000
        /*0020*/ 	.short	0x000a
        /*0022*/ 	.short	0x0050
        /*0024*/ 	.byte	0x00, 0xf0, 0x05, 0x00


	//----- nvinfo : EIATTR_KPARAM_INFO
	.align		4
.L_2385:
        /*0028*/ 	.byte	0x04, 0x17
        /*002a*/ 	.short	(.L_2387 - .L_2386)
.L_2386:
        /*002c*/ 	.word	0x00000000
        /*0030*/ 	.short	0x0009
        /*0032*/ 	.short	0x0048
        /*0034*/ 	.byte	0x00, 0xf0, 0x21, 0x00


	//----- nvinfo : EIATTR_KPARAM_INFO
	.align		4
.L_2387:
        /*0038*/ 	.byte	0x04, 0x17
        /*003a*/ 	.short	(.L_2389 - .L_2388)
.L_2388:
        /*003c*/ 	.word	0x00000000
        /*0040*/ 	.short	0x0008
        /*0042*/ 	.short	0x0040
        /*0044*/ 	.byte	0x00, 0xf0, 0x21, 0x00


	//----- nvinfo : EIATTR_KPARAM_INFO
	.align		4
.L_2389:
        /*0048*/ 	.byte	0x04, 0x17
        /*004a*/ 	.short	(.L_2391 - .L_2390)
.L_2390:
        /*004c*/ 	.word	0x00000000
        /*0050*/ 	.short	0x0007
        /*0052*/ 	.short	0x0038
        /*0054*/ 	.byte	0x00, 0xf0, 0x21, 0x00


	//----- nvinfo : EIATTR_KPARAM_INFO
	.align		4
.L_2391:
        /*0058*/ 	.byte	0x04, 0x17
        /*005a*/ 	.short	(.L_2393 - .L_2392)
.L_2392:
        /*005c*/ 	.word	0x00000000
        /*0060*/ 	.short	0x0006
        /*0062*/ 	.short	0x0030
        /*0064*/ 	.byte	0x00, 0xf0, 0x21, 0x00


	//----- nvinfo : EIATTR_KPARAM_INFO
	.align		4
.L_2393:
        /*0068*/ 	.byte	0x04, 0x17
        /*006a*/ 	.short	(.L_2395 - .L_2394)
.L_2394:
        /*006c*/ 	.word	0x00000000
        /*0070*/ 	.short	0x0005
        /*0072*/ 	.short	0x0028
        /*0074*/ 	.byte	0x00, 0xf0, 0x21, 0x00


	//----- nvinfo : EIATTR_KPARAM_INFO
	.align		4
.L_2395:
        /*0078*/ 	.byte	0x04, 0x17
        /*007a*/ 	.short	(.L_2397 - .L_2396)
.L_2396:
        /*007c*/ 	.word	0x00000000
        /*0080*/ 	.short	0x0004
        /*0082*/ 	.short	0x0020
        /*0084*/ 	.byte	0x00, 0xf0, 0x21, 0x00


	//----- nvinfo : EIATTR_KPARAM_INFO
	.align		4
.L_2397:
        /*0088*/ 	.byte	0x04, 0x17
        /*008a*/ 	.short	(.L_2399 - .L_2398)
.L_2398:
        /*008c*/ 	.word	0x00000000
        /*0090*/ 	.short	0x0003
        /*0092*/ 	.short	0x0018
        /*0094*/ 	.byte	0x00, 0xf5, 0x21, 0x00


	//----- nvinfo : EIATTR_KPARAM_INFO
	.align		4
.L_2399:
        /*0098*/ 	.byte	0x04, 0x17
        /*009a*/ 	.short	(.L_2401 - .L_2400)
.L_2400:
        /*009c*/ 	.word	0x00000000
        /*00a0*/ 	.short	0x0002
        /*00a2*/ 	.short	0x0010
        /*00a4*/ 	.byte	0x00, 0xf5, 0x21, 0x00


	//----- nvinfo : EIATTR_KPARAM_INFO
	.align		4
.L_2401:
        /*00a8*/ 	.byte	0x04, 0x17
        /*00aa*/ 	.short	(.L_2403 - .L_2402)
.L_2402:
        /*00ac*/ 	.word	0x00000000
        /*00b0*/ 	.short	0x0001
        /*00b2*/ 	.short	0x0008
        /*00b4*/ 	.byte	0x00, 0xf5, 0x21, 0x00


	//----- nvinfo : EIATTR_KPARAM_INFO
	.align		4
.L_2403:
        /*00b8*/ 	.byte	0x04, 0x17
        /*00ba*/ 	.short	(.L_2405 - .L_2404)
.L_2404:
        /*00bc*/ 	.word	0x00000000
        /*00c0*/ 	.short	0x0000
        /*00c2*/ 	.short	0x0000
        /*00c4*/ 	.byte	0x00, 0xf5, 0x21, 0x00


	//----- nvinfo : EIATTR_SPARSE_MMA_MASK
	.align		4
.L_2405:
        /*00c8*/ 	.byte	0x03, 0x50
        /*00ca*/ 	.short	0x0000


	//----- nvinfo : EIATTR_MAXREG_COUNT
	.align		4
        /*00cc*/ 	.byte	0x03, 0x1b
        /*00ce*/ 	.short	0x00ff


	//----- nvinfo : EIATTR_NUM_BARRIERS
	.align		4
        /*00d0*/ 	.byte	0x02, 0x4c
        /*00d2*/ 	.byte	0x01
	.zero		1


	//----- nvinfo : EIATTR_MERCURY_ISA_VERSION
	.align		4
        /*00d4*/ 	.byte	0x03, 0x5f
        /*00d6*/ 	.short	0x0101


	//----- nvinfo : EIATTR_COOP_GROUP_MASK_REGIDS
	.align		4
        /*00d8*/ 	.byte	0x04, 0x29
        /*00da*/ 	.short	(.L_2407 - .L_2406)


	//   ....[0]....
.L_2406:
        /*00dc*/ 	.word	0xffffffff


	//   ....[1]....
        /*00e0*/ 	.word	0xffffffff


	//   ....[2]....
        /*00e4*/ 	.word	0xffffffff


	//   ....[3]....
        /*00e8*/ 	.word	0xffffffff


	//   ....[4]....
        /*00ec*/ 	.word	0xffffffff


	//   ....[5]....
        /*00f0*/ 	.word	0xffffffff


	//   ....[6]....
        /*00f4*/ 	.word	0xffffffff


	//   ....[7]....
        /*00f8*/ 	.word	0xffffffff


	//   ....[8]....
        /*00fc*/ 	.word	0xffffffff


	//   ....[9]....
        /*0100*/ 	.word	0xffffffff


	//   ....[10]....
        /*0104*/ 	.word	0xffffffff


	//   ....[11]....
        /*0108*/ 	.word	0xffffffff


	//   ....[12]....
        /*010c*/ 	.word	0xffffffff


	//   ....[13]....
        /*0110*/ 	.word	0xffffffff


	//   ....[14]....
        /*0114*/ 	.word	0xffffffff


	//   ....[15]....
        /*0118*/ 	.word	0xffffffff


	//   ....[16]....
        /*011c*/ 	.word	0xffffffff


	//   ....[17]....
        /*0120*/ 	.word	0xffffffff


	//   ....[18]....
        /*0124*/ 	.word	0xffffffff


	//   ....[19]....
        /*0128*/ 	.word	0xffffffff


	//   ....[20]....
        /*012c*/ 	.word	0xffffffff


	//   ....[21]....
        /*0130*/ 	.word	0xffffffff


	//   ....[22]....
        /*0134*/ 	.word	0xffffffff


	//   ....[23]....
        /*0138*/ 	.word	0xffffffff


	//   ....[24]....
        /*013c*/ 	.word	0xffffffff


	//   ....[25]....
        /*0140*/ 	.word	0xffffffff


	//   ....[26]....
        /*0144*/ 	.word	0xffffffff


	//   ....[27]....
        /*0148*/ 	.word	0xffffffff


	//   ....[28]....
        /*014c*/ 	.word	0xffffffff


	//   ....[29]....
        /*0150*/ 	.word	0xffffffff


	//   ....[30]....
        /*0154*/ 	.word	0xffffffff


	//   ....[31]....
        /*0158*/ 	.word	0xffffffff


	//   ....[32]....
        /*015c*/ 	.word	0xffffffff


	//   ....[33]....
        /*0160*/ 	.word	0xffffffff


	//   ....[34]....
        /*0164*/ 	.word	0xffffffff


	//   ....[35]....
        /*0168*/ 	.word	0xffffffff


	//   ....[36]....
        /*016c*/ 	.word	0xffffffff


	//   ....[37]....
        /*0170*/ 	.word	0xffffffff


	//   ....[38]....
        /*0174*/ 	.word	0xffffffff


	//   ....[39]....
        /*0178*/ 	.word	0xffffffff


	//   ....[40]....
        /*017c*/ 	.word	0xffffffff


	//   ....[41]....
        /*0180*/ 	.word	0xffffffff


	//   ....[42]....
        /*0184*/ 	.word	0xffffffff


	//   ....[43]....
        /*0188*/ 	.word	0xffffffff


	//   ....[44]....
        /*018c*/ 	.word	0xffffffff


	//   ....[45]....
        /*0190*/ 	.word	0xffffffff


	//   ....[46]....
        /*0194*/ 	.word	0xffffffff


	//   ....[47]....
        /*0198*/ 	.word	0xffffffff


	//   ....[48]....
        /*019c*/ 	.word	0xffffffff


	//   ....[49]....
        /*01a0*/ 	.word	0xffffffff


	//   ....[50]....
        /*01a4*/ 	.word	0xffffffff


	//   ....[51]....
        /*01a8*/ 	.word	0xffffffff


	//   ....[52]....
        /*01ac*/ 	.word	0xffffffff


	//   ....[53]....
        /*01b0*/ 	.word	0xffffffff


	//   ....[54]....
        /*01b4*/ 	.word	0xffffffff


	//   ....[55]....
        /*01b8*/ 	.word	0xffffffff


	//   ....[56]....
        /*01bc*/ 	.word	0xffffffff


	//   ....[57]....
        /*01c0*/ 	.word	0xffffffff


	//   ....[58]....
        /*01c4*/ 	.word	0xffffffff


	//   ....[59]....
        /*01c8*/ 	.word	0xffffffff


	//   ....[60]....
        /*01cc*/ 	.word	0xffffffff


	//   ....[61]....
        /*01d0*/ 	.word	0xffffffff


	//   ....[62]....
        /*01d4*/ 	.word	0xffffffff


	//   ....[63]....
        /*01d8*/ 	.word	0xffffffff


	//   ....[64]....
        /*01dc*/ 	.word	0xffffffff


	//   ....[65]....
        /*01e0*/ 	.word	0xffffffff


	//   ....[66]....
        /*01e4*/ 	.word	0xffffffff


	//   ....[67]....
        /*01e8*/ 	.word	0xffffffff


	//   ....[68]....
        /*01ec*/ 	.word	0xffffffff


	//   ....[69]....
        /*01f0*/ 	.word	0xffffffff


	//   ....[70]....
        /*01f4*/ 	.word	0xffffffff


	//   ....[71]....
        /*01f8*/ 	.word	0xffffffff


	//   ....[72]....
        /*01fc*/ 	.word	0xffffffff


	//   ....[73]....
        /*0200*/ 	.word	0xffffffff


	//   ....[74]....
        /*0204*/ 	.word	0xffffffff


	//   ....[75]....
        /*0208*/ 	.word	0xffffffff


	//   ....[76]....
        /*020c*/ 	.word	0xffffffff


	//   ....[77]....
        /*0210*/ 	.word	0xffffffff


	//   ....[78]....
        /*0214*/ 	.word	0xffffffff


	//   ....[79]....
        /*0218*/ 	.word	0xffffffff


	//   ....[80]....
        /*021c*/ 	.word	0xffffffff


	//   ....[81]....
        /*0220*/ 	.word	0xffffffff


	//   ....[82]....
        /*0224*/ 	.word	0xffffffff


	//   ....[83]....
        /*0228*/ 	.word	0xffffffff


	//   ....[84]....
        /*022c*/ 	.word	0xffffffff


	//   ....[85]....
        /*0230*/ 	.word	0xffffffff


	//----- nvinfo : EIATTR_COOP_GROUP_INSTR_OFFSETS
	.align		4
.L_2407:
        /*0234*/ 	.byte	0x04, 0x28
        /*0236*/ 	.short	(.L_2409 - .L_2408)


	//   ....[0]....
.L_2408:
        /*0238*/ 	.word	0x000000b0


	//   ....[1]....
        /*023c*/ 	.word	0x000009c0


	//   ....[2]....
        /*0240*/ 	.word	0x000009d0


	//   ....[3]....
        /*0244*/ 	.word	0x00000a20


	//   ....[4]....
        /*0248*/ 	.word	0x00000a30


	//   ....[5]....
        /*024c*/ 	.word	0x00000a80


	//   ....[6]....
        /*0250*/ 	.word	0x00000a90


	//   ....[7]....
        /*0254*/ 	.word	0x00000ae0


	//   ....[8]....
        /*0258*/ 	.word	0x00000af0


	//   ....[9]....
        /*025c*/ 	.word	0x00000b50


	//   ....[10]....
        /*0260*/ 	.word	0x00000b80


	//   ....[11]....
        /*0264*/ 	.word	0x00000c30


	//   ....[12]....
        /*0268*/ 	.word	0x00000c40


	//   ....[13]....
        /*026c*/ 	.word	0x00000c90


	//   ....[14]....
        /*0270*/ 	.word	0x00000ca0


	//   ....[15]....
        /*0274*/ 	.word	0x00000cf0


	//   ....[16]....
        /*0278*/ 	.word	0x00000d00


	//   ....[17]....
        /*027c*/ 	.word	0x00000d50


	//   ....[18]....
        /*0280*/ 	.word	0x00000d60


	//   ....[19]....
        /*0284*/ 	.word	0x00000dc0


	//   ....[20]....
        /*0288*/ 	.word	0x00000df0


	//   ....[21]....
        /*028c*/ 	.word	0x00000ff0


	//   ....[22]....
        /*0290*/ 	.word	0x00001000


	//   ....[23]....
        /*0294*/ 	.word	0x00001050


	//   ....[24]....
        /*0298*/ 	.word	0x00001060


	//   ....[25]....
        /*029c*/ 	.word	0x000010b0


	//   ....[26]....
        /*02a0*/ 	.word	0x000010c0


	//   ....[27]....
        /*02a4*/ 	.word	0x00001110


	//   ....[28]....
        /*02a8*/ 	.word	0x00001120


	//   ....[29]....
        /*02ac*/ 	.word	0x00001170


	//   ....[30]....
        /*02b0*/ 	.word	0x00001180


	//   ....[31]....
        /*02b4*/ 	.word	0x00001980


	//   ....[32]....
        /*02b8*/ 	.word	0x000019b0


	//   ....[33]....
        /*02bc*/ 	.word	0x00001a10


	//   ....[34]....
        /*02c0*/ 	.word	0x00001a20


	//   ....[35]....
        /*02c4*/ 	.word	0x00001a70


	//   ....[36]....
        /*02c8*/ 	.word	0x00001a80


	//   ....[37]....
        /*02cc*/ 	.word	0x00001ad0


	//   ....[38]....
        /*02d0*/ 	.word	0x00001ae0


	//   ....[39]....
        /*02d4*/ 	.word	0x00001b30


	//   ....[40]....
        /*02d8*/ 	.word	0x00001b40


	//   ....[41]....
        /*02dc*/ 	.word	0x00001c10


	//   ....[42]....
        /*02e0*/ 	.word	0x00001c40


	//   ....[43]....
        /*02e4*/ 	.word	0x00001cb0


	//   ....[44]....
        /*02e8*/ 	.word	0x00001cc0


	//   ....[45]....
        /*02ec*/ 	.word	0x00001d10


	//   ....[46]....
        /*02f0*/ 	.word	0x00001d20


	//   ....[47]....
        /*02f4*/ 	.word	0x00001d70


	//   ....[48]....
        /*02f8*/ 	.word	0x00001d80


	//   ....[49]....
        /*02fc*/ 	.word	0x00001de0


	//   ....[50]....
        /*0300*/ 	.word	0x00001e00


	//   ....[51]....
        /*0304*/ 	.word	0x00001ed0


	//   ....[52]....
        /*0308*/ 	.word	0x00001ef0


	//   ....[53]....
        /*030c*/ 	.word	0x00001f50


	//   ....[54]....
        /*0310*/ 	.word	0x00001f70


	//   ....[55]....
        /*0314*/ 	.word	0x00001fd0


	//   ....[56]....
        /*0318*/ 	.word	0x00001fe0


	//   ....[57]....
        /*031c*/ 	.word	0x00002030


	//   ....[58]....
        /*0320*/ 	.word	0x00002040


	//   ....[59]....
        /*0324*/ 	.word	0x000020a0


	//   ....[60]....
        /*0328*/ 	.word	0x000020d0


	//   ....[61]....
        /*032c*/ 	.word	0x00002190


	//   ....[62]....
        /*0330*/ 	.word	0x000021a0


	//   ....[63]....
        /*0334*/ 	.word	0x00002200


	//   ....[64]....
        /*0338*/ 	.word	0x00002220


	//   ....[65]....
        /*033c*/ 	.word	0x00002280


	//   ....[66]....
        /*0340*/ 	.word	0x00002290


	//   ....[67]....
        /*0344*/ 	.word	0x000022e0


	//   ....[68]....
        /*0348*/ 	.word	0x000022f0


	//   ....[69]....
        /*034c*/ 	.word	0x00002340


	//   ....[70]....
        /*0350*/ 	.word	0x00002350


	//   ....[71]....
        /*0354*/ 	.word	0x00002530


	//   ....[72]....
        /*0358*/ 	.word	0x00002560


	//   ....[73]....
        /*035c*/ 	.word	0x000025c0


	//   ....[74]....
        /*0360*/ 	.word	0x000025d0


	//   ....[75]....
        /*0364*/ 	.word	0x00002620


	//   ....[76]....
        /*0368*/ 	.word	0x00002630


	//   ....[77]....
        /*036c*/ 	.word	0x00002680


	//   ....[78]....
        /*0370*/ 	.word	0x00002690


	//   ....[79]....
        /*0374*/ 	.word	0x000026e0


	//   ....[80]....
        /*0378*/ 	.word	0x000026f0


	//   ....[81]....
        /*037c*/ 	.word	0x00002960


	//   ....[82]....
        /*0380*/ 	.word	0x000029b0


	//   ....[83]....
        /*0384*/ 	.word	0x000029d0


	//   ....[84]....
        /*0388*/ 	.word	0x000029f0


	//   ....[85]....
        /*038c*/ 	.word	0x00002a10


	//----- nvinfo : EIATTR_VRC_CTA_INIT_COUNT
	.align		4
.L_2409:
        /*0390*/ 	.byte	0x02, 0x4a
	.zero		1
	.zero		1


	//----- nvinfo : EIATTR_EXIT_INSTR_OFFSETS
	.align		4
        /*0394*/ 	.byte	0x04, 0x1c
        /*0396*/ 	.short	(.L_2411 - .L_2410)


	//   ....[0]....
.L_2410:
        /*0398*/ 	.word	0x00002d40


	//----- nvinfo : EIATTR_CRS_STACK_SIZE
	.align		4
.L_2411:
        /*039c*/ 	.byte	0x04, 0x1e
        /*039e*/ 	.short	(.L_2413 - .L_2412)
.L_2412:
        /*03a0*/ 	.word	0x00000000


	//----- nvinfo : EIATTR_CBANK_PARAM_SIZE
	.align		4
.L_2413:
        /*03a4*/ 	.byte	0x03, 0x19
        /*03a6*/ 	.short	0x0060


	//----- nvinfo : EIATTR_PARAM_CBANK
	.align		4
        /*03a8*/ 	.byte	0x04, 0x0a
        /*03aa*/ 	.short	(.L_2415 - .L_2414)
	.align		4
.L_2414:
        /*03ac*/ 	.word	index@(.nv.constant0._ZN4vllm3moe44grouped_topk_fused_small_expert_count_kernelIf13__nv_bfloat16iLNS0_11ScoringFuncE0ELi512ELb0ELi22EEEvPT_PfPT1_PKT0_llllllbd)
        /*03b0*/ 	.short	0x0380
        /*03b2*/ 	.short	0x0060


	//----- nvinfo : EIATTR_SW_WAR
	.align		4
.L_2415:
        /*03b4*/ 	.byte	0x04, 0x36
        /*03b6*/ 	.short	(.L_2417 - .L_2416)
.L_2416:
        /*03b8*/ 	.word	0x00000008
.L_2417:


//--------------------- .nv.info._ZN4vllm3moe44grouped_topk_fused_small_expert_count_kernelIf13__nv_bfloat16iLNS0_11ScoringFuncE0ELi256ELb1ELi8EEEvPT_PfPT1_PKT0_llllllbd --------------------------
	.section	.nv.info._ZN4vllm3moe44grouped_topk_fused_small_expert_count_kernelIf13__nv_bfloat16iLNS0_11ScoringFuncE0ELi256ELb1ELi8EEEvPT_PfPT1_PKT0_llllllbd,"",@"SHT_CUDA_INFO"
	.sectionflags	@""
	.align	4


	//----- nvinfo : EIATTR_CUDA_API_VERSION
	.align		4
        /*0000*/ 	.byte	0x04, 0x37
        /*0002*/ 	.short	(.L_2419 - .L_2418)
.L_2418:
        /*0004*/ 	.word	0x00000082


	//----- nvinfo : EIATTR_KPARAM_INFO
	.align		4
.L_2419:
        /*0008*/ 	.byte	0x04, 0x17
        /*000a*/ 	.short	(.L_2421 - .L_2420)
.L_2420:
        /*000c*/ 	.word	0x00000000
        /*0010*/ 	.short	0x000b
        /*0012*/ 	.short	0x0058
        /*0014*/ 	.byte	0x00, 0xf0, 0x21, 0x00


	//----- nvinfo : EIATTR_KPARAM_INFO
	.align		4
.L_2421:
        /*0018*/ 	.byte	0x04, 0x17
        /*001a*/ 	.short	(.L_2423 - .L_2422)
.L_2422:
        /*001c*/ 	.word	0x00000000
        /*0020*/ 	.short	0x000a
        /*0022*/ 	.short	0x0050
        /*0024*/ 	.byte	0x00, 0xf0, 0x05, 0x00


	//----- nvinfo : EIATTR_KPARAM_INFO
	.align		4
.L_2423:
        /*0028*/ 	.byte	0x04, 0x17
        /*002a*/ 	.short	(.L_2425 - .L_2424)
.L_2424:
        /*002c*/ 	.word	0x00000000
        /*0030*/ 	.short	0x0009
        /*0032*/ 	.short	0x0048
        /*0034*/ 	.byte	0x00, 0xf0, 0x21, 0x00


	//----- nvinfo : EIATTR_KPARAM_INFO
	.align		4
.L_2425:
        /*0038*/ 	.byte	0x04, 0x17
        /*003a*/ 	.short	(.L_2427 - .L_2426)
.L_2426:
        /*003c*/ 	.word	0x00000000
        /*0040*/ 	.short	0x0008
        /*0042*/ 	.short	0x0040
        /*0044*/ 	.byte	0x00, 0xf0, 0x21, 0x00


	//----- nvinfo : EIATTR_KPARAM_INFO
	.align		4
.L_2427:
        /*0048*/ 	.byte	0x04, 0x17
        /*004a*/ 	.short	(.L_2429 - .L_2428)
.L_2428:
        /*004c*/ 	.word	0x00000000
        /*0050*/ 	.short	0x0007
        /*0052*/ 	.short	0x0038
        /*0054*/ 	.byte	0x00, 0xf0, 0x21, 0x00


	//----- nvinfo : EIATTR_KPARAM_INFO
	.align		4
.L_2429:
        /*0058*/ 	.byte	0x04, 0x17
        /*005a*/ 	.short	(.L_2431 - .L_2430)
.L_2430:
        /*005c*/ 	.word	0x00000000
        /*0060*/ 	.short	0x0006
        /*0062*/ 	.short	0x0030
        /*0064*/ 	.byte	0x00, 0xf0, 0x21, 0x00


	//----- nvinfo : EIATTR_KPARAM_INFO
	.align		4
.L_2431:
        /*0068*/ 	.byte	0x04, 0x17
        /*006a*/ 	.short	(.L_2433 - .L_2432)
.L_2432:
        /*006c*/ 	.word	0x00000000
        /*0070*/ 	.short	0x0005
        /*0072*/ 	.short	0x0028
        /*0074*/ 	.byte	0x00, 0xf0, 0x21, 0x00


	//----- nvinfo : EIATTR_KPARAM_INFO
	.align		4
.L_2433:
        /*0078*/ 	.byte	0x04, 0x17
        /*007a*/ 	.short	(.L_2435 - .L_2434)
.L_2434:
        /*007c*/ 	.word	0x00000000
        /*0080*/ 	.short	0x0004
        /*0082*/ 	.short	0x0020
        /*0084*/ 	.byte	0x00, 0xf0, 0x21, 0x00


	//----- nvinfo : EIATTR_KPARAM_INFO
	.align		4
.L_2435:
        /*0088*/ 	.byte	0x04, 0x17
        /*008a*/ 	.short	(.L_2437 - .L_2436)
.L_2436:
        /*008c*/ 	.word	0x00000000
        /*0090*/ 	.short	0x0003
        /*0092*/ 	.short	0x0018
        /*0094*/ 	.byte	0x00, 0xf5, 0x21, 0x00


	//----- nvinfo : EIATTR_KPARAM_INFO
	.align		4
.L_2437:
        /*0098*/ 	.byte	0x04, 0x17
        /*009a*/ 	.short	(.L_2439 - .L_2438)
.L_2438:
        /*009c*/ 	.word	0x00000000
        /*00a0*/ 	.short	0x0002
        /*00a2*/ 	.short	0x0010
        /*00a4*/ 	.byte	0x00, 0xf5, 0x21, 0x00


	//----- nvinfo : EIATTR_KPARAM_INFO
	.align		4
.L_2439:
        /*00a8*/ 	.byte	0x04, 0x17
        /*00aa*/ 	.short	(.L_2441 - .L_2440)
.L_2440:
        /*00ac*/ 	.word	0x00000000
        /*00b0*/ 	.short	0x0001
        /*00b2*/ 	.short	0x0008
        /*00b4*/ 	.byte	0x00, 0xf5, 0x21, 0x00


	//----- nvinfo : EIATTR_KPARAM_INFO
	.align		4
.L_2441:
        /*00b8*/ 	.byte	0x04, 0x17
        /*00ba*/ 	.short	(.L_2443 - .L_2442)
.L_2442:
        /*00bc*/ 	.word	0x00000000
        /*00c0*/ 	.short	0x0000
        /*00c2*/ 	.short	0x0000
        /*00c4*/ 	.byte	0x00, 0xf5, 0x21, 0x00


	//----- nvinfo : EIATTR_SPARSE_MMA_MASK
	.align		4
.L_2443:
        /*00c8*/ 	.byte	0x03, 0x50
        /*00ca*/ 	.short	0x0000


	//----- nvinfo : EIATTR_MAXREG_COUNT
	.align		4
        /*00cc*/ 	.byte	0x03, 0x1b
        /*00ce*/ 	.short	0x00ff


	//----- nvinfo : EIATTR_NUM_BARRIERS
	.align		4
        /*00d0*/ 	.byte	0x02, 0x4c
        /*00d2*/ 	.byte	0x01
	.zero		1


	//----- nvinfo : EIATTR_MERCURY_ISA_VERSION
	.align		4
        /*00d4*/ 	.byte	0x03, 0x5f
        /*00d6*/ 	.short	0x0101


	//----- nvinfo : EIATTR_COOP_GROUP_MASK_REGIDS
	.align		4
        /*00d8*/ 	.byte	0x04, 0x29
        /*00da*/ 	.short	(.L_2445 - .L_2444)


	//   ....[0]....
.L_2444:
        /*00dc*/ 	.word	0xffffffff


	//   ....[1]....
        /*00e0*/ 	.word	0xffffffff


	//   ....[2]....
        /*00e4*/ 	.word	0xffffffff


	//   ....[3]....
        /*00e8*/ 	.word	0xffffffff


	//   ....[4]....
        /*00ec*/ 	.word	0xffffffff


	//   ....[5]....
        /*00f0*/ 	.word	0xffffffff


	//   ....[6]....
        /*00f4*/ 	.word	0xffffffff


	//   ....[7]....
        /*00f8*/ 	.word	0xffffffff


	//   ....[8]....
        /*00fc*/ 	.word	0xffffffff


	//   ....[9]....
        /*0100*/ 	.word	0xffffffff


	//   ....[10]....
        /*0104*/ 	.word	0xffffffff


	//   ....[11]....
        /*0108*/ 	.word	0xffffffff


	//   ....[12]....
        /*010c*/ 	.word	0xffffffff


	//   ....[13]....
        /*0110*/ 	.word	0xffffffff


	//   ....[14]....
        /*0114*/ 	.word	0xffffffff


	//   ....[15]....
        /*0118*/ 	.word	0xffffffff


	//   ....[16]....
        /*011c*/ 	.word	0xffffffff


	//   ....[17]....
        /*0120*/ 	.word	0xffffffff


	//   ....[18]....
        /*0124*/ 	.word	0xffffffff


	//   ....[19]....
        /*0128*/ 	.word	0xffffffff


	//   ....[20]....
        /*012c*/ 	.word	0xffffffff


	//   ....[21]....
        /*0130*/ 	.word	0xffffffff


	//   ....[22]....
        /*0134*/ 	.word	0xffffffff


	//   ....[23]....
        /*0138*/ 	.word	0xffffffff


	//   ....[24]....
        /*013c*/ 	.word	0xffffffff


	//   ....[25]....
        /*0140*/ 	.word	0xffffffff


	//   ....[26]....
        /*0144*/ 	.word	0xffffffff


	//   ....[27]....
        /*0148*/ 	.word	0xffffffff


	//   ....[28]....
        /*014c*/ 	.word	0xffffffff


	//   ....[29]....
        /*0150*/ 	.word	0xffffffff


	//   ....[30]....
        /*0154*/ 	.word	0xffffffff


	//   ....[31]....
        /*0158*/ 	.word	0xffffffff


	//   ....[32]....
        /*015c*/ 	.word	0xffffffff


	//   ....[33]....
        /*0160*/ 	.word	0xffffffff


	//   ....[34]....
        /*0164*/ 	.word	0xffffffff


	//   ....[35]....
        /*0168*/ 	.word	0xffffffff


	//   ....[36]....
        /*016c*/ 	.word	0xffffffff


	//   ....[37]....
        /*0170*/ 	.word	0xffffffff


	//   ....[38]....
        /*0174*/ 	.word	0xffffffff


	//   ....[39]....
        /*0178*/ 	.word	0xffffffff


	//   ....[40]....
        /*017c*/ 	.word	0xffffffff


	//   ....[41]....
        /*0180*/ 	.word	0xffffffff


	//   ....[42]....
        /*0184*/ 	.word	0xffffffff


	//   ....[43]....
        /*0188*/ 	.word	0xffffffff


	//   ....[44]....
        /*018c*/ 	.word	0xffffffff


	//   ....[45]....
        /*0190*/ 	.word	0xffffffff


	//   ....[46]....
        /*0194*/ 	.word	0xffffffff


	//   ....[47]....
        /*0198*/ 	.word	0xffffffff


	//   ....[48]....
        /*019c*/ 	.word	0xffffffff


	//   ....[49]....
        /*01a0*/ 	.word	0xffffffff


	//   ....[50]....
        /*01a4*/ 	.word	0xffffffff


	//   ....[51]....
        /*01a8*/ 	.word	0xffffffff


	//   ....[52]....
        /*01ac*/ 	.word	0xffffffff


	//   ....[53]....
        /*01b0*/ 	.word	0xffffffff


	//   ....[54]....
        /*01b4*/ 	.word	0xffffffff


	//   ....[55]....
        /*01b8*/ 	.word	0xffffffff


	//   ....[56]....
        /*01bc*/ 	.word	0xffffffff


	//   ....[57]....
        /*01c0*/ 	.word	0xffffffff


	//   ....[58]....
        /*01c4*/ 	.word	0xffffffff


	//   ....[59]....
        /*01c8*/ 	.word	0xffffffff


	//   ....[60]....
        /*01cc*/ 	.word	0xffffffff


	//   ....[61]....
        /*01d0*/ 	.word	0xffffffff


	//   ....[62]....
        /*01d4*/ 	.word	0xffffffff


	//   ....[63]....
        /*01d8*/ 	.word	0xffffffff


	//   ....[64]....
        /*01dc*/ 	.word	0xffffffff


	//   ....[65]....
        /*01e0*/ 	.word	0xffffffff


	//   ....[66]....
        /*01e4*/ 	.word	0xffffffff


	//   ....[67]....
        /*01e8*/ 	.word	0xffffffff


	//   ....[68]....
        /*01ec*/ 	.word	0xffffffff


	//   ....[69]....
        /*01f0*/ 	.word	0xffffffff


	//   ....[70]....
        /*01f4*/ 	.word	0xffffffff


	//   ....[71]....
        /*01f8*/ 	.word	0xffffffff


	//   ....[72]....
        /*01fc*/ 	.word	0xffffffff


	//   ....[73]....
        /*0200*/ 	.word	0xffffffff


	//   ....[74]....
        /*0204*/ 	.word	0xffffffff


	//   ....[75]....
        /*0208*/ 	.word	0xffffffff


	//   ....[76]....
        /*020c*/ 	.word	0xffffffff


	//   ....[77]....
        /*0210*/ 	.word	0xffffffff


	//   ....[78]....
        /*0214*/ 	.word	0xffffffff


	//   ....[79]....
        /*0218*/ 	.word	0xffffffff


	//   ....[80]....
        /*021c*/ 	.word	0xffffffff


	//   ....[81]....
        /*0220*/ 	.word	0xffffffff


	//   ....[82]....
        /*0224*/ 	.word	0xffffffff


	//   ....[83]....
        /*0228*/ 	.word	0xffffffff


	//   ....[84]....
        /*022c*/ 	.word	0xffffffff


	//   ....[85]....
        /*0230*/ 	.word	0xffffffff


	//   ....[86]....
        /*0234*/ 	.word	0xffffffff


	//   ....[87]....
        /*0238*/ 	.word	0xffffffff


	//   ....[88]....
        /*023c*/ 	.word	0xffffffff


	//   ....[89]....
        /*0240*/ 	.word	0xffffffff


	//   ....[90]....
        /*0244*/ 	.word	0xffffffff


	//   ....[91]....
        /*0248*/ 	.word	0xffffffff


	//   ....[92]....
        /*024c*/ 	.word	0xffffffff


	//   ....[93]....
        /*0250*/ 	.word	0xffffffff


	//   ....[94]....
        /*0254*/ 	.word	0xffffffff


	//   ....[95]....
        /*0258*/ 	.word	0xffffffff


	//   ....[96]....
        /*025c*/ 	.word	0xffffffff


	//   ....[97]....
        /*0260*/ 	.word	0xffffffff


	//   ....[98]....
        /*0264*/ 	.word	0xffffffff


	//   ....[99]....
        /*0268*/ 	.word	0xffffffff


	//   ....[100]....
        /*026c*/ 	.word	0xffffffff


	//   ....[101]....
        /*0270*/ 	.word	0xffffffff


	//   ....[102]....
        /*0274*/ 	.word	0xffffffff


	//   ....[103]....
        /*0278*/ 	.word	0xffffffff


	//   ....[104]....
        /*027c*/ 	.word	0xffffffff


	//   ....[105]....
        /*0280*/ 	.word	0xffffffff


	//   ....[106]....
        /*0284*/ 	.word	0xffffffff


	//   ....[107]....
        /*0288*/ 	.word	0xffffffff


	//   ....[108]....
        /*028c*/ 	.word	0xffffffff


	//   ....[109]....
        /*0290*/ 	.word	0xffffffff


	//   ....[110]....
        /*0294*/ 	.word	0xffffffff


	//   ....[111]....
        /*0298*/ 	.word	0xffffffff


	//----- nvinfo : EIATTR_COOP_GROUP_INSTR_OFFSETS
	.align		4
.L_2445:
        /*029c*/ 	.byte	0x04, 0x28
        /*029e*/ 	.short	(.L_2447 - .L_2446)


	//   ....[0]....
.L_2446:
        /*02a0*/ 	.word	0x00000060


	//   ....[1]....
        /*02a4*/ 	.word	0x00000340


	//   ....[2]....
        /*02a8*/ 	.word	0x00000360


	//   ....[3]....
        /*02ac*/ 	.word	0x000003b0


	//   ....[4]....
        /*02b0*/ 	.word	0x000003c0


	//   ....[5]....
        /*02b4*/ 	.word	0x00000410


	//   ....[6]....
        /*02b8*/ 	.word	0x00000420


	//   ....[7]....
        /*02bc*/ 	.word	0x00000470


	//   ....[8]....
        /*02c0*/ 	.word	0x00000480


	//   ....[9]....
        /*02c4*/ 	.word	0x000004d0


	//   ....[10]....
        /*02c8*/ 	.word	0x000004e0


	//   ....[11]....
        /*02cc*/ 	.word	0x00000560


	//   ....[12]....
        /*02d0*/ 	.word	0x000005a0


	//   ....[13]....
        /*02d4*/ 	.word	0x000005b0


	//   ....[14]....
        /*02d8*/ 	.word	0x00000610


	//   ....[15]....
        /*02dc*/ 	.word	0x00000620


	//   ....[16]....
        /*02e0*/ 	.word	0x00000680


	//   ....[17]....
        /*02e4*/ 	.word	0x000006a0


	//   ....[18]....
        /*02e8*/ 	.word	0x00000710


	//   ....[19]....
        /*02ec*/ 	.word	0x00000720


	//   ....[20]....
        /*02f0*/ 	.word	0x00000970


	//   ....[21]....
        /*02f4*/ 	.word	0x00000980


	//   ....[22]....
        /*02f8*/ 	.word	0x000009d0


	//   ....[23]....
        /*02fc*/ 	.word	0x000009e0


	//   ....[24]....
        /*0300*/ 	.word	0x00000a30


	//   ....[25]....
        /*0304*/ 	.word	0x00000a40


	//   ....[26]....
        /*0308*/ 	.word	0x00000a90


	//   ....[27]....
        /*030c*/ 	.word	0x00000aa0


	//   ....[28]....
        /*0310*/ 	.word	0x00000af0


	//   ....[29]....
        /*0314*/ 	.word	0x00000b00


	//   ....[30]....
        /*0318*/ 	.word	0x00000b90


	//   ....[31]....
        /*031c*/ 	.word	0x00000bd0


	//   ....[32]....
        /*0320*/ 	.word	0x00000be0


	//   ....[33]....
        /*0324*/ 	.word	0x00000c30


	//   ....[34]....
        /*0328*/ 	.word	0x00000c40


	//   ....[35]....
        /*032c*/ 	.word	0x00000c90


	//   ....[36]....
        /*0330*/ 	.word	0x00000ca0


	//   ....[37]....
        /*0334*/ 	.word	0x00000cf0


	//   ....[38]....
        /*0338*/ 	.word	0x00000d00


	//   ....[39]....
        /*033c*/ 	.word	0x00000d80


	//   ....[40]....
        /*0340*/ 	.word	0x00000dc0


	//   ....[41]....
        /*0344*/ 	.word	0x00000dd0


	//   ....[42]....
        /*0348*/ 	.word	0x00000e20


	//   ....[43]....
        /*034c*/ 	.word	0x00000e30


	//   ....[44]....
        /*0350*/ 	.word	0x00000e80


	//   ....[45]....
        /*0354*/ 	.word	0x00000e90


	//   ....[46]....
        /*0358*/ 	.word	0x00000ee0


	//   ....[47]....
        /*035c*/ 	.word	0x00000ef0


	//   ....[48]....
        /*0360*/ 	.word	0x00000fa0


	//   ....[49]....
        /*0364*/ 	.word	0x00000ff0


	//   ....[50]....
        /*0368*/ 	.word	0x00001000


	//   ....[51]....
        /*036c*/ 	.word	0x00001060


	//   ....[52]....
        /*0370*/ 	.word	0x00001070


	//   ....[53]....
        /*0374*/ 	.word	0x00001100


	//   ....[54]....
        /*0378*/ 	.word	0x00001130


	//   ....[55]....
        /*037c*/ 	.word	0x000011d0


	//   ....[56]....
        /*0380*/ 	.word	0x00001230


	//   ....[57]....
        /*0384*/ 	.word	0x00001950


	//   ....[58]....
        /*0388*/ 	.word	0x00001970


	//   ....[59]....
        /*038c*/ 	.word	0x000019c0


	//   ....[60]....
        /*0390*/ 	.word	0x000019d0


	//   ....[61]....
        /*0394*/ 	.word	0x00001a20


	//   ....[62]....
        /*0398*/ 	.word	0x00001a30


	//   ....[63]....
        /*039c*/ 	.word	0x00001a80


	//   ....[64]....
        /*03a0*/ 	.word	0x00001a90


	//   ....[65]....
        /*03a4*/ 	.word	0x00001ae0


	//   ....[66]....
        /*03a8*/ 	.word	0x00001af0


	//   ....[67]....
        /*03ac*/ 	.word	0x00001bb0


	//   ....[68]....
        /*03b0*/ 	.word	0x00001be0


	//   ....[69]....
        /*03b4*/ 	.word	0x00001c30


	//   ....[70]....
        /*03b8*/ 	.word	0x00001c40


	//   ....[71]....
        /*03bc*/ 	.word	0x00001c90


	//   ....[72]....
        /*03c0*/ 	.word	0x00001ca0


	//   ....[73]....
        /*03c4*/ 	.word	0x00001cf0


	//   ....[74]....
        /*03c8*/ 	.word	0x00001d00


	//   ....[75]....
        /*03cc*/ 	.word	0x00001d50


	//   ....[76]....
        /*03d0*/ 	.word	0x00001d60


	//   ....[77]....
        /*03d4*/ 	.word	0x00001e10


	//   ....[78]....
        /*03d8*/ 	.word	0x00001e20


	//   ....[79]....
        /*03dc*/ 	.word	0x00001e70


	//   ....[80]....
        /*03e0*/ 	.word	0x00001e80


	//   ....[81]....
        /*03e4*/ 	.word	0x00001ed0


	//   ....[82]....
        /*03e8*/ 	.word	0x00001ee0


	//   ....[83]....
        /*03ec*/ 	.word	0x00001f30


	//   ....[84]....
        /*03f0*/ 	.word	0x00001f40


	//   ....[85]....
        /*03f4*/ 	.word	0x00001fa0


	//   ....[86]....
        /*03f8*/ 	.word	0x00001fc0


	//   ....[87]....
        /*03fc*/ 	.word	0x000020b0


	//   ....[88]....
        /*0400*/ 	.word	0x000020f0


	//   ....[89]....
        /*0404*/ 	.word	0x000021a0


	//   ....[90]....
        /*0408*/ 	.word	0x000021b0


	//   ....[91]....
        /*040c*/ 	.word	0x00002200


	//   ....[92]....
        /*0410*/ 	.word	0x00002210


	//   ....[93]....
        /*0414*/ 	.word	0x00002260


	//   ....[94]....
        /*0418*/ 	.word	0x00002270


	//   ....[95]....
        /*041c*/ 	.word	0x000022d0


	//   ....[96]....
        /*0420*/ 	.word	0x000022e0


	//   ....[97]....
        /*0424*/ 	.word	0x00002450


	//   ....[98]....
        /*0428*/ 	.word	0x00002480


	//   ....[99]....
        /*042c*/ 	.word	0x00002500


	//   ....[100]....
        /*0430*/ 	.word	0x00002510


	//   ....[101]....
        /*0434*/ 	.word	0x00002560


	//   ....[102]....
        /*0438*/ 	.word	0x00002570


	//   ....[103]....
        /*043c*/ 	.word	0x000025c0


	//   ....[104]....
        /*0440*/ 	.word	0x000025d0


	//   ....[105]....
        /*0444*/ 	.word	0x00002620


	//   ....[106]....
        /*0448*/ 	.word	0x00002630


	//   ....[107]....
        /*044c*/ 	.word	0x00002850


	//   ....[108]....
        /*0450*/ 	.word	0x000028b0


	//   ....[109]....
        /*0454*/ 	.word	0x000028d0


	//   ....[110]....
        /*0458*/ 	.word	0x00002900


	//   ....[111]....
        /*045c*/ 	.word	0x00002930


	//----- nvinfo : EIATTR_VRC_CTA_INIT_COUNT
	.align		4
.L_2447:
        /*0460*/ 	.byte	0x02, 0x4a
	.zero		1
	.zero		1


	//----- nvinfo : EIATTR_EXIT_INSTR_OFFSETS
	.align		4
        /*0464*/ 	.byte	0x04, 0x1c
        /*0466*/ 	.short	(.L_2449 - .L_2448)


	//   ....[0]....
.L_2448:
        /*0468*/ 	.word	0x000000a0


	//   ....[1]....
        /*046c*/ 	.word	0x00002c10


	//----- nvinfo : EIATTR_CRS_STACK_SIZE
	.align		4
.L_2449:
        /*0470*/ 	.byte	0x04, 0x1e
        /*0472*/ 	.short	(.L_2451 - .L_2450)
.L_2450:
        /*0474*/ 	.word	0x00000000


	//----- nvinfo : EIATTR_CBANK_PARAM_SIZE
	.align		4
.L_2451:
        /*0478*/ 	.byte	0x03, 0x19
        /*047a*/ 	.short	0x0060


	//----- nvinfo : EIATTR_PARAM_CBANK
	.align		4
        /*047c*/ 	.byte	0x04, 0x0a
        /*047e*/ 	.short	(.L_2453 - .L_2452)
	.align		4
.L_2452:
        /*0480*/ 	.word	index@(.nv.constant0._ZN4vllm3moe44grouped_topk_fused_small_expert_count_kernelIf13__nv_bfloat16iLNS0_11ScoringFuncE0ELi256ELb1ELi8EEEvPT_PfPT1_PKT0_llllllbd)
        /*0484*/ 	.short	0x0380
        /*0486*/ 	.short	0x0060


	//----- nvinfo : EIATTR_SW_WAR
	.align		4
.L_2453:
        /*0488*/ 	.byte	0x04, 0x36
        /*048a*/ 	.short	(.L_2455 - .L_2454)
.L_2454:
        /*048c*/ 	.word	0x00000008
.L_2455:


//--------------------- .nv.info._ZN4vllm3moe25grouped_topk_fused_kernelIf6__halfiLNS0_11ScoringFuncE0EEEvPT_PfPT1_PKT0_lllllbd --------------------------
	.section	.nv.info._ZN4vllm3moe25grouped_topk_fused_kernelIf6__halfiLNS0_11ScoringFuncE0EEEvPT_PfPT1_PKT0_lllllbd,"",@"SHT_CUDA_INFO"
	.sectionflags	@""
	.align	4


	//----- nvinfo : EIATTR_CUDA_API_VERSION
	.align		4
        /*0000*/ 	.byte	0x04, 0x37
        /*0002*/ 	.short	(.L_2457 - .L_2456)
.L_2456:
        /*0004*/ 	.word	0x00000082


	//----- nvinfo : EIATTR_KPARAM_INFO
	.align		4
.L_2457:
        /*0008*/ 	.byte	0x04, 0x17
        /*000a*/ 	.short	(.L_2459 - .L_2458)
.L_2458:
        /*000c*/ 	.word	0x00000000
        /*0010*/ 	.short	0x000a
        /*0012*/ 	.short	0x0050
        /*0014*/ 	.byte	0x00, 0xf0, 0x21, 0x00


	//----- nvinfo : EIATTR_KPARAM_INFO
	.align		4
.L_2459:
        /*0018*/ 	.byte	0x04, 0x17
        /*001a*/ 	.short	(.L_2461 - .L_2460)
.L_2460:
        /*001c*/ 	.word	0x00000000
        /*0020*/ 	.short	0x0009
        /*0022*/ 	.short	0x0048
        /*0024*/ 	.byte	0x00, 0xf0, 0x05, 0x00


	//----- nvinfo : EIATTR_KPARAM_INFO
	.align		4
.L_2461:
        /*0028*/ 	.byte	0x04, 0x17
        /*002a*/ 	.short	(.L_2463 - .L_2462)
.L_2462:
        /*002c*/ 	.word	0x00000000
        /*0030*/ 	.short	0x0008
        /*0032*/ 	.short	0x0040
        /*0034*/ 	.byte	0x00, 0xf0, 0x21, 0x00


	//----- nvinfo : EIATTR_KPARAM_INFO
	.align		4
.L_2463:
        /*0038*/ 	.byte	0x04, 0x17
        /*003a*/ 	.short	(.L_2465 - .L_2464)
.L_2464:
        /*003c*/ 	.word	0x00000000
        /*0040*/ 	.short	0x0007
        /*0042*/ 	.short	0x0038
        /*0044*/ 	.byte	0x00, 0xf0, 0x21, 0x00


	//----- nvinfo : EIATTR_KPARAM_INFO
	.align		4
.L_2465:
        /*0048*/ 	.byte	0x04, 0x17
        /*004a*/ 	.short	(.L_2467 - .L_2466)
.L_2466:
        /*004c*/ 	.word	0x00000000
        /*0050*/ 	.short	0x0006
        /*0052*/ 	.short	0x0030
        /*0054*/ 	.byte	0x00, 0xf0, 0x21, 0x00


	//----- nvinfo : EIATTR_KPARAM_INFO
	.align		4
.L_2467:
        /*0058*/ 	.byte	0x04, 0x17
        /*005a*/ 	.short	(.L_2469 - .L_2468)
.L_2468:
        /*005c*/ 	.word	0x00000000
        /*0060*/ 	.short	0x0005
        /*0062*/ 	.short	0x0028
        /*0064*/ 	.byte	0x00, 0xf0, 0x21, 0x00


	//----- nvinfo : EIATTR_KPARAM_INFO
	.align		4
.L_2469:
        /*0068*/ 	.byte	0x04, 0x17
        /*006a*/ 	.short	(.L_2471 - .L_2470)
.L_2470:
        /*006c*/ 	.word	0x00000000
        /*0070*/ 	.short	0x0004
        /*0072*/ 	.short	0x0020
        /*0074*/ 	.byte	0x00, 0xf0, 0x21, 0x00


	//----- nvinfo : EIATTR_KPARAM_INFO
	.align		4
.L_2471:
        /*0078*/ 	.byte	0x04, 0x17
        /*007a*/ 	.short	(.L_2473 - .L_2472)
.L_2472:
        /*007c*/ 	.word	0x00000000
        /*0080*/ 	.short	0x0003
        /*0082*/ 	.short	0x0018
        /*0084*/ 	.byte	0x00, 0xf5, 0x21, 0x00


	//----- nvinfo : EIATTR_KPARAM_INFO
	.align		4
.L_2473:
        /*0088*/ 	.byte	0x04, 0x17
        /*008a*/ 	.short	(.L_2475 - .L_2474)
.L_2474:
        /*008c*/ 	.word	0x00000000
        /*0090*/ 	.short	0x0002
        /*0092*/ 	.short	0x0010
        /*0094*/ 	.byte	0x00, 0xf5, 0x21, 0x00


	//----- nvinfo : EIATTR_KPARAM_INFO
	.align		4
.L_2475:
        /*0098*/ 	.byte	0x04, 0x17
        /*009a*/ 	.short	(.L_2477 - .L_2476)
.L_2476:
        /*009c*/ 	.word	0x00000000
        /*00a0*/ 	.short	0x0001
        /*00a2*/ 	.short	0x0008
        /*00a4*/ 	.byte	0x00, 0xf5, 0x21, 0x00


	//----- nvinfo : EIATTR_KPARAM_INFO
	.align		4
.L_2477:
        /*00a8*/ 	.byte	0x04, 0x17
        /*00aa*/ 	.short	(.L_2479 - .L_2478)
.L_2478:
        /*00ac*/ 	.word	0x00000000
        /*00b0*/ 	.short	0x0000
        /*00b2*/ 	.short	0x0000
        /*00b4*/ 	.byte	0x00, 0xf5, 0x21, 0x00


	//----- nvinfo : EIATTR_SPARSE_MMA_MASK
	.align		4
.L_2479:
        /*00b8*/ 	.byte	0x03, 0x50
        /*00ba*/ 	.short	0x0000


	//----- nvinfo : EIATTR_MAXREG_COUNT
	.align		4
        /*00bc*/ 	.byte	0x03, 0x1b
        /*00be*/ 	.short	0x00ff


	//----- nvinfo : EIATTR_NUM_BARRIERS
	.align		4
        /*00c0*/ 	.byte	0x02, 0x4c
        /*00c2*/ 	.byte	0x01
	.zero		1


	//----- nvinfo : EIATTR_MERCURY_ISA_VERSION
	.align		4
        /*00c4*/ 	.byte	0x03, 0x5f
        /*00c6*/ 	.short	0x0101


	//----- nvinfo : EIATTR_COOP_GROUP_MASK_REGIDS
	.align		4
        /*00c8*/ 	.byte	0x04, 0x29
        /*00ca*/ 	.short	(.L_2481 - .L_2480)


	//   ....[0]....
.L_2480:
        /*00cc*/ 	.word	0xffffffff


	//   ....[1]....
        /*00d0*/ 	.word	0xffffffff


	//   ....[2]....
        /*00d4*/ 	.word	0xffffffff


	//   ....[3]....
        /*00d8*/ 	.word	0xffffffff


	//   ....[4]....
        /*00dc*/ 	.word	0xffffffff


	//   ....[5]....
        /*00e0*/ 	.word	0xffffffff


	//   ....[6]....
        /*00e4*/ 	.word	0xffffffff


	//   ....[7]....
        /*00e8*/ 	.word	0xffffffff


	//   ....[8]....
        /*00ec*/ 	.word	0xffffffff


	//   ....[9]....
        /*00f0*/ 	.word	0xffffffff


	//   ....[10]....
        /*00f4*/ 	.word	0xffffffff


	//   ....[11]....
        /*00f8*/ 	.word	0xffffffff


	//   ....[12]....
        /*00fc*/ 	.word	0xffffffff


	//   ....[13]....
        /*0100*/ 	.word	0xffffffff


	//   ....[14]....
        /*0104*/ 	.word	0xffffffff


	//   ....[15]....
        /*0108*/ 	.word	0xffffffff


	//   ....[16]....
        /*010c*/ 	.word	0xffffffff


	//   ....[17]....
        /*0110*/ 	.word	0xffffffff


	//   ....[18]....
        /*0114*/ 	.word	0xffffffff


	//   ....[19]....
        /*0118*/ 	.word	0xffffffff


	//   ....[20]....
        /*011c*/ 	.word	0xffffffff


	//   ....[21]....
        /*0120*/ 	.word	0xffffffff


	//   ....[22]....
        /*0124*/ 	.word	0xffffffff


	//   ....[23]....
        /*0128*/ 	.word	0xffffffff


	//   ....[24]....
        /*012c*/ 	.word	0xffffffff


	//   ....[25]....
        /*0130*/ 	.word	0xffffffff


	//   ....[26]....
        /*0134*/ 	.word	0xffffffff


	//   ....[27]....
        /*0138*/ 	.word	0xffffffff


	//   ....[28]....
        /*013c*/ 	.word	0xffffffff


	//   ....[29]....
        /*0140*/ 	.word	0xffffffff


	//   ....[30]....
        /*0144*/ 	.word	0xffffffff


	//   ....[31]....
        /*0148*/ 	.word	0xffffffff


	//   ....[32]....
        /*014c*/ 	.word	0xffffffff


	//   ....[33]....
        /*0150*/ 	.word	0xffffffff


	//   ....[34]....
        /*0154*/ 	.word	0xffffffff


	//   ....[35]....
        /*0158*/ 	.word	0xffffffff


	//   ....[36]....
        /*015c*/ 	.word	0xffffffff


	//   ....[37]....
        /*0160*/ 	.word	0xffffffff


	//   ....[38]....
        /*0164*/ 	.word	0xffffffff


	//   ....[39]....
        /*0168*/ 	.word	0xffffffff


	//   ....[40]....
        /*016c*/ 	.word	0xffffffff


	//   ....[41]....
        /*0170*/ 	.word	0xffffffff


	//   ....[42]....
        /*0174*/ 	.word	0xffffffff


	//   ....[43]....
        /*0178*/ 	.word	0xffffffff


	//   ....[44]....
        /*017c*/ 	.word	0xffffffff


	//   ....[45]....
        /*0180*/ 	.word	0xffffffff


	//   ....[46]....
        /*0184*/ 	.word	0xffffffff


	//   ....[47]....
        /*0188*/ 	.word	0xffffffff


	//   ....[48]....
        /*018c*/ 	.word	0xffffffff


	//   ....[49]....
        /*0190*/ 	.word	0xffffffff


	//   ....[50]....
        /*0194*/ 	.word	0xffffffff


	//   ....[51]....
        /*0198*/ 	.word	0xffffffff


	//   ....[52]....
        /*019c*/ 	.word	0xffffffff


	//   ....[53]....
        /*01a0*/ 	.word	0xffffffff


	//   ....[54]....
        /*01a4*/ 	.word	0xffffffff


	//   ....[55]....
        /*01a8*/ 	.word	0xffffffff


	//   ....[56]....
        /*01ac*/ 	.word	0xffffffff


	//   ....[57]....
        /*01b0*/ 	.word	0xffffffff


	//   ....[58]....
        /*01b4*/ 	.word	0xffffffff


	//   ....[59]....
        /*01b8*/ 	.word	0xffffffff


	//   ....[60]....
        /*01bc*/ 	.word	0xffffffff


	//   ....[61]....
        /*01c0*/ 	.word	0xffffffff


	//   ....[62]....
        /*01c4*/ 	.word	0xffffffff


	//   ....[63]....
        /*01c8*/ 	.word	0xffffffff


	//   ....[64]....
        /*01cc*/ 	.word	0xffffffff


	//   ....[65]....
        /*01d0*/ 	.word	0xffffffff


	//   ....[66]....
        /*01d4*/ 	.word	0xffffffff


	//   ....[67]....
        /*01d8*/ 	.word	0xffffffff


	//   ....[68]....
        /*01dc*/ 	.word	0xffffffff


	//   ....[69]....
        /*01e0*/ 	.word	0xffffffff


	//   ....[70]....
        /*01e4*/ 	.word	0xffffffff


	//   ....[71]....
        /*01e8*/ 	.word	0xffffffff


	//   ....[72]....
        /*01ec*/ 	.word	0xffffffff


	//   ....[73]....
        /*01f0*/ 	.word	0xffffffff


	//   ....[74]....
        /*01f4*/ 	.word	0xffffffff


	//   ....[75]....
        /*01f8*/ 	.word	0xffffffff


	//   ....[76]....
        /*01fc*/ 	.word	0xffffffff


	//   ....[77]....
        /*0200*/ 	.word	0xffffffff


	//   ....[78]....
        /*0204*/ 	.word	0xffffffff


	//   ....[79]....
        /*0208*/ 	.word	0xffffffff


	//   ....[80]....
        /*020c*/ 	.word	0xffffffff


	//   ....[81]....
        /*0210*/ 	.word	0xffffffff


	//   ....[82]....
        /*0214*/ 	.word	0xffffffff


	//   ....[83]....
        /*0218*/ 	.word	0xffffffff


	//   ....[84]....
        /*021c*/ 	.word	0xffffffff


	//   ....[85]....
        /*0220*/ 	.word	0xffffffff


	//   ....[86]....
        /*0224*/ 	.word	0xffffffff


	//   ....[87]....
        /*0228*/ 	.word	0xffffffff


	//   ....[88]....
        /*022c*/ 	.word	0xffffffff


	//   ....[89]....
        /*0230*/ 	.word	0xffffffff


	//   ....[90]....
        /*0234*/ 	.word	0xffffffff


	//   ....[91]....
        /*0238*/ 	.word	0xffffffff


	//   ....[92]....
        /*023c*/ 	.word	0xffffffff


	//   ....[93]....
        /*0240*/ 	.word	0xffffffff


	//   ....[94]....
        /*0244*/ 	.word	0xffffffff


	//   ....[95]....
        /*0248*/ 	.word	0xffffffff


	//   ....[96]....
        /*024c*/ 	.word	0xffffffff


	//   ....[97]....
        /*0250*/ 	.word	0xffffffff


	//   ....[98]....
        /*0254*/ 	.word	0xffffffff


	//   ....[99]....
        /*0258*/ 	.word	0xffffffff


	//   ....[100]....
        /*025c*/ 	.word	0xffffffff


	//   ....[101]....
        /*0260*/ 	.word	0xffffffff


	//   ....[102]....
        /*0264*/ 	.word	0xffffffff


	//   ....[103]....
        /*0268*/ 	.word	0xffffffff


	//   ....[104]....
        /*026c*/ 	.word	0xffffffff


	//   ....[105]....
        /*0270*/ 	.word	0xffffffff


	//   ....[106]....
        /*0274*/ 	.word	0xffffffff


	//   ....[107]....
        /*0278*/ 	.word	0xffffffff


	//   ....[108]....
        /*027c*/ 	.word	0xffffffff


	//   ....[109]....
        /*0280*/ 	.word	0xffffffff


	//   ....[110]....
        /*0284*/ 	.word	0xffffffff


	//   ....[111]....
        /*0288*/ 	.word	0xffffffff


	//   ....[112]....
        /*028c*/ 	.word	0xffffffff


	//   ....[113]....
        /*0290*/ 	.word	0xffffffff


	//   ....[114]....
        /*0294*/ 	.word	0xffffffff


	//   ....[115]....
        /*0298*/ 	.word	0xffffffff


	//   ....[116]....
        /*029c*/ 	.word	0xffffffff


	//   ....[117]....
        /*02a0*/ 	.word	0xffffffff


	//   ....[118]....
        /*02a4*/ 	.word	0xffffffff


	//   ....[119]....
        /*02a8*/ 	.word	0xffffffff


	//   ....[120]....
        /*02ac*/ 	.word	0xffffffff


	//   ....[121]....
        /*02b0*/ 	.word	0xffffffff


	//   ....[122]....
        /*02b4*/ 	.word	0xffffffff


	//   ....[123]....
        /*02b8*/ 	.word	0xffffffff


	//   ....[124]....
        /*02bc*/ 	.word	0xffffffff


	//   ....[125]....
        /*02c0*/ 	.word	0xffffffff


	//   ....[126]....
        /*02c4*/ 	.word	0xffffffff


	//   ....[127]....
        /*02c8*/ 	.word	0xffffffff


	//   ....[128]....
        /*02cc*/ 	.word	0xffffffff


	//   ....[129]....
        /*02d0*/ 	.word	0xffffffff


	//   ....[130]....
        /*02d4*/ 	.word	0xffffffff


	//   ....[131]....
        /*02d8*/ 	.word	0xffffffff


	//   ....[132]....
        /*02dc*/ 	.word	0xffffffff


	//   ....[133]....
        /*02e0*/ 	.word	0xffffffff


	//   ....[134]....
        /*02e4*/ 	.word	0xffffffff


	//   ....[135]....
        /*02e8*/ 	.word	0xffffffff


	//   ....[136]....
        /*02ec*/ 	.word	0xffffffff


	//   ....[137]....
        /*02f0*/ 	.word	0xffffffff


	//   ....[138]....
        /*02f4*/ 	.word	0xffffffff


	//   ....[139]....
        /*02f8*/ 	.word	0xffffffff


	//   ....[140]....
        /*02fc*/ 	.word	0xffffffff


	//   ....[141]....
        /*0300*/ 	.word	0xffffffff


	//   ....[142]....
        /*0304*/ 	.word	0xffffffff


	//   ....[143]....
        /*0308*/ 	.word	0xffffffff


	//   ....[144]....
        /*030c*/ 	.word	0xffffffff


	//   ....[145]....
        /*0310*/ 	.word	0xffffffff


	//   ....[146]....
        /*0314*/ 	.word	0xffffffff


	//   ....[147]....
        /*0318*/ 	.word	0xffffffff


	//   ....[148]....
        /*031c*/ 	.word	0xffffffff


	//   ....[149]....
        /*0320*/ 	.word	0xffffffff


	//   ....[150]....
        /*0324*/ 	.word	0xffffffff


	//   ....[151]....
        /*0328*/ 	.word	0xffffffff


	//   ....[152]....
        /*032c*/ 	.word	0xffffffff


	//   ....[153]....
        /*0330*/ 	.word	0xffffffff


	//   ....[154]....
        /*0334*/ 	.word	0xffffffff


	//   ....[155]....
        /*0338*/ 	.word	0xffffffff


	//   ....[156]....
        /*033c*/ 	.word	0xffffffff


	//   ....[157]....
        /*0340*/ 	.word	0xffffffff


	//   ....[158]....
        /*0344*/ 	.word	0xffffffff


	//   ....[159]....
        /*0348*/ 	.word	0xffffffff


	//   ....[160]....
        /*034c*/ 	.word	0xffffffff


	//   ....[161]....
        /*0350*/ 	.word	0xffffffff


	//   ....[162]....
        /*0354*/ 	.word	0xffffffff


	//   ....[163]....
        /*0358*/ 	.word	0xffffffff


	//   ....[164]....
        /*035c*/ 	.word	0xffffffff


	//   ....[165]....
        /*0360*/ 	.word	0xffffffff


	//   ....[166]....
        /*0364*/ 	.word	0xffffffff


	//   ....[167]....
        /*0368*/ 	.word	0xffffffff


	//   ....[168]....
        /*036c*/ 	.word	0xffffffff


	//   ....[169]....
        /*0370*/ 	.word	0xffffffff


	//   ....[170]....
        /*0374*/ 	.word	0xffffffff


	//   ....[171]....
        /*0378*/ 	.word	0xffffffff


	//   ....[172]....
        /*037c*/ 	.word	0xffffffff


	//   ....[173]....
        /*0380*/ 	.word	0xffffffff


	//   ....[174]....
        /*0384*/ 	.word	0xffffffff


	//   ....[175]....
        /*0388*/ 	.word	0xffffffff


	//   ....[176]....
        /*038c*/ 	.word	0xffffffff


	//   ....[177]....
        /*0390*/ 	.word	0xffffffff


	//   ....[178]....
        /*0394*/ 	.word	0xffffffff


	//   ....[179]....
        /*0398*/ 	.word	0xffffffff


	//   ....[180]....
        /*039c*/ 	.word	0xffffffff


	//   ....[181]....
        /*03a0*/ 	.word	0xffffffff


	//   ....[182]....
        /*03a4*/ 	.word	0xffffffff


	//   ....[183]....
        /*03a8*/ 	.word	0xffffffff


	//   ....[184]....
        /*03ac*/ 	.word	0xffffffff


	//   ....[185]....
        /*03b0*/ 	.word	0xffffffff


	//   ....[186]....
        /*03b4*/ 	.word	0x05000002


	//   ....[187]....
        /*03b8*/ 	.word	0x05000002


	//   ....[188]....
        /*03bc*/ 	.word	0x05000002


	//   ....[189]....
        /*03c0*/ 	.word	0x05000002


	//   ....[190]....
        /*03c4*/ 	.word	0x05000002


	//   ....[191]....
        /*03c8*/ 	.word	0x05000002


	//   ....[192]....
        /*03cc*/ 	.word	0x05000002


	//   ....[193]....
        /*03d0*/ 	.word	0x05000002


	//   ....[194]....
        /*03d4*/ 	.word	0x05000002


	//   ....[195]....
        /*03d8*/ 	.word	0x05000002


	//   ....[196]....
        /*03dc*/ 	.word	0x05000002


	//   ....[197]....
        /*03e0*/ 	.word	0x05000002


	//   ....[198]....
        /*03e4*/ 	.word	0x05000002


	//   ....[199]....
        /*03e8*/ 	.word	0x05000002


	//   ....[200]....
        /*03ec*/ 	.word	0x05000002


	//   ....[201]....
        /*03f0*/ 	.word	0x05000002


	//   ....[202]....
        /*03f4*/ 	.word	0x05000002


	//   ....[203]....
        /*03f8*/ 	.word	0x05000002


	//   ....[204]....
        /*03fc*/ 	.word	0x05000002


	//   ....[205]....
        /*0400*/ 	.word	0x05000002


	//   ....[206]....
        /*0404*/ 	.word	0x05000002


	//   ....[207]....
        /*0408*/ 	.word	0x05000002


	//   ....[208]....
        /*040c*/ 	.word	0x05000002


	//   ....[209]....
        /*0410*/ 	.word	0x05000002


	//   ....[210]....
        /*0414*/ 	.word	0x05000002


	//   ....[211]....
        /*0418*/ 	.word	0x05000002


	//   ....[212]....
        /*041c*/ 	.word	0x05000002


	//   ....[213]....
        /*0420*/ 	.word	0x05000002


	//   ....[214]....
        /*0424*/ 	.word	0x05000002


	//   ....[215]....
        /*0428*/ 	.word	0x05000002


	//   ....[216]....
        /*042c*/ 	.word	0x05000002


	//   ....[217]....
        /*0430*/ 	.word	0x05000002


	//   ....[218]....
        /*0434*/ 	.word	0x05000002


	//   ....[219]....
        /*0438*/ 	.word	0x05000002


	//   ....[220]....
        /*043c*/ 	.word	0x05000002


	//   ....[221]....
        /*0440*/ 	.word	0x05000002


	//   ....[222]....
        /*0444*/ 	.word	0x05000002


	//   ....[223]....
        /*0448*/ 	.word	0x05000002


	//   ....[224]....
        /*044c*/ 	.word	0x05000002


	//   ....[225]....
        /*0450*/ 	.word	0x05000002


	//   ....[226]....
        /*0454*/ 	.word	0x05000002


	//   ....[227]....
        /*0458*/ 	.word	0x05000002


	//   ....[228]....
        /*045c*/ 	.word	0x05000002


	//   ....[229]....
        /*0460*/ 	.word	0x05000002


	//   ....[230]....
        /*0464*/ 	.word	0x05000002


	//   ....[231]....
        /*0468*/ 	.word	0x05000002


	//   ....[232]....
        /*046c*/ 	.word	0x05000002


	//   ....[233]....
        /*0470*/ 	.word	0x05000002


	//----- nvinfo : EIATTR_COOP_GROUP_INSTR_OFFSETS
	.align		4
.L_2481:
        /*0474*/ 	.byte	0x04, 0x28
        /*0476*/ 	.short	(.L_2483 - .L_2482)


	//   ....[0]....
.L_2482:
        /*0478*/ 	.word	0x000014a0


	//   ....[1]....
        /*047c*/ 	.word	0x000014d0


	//   ....[2]....
        /*0480*/ 	.word	0x00001500


	//   ....[3]....
        /*0484*/ 	.word	0x00001530


	//   ....[4]....
        /*0488*/ 	.word	0x00001560


	//   ....[5]....
        /*048c*/ 	.word	0x000015d0


	//   ....[6]....
        /*0490*/ 	.word	0x00001620


	//   ....[7]....
        /*0494*/ 	.word	0x00001650


	//   ....[8]....
        /*0498*/ 	.word	0x00001680


	//   ....[9]....
        /*049c*/ 	.word	0x000016b0


	//   ....[10]....
        /*04a0*/ 	.word	0x000016e0


	//   ....[11]....
        /*04a4*/ 	.word	0x00001940


	//   ....[12]....
        /*04a8*/ 	.word	0x00001a30


	//   ....[13]....
        /*04ac*/ 	.word	0x00001ad0


	//   ....[14]....
        /*04b0*/ 	.word	0x00001ae0


	//   ....[15]....
        /*04b4*/ 	.word	0x00001bd0


	//   ....[16]....
        /*04b8*/ 	.word	0x00001bf0


	//   ....[17]....
        /*04bc*/ 	.word	0x00001cf0


	//   ....[18]....
        /*04c0*/ 	.word	0x00001d00


	//   ....[19]....
        /*04c4*/ 	.word	0x00001df0


	//   ....[20]....
        /*04c8*/ 	.word	0x00001e10


	//   ....[21]....
        /*04cc*/ 	.word	0x00001f10


	//   ....[22]....
        /*04d0*/ 	.word	0x00001f20


	//   ....[23]....
        /*04d4*/ 	.word	0x00002010


	//   ....[24]....
        /*04d8*/ 	.word	0x00002020


	//   ....[25]....
        /*04dc*/ 	.word	0x00002110


	//   ....[26]....
        /*04e0*/ 	.word	0x00002130


	//   ....[27]....
        /*04e4*/ 	.word	0x00002230


	//   ....[28]....
        /*04e8*/ 	.word	0x00002240


	//   ....[29]....
        /*04ec*/ 	.word	0x00002330


	//   ....[30]....
        /*04f0*/ 	.word	0x00002340


	//   ....[31]....
        /*04f4*/ 	.word	0x00002430


	//   ....[32]....
        /*04f8*/ 	.word	0x00002440


	//   ....[33]....
        /*04fc*/ 	.word	0x00002520


	//   ....[34]....
        /*0500*/ 	.word	0x00002530


	//   ....[35]....
        /*0504*/ 	.word	0x00002620


	//   ....[36]....
        /*0508*/ 	.word	0x00002640


	//   ....[37]....
        /*050c*/ 	.word	0x00002730


	//   ....[38]....
        /*0510*/ 	.word	0x00002740


	//   ....[39]....
        /*0514*/ 	.word	0x00002830


	//   ....[40]....
        /*0518*/ 	.word	0x00002840


	//   ....[41]....
        /*051c*/ 	.word	0x00002910


	//   ....[42]....
        /*0520*/ 	.word	0x00002920


	//   ....[43]....
        /*0524*/ 	.word	0x00002a70


	//   ....[44]....
        /*0528*/ 	.word	0x00002a80


	//   ....[45]....
        /*052c*/ 	.word	0x00002b50


	//   ....[46]....
        /*0530*/ 	.word	0x00002b60


	//   ....[47]....
        /*0534*/ 	.word	0x00002c30


	//   ....[48]....
        /*0538*/ 	.word	0x00002c40


	//   ....[49]....
        /*053c*/ 	.word	0x00002d10


	//   ....[50]....
        /*0540*/ 	.word	0x00002d20


	//   ....[51]....
        /*0544*/ 	.word	0x00002df0


	//   ....[52]....
        /*0548*/ 	.word	0x00002e00


	//   ....[53]....
        /*054c*/ 	.word	0x00002ec0


	//   ....[54]....
        /*0550*/ 	.word	0x00002fb0


	//   ....[55]....
        /*0554*/ 	.word	0x00002fc0


	//   ....[56]....
        /*0558*/ 	.word	0x000030b0


	//   ....[57]....
        /*055c*/ 	.word	0x000030d0


	//   ....[58]....
        /*0560*/ 	.word	0x000031d0


	//   ....[59]....
        /*0564*/ 	.word	0x000031e0


	//   ....[60]....
        /*0568*/ 	.word	0x000032d0


	//   ....[61]....
        /*056c*/ 	.word	0x000032f0


	//   ....[62]....
        /*0570*/ 	.word	0x000033f0


	//   ....[63]....
        /*0574*/ 	.word	0x00003400


	//   ....[64]....
        /*0578*/ 	.word	0x000034f0


	//   ....[65]....
        /*057c*/ 	.word	0x00003500


	//   ....[66]....
        /*0580*/ 	.word	0x000035f0


	//   ....[67]....
        /*0584*/ 	.word	0x00003610


	//   ....[68]....
        /*0588*/ 	.word	0x00003710


	//   ....[69]....
        /*058c*/ 	.word	0x00003720


	//   ....[70]....
        /*0590*/ 	.word	0x00003810


	//   ....[71]....
        /*0594*/ 	.word	0x00003820


	//   ....[72]....
        /*0598*/ 	.word	0x00003910


	//   ....[73]....
        /*059c*/ 	.word	0x00003920


	//   ....[74]....
        /*05a0*/ 	.word	0x00003a00


	//   ....[75]....
        /*05a4*/ 	.word	0x00003a10


	//   ....[76]....
        /*05a8*/ 	.word	0x00003b10


	//   ....[77]....
        /*05ac*/ 	.word	0x00003b20


	//   ....[78]....
        /*05b0*/ 	.word	0x00003c10


	//   ....[79]....
        /*05b4*/ 	.word	0x00003c20


	//   ....[80]....
        /*05b8*/ 	.word	0x00003d10


	//   ....[81]....
        /*05bc*/ 	.word	0x00003d20


	//   ....[82]....
        /*05c0*/ 	.word	0x00003df0


	//   ....[83]....
        /*05c4*/ 	.word	0x00003e00


	//   ....[84]....
        /*05c8*/ 	.word	0x00003f60


	//   ....[85]....
        /*05cc*/ 	.word	0x00003f70


	//   ....[86]....
        /*05d0*/ 	.word	0x00004040


	//   ....[87]....
        /*05d4*/ 	.word	0x00004050


	//   ....[88]....
        /*05d8*/ 	.word	0x00004120


	//   ....[89]....
        /*05dc*/ 	.word	0x00004130


	//   ....[90]....
        /*05e0*/ 	.word	0x00004200


	//   ....[91]....
        /*05e4*/ 	.word	0x00004210


	//   ....[92]....
        /*05e8*/ 	.word	0x000042e0


	//   ....[93]....
        /*05ec*/ 	.word	0x000042f0


	//   ....[94]....
        /*05f0*/ 	.word	0x000043c0


	//   ....[95]....
        /*05f4*/ 	.word	0x00004cf0


	//   ....[96]....
        /*05f8*/ 	.word	0x00004ef0


	//   ....[97]....
        /*05fc*/ 	.word	0x00005040


	//   ....[98]....
        /*0600*/ 	.word	0x00005090


	//   ....[99]....
        /*0604*/ 	.word	0x000050a0


	//   ....[100]....
        /*0608*/ 	.word	0x00005170


	//   ....[101]....
        /*060c*/ 	.word	0x00005180


	//   ....[102]....
        /*0610*/ 	.word	0x00005250


	//   ....[103]....
        /*0614*/ 	.word	0x00005260


	//   ....[104]....
        /*0618*/ 	.word	0x00005330


	//   ....[105]....
        /*061c*/ 	.word	0x00005340


	//   ....[106]....
        /*0620*/ 	.word	0x00005410


	//   ....[107]....
        /*0624*/ 	.word	0x00005420


	//   ....[108]....
        /*0628*/ 	.word	0x000054f0


	//   ....[109]....
        /*062c*/ 	.word	0x00005500


	//   ....[110]....
        /*0630*/ 	.word	0x000055d0


	//   ....[111]....
        /*0634*/ 	.word	0x000055e0


	//   ....[112]....
        /*0638*/ 	.word	0x000056b0


	//   ....[113]....
        /*063c*/ 	.word	0x000056c0


	//   ....[114]....
        /*0640*/ 	.word	0x00005790


	//   ....[115]....
        /*0644*/ 	.word	0x000057a0


	//   ....[116]....
        /*0648*/ 	.word	0x00005870


	//   ....[117]....
        /*064c*/ 	.word	0x00005880


	//   ....[118]....
        /*0650*/ 	.word	0x00005950


	//   ....[119]....
        /*0654*/ 	.word	0x00005960


	//   ....[120]....
        /*0658*/ 	.word	0x00005a40


	//   ....[121]....
        /*065c*/ 	.word	0x00005a50


	//   ....[122]....
        /*0660*/ 	.word	0x00005b20


	//   ....[123]....
        /*0664*/ 	.word	0x00005b30


	//   ....[124]....
        /*0668*/ 	.word	0x00005c00


	//   ....[125]....
        /*066c*/ 	.word	0x00005c10


	//   ....[126]....
        /*0670*/ 	.word	0x00005ce0


	//   ....[127]....
        /*0674*/ 	.word	0x00005cf0


	//   ....[128]....
        /*0678*/ 	.word	0x00005e50


	//   ....[129]....
        /*067c*/ 	.word	0x00005e60


	//   ....[130]....
        /*0680*/ 	.word	0x00005f30


	//   ....[131]....
        /*0684*/ 	.word	0x00005f40


	//   ....[132]....
        /*0688*/ 	.word	0x00006010


	//   ....[133]....
        /*068c*/ 	.word	0x00006020


	//   ....[134]....
        /*0690*/ 	.word	0x000060f0


	//   ....[135]....
        /*0694*/ 	.word	0x00006100


	//   ....[136]....
        /*0698*/ 	.word	0x000061d0


	//   ....[137]....
        /*069c*/ 	.word	0x000061e0


	//   ....[138]....
        /*06a0*/ 	.word	0x000062c0


	//   ....[139]....
        /*06a4*/ 	.word	0x000062d0


	//   ....[140]....
        /*06a8*/ 	.word	0x00006300


	//   ....[141]....
        /*06ac*/ 	.word	0x00006420


	//   ....[142]....
        /*06b0*/ 	.word	0x00006430


	//   ....[143]....
        /*06b4*/ 	.word	0x00006520


	//   ....[144]....
        /*06b8*/ 	.word	0x00006530


	//   ....[145]....
        /*06bc*/ 	.word	0x00006620


	//   ....[146]....
        /*06c0*/ 	.word	0x00006630


	//   ....[147]....
        /*06c4*/ 	.word	0x00006720


	//   ....[148]....
        /*06c8*/ 	.word	0x00006730


	//   ....[149]....
        /*06cc*/ 	.word	0x00006820


	//   ....[150]....
        /*06d0*/ 	.word	0x00006830


	//   ....[151]....
        /*06d4*/ 	.word	0x00006920


	//   ....[152]....
        /*06d8*/ 	.word	0x00006930


	//   ....[153]....
        /*06dc*/ 	.word	0x00006a20


	//   ....[154]....
        /*06e0*/ 	.word	0x00006a30


	//   ....[155]....
        /*06e4*/ 	.word	0x00006b20


	//   ....[156]....
        /*06e8*/ 	.word	0x00006b30


	//   ....[157]....
        /*06ec*/ 	.word	0x00006c20


	//   ....[158]....
        /*06f0*/ 	.word	0x00006c30


	//   ....[159]....
        /*06f4*/ 	.word	0x00006d20


	//   ....[160]....
        /*06f8*/ 	.word	0x00006d30


	//   ....[161]....
        /*06fc*/ 	.word	0x00006e20


	//   ....[162]....
        /*0700*/ 	.word	0x00006e30


	//   ....[163]....
        /*0704*/ 	.word	0x00006f30


	//   ....[164]....
        /*0708*/ 	.word	0x00006f40


	//   ....[165]....
        /*070c*/ 	.word	0x00007030


	//   ....[166]....
        /*0710*/ 	.word	0x00007040


	//   ....[167]....
        /*0714*/ 	.word	0x00007130


	//   ....[168]....
        /*0718*/ 	.word	0x00007140


	//   ....[169]....
        /*071c*/ 	.word	0x00007230


	//   ....[170]....
        /*0720*/ 	.word	0x00007240


	//   ....[171]....
        /*0724*/ 	.word	0x000073c0


	//   ....[172]....
        /*0728*/ 	.word	0x000073d0


	//   ....[173]....
        /*072c*/ 	.word	0x000074c0


	//   ....[174]....
        /*0730*/ 	.word	0x000074d0


	//   ....[175]....
        /*0734*/ 	.word	0x000075c0


	//   ....[176]....
        /*0738*/ 	.word	0x000075d0


	//   ....[177]....
        /*073c*/ 	.word	0x000076c0


	//   ....[178]....
        /*0740*/ 	.word	0x000076d0


	//   ....[179]....
        /*0744*/ 	.word	0x000077c0


	//   ....[180]....
        /*0748*/ 	.word	0x000077d0


	//   ....[181]....
        /*074c*/ 	.word	0x00007a30


	//   ....[182]....
        /*0750*/ 	.word	0x00007a50


	//   ....[183]....
        /*0754*/ 	.word	0x00007a70


	//   ....[184]....
        /*0758*/ 	.word	0x00007a90


	//   ....[185]....
        /*075c*/ 	.word	0x00007ab0


	//   ....[186]....
        /*0760*/ 	.word	0x00007d00


	//   ....[187]....
        /*0764*/ 	.word	0x00007da0


	//   ....[188]....
        /*0768*/ 	.word	0x00007e30


	//   ....[189]....
        /*076c*/ 	.word	0x00007ec0


	//   ....[190]....
        /*0770*/ 	.word	0x00007f50


	//   ....[191]....
        /*0774*/ 	.word	0x00007fe0


	//   ....[192]....
        /*0778*/ 	.word	0x00008070


	//   ....[193]....
        /*077c*/ 	.word	0x00008100


	//   ....[194]....
        /*0780*/ 	.word	0x00008190


	//   ....[195]....
        /*0784*/ 	.word	0x00008220


	//   ....[196]....
        /*0788*/ 	.word	0x000082b0


	//   ....[197]....
        /*078c*/ 	.word	0x00008340


	//   ....[198]....
        /*0790*/ 	.word	0x000083d0


	//   ....[199]....
        /*0794*/ 	.word	0x00008460


	//   ....[200]....
        /*0798*/ 	.word	0x000084f0


	//   ....[201]....
        /*079c*/ 	.word	0x00008580


	//   ....[202]....
        /*07a0*/ 	.word	0x00008610


	//   ....[203]....
        /*07a4*/ 	.word	0x000086a0


	//   ....[204]....
        /*07a8*/ 	.word	0x00008730


	//   ....[205]....
        /*07ac*/ 	.word	0x000087c0


	//   ....[206]....
        /*07b0*/ 	.word	0x00008850


	//   ....[207]....
        /*07b4*/ 	.word	0x000088e0


	//   ....[208]....
        /*07b8*/ 	.word	0x00008970


	//   ....[209]....
        /*07bc*/ 	.word	0x00008a00


	//   ....[210]....
        /*07c0*/ 	.word	0x00008a90


	//   ....[211]....
        /*07c4*/ 	.word	0x00008b20


	//   ....[212]....
        /*07c8*/ 	.word	0x00008bb0


	//   ....[213]....
        /*07cc*/ 	.word	0x00008c40


	//   ....[214]....
        /*07d0*/ 	.word	0x00008cd0


	//   ....[215]....
        /*07d4*/ 	.word	0x00008d60


	//   ....[216]....
        /*07d8*/ 	.word	0x00008df0


	//   ....[217]....
        /*07dc*/ 	.word	0x00008e80


	//   ....[218]....
        /*07e0*/ 	.word	0x00008f10


	//   ....[219]....
        /*07e4*/ 	.word	0x00008fa0


	//   ....[220]....
        /*07e8*/ 	.word	0x00009030


	//   ....[221]....
        /*07ec*/ 	.word	0x000090c0


	//   ....[222]....
        /*07f0*/ 	.word	0x00009150


	//   ....[223]....
        /*07f4*/ 	.word	0x000091e0


	//   ....[224]....
        /*07f8*/ 	.word	0x00009270


	//   ....[225]....
        /*07fc*/ 	.word	0x00009300


	//   ....[226]....
        /*0800*/ 	.word	0x00009390


	//   ....[227]....
        /*0804*/ 	.word	0x00009430


	//   ....[228]....
        /*0808*/ 	.word	0x000094e0


	//   ....[229]....
        /*080c*/ 	.word	0x00009580


	//   ....[230]....
        /*0810*/ 	.word	0x00009600


	//   ....[231]....
        /*0814*/ 	.word	0x00009660


	//   ....[232]....
        /*0818*/ 	.word	0x000096c0


	//   ....[233]....
        /*081c*/ 	.word	0x00009720


	//----- nvinfo : EIATTR_VRC_CTA_INIT_COUNT
	.align		4
.L_2483:
        /*0820*/ 	.byte	0x02, 0x4a
	.zero		1
	.zero		1


	//----- nvinfo : EIATTR_EXIT_INSTR_OFFSETS
	.align		4
        /*0824*/ 	.byte	0x04, 0x1c
        /*0826*/ 	.short	(.L_2485 - .L_2484)


	//   ....[0]....
.L_2484:
        /*0828*/ 	.word	0x00000050


	//   ....[1]....
        /*082c*/ 	.word	0x000000e0


	//   ....[2]....
        /*0830*/ 	.word	0x00001750


	//   ....[3]....
        /*0834*/ 	.word	0x00004950


	//   ....[4]....
        /*0838*/ 	.word	0x00007cb0


	//----- nvinfo : EIATTR_CRS_STACK_SIZE
	.align		4
.L_2485:
        /*083c*/ 	.byte	0x04, 0x1e
        /*083e*/ 	.short	(.L_2487 - .L_2486)
.L_2486:
        /*0840*/ 	.word	0x00000000


	//----- nvinfo : EIATTR_CBANK_PARAM_SIZE
	.align		4
.L_2487:
        /*0844*/ 	.byte	0x03, 0x19
        /*0846*/ 	.short	0x0058


	//----- nvinfo : EIATTR_PARAM_CBANK
	.align		4
        /*0848*/ 	.byte	0x04, 0x0a
        /*084a*/ 	.short	(.L_2489 - .L_2488)
	.align		4
.L_2488:
        /*084c*/ 	.word	index@(.nv.constant0._ZN4vllm3moe25grouped_topk_fused_kernelIf6__halfiLNS0_11ScoringFuncE0EEEvPT_PfPT1_PKT0_lllllbd)
        /*0850*/ 	.short	0x0380
        /*0852*/ 	.short	0x0058


	//----- nvinfo : EIATTR_SW_WAR
	.align		4
.L_2489:
        /*0854*/ 	.byte	0x04, 0x36
        /*0856*/ 	.short	(.L_2491 - .L_2490)
.L_2490:
        /*0858*/ 	.word	0x00000008
.L_2491:


//--------------------- .nv.info._ZN4vllm3moe44grouped_topk_fused_small_expert_count_kernelIf6__halfiLNS0_11ScoringFuncE0ELi128ELb0ELi8EEEvPT_PfPT1_PKT0_llllllbd --------------------------
	.section	.nv.info._ZN4vllm3moe44grouped_topk_fused_small_expert_count_kernelIf6__halfiLNS0_11ScoringFuncE0ELi128ELb0ELi8EEEvPT_PfPT1_PKT0_llllllbd,"",@"SHT_CUDA_INFO"
	.sectionflags	@""
	.align	4


	//----- nvinfo : EIATTR_CUDA_API_VERSION
	.align		4
        /*0000*/ 	.byte	0x04, 0x37
        /*0002*/ 	.short	(.L_2493 - .L_2492)
.L_2492:
        /*0004*/ 	.word	0x00000082


	//----- nvinfo : EIATTR_KPARAM_INFO
	.align		4
.L_2493:
        /*0008*/ 	.byte	0x04, 0x17
        /*000a*/ 	.short	(.L_2495 - .L_2494)
.L_2494:
        /*000c*/ 	.word	0x00000000
        /*0010*/ 	.short	0x000b
        /*0012*/ 	.short	0x0058
        /*0014*/ 	.byte	0x00, 0xf0, 0x21, 0x00


	//----- nvinfo : EIATTR_KPARAM_INFO
	.align		4
.L_2495:
        /*0018*/ 	.byte	0x04, 0x17
        /*001a*/ 	.short	(.L_2497 - .L_2496)
.L_2496:
        /*001c*/ 	.word	0x00000000
        /*0020*/ 	.short	0x000a
        /*0022*/ 	.short	0x0050
        /*0024*/ 	.byte	0x00, 0xf0, 0x05, 0x00


	//----- nvinfo : EIATTR_KPARAM_INFO
	.align		4
.L_2497:
        /*0028*/ 	.byte	0x04, 0x17
        /*002a*/ 	.short	(.L_2499 - .L_2498)
.L_2498:
        /*002c*/ 	.word	0x00000000
        /*0030*/ 	.short	0x0009
        /*0032*/ 	.short	0x0048
        /*0034*/ 	.byte	0x00, 0xf0, 0x21, 0x00


	//----- nvinfo : EIATTR_KPARAM_INFO
	.align		4
.L_2499:
        /*0038*/ 	.byte	0x04, 0x17
        /*003a*/ 	.short	(.L_2501 - .L_2500)
.L_2500:
        /*003c*/ 	.word	0x00000000
        /*0040*/ 	.short	0x0008
        /*0042*/ 	.short	0x0040
        /*0044*/ 	.byte	0x00, 0xf0, 0x21, 0x00


	//----- nvinfo : EIATTR_KPARAM_INFO
	.align		4
.L_2501:
        /*0048*/ 	.byte	0x04, 0x17
        /*004a*/ 	.short	(.L_2503 - .L_2502)
.L_2502:
        /*004c*/ 	.word	0x00000000
        /*0050*/ 	.short	0x0007
        /*0052*/ 	.short	0x0038
        /*0054*/ 	.byte	0x00, 0xf0, 0x21, 0x00


	//----- nvinfo : EIATTR_KPARAM_INFO
	.align		4
.L_2503:
        /*0058*/ 	.byte	0x04, 0x17
        /*005a*/ 	.short	(.L_2505 - .L_2504)
.L_2504:
        /*005c*/ 	.word	0x00000000
        /*0060*/ 	.short	0x0006
        /*0062*/ 	.short	0x0030
        /*0064*/ 	.byte	0x00, 0xf0, 0x21, 0x00


	//----- nvinfo : EIATTR_KPARAM_INFO
	.align		4
.L_2505:
        /*0068*/ 	.byte	0x04, 0x17
        /*006a*/ 	.short	(.L_2507 - .L_2506)
.L_2506:
        /*006c*/ 	.word	0x00000000
        /*0070*/ 	.short	0x0005
        /*0072*/ 	.short	0x0028
        /*0074*/ 	.byte	0x00, 0xf0, 0x21, 0x00


	//----- nvinfo : EIATTR_KPARAM_INFO
	.align		4
.L_2507:
        /*0078*/ 	.byte	0x04, 0x17
        /*007a*/ 	.short	(.L_2509 - .L_2508)
.L_2508:
        /*007c*/ 	.word	0x00000000
        /*0080*/ 	.short	0x0004
        /*0082*/ 	.short	0x0020
        /*0084*/ 	.byte	0x00, 0xf0, 0x21, 0x00


	//----- nvinfo : EIATTR_KPARAM_INFO
	.align		4
.L_2509:
        /*0088*/ 	.byte	0x04, 0x17
        /*008a*/ 	.short	(.L_2511 - .L_2510)
.L_2510:
        /*008c*/ 	.word	0x00000000
        /*0090*/ 	.short	0x0003
        /*0092*/ 	.short	0x0018
        /*0094*/ 	.byte	0x00, 0xf5, 0x21, 0x00


	//----- nvinfo : EIATTR_KPARAM_INFO
	.align		4
.L_2511:
        /*0098*/ 	.byte	0x04, 0x17
        /*009a*/ 	.short	(.L_2513 - .L_2512)
.L_2512:
        /*009c*/ 	.word	0x00000000
        /*00a0*/ 	.short	0x0002
        /*00a2*/ 	.short	0x0010
        /*00a4*/ 	.byte	0x00, 0xf5, 0x21, 0x00


	//----- nvinfo : EIATTR_KPARAM_INFO
	.align		4
.L_2513:
        /*00a8*/ 	.byte	0x04, 0x17
        /*00aa*/ 	.short	(.L_2515 - .L_2514)
.L_2514:
        /*00ac*/ 	.word	0x00000000
        /*00b0*/ 	.short	0x0001
        /*00b2*/ 	.short	0x0008
        /*00b4*/ 	.byte	0x00, 0xf5, 0x21, 0x00


	//----- nvinfo : EIATTR_KPARAM_INFO
	.align		4
.L_2515:
        /*00b8*/ 	.byte	0x04, 0x17
        /*00ba*/ 	.short	(.L_2517 - .L_2516)
.L_2516:
        /*00bc*/ 	.word	0x00000000
        /*00c0*/ 	.short	0x0000
        /*00c2*/ 	.short	0x0000
        /*00c4*/ 	.byte	0x00, 0xf5, 0x21, 0x00


	//----- nvinfo : EIATTR_SPARSE_MMA_MASK
	.align		4
.L_2517:
        /*00c8*/ 	.byte	0x03, 0x50
        /*00ca*/ 	.short	0x0000


	//----- nvinfo : EIATTR_MAXREG_COUNT
	.align		4
        /*00cc*/ 	.byte	0x03, 0x1b
        /*00ce*/ 	.short	0x00ff


	//----- nvinfo : EIATTR_NUM_BARRIERS
	.align		4
        /*00d0*/ 	.byte	0x02, 0x4c
        /*00d2*/ 	.byte	0x01
	.zero		1


	//----- nvinfo : EIATTR_MERCURY_ISA_VERSION
	.align		4
        /*00d4*/ 	.byte	0x03, 0x5f
        /*00d6*/ 	.short	0x0101


	//----- nvinfo : EIATTR_COOP_GROUP_MASK_REGIDS
	.align		4
        /*00d8*/ 	.byte	0x04, 0x29
        /*00da*/ 	.short	(.L_2519 - .L_2518)


	//   ....[0]....
.L_2518:
        /*00dc*/ 	.word	0xffffffff


	//   ....[1]....
        /*00e0*/ 	.word	0xffffffff


	//   ....[2]....
        /*00e4*/ 	.word	0xffffffff


	//   ....[3]....
        /*00e8*/ 	.word	0xffffffff


	//   ....[4]....
        /*00ec*/ 	.word	0xffffffff


	//   ....[5]....
        /*00f0*/ 	.word	0xffffffff


	//   ....[6]....
        /*00f4*/ 	.word	0xffffffff


	//   ....[7]....
        /*00f8*/ 	.word	0xffffffff


	//   ....[8]....
        /*00fc*/ 	.word	0xffffffff


	//   ....[9]....
        /*0100*/ 	.word	0xffffffff


	//   ....[10]....
        /*0104*/ 	.word	0xffffffff


	//   ....[11]....
        /*0108*/ 	.word	0xffffffff


	//   ....[12]....
        /*010c*/ 	.word	0xffffffff


	//   ....[13]....
        /*0110*/ 	.word	0xffffffff


	//   ....[14]....
        /*0114*/ 	.word	0xffffffff


	//   ....[15]....
        /*0118*/ 	.word	0xffffffff


	//   ....[16]....
        /*011c*/ 	.word	0xffffffff


	//   ....[17]....
        /*0120*/ 	.word	0xffffffff


	//   ....[18]....
        /*0124*/ 	.word	0xffffffff


	//   ....[19]....
        /*0128*/ 	.word	0xffffffff


	//   ....[20]....
        /*012c*/ 	.word	0xffffffff


	//   ....[21]....
        /*0130*/ 	.word	0xffffffff


	//   ....[22]....
        /*0134*/ 	.word	0xffffffff


	//   ....[23]....
        /*0138*/ 	.word	0xffffffff


	//   ....[24]....
        /*013c*/ 	.word	0xffffffff


	//   ....[25]....
        /*0140*/ 	.word	0xffffffff


	//   ....[26]....
        /*0144*/ 	.word	0xffffffff


	//   ....[27]....
        /*0148*/ 	.word	0xffffffff


	//   ....[28]....
        /*014c*/ 	.word	0xffffffff


	//   ....[29]....
        /*0150*/ 	.word	0xffffffff


	//   ....[30]....
        /*0154*/ 	.word	0xffffffff


	//   ....[31]....
        /*0158*/ 	.word	0xffffffff


	//   ....[32]....
        /*015c*/ 	.word	0xffffffff


	//   ....[33]....
        /*0160*/ 	.word	0xffffffff


	//   ....[34]....
        /*0164*/ 	.word	0xffffffff


	//   ....[35]....
        /*0168*/ 	.word	0xffffffff


	//   ....[36]....
        /*016c*/ 	.word	0xffffffff


	//   ....[37]....
        /*0170*/ 	.word	0xffffffff


	//   ....[38]....
        /*0174*/ 	.word	0xffffffff


	//   ....[39]....
        /*0178*/ 	.word	0xffffffff


	//   ....[40]....
        /*017c*/ 	.word	0xffffffff


	//   ....[41]....
        /*0180*/ 	.word	0xffffffff


	//   ....[42]....
        /*0184*/ 	.word	0xffffffff


	//   ....[43]....
        /*0188*/ 	.word	0xffffffff


	//   ....[44]....
        /*018c*/ 	.word	0xffffffff


	//   ....[45]....
        /*0190*/ 	.word	0xffffffff


	//   ....[46]....
        /*0194*/ 	.word	0xffffffff


	//   ....[47]....
        /*0198*/ 	.word	0xffffffff


	//   ....[48]....
        /*019c*/ 	.word	0xffffffff


	//   ....[49]....
        /*01a0*/ 	.word	0xffffffff


	//   ....[50]....
        /*01a4*/ 	.word	0xffffffff


	//   ....[51]....
        /*01a8*/ 	.word	0xffffffff


	//   ....[52]....
        /*01ac*/ 	.word	0xffffffff


	//   ....[53]....
        /*01b0*/ 	.word	0xffffffff


	//   ....[54]....
        /*01b4*/ 	.word	0xffffffff


	//   ....[55]....
        /*01b8*/ 	.word	0xffffffff


	//----- nvinfo : EIATTR_COOP_GROUP_INSTR_OFFSETS
	.align		4
.L_2519:
        /*01bc*/ 	.byte	0x04, 0x28
        /*01be*/ 	.short	(.L_2521 - .L_2520)


	//   ....[0]....
.L_2520:
        /*01c0*/ 	.word	0x000000b0


	//   ....[1]....
        /*01c4*/ 	.word	0x00000910


	//   ....[2]....
        /*01c8*/ 	.word	0x00000920


	//   ....[3]....
        /*01cc*/ 	.word	0x00000970


	//   ....[4]....
        /*01d0*/ 	.word	0x00000980


	//   ....[5]....
        /*01d4*/ 	.word	0x000009d0


	//   ....[6]....
        /*01d8*/ 	.word	0x000009e0


	//   ....[7]....
        /*01dc*/ 	.word	0x00000a30


	//   ....[8]....
        /*01e0*/ 	.word	0x00000a40


	//   ....[9]....
        /*01e4*/ 	.word	0x00000a90


	//   ....[10]....
        /*01e8*/ 	.word	0x00000aa0


	//   ....[11]....
        /*01ec*/ 	.word	0x00000b60


	//   ....[12]....
        /*01f0*/ 	.word	0x00000b70


	//   ....[13]....
        /*01f4*/ 	.word	0x00000bc0


	//   ....[14]....
        /*01f8*/ 	.word	0x00000bd0


	//   ....[15]....
        /*01fc*/ 	.word	0x00000c20


	//   ....[16]....
        /*0200*/ 	.word	0x00000c30


	//   ....[17]....
        /*0204*/ 	.word	0x00000c80


	//   ....[18]....
        /*0208*/ 	.word	0x00000c90


	//   ....[19]....
        /*020c*/ 	.word	0x00000cf0


	//   ....[20]....
        /*0210*/ 	.word	0x00000d10


	//   ....[21]....
        /*0214*/ 	.word	0x00000dd0


	//   ....[22]....
        /*0218*/ 	.word	0x00000de0


	//   ....[23]....
        /*021c*/ 	.word	0x00000e40


	//   ....[24]....
        /*0220*/ 	.word	0x00000e50


	//   ....[25]....
        /*0224*/ 	.word	0x00000ea0


	//   ....[26]....
        /*0228*/ 	.word	0x00000eb0


	//   ....[27]....
        /*022c*/ 	.word	0x00000f10


	//   ....[28]....
        /*0230*/ 	.word	0x00000f30


	//   ....[29]....
        /*0234*/ 	.word	0x00000fa0


	//   ....[30]....
        /*0238*/ 	.word	0x00000fb0


	//   ....[31]....
        /*023c*/ 	.word	0x00001070


	//   ....[32]....
        /*0240*/ 	.word	0x00001080


	//   ....[33]....
        /*0244*/ 	.word	0x000010d0


	//   ....[34]....
        /*0248*/ 	.word	0x000010e0


	//   ....[35]....
        /*024c*/ 	.word	0x00001130


	//   ....[36]....
        /*0250*/ 	.word	0x00001140


	//   ....[37]....
        /*0254*/ 	.word	0x000011a0


	//   ....[38]....
        /*0258*/ 	.word	0x000011c0


	//   ....[39]....
        /*025c*/ 	.word	0x00001230


	//   ....[40]....
        /*0260*/ 	.word	0x00001240


	//   ....[41]....
        /*0264*/ 	.word	0x00001420


	//   ....[42]....
        /*0268*/ 	.word	0x00001460


	//   ....[43]....
        /*026c*/ 	.word	0x000014e0


	//   ....[44]....
        /*0270*/ 	.word	0x000014f0


	//   ....[45]....
        /*0274*/ 	.word	0x00001540


	//   ....[46]....
        /*0278*/ 	.word	0x00001550


	//   ....[47]....
        /*027c*/ 	.word	0x000015a0


	//   ....[48]....
        /*0280*/ 	.word	0x000015b0


	//   ....[49]....
        /*0284*/ 	.word	0x00001600


	//   ....[50]....
        /*0288*/ 	.word	0x00001610


	//   ....[51]....
        /*028c*/ 	.word	0x00001810


	//   ....[52]....
        /*0290*/ 	.word	0x00001860


	//   ....[53]....
        /*0294*/ 	.word	0x00001880


	//   ....[54]....
        /*0298*/ 	.word	0x000018a0


	//   ....[55]....
        /*029c*/ 	.word	0x000018c0


	//----- nvinfo : EIATTR_VRC_CTA_INIT_COUNT
	.align		4
.L_2521:
        /*02a0*/ 	.byte	0x02, 0x4a
	.zero		1
	.zero		1


	//----- nvinfo : EIATTR_EXIT_INSTR_OFFSETS
	.align		4
        /*02a4*/ 	.byte	0x04, 0x1c
        /*02a6*/ 	.short	(.L_2523 - .L_2522)


	//   ....[0]....
.L_2522:
        /*02a8*/ 	.word	0x00001bf0


	//----- nvinfo : EIATTR_CRS_STACK_SIZE
	.align		4
.L_2523:
        /*02ac*/ 	.byte	0x04, 0x1e
        /*02ae*/ 	.short	(.L_2525 - .L_2524)
.L_2524:
        /*02b0*/ 	.word	0x00000000


	//----- nvinfo : EIATTR_CBANK_PARAM_SIZE
	.align		4
.L_2525:
        /*02b4*/ 	.byte	0x03, 0x19
        /*02b6*/ 	.short	0x0060


	//----- nvinfo : EIATTR_PARAM_CBANK
	.align		4
        /*02b8*/ 	.byte	0x04, 0x0a
        /*02ba*/ 	.short	(.L_2527 - .L_2526)
	.align		4
.L_2526:
        /*02bc*/ 	.word	index@(.nv.constant0._ZN4vllm3moe44grouped_topk_fused_small_expert_count_kernelIf6__halfiLNS0_11ScoringFuncE0ELi128ELb0ELi8EEEvPT_PfPT1_PKT0_llllllbd)
        /*02c0*/ 	.short	0x0380
        /*02c2*/ 	.short	0x0060


	//----- nvinfo : EIATTR_SW_WAR
	.align		4
.L_2527:
        /*02c4*/ 	.byte	0x04, 0x36
        /*02c6*/ 	.short	(.L_2529 - .L_2528)
.L_2528:
        /*02c8*/ 	.word	0x00000008
.L_2529:


//--------------------- .nv.info._ZN4vllm3moe44grouped_topk_fused_small_expert_count_kernelIf6__halfiLNS0_11ScoringFuncE0ELi384ELb0ELi8EEEvPT_PfPT1_PKT0_llllllbd --------------------------
	.section	.nv.info._ZN4vllm3moe44grouped_topk_fused_small_expert_count_kernelIf6__halfiLNS0_11ScoringFuncE0ELi384ELb0ELi8EEEvPT_PfPT1_PKT0_llllllbd,"",@"SHT_CUDA_INFO"
	.sectionflags	@""
	.align	4


	//----- nvinfo : EIATTR_CUDA_API_VERSION
	.align		4
        /*0000*/ 	.byte	0x04, 0x37
        /*0002*/ 	.short	(.L_2531 - .L_2530)
.L_2530:
        /*0004*/ 	.word	0x00000082


	//----- nvinfo : EIATTR_KPARAM_INFO
	.align		4
.L_2531:
        /*0008*/ 	.byte	0x04, 0x17
        /*000a*/ 	.short	(.L_2533 - .L_2532)
.L_2532:
        /*000c*/ 	.word	0x00000000
        /*0010*/ 	.short	0x000b
        /*0012*/ 	.short	0x0058
        /*0014*/ 	.byte	0x00, 0xf0, 0x21, 0x00


	//----- nvinfo : EIATTR_KPARAM_INFO
	.align		4
.L_2533:
        /*0018*/ 	.byte	0x04, 0x17
        /*001a*/ 	.short	(.L_2535 - .L_2534)
.L_2534:
        /*001c*/ 	.word	0x00000000
        /*0020*/ 	.short	0x000a
        /*0022*/ 	.short	0x0050
        /*0024*/ 	.byte	0x00, 0xf0, 0x05, 0x00


	//----- nvinfo : EIATTR_KPARAM_INFO
	.align		4
.L_2535:
        /*0028*/ 	.byte	0x04, 0x17
        /*002a*/ 	.short	(.L_2537 - .L_2536)
.L_2536:
        /*002c*/ 	.word	0x00000000
        /*0030*/ 	.short	0x0009
        /*0032*/ 	.short	0x0048
        /*0034*/ 	.byte	0x00, 0xf0, 0x21, 0x00


	//----- nvinfo : EIATTR_KPARAM_INFO
	.align		4
.L_2537:
        /*0038*/ 	.byte	0x04, 0x17
        /*003a*/ 	.short	(.L_2539 - .L_2538)
.L_2538:
        /*003c*/ 	.word	0x00000000
        /*0040*/ 	.short	0x0008
        /*0042*/ 	.short	0x0040
        /*0044*/ 	.byte	0x00, 0xf0, 0x21, 0x00


	//----- nvinfo : EIATTR_KPARAM_INFO
	.align		4
.L_2539:
        /*0048*/ 	.byte	0x04, 0x17
        /*004a*/ 	.short	(.L_2541 - .L_2540)
.L_2540:
        /*004c*/ 	.word	0x00000000
        /*0050*/ 	.short	0x0007
        /*0052*/ 	.short	0x0038
        /*0054*/ 	.byte	0x00, 0xf0, 0x21, 0x00


	//----- nvinfo : EIATTR_KPARAM_INFO
	.align		4
.L_2541:
        /*0058*/ 	.byte	0x04, 0x17
        /*005a*/ 	.short	(.L_2543 - .L_2542)
.L_2542:
        /*005c*/ 	.word	0x00000000
        /*0060*/ 	.short	0x0006
        /*0062*/ 	.short	0x0030
        /*0064*/ 	.byte	0x00, 0xf0, 0x21, 0x00


	//----- nvinfo : EIATTR_KPARAM_INFO
	.align		4
.L_2543:
        /*0068*/ 	.byte	0x04, 0x17
        /*006a*/ 	.short	(.L_2545 - .L_2544)
.L_2544:
        /*006c*/ 	.word	0x00000000
        /*0070*/ 	.short	0x0005
        /*0072*/ 	.short	0x0028
        /*0074*/ 	.byte	0x00, 0xf0, 0x21, 0x00


	//----- nvinfo : EIATTR_KPARAM_INFO
	.align		4
.L_2545:
        /*0078*/ 	.byte	0x04, 0x17
        /*007a*/ 	.short	(.L_2547 - .L_2546)
.L_2546:
        /*007c*/ 	.word	0x00000000
        /*0080*/ 	.short	0x0004
        /*0082*/ 	.short	0x0020
        /*0084*/ 	.byte	0x00, 0xf0, 0x21, 0x00


	//----- nvinfo : EIATTR_KPARAM_INFO
	.align		4
.L_2547:
        /*0088*/ 	.byte	0x04, 0x17
        /*008a*/ 	.short	(.L_2549 - .L_2548)
.L_2548:
        /*008c*/ 	.word	0x00000000
        /*0090*/ 	.short	0x0003
        /*0092*/ 	.short	0x0018
        /*0094*/ 	.byte	0x00, 0xf5, 0x21, 0x00


	//----- nvinfo : EIATTR_KPARAM_INFO
	.align		4
.L_2549:
        /*0098*/ 	.byte	0x04, 0x17
        /*009a*/ 	.short	(.L_2551 - .L_2550)
.L_2550:
        /*009c*/ 	.word	0x00000000
        /*00a0*/ 	.short	0x0002
        /*00a2*/ 	.short	0x0010
        /*00a4*/ 	.byte	0x00, 0xf5, 0x21, 0x00


	//----- nvinfo : EIATTR_KPARAM_INFO
	.align		4
.L_2551:
        /*00a8*/ 	.byte	0x04, 0x17
        /*00aa*/ 	.short	(.L_2553 - .L_2552)
.L_2552:
        /*00ac*/ 	.word	0x00000000
        /*00b0*/ 	.short	0x0001
        /*00b2*/ 	.short	0x0008
        /*00b4*/ 	.byte	0x00, 0xf5, 0x21, 0x00


	//----- nvinfo : EIATTR_KPARAM_INFO
	.align		4
.L_2553:
        /*00b8*/ 	.byte	0x04, 0x17
        /*00ba*/ 	.short	(.L_2555 - .L_2554)
.L_2554:
        /*00bc*/ 	.word	0x00000000
        /*00c0*/ 	.short	0x0000
        /*00c2*/ 	.short	0x0000
        /*00c4*/ 	.byte	0x00, 0xf5, 0x21, 0x00


	//----- nvinfo : EIATTR_SPARSE_MMA_MASK
	.align		4
.L_2555:
        /*00c8*/ 	.byte	0x03, 0x50
        /*00ca*/ 	.short	0x0000


	//----- nvinfo : EIATTR_MAXREG_COUNT
	.align		4
        /*00cc*/ 	.byte	0x03, 0x1b
        /*00ce*/ 	.short	0x00ff


	//----- nvinfo : EIATTR_NUM_BARRIERS
	.align		4
        /*00d0*/ 	.byte	0x02, 0x4c
        /*00d2*/ 	.byte	0x01
	.zero		1


	//----- nvinfo : EIATTR_MERCURY_ISA_VERSION
	.align		4
        /*00d4*/ 	.byte	0x03, 0x5f
        /*00d6*/ 	.short	0x0101


	//----- nvinfo : EIATTR_COOP_GROUP_MASK_REGIDS
	.align		4
        /*00d8*/ 	.byte	0x04, 0x29
        /*00da*/ 	.short	(.L_2557 - .L_2556)


	//   ....[0]....
.L_2556:
        /*00dc*/ 	.word	0xffffffff


	//   ....[1]....
        /*00e0*/ 	.word	0xffffffff


	//   ....[2]....
        /*00e4*/ 	.word	0xffffffff


	//   ....[3]....
        /*00e8*/ 	.word	0xffffffff


	//   ....[4]....
        /*00ec*/ 	.word	0xffffffff


	//   ....[5]....
        /*00f0*/ 	.word	0xffffffff


	//   ....[6]....
        /*00f4*/ 	.word	0xffffffff


	//   ....[7]....
        /*00f8*/ 	.word	0xffffffff


	//   ....[8]....
        /*00fc*/ 	.word	0xffffffff


	//   ....[9]....
        /*0100*/ 	.word	0xffffffff


	//   ....[10]....
        /*0104*/ 	.word	0xffffffff


	//   ....[11]....
        /*0108*/ 	.word	0xffffffff


	//   ....[12]....
        /*010c*/ 	.word	0xffffffff


	//   ....[13]....
        /*0110*/ 	.word	0xffffffff


	//   ....[14]....
        /*0114*/ 	.word	0xffffffff


	//   ....[15]....
        /*0118*/ 	.word	0xffffffff


	//   ....[16]....
        /*011c*/ 	.word	0xffffffff


	//   ....[17]....
        /*0120*/ 	.word	0xffffffff


	//   ....[18]....
        /*0124*/ 	.word	0xffffffff


	//   ....[19]....
        /*0128*/ 	.word	0xffffffff


	//   ....[20]....
        /*012c*/ 	.word	0xffffffff


	//   ....[21]....
        /*0130*/ 	.word	0xffffffff


	//   ....[22]....
        /*0134*/ 	.word	0xffffffff


	//   ....[23]....
        /*0138*/ 	.word	0xffffffff


	//   ....[24]....
        /*013c*/ 	.word	0xffffffff


	//   ....[25]....
        /*0140*/ 	.word	0xffffffff


	//   ....[26]....
        /*0144*/ 	.word	0xffffffff


	//   ....[27]....
        /*0148*/ 	.word	0xffffffff


	//   ....[28]....
        /*014c*/ 	.word	0xffffffff


	//   ....[29]....
        /*0150*/ 	.word	0xffffffff


	//   ....[30]....
        /*0154*/ 	.word	0xffffffff


	//   ....[31]....
        /*0158*/ 	.word	0xffffffff


	//   ....[32]....
        /*015c*/ 	.word	0xffffffff


	//   ....[33]....
        /*0160*/ 	.word	0xffffffff


	//   ....[34]....
        /*0164*/ 	.word	0xffffffff


	//   ....[35]....
        /*0168*/ 	.word	0xffffffff


	//   ....[36]....
        /*016c*/ 	.word	0xffffffff


	//   ....[37]....
        /*0170*/ 	.word	0xffffffff


	//   ....[38]....
        /*0174*/ 	.word	0xffffffff


	//   ....[39]....
        /*0178*/ 	.word	0xffffffff


	//   ....[40]....
        /*017c*/ 	.word	0xffffffff


	//   ....[41]....
        /*0180*/ 	.word	0xffffffff


	//   ....[42]....
        /*0184*/ 	.word	0xffffffff


	//   ....[43]....
        /*0188*/ 	.word	0xffffffff


	//   ....[44]....
        /*018c*/ 	.word	0xffffffff


	//   ....[45]....
        /*0190*/ 	.word	0xffffffff


	//   ....[46]....
        /*0194*/ 	.word	0xffffffff


	//   ....[47]....
        /*0198*/ 	.word	0xffffffff


	//   ....[48]....
        /*019c*/ 	.word	0xffffffff


	//   ....[49]....
        /*01a0*/ 	.word	0xffffffff


	//   ....[50]....
        /*01a4*/ 	.word	0xffffffff


	//   ....[51]....
        /*01a8*/ 	.word	0xffffffff


	//   ....[52]....
        /*01ac*/ 	.word	0xffffffff


	//   ....[53]....
        /*01b0*/ 	.word	0xffffffff


	//   ....[54]....
        /*01b4*/ 	.word	0xffffffff


	//   ....[55]....
        /*01b8*/ 	.word	0xffffffff


	//   ....[56]....
        /*01bc*/ 	.word	0xffffffff


	//   ....[57]....
        /*01c0*/ 	.word	0xffffffff


	//   ....[58]....
        /*01c4*/ 	.word	0xffffffff


	//   ....[59]....
        /*01c8*/ 	.word	0xffffffff


	//   ....[60]....
        /*01cc*/ 	.word	0xffffffff


	//   ....[61]....
        /*01d0*/ 	.word	0xffffffff


	//   ....[62]....
        /*01d4*/ 	.word	0xffffffff


	//   ....[63]....
        /*01d8*/ 	.word	0xffffffff


	//   ....[64]....
        /*01dc*/ 	.word	0xffffffff


	//   ....[65]....
        /*01e0*/ 	.word	0xffffffff


	//   ....[66]....
        /*01e4*/ 	.word	0xffffffff


	//   ....[67]....
        /*01e8*/ 	.word	0xffffffff


	//   ....[68]....
        /*01ec*/ 	.word	0xffffffff


	//   ....[69]....
        /*01f0*/ 	.word	0xffffffff


	//   ....[70]....
        /*01f4*/ 	.word	0xffffffff


	//   ....[71]....
        /*01f8*/ 	.word	0xffffffff


	//   ....[72]....
        /*01fc*/ 	.word	0xffffffff


	//   ....[73]....
        /*0200*/ 	.word	0xffffffff


	//   ....[74]....
        /*0204*/ 	.word	0xffffffff


	//   ....[75]....
        /*0208*/ 	.word	0xffffffff


	//   ....[76]....
        /*020c*/ 	.word	0xffffffff


	//   ....[77]....
        /*0210*/ 	.word	0xffffffff


	//   ....[78]....
        /*0214*/ 	.word	0xffffffff


	//   ....[79]....
        /*0218*/ 	.word	0xffffffff


	//   ....[80]....
        /*021c*/ 	.word	0xffffffff


	//   ....[81]....
        /*0220*/ 	.word	0xffffffff


	//   ....[82]....
        /*0224*/ 	.word	0xffffffff


	//   ....[83]....
        /*0228*/ 	.word	0xffffffff


	//   ....[84]....
        /*022c*/ 	.word	0xffffffff


	//   ....[85]....
        /*0230*/ 	.word	0xffffffff


	//----- nvinfo : EIATTR_COOP_GROUP_INSTR_OFFSETS
	.align		4
.L_2557:
        /*0234*/ 	.byte	0x04, 0x28
        /*0236*/ 	.short	(.L_2559 - .L_2558)


	//   ....[0]....
.L_2558:
        /*0238*/ 	.word	0x000000b0


	//   ....[1]....
        /*023c*/ 	.word	0x000009c0


	//   ....[2]....
        /*0240*/ 	.word	0x000009d0


	//   ....[3]....
        /*0244*/ 	.word	0x00000a20


	//   ....[4]....
        /*0248*/ 	.word	0x00000a30


	//   ....[5]....
        /*024c*/ 	.word	0x00000a80


	//   ....[6]....
        /*0250*/ 	.word	0x00000a90


	//   ....[7]....
        /*0254*/ 	.word	0x00000ae0


	//   ....[8]....
        /*0258*/ 	.word	0x00000af0


	//   ....[9]....
        /*025c*/ 	.word	0x00000b50


	//   ....[10]....
        /*0260*/ 	.word	0x00000b80


	//   ....[11]....
        /*0264*/ 	.word	0x00000c30


	//   ....[12]....
        /*0268*/ 	.word	0x00000c40


	//   ....[13]....
        /*026c*/ 	.word	0x00000c90


	//   ....[14]....
        /*0270*/ 	.word	0x00000ca0


	//   ....[15]....
        /*0274*/ 	.word	0x00000cf0


	//   ....[16]....
        /*0278*/ 	.word	0x00000d00


	//   ....[17]....
        /*027c*/ 	.word	0x00000d50


	//   ....[18]....
        /*0280*/ 	.word	0x00000d60


	//   ....[19]....
        /*0284*/ 	.word	0x00000dc0


	//   ....[20]....
        /*0288*/ 	.word	0x00000df0


	//   ....[21]....
        /*028c*/ 	.word	0x00000ff0


	//   ....[22]....
        /*0290*/ 	.word	0x00001000


	//   ....[23]....
        /*0294*/ 	.word	0x00001050


	//   ....[24]....
        /*0298*/ 	.word	0x00001060


	//   ....[25]....
        /*029c*/ 	.word	0x000010b0


	//   ....[26]....
        /*02a0*/ 	.word	0x000010c0


	//   ....[27]....
        /*02a4*/ 	.word	0x00001110


	//   ....[28]....
        /*02a8*/ 	.word	0x00001120


	//   ....[29]....
        /*02ac*/ 	.word	0x00001170


	//   ....[30]....
        /*02b0*/ 	.word	0x00001180


	//   ....[31]....
        /*02b4*/ 	.word	0x00001770


	//   ....[32]....
        /*02b8*/ 	.word	0x00001780


	//   ....[33]....
        /*02bc*/ 	.word	0x000017d0


	//   ....[34]....
        /*02c0*/ 	.word	0x000017e0


	//   ....[35]....
        /*02c4*/ 	.word	0x00001830


	//   ....[36]....
        /*02c8*/ 	.word	0x00001840


	//   ....[37]....
        /*02cc*/ 	.word	0x00001890


	//   ....[38]....
        /*02d0*/ 	.word	0x000018a0


	//   ....[39]....
        /*02d4*/ 	.word	0x000018f0


	//   ....[40]....
        /*02d8*/ 	.word	0x00001900


	//   ....[41]....
        /*02dc*/ 	.word	0x00001990


	//   ....[42]....
        /*02e0*/ 	.word	0x000019a0


	//   ....[43]....
        /*02e4*/ 	.word	0x000019f0


	//   ....[44]....
        /*02e8*/ 	.word	0x00001a00


	//   ....[45]....
        /*02ec*/ 	.word	0x00001a50


	//   ....[46]....
        /*02f0*/ 	.word	0x00001a60


	//   ....[47]....
        /*02f4*/ 	.word	0x00001ab0


	//   ....[48]....
        /*02f8*/ 	.word	0x00001ac0


	//   ....[49]....
        /*02fc*/ 	.word	0x00001b10


	//   ....[50]....
        /*0300*/ 	.word	0x00001b20


	//   ....[51]....
        /*0304*/ 	.word	0x00001bd0


	//   ....[52]....
        /*0308*/ 	.word	0x00001be0


	//   ....[53]....
        /*030c*/ 	.word	0x00001c30


	//   ....[54]....
        /*0310*/ 	.word	0x00001c40


	//   ....[55]....
        /*0314*/ 	.word	0x00001c90


	//   ....[56]....
        /*0318*/ 	.word	0x00001ca0


	//   ....[57]....
        /*031c*/ 	.word	0x00001cf0


	//   ....[58]....
        /*0320*/ 	.word	0x00001d00


	//   ....[59]....
        /*0324*/ 	.word	0x00001d50


	//   ....[60]....
        /*0328*/ 	.word	0x00001d60


	//   ....[61]....
        /*032c*/ 	.word	0x00001df0


	//   ....[62]....
        /*0330*/ 	.word	0x00001e00


	//   ....[63]....
        /*0334*/ 	.word	0x00001e50


	//   ....[64]....
        /*0338*/ 	.word	0x00001e60


	//   ....[65]....
        /*033c*/ 	.word	0x00001eb0


	//   ....[66]....
        /*0340*/ 	.word	0x00001ec0


	//   ....[67]....
        /*0344*/ 	.word	0x00001f20


	//   ....[68]....
        /*0348*/ 	.word	0x00001f30


	//   ....[69]....
        /*034c*/ 	.word	0x00001fa0


	//   ....[70]....
        /*0350*/ 	.word	0x00001fc0


	//   ....[71]....
        /*0354*/ 	.word	0x00002240


	//   ....[72]....
        /*0358*/ 	.word	0x00002250


	//   ....[73]....
        /*035c*/ 	.word	0x000022a0


	//   ....[74]....
        /*0360*/ 	.word	0x000022b0


	//   ....[75]....
        /*0364*/ 	.word	0x00002300


	//   ....[76]....
        /*0368*/ 	.word	0x00002310


	//   ....[77]....
        /*036c*/ 	.word	0x00002360


	//   ....[78]....
        /*0370*/ 	.word	0x00002370


	//   ....[79]....
        /*0374*/ 	.word	0x000023c0


	//   ....[80]....
        /*0378*/ 	.word	0x000023d0


	//   ....[81]....
        /*037c*/ 	.word	0x00002660


	//   ....[82]....
        /*0380*/ 	.word	0x000026b0


	//   ....[83]....
        /*0384*/ 	.word	0x000026d0


	//   ....[84]....
        /*0388*/ 	.word	0x000026f0


	//   ....[85]....
        /*038c*/ 	.word	0x00002710


	//----- nvinfo : EIATTR_VRC_CTA_INIT_COUNT
	.align		4
.L_2559:
        /*0390*/ 	.byte	0x02, 0x4a
	.zero		1
	.zero		1


	//----- nvinfo : EIATTR_EXIT_INSTR_OFFSETS
	.align		4
        /*0394*/ 	.byte	0x04, 0x1c
        /*0396*/ 	.short	(.L_2561 - .L_2560)


	//   ....[0]....
.L_2560:
        /*0398*/ 	.word	0x00002a40


	//----- nvinfo : EIATTR_CRS_STACK_SIZE
	.align		4
.L_2561:
        /*039c*/ 	.byte	0x04, 0x1e
        /*039e*/ 	.short	(.L_2563 - .L_2562)
.L_2562:
        /*03a0*/ 	.word	0x00000000


	//----- nvinfo : EIATTR_CBANK_PARAM_SIZE
	.align		4
.L_2563:
        /*03a4*/ 	.byte	0x03, 0x19
        /*03a6*/ 	.short	0x0060


	//----- nvinfo : EIATTR_PARAM_CBANK
	.align		4
        /*03a8*/ 	.byte	0x04, 0x0a
        /*03aa*/ 	.short	(.L_2565 - .L_2564)
	.align		4
.L_2564:
        /*03ac*/ 	.word	index@(.nv.constant0._ZN4vllm3moe44grouped_topk_fused_small_expert_count_kernelIf6__halfiLNS0_11ScoringFuncE0ELi384ELb0ELi8EEEvPT_PfPT1_PKT0_llllllbd)
        /*03b0*/ 	.short	0x0380
        /*03b2*/ 	.short	0x0060


	//----- nvinfo : EIATTR_SW_WAR
	.align		4
.L_2565:
        /*03b4*/ 	.byte	0x04, 0x36
        /*03b6*/ 	.short	(.L_2567 - .L_2566)
.L_2566:
        /*03b8*/ 	.word	0x00000008
.L_2567:


//--------------------- .nv.info._ZN4vllm3moe44grouped_topk_fused_small_expert_count_kernelIf6__halfiLNS0_11ScoringFuncE0ELi512ELb0ELi8EEEvPT_PfPT1_PKT0_llllllbd --------------------------
	.section	.nv.info._ZN4vllm3moe44grouped_topk_fused_small_expert_count_kernelIf6__halfiLNS0_11ScoringFuncE0ELi512ELb0ELi8EEEvPT_PfPT1_PKT0_llllllbd,"",@"SHT_CUDA_INFO"
	.sectionflags	@""
	.align	4


	//----- nvinfo : EIATTR_CUDA_API_VERSION
	.align		4
        /*0000*/ 	.byte	0x04, 0x37
        /*0002*/ 	.short	(.L_2569 - .L_2568)
.L_2568:
        /*0004*/ 	.word	0x00000082


	//----- nvinfo : EIATTR_KPARAM_INFO
	.align		4
.L_2569:
        /*0008*/ 	.byte	0x04, 0x17
        /*000a*/ 	.short	(.L_2571 - .L_2570)
.L_2570:
        /*000c*/ 	.word	0x00000000
        /*0010*/ 	.short	0x000b
        /*0012*/ 	.short	0x0058
        /*0014*/ 	.byte	0x00, 0xf0, 0x21, 0x00


	//----- nvinfo : EIATTR_KPARAM_INFO
	.align		4
.L_2571:
        /*0018*/ 	.byte	0x04, 0x17
        /*001a*/ 	.short	(.L_2573 - .L_2572)
.L_2572:
        /*001c*/ 	.word	0x00000000
        /*0020*/ 	.short	0x000a
        /*0022*/ 	.short	0x0050
        /*0024*/ 	.byte	0x00, 0xf0, 0x05, 0x00


	//----- nvinfo : EIATTR_KPARAM_INFO
	.align		4
.L_2573:
        /*0028*/ 	.byte	0x04, 0x17
        /*002a*/ 	.short	(.L_2575 - .L_2574)
.L_2574:
        /*002c*/ 	.word	0x00000000
        /*0030*/ 	.short	0x0009
        /*0032*/ 	.short	0x0048
        /*0034*/ 	.byte	0x00, 0xf0, 0x21, 0x00


	//----- nvinfo : EIATTR_KPARAM_INFO
	.align		4
.L_2575:
        /*0038*/ 	.byte	0x04, 0x17
        /*003a*/ 	.short	(.L_2577 - .L_2576)
.L_2576:
        /*003c*/ 	.word	0x00000000
        /*0040*/ 	.short	0x0008
        /*0042*/ 	.short	0x0040
        /*0044*/ 	.byte	0x00, 0xf0, 0x21, 0x00


	//----- nvinfo : EIATTR_KPARAM_INFO
	.align		4
.L_2577:
        /*0048*/ 	.byte	0x04, 0x17
        /*004a*/ 	.short	(.L_2579 - .L_2578)
.L_2578:
        /*004c*/ 	.word	0x00000000
        /*0050*/ 	.short	0x0007
        /*0052*/ 	.short	0x0038
        /*0054*/ 	.byte	0x00, 0xf0, 0x21, 0x00


	//----- nvinfo : EIATTR_KPARAM_INFO
	.align		4
.L_2579:
        /*0058*/ 	.byte	0x04, 0x17
        /*005a*/ 	.short	(.L_2581 - .L_2580)
.L_2580:
        /*005c*/ 	.word	0x00000000
        /*0060*/ 	.short	0x0006
        /*0062*/ 	.short	0x0030
        /*0064*/ 	.byte	0x00, 0xf0, 0x21, 0x00


	//----- nvinfo : EIATTR_KPARAM_INFO
	.align		4
.L_2581:
        /*0068*/ 	.byte	0x04, 0x17
        /*006a*/ 	.short	(.L_2583 - .L_2582)
.L_2582:
        /*006c*/ 	.word	0x00000000
        /*0070*/ 	.short	0x0005
        /*0072*/ 	.short	0x0028
        /*0074*/ 	.byte	0x00, 0xf0, 0x21, 0x00


	//----- nvinfo : EIATTR_KPARAM_INFO
	.align		4
.L_2583:
        /*0078*/ 	.byte	0x04, 0x17
        /*007a*/ 	.short	(.L_2585 - .L_2584)
.L_2584:
        /*007c*/ 	.word	0x00000000
        /*0080*/ 	.short	0x0004
        /*0082*/ 	.short	0x0020
        /*0084*/ 	.byte	0x00, 0xf0, 0x21, 0x00


	//----- nvinfo : EIATTR_KPARAM_INFO
	.align		4
.L_2585:
        /*0088*/ 	.byte	0x04, 0x17
        /*008a*/ 	.short	(.L_2587 - .L_2586)
.L_2586:
        /*008c*/ 	.word	0x00000000
        /*0090*/ 	.short	0x0003
        /*0092*/ 	.short	0x0018
        /*0094*/ 	.byte	0x00, 0xf5, 0x21, 0x00


	//----- nvinfo : EIATTR_KPARAM_INFO
	.align		4
.L_2587:
        /*0098*/ 	.byte	0x04, 0x17
        /*009a*/ 	.short	(.L_2589 - .L_2588)
.L_2588:
        /*009c*/ 	.word	0x00000000
        /*00a0*/ 	.short	0x0002
        /*00a2*/ 	.short	0x0010
        /*00a4*/ 	.byte	0x00, 0xf5, 0x21, 0x00


	//----- nvinfo : EIATTR_KPARAM_INFO
	.align		4
.L_2589:
        /*00a8*/ 	.byte	0x04, 0x17
        /*00aa*/ 	.short	(.L_2591 - .L_2590)
.L_2590:
        /*00ac*/ 	.word	0x00000000
        /*00b0*/ 	.short	0x0001
        /*00b2*/ 	.short	0x0008
        /*00b4*/ 	.byte	0x00, 0xf5, 0x21, 0x00


	//----- nvinfo : EIATTR_KPARAM_INFO
	.align		4
.L_2591:
        /*00b8*/ 	.byte	0x04, 0x17
        /*00ba*/ 	.short	(.L_2593 - .L_2592)
.L_2592:
        /*00bc*/ 	.word	0x00000000
        /*00c0*/ 	.short	0x0000
        /*00c2*/ 	.short	0x0000
        /*00c4*/ 	.byte	0x00, 0xf5, 0x21, 0x00


	//----- nvinfo : EIATTR_SPARSE_MMA_MASK
	.align		4
.L_2593:
        /*00c8*/ 	.byte	0x03, 0x50
        /*00ca*/ 	.short	0x0000


	//----- nvinfo : EIATTR_MAXREG_COUNT
	.align		4
        /*00cc*/ 	.byte	0x03, 0x1b
        /*00ce*/ 	.short	0x00ff


	//----- nvinfo : EIATTR_NUM_BARRIERS
	.align		4
        /*00d0*/ 	.byte	0x02, 0x4c
        /*00d2*/ 	.byte	0x01
	.zero		1


	//----- nvinfo : EIATTR_MERCURY_ISA_VERSION
	.align		4
        /*00d4*/ 	.byte	0x03, 0x5f
        /*00d6*/ 	.short	0x0101


	//----- nvinfo : EIATTR_COOP_GROUP_MASK_REGIDS
	.align		4
        /*00d8*/ 	.byte	0x04, 0x29
        /*00da*/ 	.short	(.L_2595 - .L_2594)


	//   ....[0]....
.L_2594:
        /*00dc*/ 	.word	0xffffffff


	//   ....[1]....
        /*00e0*/ 	.word	0xffffffff


	//   ....[2]....
        /*00e4*/ 	.word	0xffffffff


	//   ....[3]....
        /*00e8*/ 	.word	0xffffffff


	//   ....[4]....
        /*00ec*/ 	.word	0xffffffff


	//   ....[5]....
        /*00f0*/ 	.word	0xffffffff


	//   ....[6]....
        /*00f4*/ 	.word	0xffffffff


	//   ....[7]....
        /*00f8*/ 	.word	0xffffffff


	//   ....[8]....
        /*00fc*/ 	.word	0xffffffff


	//   ....[9]....
        /*0100*/ 	.word	0xffffffff


	//   ....[10]....
        /*0104*/ 	.word	0xffffffff


	//   ....[11]....
        /*0108*/ 	.word	0xffffffff


	//   ....[12]....
        /*010c*/ 	.word	0xffffffff


	//   ....[13]....
        /*0110*/ 	.word	0xffffffff


	//   ....[14]....
        /*0114*/ 	.word	0xffffffff


	//   ....[15]....
        /*0118*/ 	.word	0xffffffff


	//   ....[16]....
        /*011c*/ 	.word	0xffffffff


	//   ....[17]....
        /*0120*/ 	.word	0xffffffff


	//   ....[18]....
        /*0124*/ 	.word	0xffffffff


	//   ....[19]....
        /*0128*/ 	.word	0xffffffff


	//   ....[20]....
        /*012c*/ 	.word	0xffffffff


	//   ....[21]....
        /*0130*/ 	.word	0xffffffff


	//   ....[22]....
        /*0134*/ 	.word	0xffffffff


	//   ....[23]....
        /*0138*/ 	.word	0xffffffff


	//   ....[24]....
        /*013c*/ 	.word	0xffffffff


	//   ....[25]....
        /*0140*/ 	.word	0xffffffff


	//   ....[26]....
        /*0144*/ 	.word	0xffffffff


	//   ....[27]....
        /*0148*/ 	.word	0xffffffff


	//   ....[28]....
        /*014c*/ 	.word	0xffffffff


	//   ....[29]....
        /*0150*/ 	.word	0xffffffff


	//   ....[30]....
        /*0154*/ 	.word	0xffffffff


	//   ....[31]....
        /*0158*/ 	.word	0xffffffff


	//   ....[32]....
        /*015c*/ 	.word	0xffffffff


	//   ....[33]....
        /*0160*/ 	.word	0xffffffff


	//   ....[34]....
        /*0164*/ 	.word	0xffffffff


	//   ....[35]....
        /*0168*/ 	.word	0xffffffff


	//   ....[36]....
        /*016c*/ 	.word	0xffffffff


	//   ....[37]....
        /*0170*/ 	.word	0xffffffff


	//   ....[38]....
        /*0174*/ 	.word	0xffffffff


	//   ....[39]....
        /*0178*/ 	.word	0xffffffff


	//   ....[40]....
        /*017c*/ 	.word	0xffffffff


	//   ....[41]....
        /*0180*/ 	.word	0xffffffff


	//   ....[42]....
        /*0184*/ 	.word	0xffffffff


	//   ....[43]....
        /*0188*/ 	.word	0xffffffff


	//   ....[44]....
        /*018c*/ 	.word	0xffffffff


	//   ....[45]....
        /*0190*/ 	.word	0xffffffff


	//   ....[46]....
        /*0194*/ 	.word	0xffffffff


	//   ....[47]....
        /*0198*/ 	.word	0xffffffff


	//   ....[48]....
        /*019c*/ 	.word	0xffffffff


	//   ....[49]....
        /*01a0*/ 	.word	0xffffffff


	//   ....[50]....
        /*01a4*/ 	.word	0xffffffff


	//   ....[51]....
        /*01a8*/ 	.word	0xffffffff


	//   ....[52]....
        /*01ac*/ 	.word	0xffffffff


	//   ....[53]....
        /*01b0*/ 	.word	0xffffffff


	//   ....[54]....
        /*01b4*/ 	.word	0xffffffff


	//   ....[55]....
        /*01b8*/ 	.word	0xffffffff


	//   ....[56]....
        /*01bc*/ 	.word	0xffffffff


	//   ....[57]....
        /*01c0*/ 	.word	0xffffffff


	//   ....[58]....
        /*01c4*/ 	.word	0xffffffff


	//   ....[59]....
        /*01c8*/ 	.word	0xffffffff


	//   ....[60]....
        /*01cc*/ 	.word	0xffffffff


	//   ....[61]....
        /*01d0*/ 	.word	0xffffffff


	//   ....[62]....
        /*01d4*/ 	.word	0xffffffff


	//   ....[63]....
        /*01d8*/ 	.word	0xffffffff


	//   ....[64]....
        /*01dc*/ 	.word	0xffffffff


	//   ....[65]....
        /*01e0*/ 	.word	0xffffffff


	//   ....[66]....
        /*01e4*/ 	.word	0xffffffff


	//   ....[67]....
        /*01e8*/ 	.word	0xffffffff


	//   ....[68]....
        /*01ec*/ 	.word	0xffffffff


	//   ....[69]....
        /*01f0*/ 	.word	0xffffffff


	//   ....[70]....
        /*01f4*/ 	.word	0xffffffff


	//   ....[71]....
        /*01f8*/ 	.word	0xffffffff


	//   ....[72]....
        /*01fc*/ 	.word	0xffffffff


	//   ....[73]....
        /*0200*/ 	.word	0xffffffff


	//   ....[74]....
        /*0204*/ 	.word	0xffffffff


	//   ....[75]....
        /*0208*/ 	.word	0xffffffff


	//   ....[76]....
        /*020c*/ 	.word	0xffffffff


	//   ....[77]....
        /*0210*/ 	.word	0xffffffff


	//   ....[78]....
        /*0214*/ 	.word	0xffffffff


	//   ....[79]....
        /*0218*/ 	.word	0xffffffff


	//   ....[80]....
        /*021c*/ 	.word	0xffffffff


	//   ....[81]....
        /*0220*/ 	.word	0xffffffff


	//   ....[82]....
        /*0224*/ 	.word	0xffffffff


	//   ....[83]....
        /*0228*/ 	.word	0xffffffff


	//   ....[84]....
        /*022c*/ 	.word	0xffffffff


	//   ....[85]....
        /*0230*/ 	.word	0xffffffff


	//----- nvinfo : EIATTR_COOP_GROUP_INSTR_OFFSETS
	.align		4
.L_2595:
        /*0234*/ 	.byte	0x04, 0x28
        /*0236*/ 	.short	(.L_2597 - .L_2596)


	//   ....[0]....
.L_2596:
        /*0238*/ 	.word	0x000000b0


	//   ....[1]....
        /*023c*/ 	.word	0x000009c0


	//   ....[2]....
        /*0240*/ 	.word	0x000009d0


	//   ....[3]....
        /*0244*/ 	.word	0x00000a20


	//   ....[4]....
        /*0248*/ 	.word	0x00000a30


	//   ....[5]....
        /*024c*/ 	.word	0x00000a80


	//   ....[6]....
        /*0250*/ 	.word	0x00000a90


	//   ....[7]....
        /*0254*/ 	.word	0x00000ae0


	//   ....[8]....
        /*0258*/ 	.word	0x00000af0


	//   ....[9]....
        /*025c*/ 	.word	0x00000b50


	//   ....[10]....
        /*0260*/ 	.word	0x00000b80


	//   ....[11]....
        /*0264*/ 	.word	0x00000c30


	//   ....[12]....
        /*0268*/ 	.word	0x00000c40


	//   ....[13]....
        /*026c*/ 	.word	0x00000c90


	//   ....[14]....
        /*0270*/ 	.word	0x00000ca0


	//   ....[15]....
        /*0274*/ 	.word	0x00000cf0


	//   ....[16]....
        /*0278*/ 	.word	0x00000d00


	//   ....[17]....
        /*027c*/ 	.word	0x00000d50


	//   ....[18]....
        /*0280*/ 	.word	0x00000d60


	//   ....[19]....
        /*0284*/ 	.word	0x00000dc0


	//   ....[20]....
        /*0288*/ 	.word	0x00000df0


	//   ....[21]....
        /*028c*/ 	.word	0x00000ff0


	//   ....[22]....
        /*0290*/ 	.word	0x00001000


	//   ....[23]....
        /*0294*/ 	.word	0x00001050


	//   ....[24]....
        /*0298*/ 	.word	0x00001060


	//   ....[25]....
        /*029c*/ 	.word	0x000010b0


	//   ....[26]....
        /*02a0*/ 	.word	0x000010c0


	//   ....[27]....
        /*02a4*/ 	.word	0x00001110


	//   ....[28]....
        /*02a8*/ 	.word	0x00001120


	//   ....[29]....
        /*02ac*/ 	.word	0x00001170


	//   ....[30]....
        /*02b0*/ 	.word	0x00001180


	//   ....[31]....
        /*02b4*/ 	.word	0x00001700


	//   ....[32]....
        /*02b8*/ 	.word	0x00001710


	//   ....[33]....
        /*02bc*/ 	.word	0x00001760


	//   ....[34]....
        /*02c0*/ 	.word	0x00001770


	//   ....[35]....
        /*02c4*/ 	.word	0x000017c0


	//   ....[36]....
        /*02c8*/ 	.word	0x000017d0


	//   ....[37]....
        /*02cc*/ 	.word	0x00001820


	//   ....[38]....
        /*02d0*/ 	.word	0x00001830


	//   ....[39]....
        /*02d4*/ 	.word	0x00001880


	//   ....[40]....
        /*02d8*/ 	.word	0x00001890


	//   ....[41]....
        /*02dc*/ 	.word	0x00001920


	//   ....[42]....
        /*02e0*/ 	.word	0x00001930


	//   ....[43]....
        /*02e4*/ 	.word	0x00001980


	//   ....[44]....
        /*02e8*/ 	.word	0x00001990


	//   ....[45]....
        /*02ec*/ 	.word	0x000019e0


	//   ....[46]....
        /*02f0*/ 	.word	0x000019f0


	//   ....[47]....
        /*02f4*/ 	.word	0x00001a40


	//   ....[48]....
        /*02f8*/ 	.word	0x00001a50


	//   ....[49]....
        /*02fc*/ 	.word	0x00001aa0


	//   ....[50]....
        /*0300*/ 	.word	0x00001ab0


	//   ....[51]....
        /*0304*/ 	.word	0x00001b50


	//   ....[52]....
        /*0308*/ 	.word	0x00001b60


	//   ....[53]....
        /*030c*/ 	.word	0x00001bb0


	//   ....[54]....
        /*0310*/ 	.word	0x00001bc0


	//   ....[55]....
        /*0314*/ 	.word	0x00001c10


	//   ....[56]....
        /*0318*/ 	.word	0x00001c20


	//   ....[57]....
        /*031c*/ 	.word	0x00001c70


	//   ....[58]....
        /*0320*/ 	.word	0x00001c80


	//   ....[59]....
        /*0324*/ 	.word	0x00001cd0


	//   ....[60]....
        /*0328*/ 	.word	0x00001ce0


	//   ....[61]....
        /*032c*/ 	.word	0x00001d70


	//   ....[62]....
        /*0330*/ 	.word	0x00001d80


	//   ....[63]....
        /*0334*/ 	.word	0x00001dd0


	//   ....[64]....
        /*0338*/ 	.word	0x00001de0


	//   ....[65]....
        /*033c*/ 	.word	0x00001e30


	//   ....[66]....
        /*0340*/ 	.word	0x00001e40


	//   ....[67]....
        /*0344*/ 	.word	0x00001ea0


	//   ....[68]....
        /*0348*/ 	.word	0x00001eb0


	//   ....[69]....
        /*034c*/ 	.word	0x00001f20


	//   ....[70]....
        /*0350*/ 	.word	0x00001f50


	//   ....[71]....
        /*0354*/ 	.word	0x000021c0


	//   ....[72]....
        /*0358*/ 	.word	0x000021e0


	//   ....[73]....
        /*035c*/ 	.word	0x00002230


	//   ....[74]....
        /*0360*/ 	.word	0x00002240


	//   ....[75]....
        /*0364*/ 	.word	0x00002290


	//   ....[76]....
        /*0368*/ 	.word	0x000022a0


	//   ....[77]....
        /*036c*/ 	.word	0x000022f0


	//   ....[78]....
        /*0370*/ 	.word	0x00002300


	//   ....[79]....
        /*0374*/ 	.word	0x00002350


	//   ....[80]....
        /*0378*/ 	.word	0x00002360


	//   ....[81]....
        /*037c*/ 	.word	0x000025c0


	//   ....[82]....
        /*0380*/ 	.word	0x00002610


	//   ....[83]....
        /*0384*/ 	.word	0x00002630


	//   ....[84]....
        /*0388*/ 	.word	0x00002650


	//   ....[85]....
        /*038c*/ 	.word	0x00002670


	//----- nvinfo : EIATTR_VRC_CTA_INIT_COUNT
	.align		4
.L_2597:
        /*0390*/ 	.byte	0x02, 0x4a
	.zero		1
	.zero		1


	//----- nvinfo : EIATTR_EXIT_INSTR_OFFSETS
	.align		4
        /*0394*/ 	.byte	0x04, 0x1c
        /*0396*/ 	.short	(.L_2599 - .L_2598)


	//   ....[0]....
.L_2598:
        /*0398*/ 	.word	0x000029a0


	//----- nvinfo : EIATTR_CRS_STACK_SIZE
	.align		4
.L_2599:
        /*039c*/ 	.byte	0x04, 0x1e
        /*039e*/ 	.short	(.L_2601 - .L_2600)
.L_2600:
        /*03a0*/ 	.word	0x00000000


	//----- nvinfo : EIATTR_CBANK_PARAM_SIZE
	.align		4
.L_2601:
        /*03a4*/ 	.byte	0x03, 0x19
        /*03a6*/ 	.short	0x0060


	//----- nvinfo : EIATTR_PARAM_CBANK
	.align		4
        /*03a8*/ 	.byte	0x04, 0x0a
        /*03aa*/ 	.short	(.L_2603 - .L_2602)
	.align		4
.L_2602:
        /*03ac*/ 	.word	index@(.nv.constant0._ZN4vllm3moe44grouped_topk_fused_small_expert_count_kernelIf6__halfiLNS0_11ScoringFuncE0ELi512ELb0ELi8EEEvPT_PfPT1_PKT0_llllllbd)
        /*03b0*/ 	.short	0x0380
        /*03b2*/ 	.short	0x0060


	//----- nvinfo : EIATTR_SW_WAR
	.align		4
.L_2603:
        /*03b4*/ 	.byte	0x04, 0x36
        /*03b6*/ 	.short	(.L_2605 - .L_2604)
.L_2604:
        /*03b8*/ 	.word	0x00000008
.L_2605:


//--------------------- .nv.info._ZN4vllm3moe44grouped_topk_fused_small_expert_count_kernelIf6__halfiLNS0_11ScoringFuncE0ELi512ELb0ELi22EEEvPT_PfPT1_PKT0_llllllbd --------------------------
	.section	.nv.info._ZN4vllm3moe44grouped_topk_fused_small_expert_count_kernelIf6__halfiLNS0_11ScoringFuncE0ELi512ELb0ELi22EEEvPT_PfPT1_PKT0_llllllbd,"",@"SHT_CUDA_INFO"
	.sectionflags	@""
	.align	4


	//----- nvinfo : EIATTR_CUDA_API_VERSION
	.align		4
        /*0000*/ 	.byte	0x04, 0x37
        /*0002*/ 	.short	(.L_2607 - .L_2606)
.L_2606:
        /*0004*/ 	.word	0x00000082


	//----- nvinfo : EIATTR_KPARAM_INFO
	.align		4
.L_2607:
        /*0008*/ 	.byte	0x04, 0x17
        /*000a*/ 	.short	(.L_2609 - .L_2608)
.L_2608:
        /*000c*/ 	.word	0x00000000
        /*0010*/ 	.short	0x000b
        /*0012*/ 	.short	0x0058
        /*0014*/ 	.byte	0x00, 0xf0, 0x21, 0x00


	//----- nvinfo : EIATTR_KPARAM_INFO
	.align		4
.L_2609:
        /*0018*/ 	.byte	0x04, 0x17
        /*001a*/ 	.short	(.L_2611 - .L_2610)
.L_2610:
        /*001c*/ 	.word	0x00000000
        /*0020*/ 	.short	0x000a
        /*0022*/ 	.short	0x0050
        /*0024*/ 	.byte	0x00, 0xf0, 0x05, 0x00


	//----- nvinfo : EIATTR_KPARAM_INFO
	.align		4
.L_2611:
        /*0028*/ 	.byte	0x04, 0x17
        /*002a*/ 	.short	(.L_2613 - .L_2612)
.L_2612:
        /*002c*/ 	.word	0x00000000
        /*0030*/ 	.short	0x0009
        /*0032*/ 	.short	0x0048
        /*0034*/ 	.byte	0x00, 0xf0, 0x21, 0x00


	//----- nvinfo : EIATTR_KPARAM_INFO
	.align		4
.L_2613:
        /*0038*/ 	.byte	0x04, 0x17
        /*003a*/ 	.short	(.L_2615 - .L_2614)
.L_2614:
        /*003c*/ 	.word	0x00000000
        /*0040*/ 	.short	0x0008
        /*0042*/ 	.short	0x0040
        /*0044*/ 	.byte	0x00, 0xf0, 0x21, 0x00


	//----- nvinfo : EIATTR_KPARAM_INFO
	.align		4
.L_2615:
        /*0048*/ 	.byte	0x04, 0x17
        /*004a*/ 	.short	(.L_2617 - .L_2616)
.L_2616:
        /*004c*/ 	.word	0x00000000
        /*0050*/ 	.short	0x0007
        /*0052*/ 	.short	0x0038
        /*0054*/ 	.byte	0x00, 0xf0, 0x21, 0x00


	//----- nvinfo : EIATTR_KPARAM_INFO
	.align		4
.L_2617:
        /*0058*/ 	.byte	0x04, 0x17
        /*005a*/ 	.short	(.L_2619 - .L_2618)
.L_2618:
        /*005c*/ 	.word	0x00000000
        /*0060*/ 	.short	0x0006
        /*0062*/ 	.short	0x0030
        /*0064*/ 	.byte	0x00, 0xf0, 0x21, 0x00


	//----- nvinfo : EIATTR_KPARAM_INFO
	.align		4
.L_2619:
        /*0068*/ 	.byte	0x04, 0x17
        /*006a*/ 	.short	(.L_2621 - .L_2620)
.L_2620:
        /*006c*/ 	.word	0x00000000
        /*0070*/ 	.short	0x0005
        /*0072*/ 	.short	0x0028
        /*0074*/ 	.byte	0x00, 0xf0, 0x21, 0x00


	//----- nvinfo : EIATTR_KPARAM_INFO
	.align		4
.L_2621:
        /*0078*/ 	.byte	0x04, 0x17
        /*007a*/ 	.short	(.L_2623 - .L_2622)
.L_2622:
        /*007c*/ 	.word	0x00000000
        /*0080*/ 	.short	0x0004
        /*0082*/ 	.short	0x0020
        /*0084*/ 	.byte	0x00, 0xf0, 0x21, 0x00


	//----- nvinfo : EIATTR_KPARAM_INFO
	.align		4
.L_2623:
        /*0088*/ 	.byte	0x04, 0x17
        /*008a*/ 	.short	(.L_2625 - .L_2624)
.L_2624:
        /*008c*/ 	.word	0x00000000
        /*0090*/ 	.short	0x0003
        /*0092*/ 	.short	0x0018
        /*0094*/ 	.byte	0x00, 0xf5, 0x21, 0x00


	//----- nvinfo : EIATTR_KPARAM_INFO
	.align		4
.L_2625:
        /*0098*/ 	.byte	0x04, 0x17
        /*009a*/ 	.short	(.L_2627 - .L_2626)
.L_2626:
        /*009c*/ 	.word	0x00000000
        /*00a0*/ 	.short	0x0002
        /*00a2*/ 	.short	0x0010
        /*00a4*/ 	.byte	0x00, 0xf5, 0x21, 0x00


	//----- nvinfo : EIATTR_KPARAM_INFO
	.align		4
.L_2627:
        /*00a8*/ 	.byte	0x04, 0x17
        /*00aa*/ 	.short	(.L_2629 - .L_2628)
.L_2628:
        /*00ac*/ 	.word	0x00000000
        /*00b0*/ 	.short	0x0001
        /*00b2*/ 	.short	0x0008
        /*00b4*/ 	.byte	0x00, 0xf5, 0x21, 0x00


	//----- nvinfo : EIATTR_KPARAM_INFO
	.align		4
.L_2629:
        /*00b8*/ 	.byte	0x04, 0x17
        /*00ba*/ 	.short	(.L_2631 - .L_2630)
.L_2630:
        /*00bc*/ 	.word	0x00000000
        /*00c0*/ 	.short	0x0000
        /*00c2*/ 	.short	0x0000
        /*00c4*/ 	.byte	0x00, 0xf5, 0x21, 0x00


	//----- nvinfo : EIATTR_SPARSE_MMA_MASK
	.align		4
.L_2631:
        /*00c8*/ 	.byte	0x03, 0x50
        /*00ca*/ 	.short	0x0000


	//----- nvinfo : EIATTR_MAXREG_COUNT
	.align		4
        /*00cc*/ 	.byte	0x03, 0x1b
        /*00ce*/ 	.short	0x00ff


	//----- nvinfo : EIATTR_NUM_BARRIERS
	.align		4
        /*00d0*/ 	.byte	0x02, 0x4c
        /*00d2*/ 	.byte	0x01
	.zero		1


	//----- nvinfo : EIATTR_MERCURY_ISA_VERSION
	.align		4
        /*00d4*/ 	.byte	0x03, 0x5f
        /*00d6*/ 	.short	0x0101


	//----- nvinfo : EIATTR_COOP_GROUP_MASK_REGIDS
	.align		4
        /*00d8*/ 	.byte	0x04, 0x29
        /*00da*/ 	.short	(.L_2633 - .L_2632)


	//   ....[0]....
.L_2632:
        /*00dc*/ 	.word	0xffffffff


	//   ....[1]....
        /*00e0*/ 	.word	0xffffffff


	//   ....[2]....
        /*00e4*/ 	.word	0xffffffff


	//   ....[3]....
        /*00e8*/ 	.word	0xffffffff


	//   ....[4]....
        /*00ec*/ 	.word	0xffffffff


	//   ....[5]....
        /*00f0*/ 	.word	0xffffffff


	//   ....[6]....
        /*00f4*/ 	.word	0xffffffff


	//   ....[7]....
        /*00f8*/ 	.word	0xffffffff


	//   ....[8]....
        /*00fc*/ 	.word	0xffffffff


	//   ....[9]....
        /*0100*/ 	.word	0xffffffff


	//   ....[10]....
        /*0104*/ 	.word	0xffffffff


	//   ....[11]....
        /*0108*/ 	.word	0xffffffff


	//   ....[12]....
        /*010c*/ 	.word	0xffffffff


	//   ....[13]....
        /*0110*/ 	.word	0xffffffff


	//   ....[14]....
        /*0114*/ 	.word	0xffffffff


	//   ....[15]....
        /*0118*/ 	.word	0xffffffff


	//   ....[16]....
        /*011c*/ 	.word	0xffffffff


	//   ....[17]....
        /*0120*/ 	.word	0xffffffff


	//   ....[18]....
        /*0124*/ 	.word	0xffffffff


	//   ....[19]....
        /*0128*/ 	.word	0xffffffff


	//   ....[20]....
        /*012c*/ 	.word	0xffffffff


	//   ....[21]....
        /*0130*/ 	.word	0xffffffff


	//   ....[22]....
        /*0134*/ 	.word	0xffffffff


	//   ....[23]....
        /*0138*/ 	.word	0xffffffff


	//   ....[24]....
        /*013c*/ 	.word	0xffffffff


	//   ....[25]....
        /*0140*/ 	.word	0xffffffff


	//   ....[26]....
        /*0144*/ 	.word	0xffffffff


	//   ....[27]....
        /*0148*/ 	.word	0xffffffff


	//   ....[28]....
        /*014c*/ 	.word	0xffffffff


	//   ....[29]....
        /*0150*/ 	.word	0xffffffff


	//   ....[30]....
        /*0154*/ 	.word	0xffffffff


	//   ....[31]....
        /*0158*/ 	.word	0xffffffff


	//   ....[32]....
        /*015c*/ 	.word	0xffffffff


	//   ....[33]....
        /*0160*/ 	.word	0xffffffff


	//   ....[34]....
        /*0164*/ 	.word	0xffffffff


	//   ....[35]....
        /*0168*/ 	.word	0xffffffff


	//   ....[36]....
        /*016c*/ 	.word	0xffffffff


	//   ....[37]....
        /*0170*/ 	.word	0xffffffff


	//   ....[38]....
        /*0174*/ 	.word	0xffffffff


	//   ....[39]....
        /*0178*/ 	.word	0xffffffff


	//   ....[40]....
        /*017c*/ 	.word	0xffffffff


	//   ....[41]....
        /*0180*/ 	.word	0xffffffff


	//   ....[42]....
        /*0184*/ 	.word	0xffffffff


	//   ....[43]....
        /*0188*/ 	.word	0xffffffff


	//   ....[44]....
        /*018c*/ 	.word	0xffffffff


	//   ....[45]....
        /*0190*/ 	.word	0xffffffff


	//   ....[46]....
        /*0194*/ 	.word	0xffffffff


	//   ....[47]....
        /*0198*/ 	.word	0xffffffff


	//   ....[48]....
        /*019c*/ 	.word	0xffffffff


	//   ....[49]....
        /*01a0*/ 	.word	0xffffffff


	//   ....[50]....
        /*01a4*/ 	.word	0xffffffff


	//   ....[51]....
        /*01a8*/ 	.word	0xffffffff


	//   ....[52]....
        /*01ac*/ 	.word	0xffffffff


	//   ....[53]....
        /*01b0*/ 	.word	0xffffffff


	//   ....[54]....
        /*01b4*/ 	.word	0xffffffff


	//   ....[55]....
        /*01b8*/ 	.word	0xffffffff


	//   ....[56]....
        /*01bc*/ 	.word	0xffffffff


	//   ....[57]....
        /*01c0*/ 	.word	0xffffffff


	//   ....[58]....
        /*01c4*/ 	.word	0xffffffff


	//   ....[59]....
        /*01c8*/ 	.word	0xffffffff


	//   ....[60]....
        /*01cc*/ 	.word	0xffffffff


	//   ....[61]....
        /*01d0*/ 	.word	0xffffffff


	//   ....[62]....
        /*01d4*/ 	.word	0xffffffff


	//   ....[63]....
        /*01d8*/ 	.word	0xffffffff


	//   ....[64]....
        /*01dc*/ 	.word	0xffffffff


	//   ....[65]....
        /*01e0*/ 	.word	0xffffffff


	//   ....[66]....
        /*01e4*/ 	.word	0xffffffff


	//   ....[67]....
        /*01e8*/ 	.word	0xffffffff


	//   ....[68]....
        /*01ec*/ 	.word	0xffffffff


	//   ....[69]....
        /*01f0*/ 	.word	0xffffffff


	//   ....[70]....
        /*01f4*/ 	.word	0xffffffff


	//   ....[71]....
        /*01f8*/ 	.word	0xffffffff


	//   ....[72]....
        /*01fc*/ 	.word	0xffffffff


	//   ....[73]....
        /*0200*/ 	.word	0xffffffff


	//   ....[74]....
        /*0204*/ 	.word	0xffffffff


	//   ....[75]....
        /*0208*/ 	.word	0xffffffff


	//   ....[76]....
        /*020c*/ 	.word	0xffffffff


	//   ....[77]....
        /*0210*/ 	.word	0xffffffff


	//   ....[78]....
        /*0214*/ 	.word	0xffffffff


	//   ....[79]....
        /*0218*/ 	.word	0xffffffff


	//   ....[80]....
        /*021c*/ 	.word	0xffffffff


	//   ....[81]....
        /*0220*/ 	.word	0xffffffff


	//   ....[82]....
        /*0224*/ 	.word	0xffffffff


	//   ....[83]....
        /*0228*/ 	.word	0xffffffff


	//   ....[84]....
        /*022c*/ 	.word	0xffffffff


	//   ....[85]....
        /*0230*/ 	.word	0xffffffff


	//----- nvinfo : EIATTR_COOP_GROUP_INSTR_OFFSETS
	.align		4
.L_2633:
        /*0234*/ 	.byte	0x04, 0x28
        /*0236*/ 	.short	(.L_2635 - .L_2634)


	//   ....[0]....
.L_2634:
        /*0238*/ 	.word	0x000000b0


	//   ....[1]....
        /*023c*/ 	.word	0x000009c0


	//   ....[2]....
        /*0240*/ 	.word	0x000009d0


	//   ....[3]....
        /*0244*/ 	.word	0x00000a20


	//   ....[4]....
        /*0248*/ 	.word	0x00000a30


	//   ....[5]....
        /*024c*/ 	.word	0x00000a80


	//   ....[6]....
        /*0250*/ 	.word	0x00000a90


	//   ....[7]....
        /*0254*/ 	.word	0x00000ae0


	//   ....[8]....
        /*0258*/ 	.word	0x00000af0


	//   ....[9]....
        /*025c*/ 	.word	0x00000b50


	//   ....[10]....
        /*0260*/ 	.word	0x00000b80


	//   ....[11]....
        /*0264*/ 	.word	0x00000c30


	//   ....[12]....
        /*0268*/ 	.word	0x00000c40


	//   ....[13]....
        /*026c*/ 	.word	0x00000c90


	//   ....[14]....
        /*0270*/ 	.word	0x00000ca0


	//   ....[15]....
        /*0274*/ 	.word	0x00000cf0


	//   ....[16]....
        /*0278*/ 	.word	0x00000d00


	//   ....[17]....
        /*027c*/ 	.word	0x00000d50


	//   ....[18]....
        /*0280*/ 	.word	0x00000d60


	//   ....[19]....
        /*0284*/ 	.word	0x00000dc0


	//   ....[20]....
        /*0288*/ 	.word	0x00000df0


	//   ....[21]....
        /*028c*/ 	.word	0x00000ff0


	//   ....[22]....
        /*0290*/ 	.word	0x00001000


	//   ....[23]....
        /*0294*/ 	.word	0x00001050


	//   ....[24]....
        /*0298*/ 	.word	0x00001060


	//   ....[25]....
        /*029c*/ 	.word	0x000010b0


	//   ....[26]....
        /*02a0*/ 	.word	0x000010c0


	//   ....[27]....
        /*02a4*/ 	.word	0x00001110


	//   ....[28]....
        /*02a8*/ 	.word	0x00001120


	//   ....[29]....
        /*02ac*/ 	.word	0x00001170


	//   ....[30]....
        /*02b0*/ 	.word	0x00001180


	//   ....[31]....
        /*02b4*/ 	.word	0x00001980


	//   ....[32]....
        /*02b8*/ 	.word	0x000019b0


	//   ....[33]....
        /*02bc*/ 	.word	0x00001a10


	//   ....[34]....
        /*02c0*/ 	.word	0x00001a20


	//   ....[35]....
        /*02c4*/ 	.word	0x00001a70


	//   ....[36]....
        /*02c8*/ 	.word	0x00001a80


	//   ....[37]....
        /*02cc*/ 	.word	0x00001ad0


	//   ....[38]....
        /*02d0*/ 	.word	0x00001ae0


	//   ....[39]....
        /*02d4*/ 	.word	0x00001b30


	//   ....[40]....
        /*02d8*/ 	.word	0x00001b40


	//   ....[41]....
        /*02dc*/ 	.word	0x00001c10


	//   ....[42]....
        /*02e0*/ 	.word	0x00001c40


	//   ....[43]....
        /*02e4*/ 	.word	0x00001cb0


	//   ....[44]....
        /*02e8*/ 	.word	0x00001cc0


	//   ....[45]....
        /*02ec*/ 	.word	0x00001d10


	//   ....[46]....
        /*02f0*/ 	.word	0x00001d20


	//   ....[47]....
        /*02f4*/ 	.word	0x00001d70


	//   ....[48]....
        /*02f8*/ 	.word	0x00001d80


	//   ....[49]....
        /*02fc*/ 	.word	0x00001de0


	//   ....[50]....
        /*0300*/ 	.word	0x00001e00


	//   ....[51]....
        /*0304*/ 	.word	0x00001ed0


	//   ....[52]....
        /*0308*/ 	.word	0x00001ef0


	//   ....[53]....
        /*030c*/ 	.word	0x00001f50


	//   ....[54]....
        /*0310*/ 	.word	0x00001f70


	//   ....[55]....
        /*0314*/ 	.word	0x00001fd0


	//   ....[56]....
        /*0318*/ 	.word	0x00001fe0


	//   ....[57]....
        /*031c*/ 	.word	0x00002030


	//   ....[58]....
        /*0320*/ 	.word	0x00002040


	//   ....[59]....
        /*0324*/ 	.word	0x000020a0


	//   ....[60]....
        /*0328*/ 	.word	0x000020d0


	//   ....[61]....
        /*032c*/ 	.word	0x00002190


	//   ....[62]....
        /*0330*/ 	.word	0x000021a0


	//   ....[63]....
        /*0334*/ 	.word	0x00002200


	//   ....[64]....
        /*0338*/ 	.word	0x00002220


	//   ....[65]....
        /*033c*/ 	.word	0x00002280


	//   ....[66]....
        /*0340*/ 	.word	0x00002290


	//   ....[67]....
        /*0344*/ 	.word	0x000022e0


	//   ....[68]....
        /*0348*/ 	.word	0x000022f0


	//   ....[69]....
        /*034c*/ 	.word	0x00002340


	//   ....[70]....
        /*0350*/ 	.word	0x00002350


	//   ....[71]....
        /*0354*/ 	.word	0x00002530


	//   ....[72]....
        /*0358*/ 	.word	0x00002560


	//   ....[73]....
        /*035c*/ 	.word	0x000025c0


	//   ....[74]....
        /*0360*/ 	.word	0x000025d0


	//   ....[75]....
        /*0364*/ 	.word	0x00002620


	//   ....[76]....
        /*0368*/ 	.word	0x00002630


	//   ....[77]....
        /*036c*/ 	.word	0x00002680


	//   ....[78]....
        /*0370*/ 	.word	0x00002690


	//   ....[79]....
        /*0374*/ 	.word	0x000026e0


	//   ....[80]....
        /*0378*/ 	.word	0x000026f0


	//   ....[81]....
        /*037c*/ 	.word	0x00002960


	//   ....[82]....
        /*0380*/ 	.word	0x000029b0


	//   ....[83]....
        /*0384*/ 	.word	0x000029d0


	//   ....[84]....
        /*0388*/ 	.word	0x000029f0


	//   ....[85]....
        /*038c*/ 	.word	0x00002a10


	//----- nvinfo : EIATTR_VRC_CTA_INIT_COUNT
	.align		4
.L_2635:
        /*0390*/ 	.byte	0x02, 0x4a
	.zero		1
	.zero		1


	//----- nvinfo : EIATTR_EXIT_INSTR_OFFSETS
	.align		4
        /*0394*/ 	.byte	0x04, 0x1c
        /*0396*/ 	.short	(.L_2637 - .L_2636)


	//   ....[0]....
.L_2636:
        /*0398*/ 	.word	0x00002d40


	//----- nvinfo : EIATTR_CRS_STACK_SIZE
	.align		4
.L_2637:
        /*039c*/ 	.byte	0x04, 0x1e
        /*039e*/ 	.short	(.L_2639 - .L_2638)
.L_2638:
        /*03a0*/ 	.word	0x00000000


	//----- nvinfo : EIATTR_CBANK_PARAM_SIZE
	.align		4
.L_2639:
        /*03a4*/ 	.byte	0x03, 0x19
        /*03a6*/ 	.short	0x0060


	//----- nvinfo : EIATTR_PARAM_CBANK
	.align		4
        /*03a8*/ 	.byte	0x04, 0x0a
        /*03aa*/ 	.short	(.L_2641 - .L_2640)
	.align		4
.L_2640:
        /*03ac*/ 	.word	index@(.nv.constant0._ZN4vllm3moe44grouped_topk_fused_small_expert_count_kernelIf6__halfiLNS0_11ScoringFuncE0ELi512ELb0ELi22EEEvPT_PfPT1_PKT0_llllllbd)
        /*03b0*/ 	.short	0x0380
        /*03b2*/ 	.short	0x0060


	//----- nvinfo : EIATTR_SW_WAR
	.align		4
.L_2641:
        /*03b4*/ 	.byte	0x04, 0x36
        /*03b6*/ 	.short	(.L_2643 - .L_2642)
.L_2642:
        /*03b8*/ 	.word	0x00000008
.L_2643:


//--------------------- .nv.info._ZN4vllm3moe44grouped_topk_fused_small_expert_count_kernelIf6__halfiLNS0_11ScoringFuncE0ELi256ELb1ELi8EEEvPT_PfPT1_PKT0_llllllbd --------------------------
	.section	.nv.info._ZN4vllm3moe44grouped_topk_fused_small_expert_count_kernelIf6__halfiLNS0_11ScoringFuncE0ELi256ELb1ELi8EEEvPT_PfPT1_PKT0_llllllbd,"",@"SHT_CUDA_INFO"
	.sectionflags	@""
	.align	4


	//----- nvinfo : EIATTR_CUDA_API_VERSION
	.align		4
        /*0000*/ 	.byte	0x04, 0x37
        /*0002*/ 	.short	(.L_2645 - .L_2644)
.L_2644:
        /*0004*/ 	.word	0x00000082


	//----- nvinfo : EIATTR_KPARAM_INFO
	.align		4
.L_2645:
        /*0008*/ 	.byte	0x04, 0x17
        /*000a*/ 	.short	(.L_2647 - .L_2646)
.L_2646:
        /*000c*/ 	.word	0x00000000
        /*0010*/ 	.short	0x000b
        /*0012*/ 	.short	0x0058
        /*0014*/ 	.byte	0x00, 0xf0, 0x21, 0x00


	//----- nvinfo : EIATTR_KPARAM_INFO
	.align		4
.L_2647:
        /*0018*/ 	.byte	0x04, 0x17
        /*001a*/ 	.short	(.L_2649 - .L_2648)
.L_2648:
        /*001c*/ 	.word	0x00000000
        /*0020*/ 	.short	0x000a
        /*0022*/ 	.short	0x0050
        /*0024*/ 	.byte	0x00, 0xf0, 0x05, 0x00


	//----- nvinfo : EIATTR_KPARAM_INFO
	.align		4
.L_2649:
        /*0028*/ 	.byte	0x04, 0x17
        /*002a*/ 	.short	(.L_2651 - .L_2650)
.L_2650:
        /*002c*/ 	.word	0x00000000
        /*0030*/ 	.short	0x0009
        /*0032*/ 	.short	0x0048
        /*0034*/ 	.byte	0x00, 0xf0, 0x21, 0x00


	//----- nvinfo : EIATTR_KPARAM_INFO
	.align		4
.L_2651:
        /*0038*/ 	.byte	0x04, 0x17
        /*003a*/ 	.short	(.L_2653 - .L_2652)
.L_2652:
        /*003c*/ 	.word	0x00000000
        /*0040*/ 	.short	0x0008
        /*0042*/ 	.short	0x0040
        /*0044*/ 	.byte	0x00, 0xf0, 0x21, 0x00


	//----- nvinfo : EIATTR_KPARAM_INFO
	.align		4
.L_2653:
        /*0048*/ 	.byte	0x04, 0x17
        /*004a*/ 	.short	(.L_2655 - .L_2654)
.L_2654:
        /*004c*/ 	.word	0x00000000
        /*0050*/ 	.short	0x0007
        /*0052*/ 	.short	0x0038
        /*0054*/ 	.byte	0x00, 0xf0, 0x21, 0x00


	//----- nvinfo : EIATTR_KPARAM_INFO
	.align		4
.L_2655:
        /*0058*/ 	.byte	0x04, 0x17
        /*005a*/ 	.short	(.L_2657 - .L_2656)
.L_2656:
        /*005c*/ 	.word	0x00000000
        /*0060*/ 	.short	0x0006
        /*0062*/ 	.short	0x0030
        /*0064*/ 	.byte	0x00, 0xf0, 0x21, 0x00


	//----- nvinfo : EIATTR_KPARAM_INFO
	.align		4
.L_2657:
        /*0068*/ 	.byte	0x04, 0x17
        /*006a*/ 	.short	(.L_2659 - .L_2658)
.L_2658:
        /*006c*/ 	.word	0x00000000
        /*0070*/ 	.short	0x0005
        /*0072*/ 	.short	0x0028
        /*0074*/ 	.byte	0x00, 0xf0, 0x21, 0x00


	//----- nvinfo : EIATTR_KPARAM_INFO
	.align		4
.L_2659:
        /*0078*/ 	.byte	0x04, 0x17
        /*007a*/ 	.short	(.L_2661 - .L_2660)
.L_2660:
        /*007c*/ 	.word	0x00000000
        /*0080*/ 	.short	0x0004
        /*0082*/ 	.short	0x0020
        /*0084*/ 	.byte	0x00, 0xf0, 0x21, 0x00


	//----- nvinfo : EIATTR_KPARAM_INFO
	.align		4
.L_2661:
        /*0088*/ 	.byte	0x04, 0x17
        /*008a*/ 	.short	(.L_2663 - .L_2662)
.L_2662:
        /*008c*/ 	.word	0x00000000
        /*0090*/ 	.short	0x0003
        /*0092*/ 	.short	0x0018
        /*0094*/ 	.byte	0x00, 0xf5, 0x21, 0x00


	//----- nvinfo : EIATTR_KPARAM_INFO
	.align		4
.L_2663:
        /*0098*/ 	.byte	0x04, 0x17
        /*009a*/ 	.short	(.L_2665 - .L_2664)
.L_2664:
        /*009c*/ 	.word	0x00000000
        /*00a0*/ 	.short	0x0002
        /*00a2*/ 	.short	0x0010
        /*00a4*/ 	.byte	0x00, 0xf5, 0x21, 0x00


	//----- nvinfo : EIATTR_KPARAM_INFO
	.align		4
.L_2665:
        /*00a8*/ 	.byte	0x04, 0x17
        /*00aa*/ 	.short	(.L_2667 - .L_2666)
.L_2666:
        /*00ac*/ 	.word	0x00000000
        /*00b0*/ 	.short	0x0001
        /*00b2*/ 	.short	0x0008
        /*00b4*/ 	.byte	0x00, 0xf5, 0x21, 0x00


	//----- nvinfo : EIATTR_KPARAM_INFO
	.align		4
.L_2667:
        /*00b8*/ 	.byte	0x04, 0x17
        /*00ba*/ 	.short	(.L_2669 - .L_2668)
.L_2668:
        /*00bc*/ 	.word	0x00000000
        /*00c0*/ 	.short	0x0000
        /*00c2*/ 	.short	0x0000
        /*00c4*/ 	.byte	0x00, 0xf5, 0x21, 0x00


	//----- nvinfo : EIATTR_SPARSE_MMA_MASK
	.align		4
.L_2669:
        /*00c8*/ 	.byte	0x03, 0x50
        /*00ca*/ 	.short	0x0000


	//----- nvinfo : EIATTR_MAXREG_COUNT
	.align		4
        /*00cc*/ 	.byte	0x03, 0x1b
        /*00ce*/ 	.short	0x00ff


	//----- nvinfo : EIATTR_NUM_BARRIERS
	.align		4
        /*00d0*/ 	.byte	0x02, 0x4c
        /*00d2*/ 	.byte	0x01
	.zero		1


	//----- nvinfo : EIATTR_MERCURY_ISA_VERSION
	.align		4
        /*00d4*/ 	.byte	0x03, 0x5f
        /*00d6*/ 	.short	0x0101


	//----- nvinfo : EIATTR_COOP_GROUP_MASK_REGIDS
	.align		4
        /*00d8*/ 	.byte	0x04, 0x29
        /*00da*/ 	.short	(.L_2671 - .L_2670)


	//   ....[0]....
.L_2670:
        /*00dc*/ 	.word	0xffffffff


	//   ....[1]....
        /*00e0*/ 	.word	0xffffffff


	//   ....[2]....
        /*00e4*/ 	.word	0xffffffff


	//   ....[3]....
        /*00e8*/ 	.word	0xffffffff


	//   ....[4]....
        /*00ec*/ 	.word	0xffffffff


	//   ....[5]....
        /*00f0*/ 	.word	0xffffffff


	//   ....[6]....
        /*00f4*/ 	.word	0xffffffff


	//   ....[7]....
        /*00f8*/ 	.word	0xffffffff


	//   ....[8]....
        /*00fc*/ 	.word	0xffffffff


	//   ....[9]....
        /*0100*/ 	.word	0xffffffff


	//   ....[10]....
        /*0104*/ 	.word	0xffffffff


	//   ....[11]....
        /*0108*/ 	.word	0xffffffff


	//   ....[12]....
        /*010c*/ 	.word	0xffffffff


	//   ....[13]....
        /*0110*/ 	.word	0xffffffff


	//   ....[14]....
        /*0114*/ 	.word	0xffffffff


	//   ....[15]....
        /*0118*/ 	.word	0xffffffff


	//   ....[16]....
        /*011c*/ 	.word	0xffffffff


	//   ....[17]....
        /*0120*/ 	.word	0xffffffff


	//   ....[18]....
        /*0124*/ 	.word	0xffffffff


	//   ....[19]....
        /*0128*/ 	.word	0xffffffff


	//   ....[20]....
        /*012c*/ 	.word	0xffffffff


	//   ....[21]....
        /*0130*/ 	.word	0xffffffff


	//   ....[22]....
        /*0134*/ 	.word	0xffffffff


	//   ....[23]....
        /*0138*/ 	.word	0xffffffff


	//   ....[24]....
        /*013c*/ 	.word	0xffffffff


	//   ....[25]....
        /*0140*/ 	.word	0xffffffff


	//   ....[26]....
        /*0144*/ 	.word	0xffffffff


	//   ....[27]....
        /*0148*/ 	.word	0xffffffff


	//   ....[28]....
        /*014c*/ 	.word	0xffffffff


	//   ....[29]....
        /*0150*/ 	.word	0xffffffff


	//   ....[30]....
        /*0154*/ 	.word	0xffffffff


	//   ....[31]....
        /*0158*/ 	.word	0xffffffff


	//   ....[32]....
        /*015c*/ 	.word	0xffffffff


	//   ....[33]....
        /*0160*/ 	.word	0xffffffff


	//   ....[34]....
        /*0164*/ 	.word	0xffffffff


	//   ....[35]....
        /*0168*/ 	.word	0xffffffff


	//   ....[36]....
        /*016c*/ 	.word	0xffffffff


	//   ....[37]....
        /*0170*/ 	.word	0xffffffff


	//   ....[38]....
        /*0174*/ 	.word	0xffffffff


	//   ....[39]....
        /*0178*/ 	.word	0xffffffff


	//   ....[40]....
        /*017c*/ 	.word	0xffffffff


	//   ....[41]....
        /*0180*/ 	.word	0xffffffff


	//   ....[42]....
        /*0184*/ 	.word	0xffffffff


	//   ....[43]....
        /*0188*/ 	.word	0xffffffff


	//   ....[44]....
        /*018c*/ 	.word	0xffffffff


	//   ....[45]....
        /*0190*/ 	.word	0xffffffff


	//   ....[46]....
        /*0194*/ 	.word	0xffffffff


	//   ....[47]....
        /*0198*/ 	.word	0xffffffff


	//   ....[48]....
        /*019c*/ 	.word	0xffffffff


	//   ....[49]....
        /*01a0*/ 	.word	0xffffffff


	//   ....[50]....
        /*01a4*/ 	.word	0xffffffff


	//   ....[51]....
        /*01a8*/ 	.word	0xffffffff


	//   ....[52]....
        /*01ac*/ 	.word	0xffffffff


	//   ....[53]....
        /*01b0*/ 	.word	0xffffffff


	//   ....[54]....
        /*01b4*/ 	.word	0xffffffff


	//   ....[55]....
        /*01b8*/ 	.word	0xffffffff


	//   ....[56]....
        /*01bc*/ 	.word	0xffffffff


	//   ....[57]....
        /*01c0*/ 	.word	0xffffffff


	//   ....[58]....
        /*01c4*/ 	.word	0xffffffff


	//   ....[59]....
        /*01c8*/ 	.word	0xffffffff


	//   ....[60]....
        /*01cc*/ 	.word	0xffffffff


	//   ....[61]....
        /*01d0*/ 	.word	0xffffffff


	//   ....[62]....
        /*01d4*/ 	.word	0xffffffff


	//   ....[63]....
        /*01d8*/ 	.word	0xffffffff


	//   ....[64]....
        /*01dc*/ 	.word	0xffffffff


	//   ....[65]....
        /*01e0*/ 	.word	0xffffffff


	//   ....[66]....
        /*01e4*/ 	.word	0xffffffff


	//   ....[67]....
        /*01e8*/ 	.word	0xffffffff


	//   ....[68]....
        /*01ec*/ 	.word	0xffffffff


	//   ....[69]....
        /*01f0*/ 	.word	0xffffffff


	//   ....[70]....
        /*01f4*/ 	.word	0xffffffff


	//   ....[71]....
        /*01f8*/ 	.word	0xffffffff


	//   ....[72]....
        /*01fc*/ 	.word	0xffffffff


	//   ....[73]....
        /*0200*/ 	.word	0xffffffff


	//   ....[74]....
        /*0204*/ 	.word	0xffffffff


	//   ....[75]....
        /*0208*/ 	.word	0xffffffff


	//   ....[76]....
        /*020c*/ 	.word	0xffffffff


	//   ....[77]....
        /*0210*/ 	.word	0xffffffff


	//   ....[78]....
        /*0214*/ 	.word	0xffffffff


	//   ....[79]....
        /*0218*/ 	.word	0xffffffff


	//   ....[80]....
        /*021c*/ 	.word	0xffffffff


	//   ....[81]....
        /*0220*/ 	.word	0xffffffff


	//   ....[82]....
        /*0224*/ 	.word	0xffffffff


	//   ....[83]....
        /*0228*/ 	.word	0xffffffff


	//   ....[84]....
        /*022c*/ 	.word	0xffffffff


	//   ....[85]....
        /*0230*/ 	.word	0xffffffff


	//   ....[86]....
        /*0234*/ 	.word	0xffffffff


	//   ....[87]....
        /*0238*/ 	.word	0xffffffff


	//   ....[88]....
        /*023c*/ 	.word	0xffffffff


	//   ....[89]....
        /*0240*/ 	.word	0xffffffff


	//   ....[90]....
        /*0244*/ 	.word	0xffffffff


	//   ....[91]....
        /*0248*/ 	.word	0xffffffff


	//   ....[92]....
        /*024c*/ 	.word	0xffffffff


	//   ....[93]....
        /*0250*/ 	.word	0xffffffff


	//   ....[94]....
        /*0254*/ 	.word	0xffffffff


	//   ....[95]....
        /*0258*/ 	.word	0xffffffff


	//   ....[96]....
        /*025c*/ 	.word	0xffffffff


	//   ....[97]....
        /*0260*/ 	.word	0xffffffff


	//   ....[98]....
        /*0264*/ 	.word	0xffffffff


	//   ....[99]....
        /*0268*/ 	.word	0xffffffff


	//   ....[100]....
        /*026c*/ 	.word	0xffffffff


	//   ....[101]....
        /*0270*/ 	.word	0xffffffff


	//   ....[102]....
        /*0274*/ 	.word	0xffffffff


	//   ....[103]....
        /*0278*/ 	.word	0xffffffff


	//   ....[104]....
        /*027c*/ 	.word	0xffffffff


	//   ....[105]....
        /*0280*/ 	.word	0xffffffff


	//   ....[106]....
        /*0284*/ 	.word	0xffffffff


	//   ....[107]....
        /*0288*/ 	.word	0xffffffff


	//   ....[108]....
        /*028c*/ 	.word	0xffffffff


	//   ....[109]....
        /*0290*/ 	.word	0xffffffff


	//   ....[110]....
        /*0294*/ 	.word	0xffffffff


	//   ....[111]....
        /*0298*/ 	.word	0xffffffff


	//----- nvinfo : EIATTR_COOP_GROUP_INSTR_OFFSETS
	.align		4
.L_2671:
        /*029c*/ 	.byte	0x04, 0x28
        /*029e*/ 	.short	(.L_2673 - .L_2672)


	//   ....[0]....
.L_2672:
        /*02a0*/ 	.word	0x00000060


	//   ....[1]....
        /*02a4*/ 	.word	0x00000340


	//   ....[2]....
        /*02a8*/ 	.word	0x00000360


	//   ....[3]....
        /*02ac*/ 	.word	0x000003b0


	//   ....[4]....
        /*02b0*/ 	.word	0x000003c0


	//   ....[5]....
        /*02b4*/ 	.word	0x00000410


	//   ....[6]....
        /*02b8*/ 	.word	0x00000420


	//   ....[7]....
        /*02bc*/ 	.word	0x00000470


	//   ....[8]....
        /*02c0*/ 	.word	0x00000480


	//   ....[9]....
        /*02c4*/ 	.word	0x000004d0


	//   ....[10]....
        /*02c8*/ 	.word	0x000004e0


	//   ....[11]....
        /*02cc*/ 	.word	0x00000560


	//   ....[12]....
        /*02d0*/ 	.word	0x000005a0


	//   ....[13]....
        /*02d4*/ 	.word	0x000005b0


	//   ....[14]....
        /*02d8*/ 	.word	0x00000610


	//   ....[15]....
        /*02dc*/ 	.word	0x00000620


	//   ....[16]....
        /*02e0*/ 	.word	0x00000680


	//   ....[17]....
        /*02e4*/ 	.word	0x000006a0


	//   ....[18]....
        /*02e8*/ 	.word	0x00000710


	//   ....[19]....
        /*02ec*/ 	.word	0x00000720


	//   ....[20]....
        /*02f0*/ 	.word	0x00000970


	//   ....[21]....
        /*02f4*/ 	.word	0x00000980


	//   ....[22]....
        /*02f8*/ 	.word	0x000009d0


	//   ....[23]....
        /*02fc*/ 	.word	0x000009e0


	//   ....[24]....
        /*0300*/ 	.word	0x00000a30


	//   ....[25]....
        /*0304*/ 	.word	0x00000a40


	//   ....[26]....
        /*0308*/ 	.word	0x00000a90


	//   ....[27]....
        /*030c*/ 	.word	0x00000aa0


	//   ....[28]....
        /*0310*/ 	.word	0x00000af0


	//   ....[29]....
        /*0314*/ 	.word	0x00000b00


	//   ....[30]....
        /*0318*/ 	.word	0x00000b90


	//   ....[31]....
        /*031c*/ 	.word	0x00000bd0


	//   ....[32]....
        /*0320*/ 	.word	0x00000be0


	//   ....[33]....
        /*0324*/ 	.word	0x00000c30


	//   ....[34]....
        /*0328*/ 	.word	0x00000c40


	//   ....[35]....
        /*032c*/ 	.word	0x00000c90


	//   ....[36]....
        /*0330*/ 	.word	0x00000ca0


	//   ....[37]....
        /*0334*/ 	.word	0x00000cf0


	//   ....[38]....
        /*0338*/ 	.word	0x00000d00


	//   ....[39]....
        /*033c*/ 	.word	0x00000d80


	//   ....[40]....
        /*0340*/ 	.word	0x00000dc0


	//   ....[41]....
        /*0344*/ 	.word	0x00000dd0


	//   ....[42]....
        /*0348*/ 	.word	0x00000e20


	//   ....[43]....
        /*034c*/ 	.word	0x00000e30


	//   ....[44]....
        /*0350*/ 	.word	0x00000e80


	//   ....[45]....
        /*0354*/ 	.word	0x00000e90


	//   ....[46]....
        /*0358*/ 	.word	0x00000ee0


	//   ....[47]....
        /*035c*/ 	.word	0x00000ef0


	//   ....[48]....
        /*0360*/ 	.word	0x00000fa0


	//   ....[49]....
        /*0364*/ 	.word	0x00000ff0


	//   ....[50]....
        /*0368*/ 	.word	0x00001000


	//   ....[51]....
        /*036c*/ 	.word	0x00001060


	//   ....[52]....
        /*0370*/ 	.word	0x00001070


	//   ....[53]....
        /*0374*/ 	.word	0x00001100


	//   ....[54]....
        /*0378*/ 	.word	0x00001130


	//   ....[55]....
        /*037c*/ 	.word	0x000011d0


	//   ....[56]....
        /*0380*/ 	.word	0x00001230


	//   ....[57]....
        /*0384*/ 	.word	0x00001950


	//   ....[58]....
        /*0388*/ 	.word	0x00001970


	//   ....[59]....
        /*038c*/ 	.word	0x000019c0


	//   ....[60]....
        /*0390*/ 	.word	0x000019d0


	//   ....[61]....
        /*0394*/ 	.word	0x00001a20


	//   ....[62]....
        /*0398*/ 	.word	0x00001a30


	//   ....[63]....
        /*039c*/ 	.word	0x00001a80


	//   ....[64]....
        /*03a0*/ 	.word	0x00001a90


	//   ....[65]....
        /*03a4*/ 	.word	0x00001ae0


	//   ....[66]....
        /*03a8*/ 	.word	0x00001af0


	//   ....[67]....
        /*03ac*/ 	.word	0x00001bb0


	//   ....[68]....
        /*03b0*/ 	.word	0x00001be0


	//   ....[69]....
        /*03b4*/ 	.word	0x00001c30


	//   ....[70]....
        /*03b8*/ 	.word	0x00001c40


	//   ....[71]....
        /*03bc*/ 	.word	0x00001c90


	//   ....[72]....
        /*03c0*/ 	.word	0x00001ca0


	//   ....[73]....
        /*03c4*/ 	.word	0x00001cf0


	//   ....[74]....
        /*03c8*/ 	.word	0x00001d00


	//   ....[75]....
        /*03cc*/ 	.word	0x00001d50


	//   ....[76]....
        /*03d0*/ 	.word	0x00001d60


	//   ....[77]....
        /*03d4*/ 	.word	0x00001e10


	//   ....[78]....
        /*03d8*/ 	.word	0x00001e20


	//   ....[79]....
        /*03dc*/ 	.word	0x00001e70


	//   ....[80]....
        /*03e0*/ 	.word	0x00001e80


	//   ....[81]....
        /*03e4*/ 	.word	0x00001ed0


	//   ....[82]....
        /*03e8*/ 	.word	0x00001ee0


	//   ....[83]....
        /*03ec*/ 	.word	0x00001f30


	//   ....[84]....
        /*03f0*/ 	.word	0x00001f40


	//   ....[85]....
        /*03f4*/ 	.word	0x00001fa0


	//   ....[86]....
        /*03f8*/ 	.word	0x00001fc0


	//   ....[87]....
        /*03fc*/ 	.word	0x000020b0


	//   ....[88]....
        /*0400*/ 	.word	0x000020f0


	//   ....[89]....
        /*0404*/ 	.word	0x000021a0


	//   ....[90]....
        /*0408*/ 	.word	0x000021b0


	//   ....[91]....
        /*040c*/ 	.word	0x00002200


	//   ....[92]....
        /*0410*/ 	.word	0x00002210


	//   ....[93]....
        /*0414*/ 	.word	0x00002260


	//   ....[94]....
        /*0418*/ 	.word	0x00002270


	//   ....[95]....
        /*041c*/ 	.word	0x000022d0


	//   ....[96]....
        /*0420*/ 	.word	0x000022e0


	//   ....[97]....
        /*0424*/ 	.word	0x00002450


	//   ....[98]....
        /*0428*/ 	.word	0x00002480


	//   ....[99]....
        /*042c*/ 	.word	0x00002500


	//   ....[100]....
        /*0430*/ 	.word	0x00002510


	//   ....[101]....
        /*0434*/ 	.word	0x00002560


	//   ....[102]....
        /*0438*/ 	.word	0x00002570


	//   ....[103]....
        /*043c*/ 	.word	0x000025c0


	//   ....[104]....
        /*0440*/ 	.word	0x000025d0


	//   ....[105]....
        /*0444*/ 	.word	0x00002620


	//   ....[106]....
        /*0448*/ 	.word	0x00002630


	//   ....[107]....
        /*044c*/ 	.word	0x00002850


	//   ....[108]....
        /*0450*/ 	.word	0x000028b0


	//   ....[109]....
        /*0454*/ 	.word	0x000028d0


	//   ....[110]....
        /*0458*/ 	.word	0x00002900


	//   ....[111]....
        /*045c*/ 	.word	0x00002930


	//----- nvinfo : EIATTR_VRC_CTA_INIT_COUNT
	.align		4
.L_2673:
        /*0460*/ 	.byte	0x02, 0x4a
	.zero		1
	.zero		1


	//----- nvinfo : EIATTR_EXIT_INSTR_OFFSETS
	.align		4
        /*0464*/ 	.byte	0x04, 0x1c
        /*0466*/ 	.short	(.L_2675 - .L_2674)


	//   ....[0]....
.L_2674:
        /*0468*/ 	.word	0x000000a0


	//   ....[1]....
        /*046c*/ 	.word	0x00002c10


	//----- nvinfo : EIATTR_CRS_STACK_SIZE
	.align		4
.L_2675:
        /*0470*/ 	.byte	0x04, 0x1e
        /*0472*/ 	.short	(.L_2677 - .L_2676)
.L_2676:
        /*0474*/ 	.word	0x00000000


	//----- nvinfo : EIATTR_CBANK_PARAM_SIZE
	.align		4
.L_2677:
        /*0478*/ 	.byte	0x03, 0x19
        /*047a*/ 	.short	0x0060


	//----- nvinfo : EIATTR_PARAM_CBANK
	.align		4
        /*047c*/ 	.byte	0x04, 0x0a
        /*047e*/ 	.short	(.L_2679 - .L_2678)
	.align		4
.L_2678:
        /*0480*/ 	.word	index@(.nv.constant0._ZN4vllm3moe44grouped_topk_fused_small_expert_count_kernelIf6__halfiLNS0_11ScoringFuncE0ELi256ELb1ELi8EEEvPT_PfPT1_PKT0_llllllbd)
        /*0484*/ 	.short	0x0380
        /*0486*/ 	.short	0x0060


	//----- nvinfo : EIATTR_SW_WAR
	.align		4
.L_2679:
        /*0488*/ 	.byte	0x04, 0x36
        /*048a*/ 	.short	(.L_2681 - .L_2680)
.L_2680:
        /*048c*/ 	.word	0x00000008
.L_2681:


//--------------------- .nv.info._ZN4vllm3moe25grouped_topk_fused_kernelIffiLNS0_11ScoringFuncE0EEEvPT_PfPT1_PKT0_lllllbd --------------------------
	.section	.nv.info._ZN4vllm3moe25grouped_topk_fused_kernelIffiLNS0_11ScoringFuncE0EEEvPT_PfPT1_PKT0_lllllbd,"",@"SHT_CUDA_INFO"
	.sectionflags	@""
	.align	4


	//----- nvinfo : EIATTR_CUDA_API_VERSION
	.align		4
        /*0000*/ 	.byte	0x04, 0x37
        /*0002*/ 	.short	(.L_2683 - .L_2682)
.L_2682:
        /*0004*/ 	.word	0x00000082


	//----- nvinfo : EIATTR_KPARAM_INFO
	.align		4
.L_2683:
        /*0008*/ 	.byte	0x04, 0x17
        /*000a*/ 	.short	(.L_2685 - .L_2684)
.L_2684:
        /*000c*/ 	.word	0x00000000
        /*0010*/ 	.short	0x000a
        /*0012*/ 	.short	0x0050
        /*0014*/ 	.byte	0x00, 0xf0, 0x21, 0x00


	//----- nvinfo : EIATTR_KPARAM_INFO
	.align		4
.L_2685:
        /*0018*/ 	.byte	0x04, 0x17
        /*001a*/ 	.short	(.L_2687 - .L_2686)
.L_2686:
        /*001c*/ 	.word	0x00000000
        /*0020*/ 	.short	0x0009
        /*0022*/ 	.short	0x0048
        /*0024*/ 	.byte	0x00, 0xf0, 0x05, 0x00


	//----- nvinfo : EIATTR_KPARAM_INFO
	.align		4
.L_2687:
        /*0028*/ 	.byte	0x04, 0x17
        /*002a*/ 	.short	(.L_2689 - .L_2688)
.L_2688:
        /*002c*/ 	.word	0x00000000
        /*0030*/ 	.short	0x0008
        /*0032*/ 	.short	0x0040
        /*0034*/ 	.byte	0x00, 0xf0, 0x21, 0x00


	//----- nvinfo : EIATTR_KPARAM_INFO
	.align		4
.L_2689:
        /*0038*/ 	.byte	0x04, 0x17
        /*003a*/ 	.short	(.L_2691 - .L_2690)
.L_2690:
        /*003c*/ 	.word	0x00000000
        /*0040*/ 	.short	0x0007
        /*0042*/ 	.short	0x0038
        /*0044*/ 	.byte	0x00, 0xf0, 0x21, 0x00


	//----- nvinfo : EIATTR_KPARAM_INFO
	.align		4
.L_2691:
        /*0048*/ 	.byte	0x04, 0x17
        /*004a*/ 	.short	(.L_2693 - .L_2692)
.L_2692:
        /*004c*/ 	.word	0x00000000
        /*0050*/ 	.short	0x0006
        /*0052*/ 	.short	0x0030
        /*0054*/ 	.byte	0x00, 0xf0, 0x21, 0x00


	//----- nvinfo : EIATTR_KPARAM_INFO
	.align		4
.L_2693:
        /*0058*/ 	.byte	0x04, 0x17
        /*005a*/ 	.short	(.L_2695 - .L_2694)
.L_2694:
        /*005c*/ 	.word	0x00000000
        /*0060*/ 	.short	0x0005
        /*0062*/ 	.short	0x0028
        /*0064*/ 	.byte	0x00, 0xf0, 0x21, 0x00


	//----- nvinfo : EIATTR_KPARAM_INFO
	.align		4
.L_2695:
        /*0068*/ 	.byte	0x04, 0x17
        /*006a*/ 	.short	(.L_2697 - .L_2696)
.L_2696:
        /*006c*/ 	.word	0x00000000
        /*0070*/ 	.short	0x0004
        /*0072*/ 	.short	0x0020
        /*0074*/ 	.byte	0x00, 0xf0, 0x21, 0x00


	//----- nvinfo : EIATTR_KPARAM_INFO
	.align		4
.L_2697:
        /*0078*/ 	.byte	0x04, 0x17
        /*007a*/ 	.short	(.L_2699 - .L_2698)
.L_2698:
        /*007c*/ 	.word	0x00000000
        /*0080*/ 	.short	0x0003
        /*0082*/ 	.short	0x0018
        /*0084*/ 	.byte	0x00, 0xf5, 0x21, 0x00


	//----- nvinfo : EIATTR_KPARAM_INFO
	.align		4
.L_2699:
        /*0088*/ 	.byte	0x04, 0x17
        /*008a*/ 	.short	(.L_2701 - .L_2700)
.L_2700:
        /*008c*/ 	.word	0x00000000
        /*0090*/ 	.short	0x0002
        /*0092*/ 	.short	0x0010
        /*0094*/ 	.byte	0x00, 0xf5, 0x21, 0x00


	//----- nvinfo : EIATTR_KPARAM_INFO
	.align		4
.L_2701:
        /*0098*/ 	.byte	0x04, 0x17
        /*009a*/ 	.short	(.L_2703 - .L_2702)
.L_2702:
        /*009c*/ 	.word	0x00000000
        /*00a0*/ 	.short	0x0001
        /*00a2*/ 	.short	0x0008
        /*00a4*/ 	.byte	0x00, 0xf5, 0x21, 0x00


	//----- nvinfo : EIATTR_KPARAM_INFO
	.align		4
.L_2703:
        /*00a8*/ 	.byte	0x04, 0x17
        /*00aa*/ 	.short	(.L_2705 - .L_2704)
.L_2704:
        /*00ac*/ 	.word	0x00000000
        /*00b0*/ 	.short	0x0000
        /*00b2*/ 	.short	0x0000
        /*00b4*/ 	.byte	0x00, 0xf5, 0x21, 0x00


	//----- nvinfo : EIATTR_SPARSE_MMA_MASK
	.align		4
.L_2705:
        /*00b8*/ 	.byte	0x03, 0x50
        /*00ba*/ 	.short	0x0000


	//----- nvinfo : EIATTR_MAXREG_COUNT
	.align		4
        /*00bc*/ 	.byte	0x03, 0x1b
        /*00be*/ 	.short	0x00ff


	//----- nvinfo : EIATTR_NUM_BARRIERS
	.align		4
        /*00c0*/ 	.byte	0x02, 0x4c
        /*00c2*/ 	.byte	0x01
	.zero		1


	//----- nvinfo : EIATTR_MERCURY_ISA_VERSION
	.align		4
        /*00c4*/ 	.byte	0x03, 0x5f
        /*00c6*/ 	.short	0x0101


	//----- nvinfo : EIATTR_COOP_GROUP_MASK_REGIDS
	.align		4
        /*00c8*/ 	.byte	0x04, 0x29
        /*00ca*/ 	.short	(.L_2707 - .L_2706)


	//   ....[0]....
.L_2706:
        /*00cc*/ 	.word	0xffffffff


	//   ....[1]....
        /*00d0*/ 	.word	0xffffffff


	//   ....[2]....
        /*00d4*/ 	.word	0xffffffff


	//   ....[3]....
        /*00d8*/ 	.word	0xffffffff


	//   ....[4]....
        /*00dc*/ 	.word	0xffffffff


	//   ....[5]....
        /*00e0*/ 	.word	0xffffffff


	//   ....[6]....
        /*00e4*/ 	.word	0xffffffff


	//   ....[7]....
        /*00e8*/ 	.word	0xffffffff


	//   ....[8]....
        /*00ec*/ 	.word	0xffffffff


	//   ....[9]....
        /*00f0*/ 	.word	0xffffffff


	//   ....[10]....
        /*00f4*/ 	.word	0xffffffff


	//   ....[11]....
        /*00f8*/ 	.word	0xffffffff


	//   ....[12]....
        /*00fc*/ 	.word	0xffffffff


	//   ....[13]....
        /*0100*/ 	.word	0xffffffff


	//   ....[14]....
        /*0104*/ 	.word	0xffffffff


	//   ....[15]....
        /*0108*/ 	.word	0xffffffff


	//   ....[16]....
        /*010c*/ 	.word	0xffffffff


	//   ....[17]....
        /*0110*/ 	.word	0xffffffff


	//   ....[18]....
        /*0114*/ 	.word	0xffffffff


	//   ....[19]....
        /*0118*/ 	.word	0xffffffff


	//   ....[20]....
        /*011c*/ 	.word	0xffffffff


	//   ....[21]....
        /*0120*/ 	.word	0xffffffff


	//   ....[22]....
        /*0124*/ 	.word	0xffffffff


	//   ....[23]....
        /*0128*/ 	.word	0xffffffff


	//   ....[24]....
        /*012c*/ 	.word	0xffffffff


	//   ....[25]....
        /*0130*/ 	.word	0xffffffff


	//   ....[26]....
        /*0134*/ 	.word	0xffffffff


	//   ....[27]....
        /*0138*/ 	.word	0xffffffff


	//   ....[28]....
        /*013c*/ 	.word	0xffffffff


	//   ....[29]....
        /*0140*/ 	.word	0xffffffff


	//   ....[30]....
        /*0144*/ 	.word	0xffffffff


	//   ....[31]....
        /*0148*/ 	.word	0xffffffff


	//   ....[32]....
        /*014c*/ 	.word	0xffffffff


	//   ....[33]....
        /*0150*/ 	.word	0xffffffff


	//   ....[34]....
        /*0154*/ 	.word	0xffffffff


	//   ....[35]....
        /*0158*/ 	.word	0xffffffff


	//   ....[36]....
        /*015c*/ 	.word	0xffffffff


	//   ....[37]....
        /*0160*/ 	.word	0xffffffff


	//   ....[38]....
        /*0164*/ 	.word	0xffffffff


	//   ....[39]....
        /*0168*/ 	.word	0xffffffff


	//   ....[40]....
        /*016c*/ 	.word	0xffffffff


	//   ....[41]....
        /*0170*/ 	.word	0xffffffff


	//   ....[42]....
        /*0174*/ 	.word	0xffffffff


	//   ....[43]....
        /*0178*/ 	.word	0xffffffff


	//   ....[44]....
        /*017c*/ 	.word	0xffffffff


	//   ....[45]....
        /*0180*/ 	.word	0xffffffff


	//   ....[46]....
        /*0184*/ 	.word	0xffffffff


	//   ....[47]....
        /*0188*/ 	.word	0xffffffff


	//   ....[48]....
        /*018c*/ 	.word	0xffffffff


	//   ....[49]....
        /*0190*/ 	.word	0xffffffff


	//   ....[50]....
        /*0194*/ 	.word	0xffffffff


	//   ....[51]....
        /*0198*/ 	.word	0xffffffff


	//   ....[52]....
        /*019c*/ 	.word	0xffffffff


	//   ....[53]....
        /*01a0*/ 	.word	0xffffffff


	//   ....[54]....
        /*01a4*/ 	.word	0xffffffff


	//   ....[55]....
        /*01a8*/ 	.word	0xffffffff


	//   ....[56]....
        /*01ac*/ 	.word	0xffffffff


	//   ....[57]....
        /*01b0*/ 	.word	0xffffffff


	//   ....[58]....
        /*01b4*/ 	.word	0xffffffff


	//   ....[59]....
        /*01b8*/ 	.word	0xffffffff


	//   ....[60]....
        /*01bc*/ 	.word	0xffffffff


	//   ....[61]....
        /*01c0*/ 	.word	0xffffffff


	//   ....[62]....
        /*01c4*/ 	.word	0xffffffff


	//   ....[63]....
        /*01c8*/ 	.word	0xffffffff


	//   ....[64]....
        /*01cc*/ 	.word	0xffffffff


	//   ....[65]....
        /*01d0*/ 	.word	0xffffffff


	//   ....[66]....
        /*01d4*/ 	.word	0xffffffff


	//   ....[67]....
        /*01d8*/ 	.word	0xffffffff


	//   ....[68]....
        /*01dc*/ 	.word	0xffffffff


	//   ....[69]....
        /*01e0*/ 	.word	0xffffffff


	//   ....[70]....
        /*01e4*/ 	.word	0xffffffff


	//   ....[71]....
        /*01e8*/ 	.word	0xffffffff


	//   ....[72]....
        /*01ec*/ 	.word	0xffffffff


	//   ....[73]....
        /*01f0*/ 	.word	0xffffffff


	//   ....[74]....
        /*01f4*/ 	.word	0xffffffff


	//   ....[75]....
        /*01f8*/ 	.word	0xffffffff


	//   ....[76]....
        /*01fc*/ 	.word	0xffffffff


	//   ....[77]....
        /*0200*/ 	.word	0xffffffff


	//   ....[78]....
        /*0204*/ 	.word	0xffffffff


	//   ....[79]....
        /*0208*/ 	.word	0xffffffff


	//   ....[80]....
        /*020c*/ 	.word	0xffffffff


	//   ....[81]....
        /*0210*/ 	.word	0xffffffff


	//   ....[82]....
        /*0214*/ 	.word	0xffffffff


	//   ....[83]....
        /*0218*/ 	.word	0xffffffff


	//   ....[84]....
        /*021c*/ 	.word	0xffffffff


	//   ....[85]....
        /*0220*/ 	.word	0xffffffff


	//   ....[86]....
        /*0224*/ 	.word	0xffffffff


	//   ....[87]....
        /*0228*/ 	.word	0xffffffff


	//   ....[88]....
        /*022c*/ 	.word	0xffffffff


	//   ....[89]....
        /*0230*/ 	.word	0xffffffff


	//   ....[90]....
        /*0234*/ 	.word	0xffffffff


	//   ....[91]....
        /*0238*/ 	.word	0xffffffff


	//   ....[92]....
        /*023c*/ 	.word	0xffffffff


	//   ....[93]....
        /*0240*/ 	.word	0xffffffff


	//   ....[94]....
        /*0244*/ 	.word	0xffffffff


	//   ....[95]....
        /*0248*/ 	.word	0xffffffff


	//   ....[96]....
        /*024c*/ 	.word	0xffffffff


	//   ....[97]....
        /*0250*/ 	.word	0xffffffff


	//   ....[98]....
        /*0254*/ 	.word	0xffffffff


	//   ....[99]....
        /*0258*/ 	.word	0xffffffff


	//   ....[100]....
        /*025c*/ 	.word	0xffffffff


	//   ....[101]....
        /*0260*/ 	.word	0xffffffff


	//   ....[102]....
        /*0264*/ 	.word	0xffffffff


	//   ....[103]....
        /*0268*/ 	.word	0xffffffff


	//   ....[104]....
        /*026c*/ 	.word	0xffffffff


	//   ....[105]....
        /*0270*/ 	.word	0xffffffff


	//   ....[106]....
        /*0274*/ 	.word	0xffffffff


	//   ....[107]....
        /*0278*/ 	.word	0xffffffff


	//   ....[108]....
        /*027c*/ 	.word	0xffffffff


	//   ....[109]....
        /*0280*/ 	.word	0xffffffff


	//   ....[110]....
        /*0284*/ 	.word	0xffffffff


	//   ....[111]....
        /*0288*/ 	.word	0xffffffff


	//   ....[112]....
        /*028c*/ 	.word	0xffffffff


	//   ....[113]....
        /*0290*/ 	.word	0xffffffff


	//   ....[114]....
        /*0294*/ 	.word	0xffffffff


	//   ....[115]....
        /*0298*/ 	.word	0xffffffff


	//   ....[116]....
        /*029c*/ 	.word	0xffffffff


	//   ....[117]....
        /*02a0*/ 	.word	0xffffffff


	//   ....[118]....
        /*02a4*/ 	.word	0xffffffff


	//   ....[119]....
        /*02a8*/ 	.word	0xffffffff


	//   ....[120]....
        /*02ac*/ 	.word	0xffffffff


	//   ....[121]....
        /*02b0*/ 	.word	0xffffffff


	//   ....[122]....
        /*02b4*/ 	.word	0xffffffff


	//   ....[123]....
        /*02b8*/ 	.word	0xffffffff


	//   ....[124]....
        /*02bc*/ 	.word	0xffffffff


	//   ....[125]....
        /*02c0*/ 	.word	0xffffffff


	//   ....[126]....
        /*02c4*/ 	.word	0xffffffff


	//   ....[127]....
        /*02c8*/ 	.word	0xffffffff


	//   ....[128]....
        /*02cc*/ 	.word	0xffffffff


	//   ....[129]....
        /*02d0*/ 	.word	0xffffffff


	//   ....[130]....
        /*02d4*/ 	.word	0xffffffff


	//   ....[131]....
        /*02d8*/ 	.word	0xffffffff


	//   ....[132]....
        /*02dc*/ 	.word	0xffffffff


	//   ....[133]....
        /*02e0*/ 	.word	0xffffffff


	//   ....[134]....
        /*02e4*/ 	.word	0xffffffff


	//   ....[135]....
        /*02e8*/ 	.word	0xffffffff


	//   ....[136]....
        /*02ec*/ 	.word	0xffffffff


	//   ....[137]....
        /*02f0*/ 	.word	0xffffffff


	//   ....[138]....
        /*02f4*/ 	.word	0xffffffff


	//   ....[139]....
        /*02f8*/ 	.word	0xffffffff


	//   ....[140]....
        /*02fc*/ 	.word	0xffffffff


	//   ....[141]....
        /*0300*/ 	.word	0xffffffff


	//   ....[142]....
        /*0304*/ 	.word	0xffffffff


	//   ....[143]....
        /*0308*/ 	.word	0xffffffff


	//   ....[144]....
        /*030c*/ 	.word	0xffffffff


	//   ....[145]....
        /*0310*/ 	.word	0xffffffff


	//   ....[146]....
        /*0314*/ 	.word	0xffffffff


	//   ....[147]....
        /*0318*/ 	.word	0xffffffff


	//   ....[148]....
        /*031c*/ 	.word	0xffffffff


	//   ....[149]....
        /*0320*/ 	.word	0xffffffff


	//   ....[150]....
        /*0324*/ 	.word	0xffffffff


	//   ....[151]....
        /*0328*/ 	.word	0xffffffff


	//   ....[152]....
        /*032c*/ 	.word	0xffffffff


	//   ....[153]....
        /*0330*/ 	.word	0xffffffff


	//   ....[154]....
        /*0334*/ 	.word	0xffffffff


	//   ....[155]....
        /*0338*/ 	.word	0xffffffff


	//   ....[156]....
        /*033c*/ 	.word	0xffffffff


	//   ....[157]....
        /*0340*/ 	.word	0xffffffff


	//   ....[158]....
        /*0344*/ 	.word	0xffffffff


	//   ....[159]....
        /*0348*/ 	.word	0xffffffff


	//   ....[160]....
        /*034c*/ 	.word	0xffffffff


	//   ....[161]....
        /*0350*/ 	.word	0xffffffff


	//   ....[162]....
        /*0354*/ 	.word	0xffffffff


	//   ....[163]....
        /*0358*/ 	.word	0xffffffff


	//   ....[164]....
        /*035c*/ 	.word	0xffffffff


	//   ....[165]....
        /*0360*/ 	.word	0xffffffff


	//   ....[166]....
        /*0364*/ 	.word	0xffffffff


	//   ....[167]....
        /*0368*/ 	.word	0xffffffff


	//   ....[168]....
        /*036c*/ 	.word	0xffffffff


	//   ....[169]....
        /*0370*/ 	.word	0xffffffff


	//   ....[170]....
        /*0374*/ 	.word	0xffffffff


	//   ....[171]....
        /*0378*/ 	.word	0xffffffff


	//   ....[172]....
        /*037c*/ 	.word	0xffffffff


	//   ....[173]....
        /*0380*/ 	.word	0xffffffff


	//   ....[174]....
        /*0384*/ 	.word	0xffffffff


	//   ....[175]....
        /*0388*/ 	.word	0xffffffff


	//   ....[176]....
        /*038c*/ 	.word	0xffffffff


	//   ....[177]....
        /*0390*/ 	.word	0xffffffff


	//   ....[178]....
        /*0394*/ 	.word	0xffffffff


	//   ....[179]....
        /*0398*/ 	.word	0xffffffff


	//   ....[180]....
        /*039c*/ 	.word	0xffffffff


	//   ....[181]....
        /*03a0*/ 	.word	0xffffffff


	//   ....[182]....
        /*03a4*/ 	.word	0xffffffff


	//   ....[183]....
        /*03a8*/ 	.word	0xffffffff


	//   ....[184]....
        /*03ac*/ 	.word	0xffffffff


	//   ....[185]....
        /*03b0*/ 	.word	0xffffffff


	//   ....[186]....
        /*03b4*/ 	.word	0x05000002


	//   ....[187]....
        /*03b8*/ 	.word	0x05000002


	//   ....[188]....
        /*03bc*/ 	.word	0x05000002


	//   ....[189]....
        /*03c0*/ 	.word	0x05000002


	//   ....[190]....
        /*03c4*/ 	.word	0x05000002


	//   ....[191]....
        /*03c8*/ 	.word	0x05000002


	//   ....[192]....
        /*03cc*/ 	.word	0x05000002


	//   ....[193]....
        /*03d0*/ 	.word	0x05000002


	//   ....[194]....
        /*03d4*/ 	.word	0x05000002


	//   ....[195]....
        /*03d8*/ 	.word	0x05000002


	//   ....[196]....
        /*03dc*/ 	.word	0x05000002


	//   ....[197]....
        /*03e0*/ 	.word	0x05000002


	//   ....[198]....
        /*03e4*/ 	.word	0x05000002


	//   ....[199]....
        /*03e8*/ 	.word	0x05000002


	//   ....[200]....
        /*03ec*/ 	.word	0x05000002


	//   ....[201]....
        /*03f0*/ 	.word	0x05000002


	//   ....[202]....
        /*03f4*/ 	.word	0x05000002


	//   ....[203]....
        /*03f8*/ 	.word	0x05000002


	//   ....[204]....
        /*03fc*/ 	.word	0x05000002


	//   ....[205]....
        /*0400*/ 	.word	0x05000002


	//   ....[206]....
        /*0404*/ 	.word	0x05000002


	//   ....[207]....
        /*0408*/ 	.word	0x05000002


	//   ....[208]....
        /*040c*/ 	.word	0x05000002


	//   ....[209]....
        /*0410*/ 	.word	0x05000002


	//   ....[210]....
        /*0414*/ 	.word	0x05000002


	//   ....[211]....
        /*0418*/ 	.word	0x05000002


	//   ....[212]....
        /*041c*/ 	.word	0x05000002


	//   ....[213]....
        /*0420*/ 	.word	0x05000002


	//   ....[214]....
        /*0424*/ 	.word	0x05000002


	//   ....[215]....
        /*0428*/ 	.word	0x05000002


	//   ....[216]....
        /*042c*/ 	.word	0x05000002


	//   ....[217]....
        /*0430*/ 	.word	0x05000002


	//   ....[218]....
        /*0434*/ 	.word	0x05000002


	//   ....[219]....
        /*0438*/ 	.word	0x05000002


	//   ....[220]....
        /*043c*/ 	.word	0x05000002


	//   ....[221]....
        /*0440*/ 	.word	0x05000002


	//   ....[222]....
        /*0444*/ 	.word	0x05000002


	//   ....[223]....
        /*0448*/ 	.word	0x05000002


	//   ....[224]....
        /*044c*/ 	.word	0x05000002


	//   ....[225]....
        /*0450*/ 	.word	0x05000002


	//   ....[226]....
        /*0454*/ 	.word	0x05000002


	//   ....[227]....
        /*0458*/ 	.word	0x05000002


	//   ....[228]....
        /*045c*/ 	.word	0x05000002


	//   ....[229]....
        /*0460*/ 	.word	0x05000002


	//   ....[230]....
        /*0464*/ 	.word	0x05000002


	//   ....[231]....
        /*0468*/ 	.word	0x05000002


	//   ....[232]....
        /*046c*/ 	.word	0x05000002


	//   ....[233]....
        /*0470*/ 	.word	0x05000002


	//----- nvinfo : EIATTR_COOP_GROUP_INSTR_OFFSETS
	.align		4
.L_2707:
        /*0474*/ 	.byte	0x04, 0x28
        /*0476*/ 	.short	(.L_2709 - .L_2708)


	//   ....[0]....
.L_2708:
        /*0478*/ 	.word	0x00000fd0


	//   ....[1]....
        /*047c*/ 	.word	0x00001000


	//   ....[2]....
        /*0480*/ 	.word	0x00001030


	//   ....[3]....
        /*0484*/ 	.word	0x00001060


	//   ....[4]....
        /*0488*/ 	.word	0x00001090


	//   ....[5]....
        /*048c*/ 	.word	0x00001100


	//   ....[6]....
        /*0490*/ 	.word	0x00001150


	//   ....[7]....
        /*0494*/ 	.word	0x00001180


	//   ....[8]....
        /*0498*/ 	.word	0x000011b0


	//   ....[9]....
        /*049c*/ 	.word	0x000011e0


	//   ....[10]....
        /*04a0*/ 	.word	0x00001210


	//   ....[11]....
        /*04a4*/ 	.word	0x00001430


	//   ....[12]....
        /*04a8*/ 	.word	0x00001520


	//   ....[13]....
        /*04ac*/ 	.word	0x000015c0


	//   ....[14]....
        /*04b0*/ 	.word	0x000015d0


	//   ....[15]....
        /*04b4*/ 	.word	0x000016c0


	//   ....[16]....
        /*04b8*/ 	.word	0x000016e0


	//   ....[17]....
        /*04bc*/ 	.word	0x000017e0


	//   ....[18]....
        /*04c0*/ 	.word	0x000017f0


	//   ....[19]....
        /*04c4*/ 	.word	0x000018e0


	//   ....[20]....
        /*04c8*/ 	.word	0x00001900


	//   ....[21]....
        /*04cc*/ 	.word	0x00001a00


	//   ....[22]....
        /*04d0*/ 	.word	0x00001a10


	//   ....[23]....
        /*04d4*/ 	.word	0x00001b00


	//   ....[24]....
        /*04d8*/ 	.word	0x00001b10


	//   ....[25]....
        /*04dc*/ 	.word	0x00001c00


	//   ....[26]....
        /*04e0*/ 	.word	0x00001c20


	//   ....[27]....
        /*04e4*/ 	.word	0x00001d20


	//   ....[28]....
        /*04e8*/ 	.word	0x00001d30


	//   ....[29]....
        /*04ec*/ 	.word	0x00001e20


	//   ....[30]....
        /*04f0*/ 	.word	0x00001e30


	//   ....[31]....
        /*04f4*/ 	.word	0x00001f20


	//   ....[32]....
        /*04f8*/ 	.word	0x00001f30


	//   ....[33]....
        /*04fc*/ 	.word	0x00002010


	//   ....[34]....
        /*0500*/ 	.word	0x00002020


	//   ....[35]....
        /*0504*/ 	.word	0x00002110


	//   ....[36]....
        /*0508*/ 	.word	0x00002130


	//   ....[37]....
        /*050c*/ 	.word	0x00002220


	//   ....[38]....
        /*0510*/ 	.word	0x00002230


	//   ....[39]....
        /*0514*/ 	.word	0x00002320


	//   ....[40]....
        /*0518*/ 	.word	0x00002330


	//   ....[41]....
        /*051c*/ 	.word	0x00002400


	//   ....[42]....
        /*0520*/ 	.word	0x00002410


	//   ....[43]....
        /*0524*/ 	.word	0x00002560


	//   ....[44]....
        /*0528*/ 	.word	0x00002570


	//   ....[45]....
        /*052c*/ 	.word	0x00002640


	//   ....[46]....
        /*0530*/ 	.word	0x00002650


	//   ....[47]....
        /*0534*/ 	.word	0x00002720


	//   ....[48]....
        /*0538*/ 	.word	0x00002730


	//   ....[49]....
        /*053c*/ 	.word	0x00002800


	//   ....[50]....
        /*0540*/ 	.word	0x00002810


	//   ....[51]....
        /*0544*/ 	.word	0x000028e0


	//   ....[52]....
        /*0548*/ 	.word	0x000028f0


	//   ....[53]....
        /*054c*/ 	.word	0x000029b0


	//   ....[54]....
        /*0550*/ 	.word	0x00002aa0


	//   ....[55]....
        /*0554*/ 	.word	0x00002ab0


	//   ....[56]....
        /*0558*/ 	.word	0x00002ba0


	//   ....[57]....
        /*055c*/ 	.word	0x00002bc0


	//   ....[58]....
        /*0560*/ 	.word	0x00002cc0


	//   ....[59]....
        /*0564*/ 	.word	0x00002cd0


	//   ....[60]....
        /*0568*/ 	.word	0x00002dc0


	//   ....[61]....
        /*056c*/ 	.word	0x00002de0


	//   ....[62]....
        /*0570*/ 	.word	0x00002ee0


	//   ....[63]....
        /*0574*/ 	.word	0x00002ef0


	//   ....[64]....
        /*0578*/ 	.word	0x00002fe0


	//   ....[65]....
        /*057c*/ 	.word	0x00002ff0


	//   ....[66]....
        /*0580*/ 	.word	0x000030e0


	//   ....[67]....
        /*0584*/ 	.word	0x00003100


	//   ....[68]....
        /*0588*/ 	.word	0x00003200


	//   ....[69]....
        /*058c*/ 	.word	0x00003210


	//   ....[70]....
        /*0590*/ 	.word	0x00003300


	//   ....[71]....
        /*0594*/ 	.word	0x00003310


	//   ....[72]....
        /*0598*/ 	.word	0x00003400


	//   ....[73]....
        /*059c*/ 	.word	0x00003410


	//   ....[74]....
        /*05a0*/ 	.word	0x000034f0


	//   ....[75]....
        /*05a4*/ 	.word	0x00003500


	//   ....[76]....
        /*05a8*/ 	.word	0x00003600


	//   ....[77]....
        /*05ac*/ 	.word	0x00003610


	//   ....[78]....
        /*05b0*/ 	.word	0x00003700


	//   ....[79]....
        /*05b4*/ 	.word	0x00003710


	//   ....[80]....
        /*05b8*/ 	.word	0x00003800


	//   ....[81]....
        /*05bc*/ 	.word	0x00003810


	//   ....[82]....
        /*05c0*/ 	.word	0x000038e0


	//   ....[83]....
        /*05c4*/ 	.word	0x000038f0


	//   ....[84]....
        /*05c8*/ 	.word	0x00003a50


	//   ....[85]....
        /*05cc*/ 	.word	0x00003a60


	//   ....[86]....
        /*05d0*/ 	.word	0x00003b30


	//   ....[87]....
        /*05d4*/ 	.word	0x00003b40


	//   ....[88]....
        /*05d8*/ 	.word	0x00003c10


	//   ....[89]....
        /*05dc*/ 	.word	0x00003c20


	//   ....[90]....
        /*05e0*/ 	.word	0x00003cf0


	//   ....[91]....
        /*05e4*/ 	.word	0x00003d00


	//   ....[92]....
        /*05e8*/ 	.word	0x00003dd0


	//   ....[93]....
        /*05ec*/ 	.word	0x00003de0


	//   ....[94]....
        /*05f0*/ 	.word	0x00003eb0


	//   ....[95]....
        /*05f4*/ 	.word	0x000047e0


	//   ....[96]....
        /*05f8*/ 	.word	0x000049d0


	//   ....[97]....
        /*05fc*/ 	.word	0x00004b20


	//   ....[98]....
        /*0600*/ 	.word	0x00004b70


	//   ....[99]....
        /*0604*/ 	.word	0x00004b80


	//   ....[100]....
        /*0608*/ 	.word	0x00004c50


	//   ....[101]....
        /*060c*/ 	.word	0x00004c60


	//   ....[102]....
        /*0610*/ 	.word	0x00004d30


	//   ....[103]....
        /*0614*/ 	.word	0x00004d40


	//   ....[104]....
        /*0618*/ 	.word	0x00004e10


	//   ....[105]....
        /*061c*/ 	.word	0x00004e20


	//   ....[106]....
        /*0620*/ 	.word	0x00004ef0


	//   ....[107]....
        /*0624*/ 	.word	0x00004f00


	//   ....[108]....
        /*0628*/ 	.word	0x00004fd0


	//   ....[109]....
        /*062c*/ 	.word	0x00004fe0


	//   ....[110]....
        /*0630*/ 	.word	0x000050b0


	//   ....[111]....
        /*0634*/ 	.word	0x000050c0


	//   ....[112]....
        /*0638*/ 	.word	0x00005190


	//   ....[113]....
        /*063c*/ 	.word	0x000051a0


	//   ....[114]....
        /*0640*/ 	.word	0x00005270


	//   ....[115]....
        /*0644*/ 	.word	0x00005280


	//   ....[116]....
        /*0648*/ 	.word	0x00005350


	//   ....[117]....
        /*064c*/ 	.word	0x00005360


	//   ....[118]....
        /*0650*/ 	.word	0x00005430


	//   ....[119]....
        /*0654*/ 	.word	0x00005440


	//   ....[120]....
        /*0658*/ 	.word	0x00005520


	//   ....[121]....
        /*065c*/ 	.word	0x00005530


	//   ....[122]....
        /*0660*/ 	.word	0x00005600


	//   ....[123]....
        /*0664*/ 	.word	0x00005610


	//   ....[124]....
        /*0668*/ 	.word	0x000056e0


	//   ....[125]....
        /*066c*/ 	.word	0x000056f0


	//   ....[126]....
        /*0670*/ 	.word	0x000057c0


	//   ....[127]....
        /*0674*/ 	.word	0x000057d0


	//   ....[128]....
        /*0678*/ 	.word	0x00005930


	//   ....[129]....
        /*067c*/ 	.word	0x00005940


	//   ....[130]....
        /*0680*/ 	.word	0x00005a10


	//   ....[131]....
        /*0684*/ 	.word	0x00005a20


	//   ....[132]....
        /*0688*/ 	.word	0x00005af0


	//   ....[133]....
        /*068c*/ 	.word	0x00005b00


	//   ....[134]....
        /*0690*/ 	.word	0x00005bd0


	//   ....[135]....
        /*0694*/ 	.word	0x00005be0


	//   ....[136]....
        /*0698*/ 	.word	0x00005cb0


	//   ....[137]....
        /*069c*/ 	.word	0x00005cc0


	//   ....[138]....
        /*06a0*/ 	.word	0x00005da0


	//   ....[139]....
        /*06a4*/ 	.word	0x00005db0


	//   ....[140]....
        /*06a8*/ 	.word	0x00005de0


	//   ....[141]....
        /*06ac*/ 	.word	0x00005f00


	//   ....[142]....
        /*06b0*/ 	.word	0x00005f10


	//   ....[143]....
        /*06b4*/ 	.word	0x00006000


	//   ....[144]....
        /*06b8*/ 	.word	0x00006010


	//   ....[145]....
        /*06bc*/ 	.word	0x00006100


	//   ....[146]....
        /*06c0*/ 	.word	0x00006110


	//   ....[147]....
        /*06c4*/ 	.word	0x00006200


	//   ....[148]....
        /*06c8*/ 	.word	0x00006210


	//   ....[149]....
        /*06cc*/ 	.word	0x00006300


	//   ....[150]....
        /*06d0*/ 	.word	0x00006310


	//   ....[151]....
        /*06d4*/ 	.word	0x00006400


	//   ....[152]....
        /*06d8*/ 	.word	0x00006410


	//   ....[153]....
        /*06dc*/ 	.word	0x00006500


	//   ....[154]....
        /*06e0*/ 	.word	0x00006510


	//   ....[155]....
        /*06e4*/ 	.word	0x00006600


	//   ....[156]....
        /*06e8*/ 	.word	0x00006610


	//   ....[157]....
        /*06ec*/ 	.word	0x00006700


	//   ....[158]....
        /*06f0*/ 	.word	0x00006710


	//   ....[159]....
        /*06f4*/ 	.word	0x00006800


	//   ....[160]....
        /*06f8*/ 	.word	0x00006810


	//   ....[161]....
        /*06fc*/ 	.word	0x00006900


	//   ....[162]....
        /*0700*/ 	.word	0x00006910


	//   ....[163]....
        /*0704*/ 	.word	0x00006a10


	//   ....[164]....
        /*0708*/ 	.word	0x00006a20


	//   ....[165]....
        /*070c*/ 	.word	0x00006b10


	//   ....[166]....
        /*0710*/ 	.word	0x00006b20


	//   ....[167]....
        /*0714*/ 	.word	0x00006c10


	//   ....[168]....
        /*0718*/ 	.word	0x00006c20


	//   ....[169]....
        /*071c*/ 	.word	0x00006d10


	//   ....[170]....
        /*0720*/ 	.word	0x00006d20


	//   ....[171]....
        /*0724*/ 	.word	0x00006ea0


	//   ....[172]....
        /*0728*/ 	.word	0x00006eb0


	//   ....[173]....
        /*072c*/ 	.word	0x00006fa0


	//   ....[174]....
        /*0730*/ 	.word	0x00006fb0


	//   ....[175]....
        /*0734*/ 	.word	0x000070a0


	//   ....[176]....
        /*0738*/ 	.word	0x000070b0


	//   ....[177]....
        /*073c*/ 	.word	0x000071a0


	//   ....[178]....
        /*0740*/ 	.word	0x000071b0


	//   ....[179]....
        /*0744*/ 	.word	0x000072a0


	//   ....[180]....
        /*0748*/ 	.word	0x000072b0


	//   ....[181]....
        /*074c*/ 	.word	0x00007510


	//   ....[182]....
        /*0750*/ 	.word	0x00007530


	//   ....[183]....
        /*0754*/ 	.word	0x00007550


	//   ....[184]....
        /*0758*/ 	.word	0x00007570


	//   ....[185]....
        /*075c*/ 	.word	0x00007590


	//   ....[186]....
        /*0760*/ 	.word	0x000077e0


	//   ....[187]....
        /*0764*/ 	.word	0x00007880


	//   ....[188]....
        /*0768*/ 	.word	0x00007910


	//   ....[189]....
        /*076c*/ 	.word	0x000079a0


	//   ....[190]....
        /*0770*/ 	.word	0x00007a30


	//   ....[191]....
        /*0774*/ 	.word	0x00007ac0


	//   ....[192]....
        /*0778*/ 	.word	0x00007b50


	//   ....[193]....
        /*077c*/ 	.word	0x00007be0


	//   ....[194]....
        /*0780*/ 	.word	0x00007c70


	//   ....[195]....
        /*0784*/ 	.word	0x00007d00


	//   ....[196]....
        /*0788*/ 	.word	0x00007d90


	//   ....[197]....
        /*078c*/ 	.word	0x00007e20


	//   ....[198]....
        /*0790*/ 	.word	0x00007eb0


	//   ....[199]....
        /*0794*/ 	.word	0x00007f40


	//   ....[200]....
        /*0798*/ 	.word	0x00007fd0


	//   ....[201]....
        /*079c*/ 	.word	0x00008060


	//   ....[202]....
        /*07a0*/ 	.word	0x000080f0


	//   ....[203]....
        /*07a4*/ 	.word	0x00008180


	//   ....[204]....
        /*07a8*/ 	.word	0x00008210


	//   ....[205]....
        /*07ac*/ 	.word	0x000082a0


	//   ....[206]....
        /*07b0*/ 	.word	0x00008330


	//   ....[207]....
        /*07b4*/ 	.word	0x000083c0


	//   ....[208]....
        /*07b8*/ 	.word	0x00008450


	//   ....[209]....
        /*07bc*/ 	.word	0x000084e0


	//   ....[210]....
        /*07c0*/ 	.word	0x00008570


	//   ....[211]....
        /*07c4*/ 	.word	0x00008600


	//   ....[212]....
        /*07c8*/ 	.word	0x00008690


	//   ....[213]....
        /*07cc*/ 	.word	0x00008720


	//   ....[214]....
        /*07d0*/ 	.word	0x000087b0


	//   ....[215]....
        /*07d4*/ 	.word	0x00008840


	//   ....[216]....
        /*07d8*/ 	.word	0x000088d0


	//   ....[217]....
        /*07dc*/ 	.word	0x00008960


	//   ....[218]....
        /*07e0*/ 	.word	0x000089f0


	//   ....[219]....
        /*07e4*/ 	.word	0x00008a80


	//   ....[220]....
        /*07e8*/ 	.word	0x00008b10


	//   ....[221]....
        /*07ec*/ 	.word	0x00008ba0


	//   ....[222]....
        /*07f0*/ 	.word	0x00008c30


	//   ....[223]....
        /*07f4*/ 	.word	0x00008cc0


	//   ....[224]....
        /*07f8*/ 	.word	0x00008d50


	//   ....[225]....
        /*07fc*/ 	.word	0x00008de0


	//   ....[226]....
        /*0800*/ 	.word	0x00008e70


	//   ....[227]....
        /*0804*/ 	.word	0x00008f10


	//   ....[228]....
        /*0808*/ 	.word	0x00008fc0


	//   ....[229]....
        /*080c*/ 	.word	0x00009060


	//   ....[230]....
        /*0810*/ 	.word	0x000090e0


	//   ....[231]....
        /*0814*/ 	.word	0x00009140


	//   ....[232]....
        /*0818*/ 	.word	0x000091a0


	//   ....[233]....
        /*081c*/ 	.word	0x00009200


	//----- nvinfo : EIATTR_VRC_CTA_INIT_COUNT
	.align		4
.L_2709:
        /*0820*/ 	.byte	0x02, 0x4a
	.zero		1
	.zero		1


	//----- nvinfo : EIATTR_EXIT_INSTR_OFFSETS
	.align		4
        /*0824*/ 	.byte	0x04, 0x1c
        /*0826*/ 	.short	(.L_2711 - .L_2710)


	//   ....[0]....
.L_2710:
        /*0828*/ 	.word	0x00000050


	//   ....[1]....
        /*082c*/ 	.word	0x000000e0


	//   ....[2]....
        /*0830*/ 	.word	0x00001280


	//   ....[3]....
        /*0834*/ 	.word	0x00004440


	//   ....[4]....
        /*0838*/ 	.word	0x00007790


	//----- nvinfo : EIATTR_CRS_STACK_SIZE
	.align		4
.L_2711:
        /*083c*/ 	.byte	0x04, 0x1e
        /*083e*/ 	.short	(.L_2713 - .L_2712)
.L_2712:
        /*0840*/ 	.word	0x00000000


	//----- nvinfo : EIATTR_CBANK_PARAM_SIZE
	.align		4
.L_2713:
        /*0844*/ 	.byte	0x03, 0x19
        /*0846*/ 	.short	0x0058


	//----- nvinfo : EIATTR_PARAM_CBANK
	.align		4
        /*0848*/ 	.byte	0x04, 0x0a
        /*084a*/ 	.short	(.L_2715 - .L_2714)
	.align		4
.L_2714:
        /*084c*/ 	.word	index@(.nv.constant0._ZN4vllm3moe25grouped_topk_fused_kernelIffiLNS0_11ScoringFuncE0EEEvPT_PfPT1_PKT0_lllllbd)
        /*0850*/ 	.short	0x0380
        /*0852*/ 	.short	0x0058


	//----- nvinfo : EIATTR_SW_WAR
	.align		4
.L_2715:
        /*0854*/ 	.byte	0x04, 0x36
        /*0856*/ 	.short	(.L_2717 - .L_2716)
.L_2716:
        /*0858*/ 	.word	0x00000008
.L_2717:


//--------------------- .nv.info._ZN4vllm3moe44grouped_topk_fused_small_expert_count_kernelIffiLNS0_11ScoringFuncE0ELi128ELb0ELi8EEEvPT_PfPT1_PKT0_llllllbd --------------------------
	.section	.nv.info._ZN4vllm3moe44grouped_topk_fused_small_expert_count_kernelIffiLNS0_11ScoringFuncE0ELi128ELb0ELi8EEEvPT_PfPT1_PKT0_llllllbd,"",@"SHT_CUDA_INFO"
	.sectionflags	@""
	.align	4


	//----- nvinfo : EIATTR_CUDA_API_VERSION
	.align		4
        /*0000*/ 	.byte	0x04, 0x37
        /*0002*/ 	.short	(.L_2719 - .L_2718)
.L_2718:
        /*0004*/ 	.word	0x00000082


	//----- nvinfo : EIATTR_KPARAM_INFO
	.align		4
.L_2719:
        /*0008*/ 	.byte	0x04, 0x17
        /*000a*/ 	.short	(.L_2721 - .L_2720)
.L_2720:
        /*000c*/ 	.word	0x00000000
        /*0010*/ 	.short	0x000b
        /*0012*/ 	.short	0x0058
        /*0014*/ 	.byte	0x00, 0xf0, 0x21, 0x00


	//----- nvinfo : EIATTR_KPARAM_INFO
	.align		4
.L_2721:
        /*0018*/ 	.byte	0x04, 0x17
        /*001a*/ 	.short	(.L_2723 - .L_2722)
.L_2722:
        /*001c*/ 	.word	0x00000000
        /*0020*/ 	.short	0x000a
        /*0022*/ 	.short	0x0050
        /*0024*/ 	.byte	0x00, 0xf0, 0x05, 0x00


	//----- nvinfo : EIATTR_KPARAM_INFO
	.align		4
.L_2723:
        /*0028*/ 	.byte	0x04, 0x17
        /*002a*/ 	.short	(.L_2725 - .L_2724)
.L_2724:
        /*002c*/ 	.word	0x00000000
        /*0030*/ 	.short	0x0009
        /*0032*/ 	.short	0x0048
        /*0034*/ 	.byte	0x00, 0xf0, 0x21, 0x00


	//----- nvinfo : EIATTR_KPARAM_INFO
	.align		4
.L_2725:
        /*0038*/ 	.byte	0x04, 0x17
        /*003a*/ 	.short	(.L_2727 - .L_2726)
.L_2726:
        /*003c*/ 	.word	0x00000000
        /*0040*/ 	.short	0x0008
        /*0042*/ 	.short	0x0040
        /*0044*/ 	.byte	0x00, 0xf0, 0x21, 0x00


	//----- nvinfo : EIATTR_KPARAM_INFO
	.align		4
.L_2727:
        /*0048*/ 	.byte	0x04, 0x17
        /*004a*/ 	.short	(.L_2729 - .L_2728)
.L_2728:
        /*004c*/ 	.word	0x00000000
        /*0050*/ 	.short	0x0007
        /*0052*/ 	.short	0x0038
        /*0054*/ 	.byte	0x00, 0xf0, 0x21, 0x00


	//----- nvinfo : EIATTR_KPARAM_INFO
	.align		4
.L_2729:
        /*0058*/ 	.byte	0x04, 0x17
        /*005a*/ 	.short	(.L_2731 - .L_2730)
.L_2730:
        /*005c*/ 	.word	0x00000000
        /*0060*/ 	.short	0x0006
        /*0062*/ 	.short	0x0030
        /*0064*/ 	.byte	0x00, 0xf0, 0x21, 0x00


	//----- nvinfo : EIATTR_KPARAM_INFO
	.align		4
.L_2731:
        /*0068*/ 	.byte	0x04, 0x17
        /*006a*/ 	.short	(.L_2733 - .L_2732)
.L_2732:
        /*006c*/ 	.word	0x00000000
        /*0070*/ 	.short	0x0005
        /*0072*/ 	.short	0x0028
        /*0074*/ 	.byte	0x00, 0xf0, 0x21, 0x00


	//----- nvinfo : EIATTR_KPARAM_INFO
	.align		4
.L_2733:
        /*0078*/ 	.byte	0x04, 0x17
        /*007a*/ 	.short	(.L_2735 - .L_2734)
.L_2734:
        /*007c*/ 	.word	0x00000000
        /*0080*/ 	.short	0x0004
        /*0082*/ 	.short	0x0020
        /*0084*/ 	.byte	0x00, 0xf0, 0x21, 0x00


	//----- nvinfo : EIATTR_KPARAM_INFO
	.align		4
.L_2735:
        /*0088*/ 	.byte	0x04, 0x17
        /*008a*/ 	.short	(.L_2737 - .L_2736)
.L_2736:
        /*008c*/ 	.word	0x00000000
        /*0090*/ 	.short	0x0003
        /*0092*/ 	.short	0x0018
        /*0094*/ 	.byte	0x00, 0xf5, 0x21, 0x00


	//----- nvinfo : EIATTR_KPARAM_INFO
	.align		4
.L_2737:
        /*0098*/ 	.byte	0x04, 0x17
        /*009a*/ 	.short	(.L_2739 - .L_2738)
.L_2738:
        /*009c*/ 	.word	0x00000000
        /*00a0*/ 	.short	0x0002
        /*00a2*/ 	.short	0x0010
        /*00a4*/ 	.byte	0x00, 0xf5, 0x21, 0x00


	//----- nvinfo : EIATTR_KPARAM_INFO
	.align		4
.L_2739:
        /*00a8*/ 	.byte	0x04, 0x17
        /*00aa*/ 	.short	(.L_2741 - .L_2740)
.L_2740:
        /*00ac*/ 	.word	0x00000000
        /*00b0*/ 	.short	0x0001
        /*00b2*/ 	.short	0x0008
        /*00b4*/ 	.byte	0x00, 0xf5, 0x21, 0x00


	//----- nvinfo : EIATTR_KPARAM_INFO
	.align		4
.L_2741:
        /*00b8*/ 	.byte	0x04, 0x17
        /*00ba*/ 	.short	(.L_2743 - .L_2742)
.L_2742:
        /*00bc*/ 	.word	0x00000000
        /*00c0*/ 	.short	0x0000
        /*00c2*/ 	.short	0x0000
        /*00c4*/ 	.byte	0x00, 0xf5, 0x21, 0x00


	//----- nvinfo : EIATTR_SPARSE_MMA_MASK
	.align		4
.L_2743:
        /*00c8*/ 	.byte	0x03, 0x50
        /*00ca*/ 	.short	0x0000


	//----- nvinfo : EIATTR_MAXREG_COUNT
	.align		4
        /*00cc*/ 	.byte	0x03, 0x1b
        /*00ce*/ 	.short	0x00ff


	//----- nvinfo : EIATTR_NUM_BARRIERS
	.align		4
        /*00d0*/ 	.byte	0x02, 0x4c
        /*00d2*/ 	.byte	0x01
	.zero		1


	//----- nvinfo : EIATTR_MERCURY_ISA_VERSION
	.align		4
        /*00d4*/ 	.byte	0x03, 0x5f
        /*00d6*/ 	.short	0x0101


	//----- nvinfo : EIATTR_COOP_GROUP_MASK_REGIDS
	.align		4
        /*00d8*/ 	.byte	0x04, 0x29
        /*00da*/ 	.short	(.L_2745 - .L_2744)


	//   ....[0]....
.L_2744:
        /*00dc*/ 	.word	0xffffffff


	//   ....[1]....
        /*00e0*/ 	.word	0xffffffff


	//   ....[2]....
        /*00e4*/ 	.word	0xffffffff


	//   ....[3]....
        /*00e8*/ 	.word	0xffffffff


	//   ....[4]....
        /*00ec*/ 	.word	0xffffffff


	//   ....[5]....
        /*00f0*/ 	.word	0xffffffff


	//   ....[6]....
        /*00f4*/ 	.word	0xffffffff


	//   ....[7]....
        /*00f8*/ 	.word	0xffffffff


	//   ....[8]....
        /*00fc*/ 	.word	0xffffffff


	//   ....[9]....
        /*0100*/ 	.word	0xffffffff


	//   ....[10]....
        /*0104*/ 	.word	0xffffffff


	//   ....[11]....
        /*0108*/ 	.word	0xffffffff


	//   ....[12]....
        /*010c*/ 	.word	0xffffffff


	//   ....[13]....
        /*0110*/ 	.word	0xffffffff


	//   ....[14]....
        /*0114*/ 	.word	0xffffffff


	//   ....[15]....
        /*0118*/ 	.word	0xffffffff


	//   ....[16]....
        /*011c*/ 	.word	0xffffffff


	//   ....[17]....
        /*0120*/ 	.word	0xffffffff


	//   ....[18]....
        /*0124*/ 	.word	0xffffffff


	//   ....[19]....
        /*0128*/ 	.word	0xffffffff


	//   ....[20]....
        /*012c*/ 	.word	0xffffffff


	//   ....[21]....
        /*0130*/ 	.word	0xffffffff


	//   ....[22]....
        /*0134*/ 	.word	0xffffffff


	//   ....[23]....
        /*0138*/ 	.word	0xffffffff


	//   ....[24]....
        /*013c*/ 	.word	0xffffffff


	//   ....[25]....
        /*0140*/ 	.word	0xffffffff


	//   ....[26]....
        /*0144*/ 	.word	0xffffffff


	//   ....[27]....
        /*0148*/ 	.word	0xffffffff


	//   ....[28]....
        /*014c*/ 	.word	0xffffffff


	//   ....[29]....
        /*0150*/ 	.word	0xffffffff


	//   ....[30]....
        /*0154*/ 	.word	0xffffffff


	//   ....[31]....
        /*0158*/ 	.word	0xffffffff


	//   ....[32]....
        /*015c*/ 	.word	0xffffffff


	//   ....[33]....
        /*0160*/ 	.word	0xffffffff


	//   ....[34]....
        /*0164*/ 	.word	0xffffffff


	//   ....[35]....
        /*0168*/ 	.word	0xffffffff


	//   ....[36]....
        /*016c*/ 	.word	0xffffffff


	//   ....[37]....
        /*0170*/ 	.word	0xffffffff


	//   ....[38]....
        /*0174*/ 	.word	0xffffffff


	//   ....[39]....
        /*0178*/ 	.word	0xffffffff


	//   ....[40]....
        /*017c*/ 	.word	0xffffffff


	//   ....[41]....
        /*0180*/ 	.word	0xffffffff


	//   ....[42]....
        /*0184*/ 	.word	0xffffffff


	//   ....[43]....
        /*0188*/ 	.word	0xffffffff


	//   ....[44]....
        /*018c*/ 	.word	0xffffffff


	//   ....[45]....
        /*0190*/ 	.word	0xffffffff


	//   ....[46]....
        /*0194*/ 	.word	0xffffffff


	//   ....[47]....
        /*0198*/ 	.word	0xffffffff


	//   ....[48]....
        /*019c*/ 	.word	0xffffffff


	//   ....[49]....
        /*01a0*/ 	.word	0xffffffff


	//   ....[50]....
        /*01a4*/ 	.word	0xffffffff


	//   ....[51]....
        /*01a8*/ 	.word	0xffffffff


	//   ....[52]....
        /*01ac*/ 	.word	0xffffffff


	//   ....[53]....
        /*01b0*/ 	.word	0xffffffff


	//   ....[54]....
        /*01b4*/ 	.word	0xffffffff


	//   ....[55]....
        /*01b8*/ 	.word	0xffffffff


	//----- nvinfo : EIATTR_COOP_GROUP_INSTR_OFFSETS
	.align		4
.L_2745:
        /*01bc*/ 	.byte	0x04, 0x28
        /*01be*/ 	.short	(.L_2747 - .L_2746)


	//   ....[0]....
.L_2746:
        /*01c0*/ 	.word	0x000000b0


	//   ....[1]....
        /*01c4*/ 	.word	0x00000900


	//   ....[2]....
        /*01c8*/ 	.word	0x00000910


	//   ....[3]....
        /*01cc*/ 	.word	0x00000960


	//   ....[4]....
        /*01d0*/ 	.word	0x00000970


	//   ....[5]....
        /*01d4*/ 	.word	0x000009c0


	//   ....[6]....
        /*01d8*/ 	.word	0x000009d0


	//   ....[7]....
        /*01dc*/ 	.word	0x00000a20


	//   ....[8]....
        /*01e0*/ 	.word	0x00000a30


	//   ....[9]....
        /*01e4*/ 	.word	0x00000a80


	//   ....[10]....
        /*01e8*/ 	.word	0x00000a90


	//   ....[11]....
        /*01ec*/ 	.word	0x00000b50


	//   ....[12]....
        /*01f0*/ 	.word	0x00000b60


	//   ....[13]....
        /*01f4*/ 	.word	0x00000bb0


	//   ....[14]....
        /*01f8*/ 	.word	0x00000bc0


	//   ....[15]....
        /*01fc*/ 	.word	0x00000c10


	//   ....[16]....
        /*0200*/ 	.word	0x00000c20


	//   ....[17]....
        /*0204*/ 	.word	0x00000c70


	//   ....[18]....
        /*0208*/ 	.word	0x00000c80


	//   ....[19]....
        /*020c*/ 	.word	0x00000ce0


	//   ....[20]....
        /*0210*/ 	.word	0x00000d00


	//   ....[21]....
        /*0214*/ 	.word	0x00000dc0


	//   ....[22]....
        /*0218*/ 	.word	0x00000dd0


	//   ....[23]....
        /*021c*/ 	.word	0x00000e30


	//   ....[24]....
        /*0220*/ 	.word	0x00000e40


	//   ....[25]....
        /*0224*/ 	.word	0x00000e90


	//   ....[26]....
        /*0228*/ 	.word	0x00000ea0


	//   ....[27]....
        /*022c*/ 	.word	0x00000f00


	//   ....[28]....
        /*0230*/ 	.word	0x00000f20


	//   ....[29]....
        /*0234*/ 	.word	0x00000f90


	//   ....[30]....
        /*0238*/ 	.word	0x00000fa0


	//   ....[31]....
        /*023c*/ 	.word	0x00001060


	//   ....[32]....
        /*0240*/ 	.word	0x00001070


	//   ....[33]....
        /*0244*/ 	.word	0x000010c0


	//   ....[34]....
        /*0248*/ 	.word	0x000010d0


	//   ....[35]....
        /*024c*/ 	.word	0x00001120


	//   ....[36]....
        /*0250*/ 	.word	0x00001130


	//   ....[37]....
        /*0254*/ 	.word	0x00001190


	//   ....[38]....
        /*0258*/ 	.word	0x000011b0


	//   ....[39]....
        /*025c*/ 	.word	0x00001220


	//   ....[40]....
        /*0260*/ 	.word	0x00001230


	//   ....[41]....
        /*0264*/ 	.word	0x00001410


	//   ....[42]....
        /*0268*/ 	.word	0x00001450


	//   ....[43]....
        /*026c*/ 	.word	0x000014d0


	//   ....[44]....
        /*0270*/ 	.word	0x000014e0


	//   ....[45]....
        /*0274*/ 	.word	0x00001530


	//   ....[46]....
        /*0278*/ 	.word	0x00001540


	//   ....[47]....
        /*027c*/ 	.word	0x00001590


	//   ....[48]....
        /*0280*/ 	.word	0x000015a0


	//   ....[49]....
        /*0284*/ 	.word	0x000015f0


	//   ....[50]....
        /*0288*/ 	.word	0x00001600


	//   ....[51]....
        /*028c*/ 	.word	0x00001800


	//   ....[52]....
        /*0290*/ 	.word	0x00001850


	//   ....[53]....
        /*0294*/ 	.word	0x00001870


	//   ....[54]....
        /*0298*/ 	.word	0x00001890


	//   ....[55]....
        /*029c*/ 	.word	0x000018b0


	//----- nvinfo : EIATTR_VRC_CTA_INIT_COUNT
	.align		4
.L_2747:
        /*02a0*/ 	.byte	0x02, 0x4a
	.zero		1
	.zero		1


	//----- nvinfo : EIATTR_EXIT_INSTR_OFFSETS
	.align		4
        /*02a4*/ 	.byte	0x04, 0x1c
        /*02a6*/ 	.short	(.L_2749 - .L_2748)


	//   ....[0]....
.L_2748:
        /*02a8*/ 	.word	0x00001be0


	//----- nvinfo : EIATTR_CRS_STACK_SIZE
	.align		4
.L_2749:
        /*02ac*/ 	.byte	0x04, 0x1e
        /*02ae*/ 	.short	(.L_2751 - .L_2750)
.L_2750:
        /*02b0*/ 	.word	0x00000000


	//----- nvinfo : EIATTR_CBANK_PARAM_SIZE
	.align		4
.L_2751:
        /*02b4*/ 	.byte	0x03, 0x19
        /*02b6*/ 	.short	0x0060


	//----- nvinfo : EIATTR_PARAM_CBANK
	.align		4
        /*02b8*/ 	.byte	0x04, 0x0a
        /*02ba*/ 	.short	(.L_2753 - .L_2752)
	.align		4
.L_2752:
        /*02bc*/ 	.word	index@(.nv.constant0._ZN4vllm3moe44grouped_topk_fused_small_expert_count_kernelIffiLNS0_11ScoringFuncE0ELi128ELb0ELi8EEEvPT_PfPT1_PKT0_llllllbd)
        /*02c0*/ 	.short	0x0380
        /*02c2*/ 	.short	0x0060


	//----- nvinfo : EIATTR_SW_WAR
	.align		4
.L_2753:
        /*02c4*/ 	.byte	0x04, 0x36
        /*02c6*/ 	.short	(.L_2755 - .L_2754)
.L_2754:
        /*02c8*/ 	.word	0x00000008
.L_2755:


//--------------------- .nv.info._ZN4vllm3moe44grouped_topk_fused_small_expert_count_kernelIffiLNS0_11ScoringFuncE0ELi384ELb0ELi8EEEvPT_PfPT1_PKT0_llllllbd --------------------------
	.section	.nv.info._ZN4vllm3moe44grouped_topk_fused_small_expert_count_kernelIffiLNS0_11ScoringFuncE0ELi384ELb0ELi8EEEvPT_PfPT1_PKT0_llllllbd,"",@"SHT_CUDA_INFO"
	.sectionflags	@""
	.align	4


	//----- nvinfo : EIATTR_CUDA_API_VERSION
	.align		4
        /*0000*/ 	.byte	0x04, 0x37
        /*0002*/ 	.short	(.L_2757 - .L_2756)
.L_2756:
        /*0004*/ 	.word	0x00000082


	//----- nvinfo : EIATTR_KPARAM_INFO
	.align		4
.L_2757:
        /*0008*/ 	.byte	0x04, 0x17
        /*000a*/ 	.short	(.L_2759 - .L_2758)
.L_2758:
        /*000c*/ 	.word	0x00000000
        /*0010*/ 	.short	0x000b
        /*0012*/ 	.short	0x0058
        /*0014*/ 	.byte	0x00, 0xf0, 0x21, 0x00


	//----- nvinfo : EIATTR_KPARAM_INFO
	.align		4
.L_2759:
        /*0018*/ 	.byte	0x04, 0x17
        /*001a*/ 	.short	(.L_2761 - .L_2760)
.L_2760:
        /*001c*/ 	.word	0x00000000
        /*0020*/ 	.short	0x000a
        /*0022*/ 	.short	0x0050
        /*0024*/ 	.byte	0x00, 0xf0, 0x05, 0x00


	//----- nvinfo : EIATTR_KPARAM_INFO
	.align		4
.L_2761:
        /*0028*/ 	.byte	0x04, 0x17
        /*002a*/ 	.short	(.L_2763 - .L_2762)
.L_2762:
        /*002c*/ 	.word	0x00000000
        /*0030*/ 	.short	0x0009
        /*0032*/ 	.short	0x0048
        /*0034*/ 	.byte	0x00, 0xf0, 0x21, 0x00


	//----- nvinfo : EIATTR_KPARAM_INFO
	.align		4
.L_2763:
        /*0038*/ 	.byte	0x04, 0x17
        /*003a*/ 	.short	(.L_2765 - .L_2764)
.L_2764:
        /*003c*/ 	.word	0x00000000
        /*0040*/ 	.short	0x0008
        /*0042*/ 	.short	0x0040
        /*0044*/ 	.byte	0x00, 0xf0, 0x21, 0x00


	//----- nvinfo : EIATTR_KPARAM_INFO
	.align		4
.L_2765:
        /*0048*/ 	.byte	0x04, 0x17
        /*004a*/ 	.short	(.L_2767 - .L_2766)
.L_2766:
        /*004c*/ 	.word	0x00000000
        /*0050*/ 	.short	0x0007
        /*0052*/ 	.short	0x0038
        /*0054*/ 	.byte	0x00, 0xf0, 0x21, 0x00


	//----- nvinfo : EIATTR_KPARAM_INFO
	.align		4
.L_2767:
        /*0058*/ 	.byte	0x04, 0x17
        /*005a*/ 	.short	(.L_2769 - .L_2768)
.L_2768:
        /*005c*/ 	.word	0x00000000
        /*0060*/ 	.short	0x0006
        /*0062*/ 	.short	0x0030
        /*0064*/ 	.byte	0x00, 0xf0, 0x21, 0x00


	//----- nvinfo : EIATTR_KPARAM_INFO
	.align		4
.L_2769:
        /*0068*/ 	.byte	0x04, 0x17
        /*006a*/ 	.short	(.L_2771 - .L_2770)
.L_2770:
        /*006c*/ 	.word	0x00000000
        /*0070*/ 	.short	0x0005
        /*0072*/ 	.short	0x0028
        /*0074*/ 	.byte	0x00, 0xf0, 0x21, 0x00


	//----- nvinfo : EIATTR_KPARAM_INFO
	.align		4
.L_2771:
        /*0078*/ 	.byte	0x04, 0x17
        /*007a*/ 	.short	(.L_2773 - .L_2772)
.L_2772:
        /*007c*/ 	.word	0x00000000
        /*0080*/ 	.short	0x0004
        /*0082*/ 	.short	0x0020
        /*0084*/ 	.byte	0x00, 0xf0, 0x21, 0x00


	//----- nvinfo : EIATTR_KPARAM_INFO
	.align		4
.L_2773:
        /*0088*/ 	.byte	0x04, 0x17
        /*008a*/ 	.short	(.L_2775 - .L_2774)
.L_2774:
        /*008c*/ 	.word	0x00000000
        /*0090*/ 	.short	0x0003
        /*0092*/ 	.short	0x0018
        /*0094*/ 	.byte	0x00, 0xf5, 0x21, 0x00


	//----- nvinfo : EIATTR_KPARAM_INFO
	.align		4
.L_2775:
        /*0098*/ 	.byte	0x04, 0x17
        /*009a*/ 	.short	(.L_2777 - .L_2776)
.L_2776:
        /*009c*/ 	.word	0x00000000
        /*00a0*/ 	.short	0x0002
        /*00a2*/ 	.short	0x0010
        /*00a4*/ 	.byte	0x00, 0xf5, 0x21, 0x00


	//----- nvinfo : EIATTR_KPARAM_INFO
	.align		4
.L_2777:
        /*00a8*/ 	.byte	0x04, 0x17
        /*00aa*/ 	.short	(.L_2779 - .L_2778)
.L_2778:
        /*00ac*/ 	.word	0x00000000
        /*00b0*/ 	.short	0x0001
        /*00b2*/ 	.short	0x0008
        /*00b4*/ 	.byte	0x00, 0xf5, 0x21, 0x00


	//----- nvinfo : EIATTR_KPARAM_INFO
	.align		4
.L_2779:
        /*00b8*/ 	.byte	0x04, 0x17
        /*00ba*/ 	.short	(.L_2781 - .L_2780)
.L_2780:
        /*00bc*/ 	.word	0x00000000
        /*00c0*/ 	.short	0x0000
        /*00c2*/ 	.short	0x0000
        /*00c4*/ 	.byte	0x00, 0xf5, 0x21, 0x00


	//----- nvinfo : EIATTR_SPARSE_MMA_MASK
	.align		4
.L_2781:
        /*00c8*/ 	.byte	0x03, 0x50
        /*00ca*/ 	.short	0x0000


	//----- nvinfo : EIATTR_MAXREG_COUNT
	.align		4
        /*00cc*/ 	.byte	0x03, 0x1b
        /*00ce*/ 	.short	0x00ff


	//----- nvinfo : EIATTR_NUM_BARRIERS
	.align		4
        /*00d0*/ 	.byte	0x02, 0x4c
        /*00d2*/ 	.byte	0x01
	.zero		1


	//----- nvinfo : EIATTR_MERCURY_ISA_VERSION
	.align		4
        /*00d4*/ 	.byte	0x03, 0x5f
        /*00d6*/ 	.short	0x0101


	//----- nvinfo : EIATTR_COOP_GROUP_MASK_REGIDS
	.align		4
        /*00d8*/ 	.byte	0x04, 0x29
        /*00da*/ 	.short	(.L_2783 - .L_2782)


	//   ....[0]....
.L_2782:
        /*00dc*/ 	.word	0xffffffff


	//   ....[1]....
        /*00e0*/ 	.word	0xffffffff


	//   ....[2]....
        /*00e4*/ 	.word	0xffffffff


	//   ....[3]....
        /*00e8*/ 	.word	0xffffffff


	//   ....[4]....
        /*00ec*/ 	.word	0xffffffff


	//   ....[5]....
        /*00f0*/ 	.word	0xffffffff


	//   ....[6]....
        /*00f4*/ 	.word	0xffffffff


	//   ....[7]....
        /*00f8*/ 	.word	0xffffffff


	//   ....[8]....
        /*00fc*/ 	.word	0xffffffff


	//   ....[9]....
        /*0100*/ 	.word	0xffffffff


	//   ....[10]....
        /*0104*/ 	.word	0xffffffff


	//   ....[11]....
        /*0108*/ 	.word	0xffffffff


	//   ....[12]....
        /*010c*/ 	.word	0xffffffff


	//   ....[13]....
        /*0110*/ 	.word	0xffffffff


	//   ....[14]....
        /*0114*/ 	.word	0xffffffff


	//   ....[15]....
        /*0118*/ 	.word	0xffffffff


	//   ....[16]....
        /*011c*/ 	.word	0xffffffff


	//   ....[17]....
        /*0120*/ 	.word	0xffffffff


	//   ....[18]....
        /*0124*/ 	.word	0xffffffff


	//   ....[19]....
        /*0128*/ 	.word	0xffffffff


	//   ....[20]....
        /*012c*/ 	.word	0xffffffff


	//   ....[21]....
        /*0130*/ 	.word	0xffffffff


	//   ....[22]....
        /*0134*/ 	.word	0xffffffff


	//   ....[23]....
        /*0138*/ 	.word	0xffffffff


	//   ....[24]....
        /*013c*/ 	.word	0xffffffff


	//   ....[25]....
        /*0140*/ 	.word	0xffffffff


	//   ....[26]....
        /*0144*/ 	.word	0xffffffff


	//   ....[27]....
        /*0148*/ 	.word	0xffffffff


	//   ....[28]....
        /*014c*/ 	.word	0xffffffff


	//   ....[29]....
        /*0150*/ 	.word	0xffffffff


	//   ....[30]....
        /*0154*/ 	.word	0xffffffff


	//   ....[31]....
        /*0158*/ 	.word	0xffffffff


	//   ....[32]....
        /*015c*/ 	.word	0xffffffff


	//   ....[33]....
        /*0160*/ 	.word	0xffffffff


	//   ....[34]....
        /*0164*/ 	.word	0xffffffff


	//   ....[35]....
        /*0168*/ 	.word	0xffffffff


	//   ....[36]....
        /*016c*/ 	.word	0xffffffff


	//   ....[37]....
        /*0170*/ 	.word	0xffffffff


	//   ....[38]....
        /*0174*/ 	.word	0xffffffff


	//   ....[39]....
        /*0178*/ 	.word	0xffffffff


	//   ....[40]....
        /*017c*/ 	.word	0xffffffff


	//   ....[41]....
        /*0180*/ 	.word	0xffffffff


	//   ....[42]....
        /*0184*/ 	.word	0xffffffff


	//   ....[43]....
        /*0188*/ 	.word	0xffffffff


	//   ....[44]....
        /*018c*/ 	.word	0xffffffff


	//   ....[45]....
        /*0190*/ 	.word	0xffffffff


	//   ....[46]....
        /*0194*/ 	.word	0xffffffff


	//   ....[47]....
        /*0198*/ 	.word	0xffffffff


	//   ....[48]....
        /*019c*/ 	.word	0xffffffff


	//   ....[49]....
        /*01a0*/ 	.word	0xffffffff


	//   ....[50]....
        /*01a4*/ 	.word	0xffffffff


	//   ....[51]....
        /*01a8*/ 	.word	0xffffffff


	//   ....[52]....
        /*01ac*/ 	.word	0xffffffff


	//   ....[53]....
        /*01b0*/ 	.word	0xffffffff


	//   ....[54]....
        /*01b4*/ 	.word	0xffffffff


	//   ....[55]....
        /*01b8*/ 	.word	0xffffffff


	//   ....[56]....
        /*01bc*/ 	.word	0xffffffff


	//   ....[57]....
        /*01c0*/ 	.word	0xffffffff


	//   ....[58]....
        /*01c4*/ 	.word	0xffffffff


	//   ....[59]....
        /*01c8*/ 	.word	0xffffffff


	//   ....[60]....
        /*01cc*/ 	.word	0xffffffff


	//   ....[61]....
        /*01d0*/ 	.word	0xffffffff


	//   ....[62]....
        /*01d4*/ 	.word	0xffffffff


	//   ....[63]....
        /*01d8*/ 	.word	0xffffffff


	//   ....[64]....
        /*01dc*/ 	.word	0xffffffff


	//   ....[65]....
        /*01e0*/ 	.word	0xffffffff


	//   ....[66]....
        /*01e4*/ 	.word	0xffffffff


	//   ....[67]....
        /*01e8*/ 	.word	0xffffffff


	//   ....[68]....
        /*01ec*/ 	.word	0xffffffff


	//   ....[69]....
        /*01f0*/ 	.word	0xffffffff


	//   ....[70]....
        /*01f4*/ 	.word	0xffffffff


	//   ....[71]....
        /*01f8*/ 	.word	0xffffffff


	//   ....[72]....
        /*01fc*/ 	.word	0xffffffff


	//   ....[73]....
        /*0200*/ 	.word	0xffffffff


	//   ....[74]....
        /*0204*/ 	.word	0xffffffff


	//   ....[75]....
        /*0208*/ 	.word	0xffffffff


	//   ....[76]....
        /*020c*/ 	.word	0xffffffff


	//   ....[77]....
        /*0210*/ 	.word	0xffffffff


	//   ....[78]....
        /*0214*/ 	.word	0xffffffff


	//   ....[79]....
        /*0218*/ 	.word	0xffffffff


	//   ....[80]....
        /*021c*/ 	.word	0xffffffff


	//   ....[81]....
        /*0220*/ 	.word	0xffffffff


	//   ....[82]....
        /*0224*/ 	.word	0xffffffff


	//   ....[83]....
        /*0228*/ 	.word	0xffffffff


	//   ....[84]....
        /*022c*/ 	.word	0xffffffff


	//   ....[85]....
        /*0230*/ 	.word	0xffffffff


	//----- nvinfo : EIATTR_COOP_GROUP_INSTR_OFFSETS
	.align		4
.L_2783:
        /*0234*/ 	.byte	0x04, 0x28
        /*0236*/ 	.short	(.L_2785 - .L_2784)


	//   ....[0]....
.L_2784:
        /*0238*/ 	.word	0x000000b0


	//   ....[1]....
        /*023c*/ 	.word	0x000009b0


	//   ....[2]....
        /*0240*/ 	.word	0x000009c0


	//   ....[3]....
        /*0244*/ 	.word	0x00000a10


	//   ....[4]....
        /*0248*/ 	.word	0x00000a20


	//   ....[5]....
        /*024c*/ 	.word	0x00000a70


	//   ....[6]....
        /*0250*/ 	.word	0x00000a80


	//   ....[7]....
        /*0254*/ 	.word	0x00000ad0


	//   ....[8]....
        /*0258*/ 	.word	0x00000ae0


	//   ....[9]....
        /*025c*/ 	.word	0x00000b40


	//   ....[10]....
        /*0260*/ 	.word	0x00000b70


	//   ....[11]....
        /*0264*/ 	.word	0x00000c20


	//   ....[12]....
        /*0268*/ 	.word	0x00000c30


	//   ....[13]....
        /*026c*/ 	.word	0x00000c80


	//   ....[14]....
        /*0270*/ 	.word	0x00000c90


	//   ....[15]....
        /*0274*/ 	.word	0x00000ce0


	//   ....[16]....
        /*0278*/ 	.word	0x00000cf0


	//   ....[17]....
        /*027c*/ 	.word	0x00000d40


	//   ....[18]....
        /*0280*/ 	.word	0x00000d50


	//   ....[19]....
        /*0284*/ 	.word	0x00000db0


	//   ....[20]....
        /*0288*/ 	.word	0x00000de0


	//   ....[21]....
        /*028c*/ 	.word	0x00000fe0


	//   ....[22]....
        /*0290*/ 	.word	0x00000ff0


	//   ....[23]....
        /*0294*/ 	.word	0x00001040


	//   ....[24]....
        /*0298*/ 	.word	0x00001050


	//   ....[25]....
        /*029c*/ 	.word	0x000010a0


	//   ....[26]....
        /*02a0*/ 	.word	0x000010b0


	//   ....[27]....
        /*02a4*/ 	.word	0x00001100


	//   ....[28]....
        /*02a8*/ 	.word	0x00001110


	//   ....[29]....
        /*02ac*/ 	.word	0x00001160


	//   ....[30]....
        /*02b0*/ 	.word	0x00001170


	//   ....[31]....
        /*02b4*/ 	.word	0x00001760


	//   ....[32]....
        /*02b8*/ 	.word	0x00001770


	//   ....[33]....
        /*02bc*/ 	.word	0x000017c0


	//   ....[34]....
        /*02c0*/ 	.word	0x000017d0


	//   ....[35]....
        /*02c4*/ 	.word	0x00001820


	//   ....[36]....
        /*02c8*/ 	.word	0x00001830


	//   ....[37]....
        /*02cc*/ 	.word	0x00001880


	//   ....[38]....
        /*02d0*/ 	.word	0x00001890


	//   ....[39]....
        /*02d4*/ 	.word	0x000018e0


	//   ....[40]....
        /*02d8*/ 	.word	0x000018f0


	//   ....[41]....
        /*02dc*/ 	.word	0x00001980


	//   ....[42]....
        /*02e0*/ 	.word	0x00001990


	//   ....[43]....
        /*02e4*/ 	.word	0x000019e0


	//   ....[44]....
        /*02e8*/ 	.word	0x000019f0


	//   ....[45]....
        /*02ec*/ 	.word	0x00001a40


	//   ....[46]....
        /*02f0*/ 	.word	0x00001a50


	//   ....[47]....
        /*02f4*/ 	.word	0x00001aa0


	//   ....[48]....
        /*02f8*/ 	.word	0x00001ab0


	//   ....[49]....
        /*02fc*/ 	.word	0x00001b00


	//   ....[50]....
        /*0300*/ 	.word	0x00001b10


	//   ....[51]....
        /*0304*/ 	.word	0x00001bc0


	//   ....[52]....
        /*0308*/ 	.word	0x00001bd0


	//   ....[53]....
        /*030c*/ 	.word	0x00001c20


	//   ....[54]....
        /*0310*/ 	.word	0x00001c30


	//   ....[55]....
        /*0314*/ 	.word	0x00001c80


	//   ....[56]....
        /*0318*/ 	.word	0x00001c90


	//   ....[57]....
        /*031c*/ 	.word	0x00001ce0


	//   ....[58]....
        /*0320*/ 	.word	0x00001cf0


	//   ....[59]....
        /*0324*/ 	.word	0x00001d40


	//   ....[60]....
        /*0328*/ 	.word	0x00001d50


	//   ....[61]....
        /*032c*/ 	.word	0x00001de0


	//   ....[62]....
        /*0330*/ 	.word	0x00001df0


	//   ....[63]....
        /*0334*/ 	.word	0x00001e40


	//   ....[64]....
        /*0338*/ 	.word	0x00001e50


	//   ....[65]....
        /*033c*/ 	.word	0x00001ea0


	//   ....[66]....
        /*0340*/ 	.word	0x00001eb0


	//   ....[67]....
        /*0344*/ 	.word	0x00001f10


	//   ....[68]....
        /*0348*/ 	.word	0x00001f20


	//   ....[69]....
        /*034c*/ 	.word	0x00001f90


	//   ....[70]....
        /*0350*/ 	.word	0x00001fb0


	//   ....[71]....
        /*0354*/ 	.word	0x00002230


	//   ....[72]....
        /*0358*/ 	.word	0x00002240


	//   ....[73]....
        /*035c*/ 	.word	0x00002290


	//   ....[74]....
        /*0360*/ 	.word	0x000022a0


	//   ....[75]....
        /*0364*/ 	.word	0x000022f0


	//   ....[76]....
        /*0368*/ 	.word	0x00002300


	//   ....[77]....
        /*036c*/ 	.word	0x00002350


	//   ....[78]....
        /*0370*/ 	.word	0x00002360


	//   ....[79]....
        /*0374*/ 	.word	0x000023b0


	//   ....[80]....
        /*0378*/ 	.word	0x000023c0


	//   ....[81]....
        /*037c*/ 	.word	0x00002650


	//   ....[82]....
        /*0380*/ 	.word	0x000026a0


	//   ....[83]....
        /*0384*/ 	.word	0x000026c0


	//   ....[84]....
        /*0388*/ 	.word	0x000026e0


	//   ....[85]....
        /*038c*/ 	.word	0x00002700


	//----- nvinfo : EIATTR_VRC_CTA_INIT_COUNT
	.align		4
.L_2785:
        /*0390*/ 	.byte	0x02, 0x4a
	.zero		1
	.zero		1


	//----- nvinfo : EIATTR_EXIT_INSTR_OFFSETS
	.align		4
        /*0394*/ 	.byte	0x04, 0x1c
        /*0396*/ 	.short	(.L_2787 - .L_2786)


	//   ....[0]....
.L_2786:
        /*0398*/ 	.word	0x00002a30


	//----- nvinfo : EIATTR_CRS_STACK_SIZE
	.align		4
.L_2787:
        /*039c*/ 	.byte	0x04, 0x1e
        /*039e*/ 	.short	(.L_2789 - .L_2788)
.L_2788:
        /*03a0*/ 	.word	0x00000000


	//----- nvinfo : EIATTR_CBANK_PARAM_SIZE
	.align		4
.L_2789:
        /*03a4*/ 	.byte	0x03, 0x19
        /*03a6*/ 	.short	0x0060


	//----- nvinfo : EIATTR_PARAM_CBANK
	.align		4
        /*03a8*/ 	.byte	0x04, 0x0a
        /*03aa*/ 	.short	(.L_2791 - .L_2790)
	.align		4
.L_2790:
        /*03ac*/ 	.word	index@(.nv.constant0._ZN4vllm3moe44grouped_topk_fused_small_expert_count_kernelIffiLNS0_11ScoringFuncE0ELi384ELb0ELi8EEEvPT_PfPT1_PKT0_llllllbd)
        /*03b0*/ 	.short	0x0380
        /*03b2*/ 	.short	0x0060


	//----- nvinfo : EIATTR_SW_WAR
	.align		4
.L_2791:
        /*03b4*/ 	.byte	0x04, 0x36
        /*03b6*/ 	.short	(.L_2793 - .L_2792)
.L_2792:
        /*03b8*/ 	.word	0x00000008
.L_2793:


//--------------------- .nv.info._ZN4vllm3moe44grouped_topk_fused_small_expert_count_kernelIffiLNS0_11ScoringFuncE0ELi512ELb0ELi8EEEvPT_PfPT1_PKT0_llllllbd --------------------------
	.section	.nv.info._ZN4vllm3moe44grouped_topk_fused_small_expert_count_kernelIffiLNS0_11ScoringFuncE0ELi512ELb0ELi8EEEvPT_PfPT1_PKT0_llllllbd,"",@"SHT_CUDA_INFO"
	.sectionflags	@""
	.align	4


	//----- nvinfo : EIATTR_CUDA_API_VERSION
	.align		4
        /*0000*/ 	.byte	0x04, 0x37
        /*0002*/ 	.short	(.L_2795 - .L_2794)
.L_2794:
        /*0004*/ 	.word	0x00000082


	//----- nvinfo : EIATTR_KPARAM_INFO
	.align		4
.L_2795:
        /*0008*/ 	.byte	0x04, 0x17
        /*000a*/ 	.short	(.L_2797 - .L_2796)
.L_2796:
        /*000c*/ 	.word	0x00000000
        /*0010*/ 	.short	0x000b
        /*0012*/ 	.short	0x0058
        /*0014*/ 	.byte	0x00, 0xf0, 0x21, 0x00


	//----- nvinfo : EIATTR_KPARAM_INFO
	.align		4
.L_2797:
        /*0018*/ 	.byte	0x04, 0x17
        /*001a*/ 	.short	(.L_2799 - .L_2798)
.L_2798:
        /*001c*/ 	.word	0x00000000
        /*0020*/ 	.short	0x000a
        /*0022*/ 	.short	0x0050
        /*0024*/ 	.byte	0x00, 0xf0, 0x05, 0x00


	//----- nvinfo : EIATTR_KPARAM_INFO
	.align		4
.L_2799:
        /*0028*/ 	.byte	0x04, 0x17
        /*002a*/ 	.short	(.L_2801 - .L_2800)
.L_2800:
        /*002c*/ 	.word	0x00000000
        /*0030*/ 	.short	0x0009
        /*0032*/ 	.short	0x0048
        /*0034*/ 	.byte	0x00, 0xf0, 0x21, 0x00


	//----- nvinfo : EIATTR_KPARAM_INFO
	.align		4
.L_2801:
        /*0038*/ 	.byte	0x04, 0x17
        /*003a*/ 	.short	(.L_2803 - .L_2802)
.L_2802:
        /*003c*/ 	.word	0x00000000
        /*0040*/ 	.short	0x0008
        /*0042*/ 	.short	0x0040
        /*0044*/ 	.byte	0x00, 0xf0, 0x21, 0x00


	//----- nvinfo : EIATTR_KPARAM_INFO
	.align		4
.L_2803:
        /*0048*/ 	.byte	0x04, 0x17
        /*004a*/ 	.short	(.L_2805 - .L_2804)
.L_2804:
        /*004c*/ 	.word	0x00000000
        /*0050*/ 	.short	0x0007
        /*0052*/ 	.short	0x0038
        /*0054*/ 	.byte	0x00, 0xf0, 0x21, 0x00


	//----- nvinfo : EIATTR_KPARAM_INFO
	.align		4
.L_2805:
        /*0058*/ 	.byte	0x04, 0x17
        /*005a*/ 	.short	(.L_2807 - .L_2806)
.L_2806:
        /*005c*/ 	.word	0x00000000
        /*0060*/ 	.short	0x0006
        /*0062*/ 	.short	0x0030
        /*0064*/ 	.byte	0x00, 0xf0, 0x21, 0x00


	//----- nvinfo : EIATTR_KPARAM_INFO
	.align		4
.L_2807:
        /*0068*/ 	.byte	0x04, 0x17
        /*006a*/ 	.short	(.L_2809 - .L_2808)
.L_2808:
        /*006c*/ 	.word	0x00000000
        /*0070*/ 	.short	0x0005
        /*0072*/ 	.short	0x0028
        /*0074*/ 	.byte	0x00, 0xf0, 0x21, 0x00


	//----- nvinfo : EIATTR_KPARAM_INFO
	.align		4
.L_2809:
        /*0078*/ 	.byte	0x04, 0x17
        /*007a*/ 	.short	(.L_2811 - .L_2810)
.L_2810:
        /*007c*/ 	.word	0x00000000
        /*0080*/ 	.short	0x0004
        /*0082*/ 	.short	0x0020
        /*0084*/ 	.byte	0x00, 0xf0, 0x21, 0x00


	//----- nvinfo : EIATTR_KPARAM_INFO
	.align		4
.L_2811:
        /*0088*/ 	.byte	0x04, 0x17
        /*008a*/ 	.short	(.L_2813 - .L_2812)
.L_2812:
        /*008c*/ 	.word	0x00000000
        /*0090*/ 	.short	0x0003
        /*0092*/ 	.short	0x0018
        /*0094*/ 	.byte	0x00, 0xf5, 0x21, 0x00


	//----- nvinfo : EIATTR_KPARAM_INFO
	.align		4
.L_2813:
        /*0098*/ 	.byte	0x04, 0x17
        /*009a*/ 	.short	(.L_2815 - .L_2814)
.L_2814:
        /*009c*/ 	.word	0x00000000
        /*00a0*/ 	.short	0x0002
        /*00a2*/ 	.short	0x0010
        /*00a4*/ 	.byte	0x00, 0xf5, 0x21, 0x00


	//----- nvinfo : EIATTR_KPARAM_INFO
	.align		4
.L_2815:
        /*00a8*/ 	.byte	0x04, 0x17
        /*00aa*/ 	.short	(.L_2817 - .L_2816)
.L_2816:
        /*00ac*/ 	.word	0x00000000
        /*00b0*/ 	.short	0x0001
        /*00b2*/ 	.short	0x0008
        /*00b4*/ 	.byte	0x00, 0xf5, 0x21, 0x00


	//----- nvinfo : EIATTR_KPARAM_INFO
	.align		4
.L_2817:
        /*00b8*/ 	.byte	0x04, 0x17
        /*00ba*/ 	.short	(.L_2819 - .L_2818)
.L_2818:
        /*00bc*/ 	.word	0x00000000
        /*00c0*/ 	.short	0x0000
        /*00c2*/ 	.short	0x0000
        /*00c4*/ 	.byte	0x00, 0xf5, 0x21, 0x00


	//----- nvinfo : EIATTR_SPARSE_MMA_MASK
	.align		4
.L_2819:
        /*00c8*/ 	.byte	0x03, 0x50
        /*00ca*/ 	.short	0x0000


	//----- nvinfo : EIATTR_MAXREG_COUNT
	.align		4
        /*00cc*/ 	.byte	0x03, 0x1b
        /*00ce*/ 	.short	0x00ff


	//----- nvinfo : EIATTR_NUM_BARRIERS
	.align		4
        /*00d0*/ 	.byte	0x02, 0x4c
        /*00d2*/ 	.byte	0x01
	.zero		1


	//----- nvinfo : EIATTR_MERCURY_ISA_VERSION
	.align		4
        /*00d4*/ 	.byte	0x03, 0x5f
        /*00d6*/ 	.short	0x0101


	//----- nvinfo : EIATTR_COOP_GROUP_MASK_REGIDS
	.align		4
        /*00d8*/ 	.byte	0x04, 0x29
        /*00da*/ 	.short	(.L_2821 - .L_2820)


	//   ....[0]....
.L_2820:
        /*00dc*/ 	.word	0xffffffff


	//   ....[1]....
        /*00e0*/ 	.word	0xffffffff


	//   ....[2]....
        /*00e4*/ 	.word	0xffffffff


	//   ....[3]....
        /*00e8*/ 	.word	0xffffffff


	//   ....[4]....
        /*00ec*/ 	.word	0xffffffff


	//   ....[5]....
        /*00f0*/ 	.word	0xffffffff


	//   ....[6]....
        /*00f4*/ 	.word	0xffffffff


	//   ....[7]....
        /*00f8*/ 	.word	0xffffffff


	//   ....[8]....
        /*00fc*/ 	.word	0xffffffff


	//   ....[9]....
        /*0100*/ 	.word	0xffffffff


	//   ....[10]....
        /*0104*/ 	.word	0xffffffff


	//   ....[11]....
        /*0108*/ 	.word	0xffffffff


	//   ....[12]....
        /*010c*/ 	.word	0xffffffff


	//   ....[13]....
        /*0110*/ 	.word	0xffffffff


	//   ....[14]....
        /*0114*/ 	.word	0xffffffff


	//   ....[15]....
        /*0118*/ 	.word	0xffffffff


	//   ....[16]....
        /*011c*/ 	.word	0xffffffff


	//   ....[17]....
        /*0120*/ 	.word	0xffffffff


	//   ....[18]....
        /*0124*/ 	.word	0xffffffff


	//   ....[19]....
        /*0128*/ 	.word	0xffffffff


	//   ....[20]....
        /*012c*/ 	.word	0xffffffff


	//   ....[21]....
        /*0130*/ 	.word	0xffffffff


	//   ....[22]....
        /*0134*/ 	.word	0xffffffff


	//   ....[23]....
        /*0138*/ 	.word	0xffffffff


	//   ....[24]....
        /*013c*/ 	.word	0xffffffff


	//   ....[25]....
        /*0140*/ 	.word	0xffffffff


	//   ....[26]....
        /*0144*/ 	.word	0xffffffff


	//   ....[27]....
        /*0148*/ 	.word	0xffffffff


	//   ....[28]....
        /*014c*/ 	.word	0xffffffff


	//   ....[29]....
        /*0150*/ 	.word	0xffffffff


	//   ....[30]....
        /*0154*/ 	.word	0xffffffff


	//   ....[31]....
        /*0158*/ 	.word	0xffffffff


	//   ....[32]....
        /*015c*/ 	.word	0xffffffff


	//   ....[33]....
        /*0160*/ 	.word	0xffffffff


	//   ....[34]....
        /*0164*/ 	.word	0xffffffff


	//   ....[35]....
        /*0168*/ 	.word	0xffffffff


	//   ....[36]....
        /*016c*/ 	.word	0xffffffff


	//   ....[37]....
        /*0170*/ 	.word	0xffffffff


	//   ....[38]....
        /*0174*/ 	.word	0xffffffff


	//   ....[39]....
        /*0178*/ 	.word	0xffffffff


	//   ....[40]....
        /*017c*/ 	.word	0xffffffff


	//   ....[41]....
        /*0180*/ 	.word	0xffffffff


	//   ....[42]....
        /*0184*/ 	.word	0xffffffff


	//   ....[43]....
        /*0188*/ 	.word	0xffffffff


	//   ....[44]....
        /*018c*/ 	.word	0xffffffff


	//   ....[45]....
        /*0190*/ 	.word	0xffffffff


	//   ....[46]....
        /*0194*/ 	.word	0xffffffff


	//   ....[47]....
        /*0198*/ 	.word	0xffffffff


	//   ....[48]....
        /*019c*/ 	.word	0xffffffff


	//   ....[49]....
        /*01a0*/ 	.word	0xffffffff


	//   ....[50]....
        /*01a4*/ 	.word	0xffffffff


	//   ....[51]....
        /*01a8*/ 	.word	0xffffffff


	//   ....[52]....
        /*01ac*/ 	.word	0xffffffff


	//   ....[53]....
        /*01b0*/ 	.word	0xffffffff


	//   ....[54]....
        /*01b4*/ 	.word	0xffffffff


	//   ....[55]....
        /*01b8*/ 	.word	0xffffffff


	//   ....[56]....
        /*01bc*/ 	.word	0xffffffff


	//   ....[57]....
        /*01c0*/ 	.word	0xffffffff


	//   ....[58]....
        /*01c4*/ 	.word	0xffffffff


	//   ....[59]....
        /*01c8*/ 	.word	0xffffffff


	//   ....[60]....
        /*01cc*/ 	.word	0xffffffff


	//   ....[61]....
        /*01d0*/ 	.word	0xffffffff


	//   ....[62]....
        /*01d4*/ 	.word	0xffffffff


	//   ....[63]....
        /*01d8*/ 	.word	0xffffffff


	//   ....[64]....
        /*01dc*/ 	.word	0xffffffff


	//   ....[65]....
        /*01e0*/ 	.word	0xffffffff


	//   ....[66]....
        /*01e4*/ 	.word	0xffffffff


	//   ....[67]....
        /*01e8*/ 	.word	0xffffffff


	//   ....[68]....
        /*01ec*/ 	.word	0xffffffff


	//   ....[69]....
        /*01f0*/ 	.word	0xffffffff


	//   ....[70]....
        /*01f4*/ 	.word	0xffffffff


	//   ....[71]....
        /*01f8*/ 	.word	0xffffffff


	//   ....[72]....
        /*01fc*/ 	.word	0xffffffff


	//   ....[73]....
        /*0200*/ 	.word	0xffffffff


	//   ....[74]....
        /*0204*/ 	.word	0xffffffff


	//   ....[75]....
        /*0208*/ 	.word	0xffffffff


	//   ....[76]....
        /*020c*/ 	.word	0xffffffff


	//   ....[77]....
        /*0210*/ 	.word	0xffffffff


	//   ....[78]....
        /*0214*/ 	.word	0xffffffff


	//   ....[79]....
        /*0218*/ 	.word	0xffffffff


	//   ....[80]....
        /*021c*/ 	.word	0xffffffff


	//   ....[81]....
        /*0220*/ 	.word	0xffffffff


	//   ....[82]....
        /*0224*/ 	.word	0xffffffff


	//   ....[83]....
        /*0228*/ 	.word	0xffffffff


	//   ....[84]....
        /*022c*/ 	.word	0xffffffff


	//   ....[85]....
        /*0230*/ 	.word	0xffffffff


	//----- nvinfo : EIATTR_COOP_GROUP_INSTR_OFFSETS
	.align		4
.L_2821:
        /*0234*/ 	.byte	0x04, 0x28
        /*0236*/ 	.short	(.L_2823 - .L_2822)


	//   ....[0]....
.L_2822:
        /*0238*/ 	.word	0x000000b0


	//   ....[1]....
        /*023c*/ 	.word	0x000009b0


	//   ....[2]....
        /*0240*/ 	.word	0x000009c0


	//   ....[3]....
        /*0244*/ 	.word	0x00000a10


	//   ....[4]....
        /*0248*/ 	.word	0x00000a20


	//   ....[5]....
        /*024c*/ 	.word	0x00000a70


	//   ....[6]....
        /*0250*/ 	.word	0x00000a80


	//   ....[7]....
        /*0254*/ 	.word	0x00000ad0


	//   ....[8]....
        /*0258*/ 	.word	0x00000ae0


	//   ....[9]....
        /*025c*/ 	.word	0x00000b40


	//   ....[10]....
        /*0260*/ 	.word	0x00000b70


	//   ....[11]....
        /*0264*/ 	.word	0x00000c20


	//   ....[12]....
        /*0268*/ 	.word	0x00000c30


	//   ....[13]....
        /*026c*/ 	.word	0x00000c80


	//   ....[14]....
        /*0270*/ 	.word	0x00000c90


	//   ....[15]....
        /*0274*/ 	.word	0x00000ce0


	//   ....[16]....
        /*0278*/ 	.word	0x00000cf0


	//   ....[17]....
        /*027c*/ 	.word	0x00000d40


	//   ....[18]....
        /*0280*/ 	.word	0x00000d50


	//   ....[19]....
        /*0284*/ 	.word	0x00000db0


	//   ....[20]....
        /*0288*/ 	.word	0x00000de0


	//   ....[21]....
        /*028c*/ 	.word	0x00000fe0


	//   ....[22]....
        /*0290*/ 	.word	0x00000ff0


	//   ....[23]....
        /*0294*/ 	.word	0x00001040


	//   ....[24]....
        /*0298*/ 	.word	0x00001050


	//   ....[25]....
        /*029c*/ 	.word	0x000010a0


	//   ....[26]....
        /*02a0*/ 	.word	0x000010b0


	//   ....[27]....
        /*02a4*/ 	.word	0x00001100


	//   ....[28]....
        /*02a8*/ 	.word	0x00001110


	//   ....[29]....
        /*02ac*/ 	.word	0x00001160


	//   ....[30]....
        /*02b0*/ 	.word	0x00001170


	//   ....[31]....
        /*02b4*/ 	.word	0x000016f0


	//   ....[32]....
        /*02b8*/ 	.word	0x00001700


	//   ....[33]....
        /*02bc*/ 	.word	0x00001750


	//   ....[34]....
        /*02c0*/ 	.word	0x00001760


	//   ....[35]....
        /*02c4*/ 	.word	0x000017b0


	//   ....[36]....
        /*02c8*/ 	.word	0x000017c0


	//   ....[37]....
        /*02cc*/ 	.word	0x00001810


	//   ....[38]....
        /*02d0*/ 	.word	0x00001820


	//   ....[39]....
        /*02d4*/ 	.word	0x00001870


	//   ....[40]....
        /*02d8*/ 	.word	0x00001880


	//   ....[41]....
        /*02dc*/ 	.word	0x00001910


	//   ....[42]....
        /*02e0*/ 	.word	0x00001920


	//   ....[43]....
        /*02e4*/ 	.word	0x00001970


	//   ....[44]....
        /*02e8*/ 	.word	0x00001980


	//   ....[45]....
        /*02ec*/ 	.word	0x000019d0


	//   ....[46]....
        /*02f0*/ 	.word	0x000019e0


	//   ....[47]....
        /*02f4*/ 	.word	0x00001a30


	//   ....[48]....
        /*02f8*/ 	.word	0x00001a40


	//   ....[49]....
        /*02fc*/ 	.word	0x00001a90


	//   ....[50]....
        /*0300*/ 	.word	0x00001aa0


	//   ....[51]....
        /*0304*/ 	.word	0x00001b40


	//   ....[52]....
        /*0308*/ 	.word	0x00001b50


	//   ....[53]....
        /*030c*/ 	.word	0x00001ba0


	//   ....[54]....
        /*0310*/ 	.word	0x00001bb0


	//   ....[55]....
        /*0314*/ 	.word	0x00001c00


	//   ....[56]....
        /*0318*/ 	.word	0x00001c10


	//   ....[57]....
        /*031c*/ 	.word	0x00001c60


	//   ....[58]....
        /*0320*/ 	.word	0x00001c70


	//   ....[59]....
        /*0324*/ 	.word	0x00001cc0


	//   ....[60]....
        /*0328*/ 	.word	0x00001cd0


	//   ....[61]....
        /*032c*/ 	.word	0x00001d60


	//   ....[62]....
        /*0330*/ 	.word	0x00001d70


	//   ....[63]....
        /*0334*/ 	.word	0x00001dc0


	//   ....[64]....
        /*0338*/ 	.word	0x00001dd0


	//   ....[65]....
        /*033c*/ 	.word	0x00001e20


	//   ....[66]....
        /*0340*/ 	.word	0x00001e30


	//   ....[67]....
        /*0344*/ 	.word	0x00001e90


	//   ....[68]....
        /*0348*/ 	.word	0x00001ea0


	//   ....[69]....
        /*034c*/ 	.word	0x00001f10


	//   ....[70]....
        /*0350*/ 	.word	0x00001f40


	//   ....[71]....
        /*0354*/ 	.word	0x000021b0


	//   ....[72]....
        /*0358*/ 	.word	0x000021d0


	//   ....[73]....
        /*035c*/ 	.word	0x00002220


	//   ....[74]....
        /*0360*/ 	.word	0x00002230


	//   ....[75]....
        /*0364*/ 	.word	0x00002280


	//   ....[76]....
        /*0368*/ 	.word	0x00002290


	//   ....[77]....
        /*036c*/ 	.word	0x000022e0


	//   ....[78]....
        /*0370*/ 	.word	0x000022f0


	//   ....[79]....
        /*0374*/ 	.word	0x00002340


	//   ....[80]....
        /*0378*/ 	.word	0x00002350


	//   ....[81]....
        /*037c*/ 	.word	0x000025b0


	//   ....[82]....
        /*0380*/ 	.word	0x00002600


	//   ....[83]....
        /*0384*/ 	.word	0x00002620


	//   ....[84]....
        /*0388*/ 	.word	0x00002640


	//   ....[85]....
        /*038c*/ 	.word	0x00002660


	//----- nvinfo : EIATTR_VRC_CTA_INIT_COUNT
	.align		4
.L_2823:
        /*0390*/ 	.byte	0x02, 0x4a
	.zero		1
	.zero		1


	//----- nvinfo : EIATTR_EXIT_INSTR_OFFSETS
	.align		4
        /*0394*/ 	.byte	0x04, 0x1c
        /*0396*/ 	.short	(.L_2825 - .L_2824)


	//   ....[0]....
.L_2824:
        /*0398*/ 	.word	0x00002990


	//----- nvinfo : EIATTR_CRS_STACK_SIZE
	.align		4
.L_2825:
        /*039c*/ 	.byte	0x04, 0x1e
        /*039e*/ 	.short	(.L_2827 - .L_2826)
.L_2826:
        /*03a0*/ 	.word	0x00000000


	//----- nvinfo : EIATTR_CBANK_PARAM_SIZE
	.align		4
.L_2827:
        /*03a4*/ 	.byte	0x03, 0x19
        /*03a6*/ 	.short	0x0060


	//----- nvinfo : EIATTR_PARAM_CBANK
	.align		4
        /*03a8*/ 	.byte	0x04, 0x0a
        /*03aa*/ 	.short	(.L_2829 - .L_2828)
	.align		4
.L_2828:
        /*03ac*/ 	.word	index@(.nv.constant0._ZN4vllm3moe44grouped_topk_fused_small_expert_count_kernelIffiLNS0_11ScoringFuncE0ELi512ELb0ELi8EEEvPT_PfPT1_PKT0_llllllbd)
        /*03b0*/ 	.short	0x0380
        /*03b2*/ 	.short	0x0060


	//----- nvinfo : EIATTR_SW_WAR
	.align		4
.L_2829:
        /*03b4*/ 	.byte	0x04, 0x36
        /*03b6*/ 	.short	(.L_2831 - .L_2830)
.L_2830:
        /*03b8*/ 	.word	0x00000008
.L_2831:


//--------------------- .nv.info._ZN4vllm3moe44grouped_topk_fused_small_expert_count_kernelIffiLNS0_11ScoringFuncE0ELi512ELb0ELi22EEEvPT_PfPT1_PKT0_llllllbd --------------------------
	.section	.nv.info._ZN4vllm3moe44grouped_topk_fused_small_expert_count_kernelIffiLNS0_11ScoringFuncE0ELi512ELb0ELi22EEEvPT_PfPT1_PKT0_llllllbd,"",@"SHT_CUDA_INFO"
	.sectionflags	@""
	.align	4


	//----- nvinfo : EIATTR_CUDA_API_VERSION
	.align		4
        /*0000*/ 	.byte	0x04, 0x37
        /*0002*/ 	.short	(.L_2833 - .L_2832)
.L_2832:
        /*0004*/ 	.word	0x00000082


	//----- nvinfo : EIATTR_KPARAM_INFO
	.align		4
.L_2833:
        /*0008*/ 	.byte	0x04, 0x17
        /*000a*/ 	.short	(.L_2835 - .L_2834)
.L_2834:
        /*000c*/ 	.word	0x00000000
        /*0010*/ 	.short	0x000b
        /*0012*/ 	.short	0x0058
        /*0014*/ 	.byte	0x00, 0xf0, 0x21, 0x00


	//----- nvinfo : EIATTR_KPARAM_INFO
	.align		4
.L_2835:
        /*0018*/ 	.byte	0x04, 0x17
        /*001a*/ 	.short	(.L_2837 - .L_2836)
.L_2836:
        /*001c*/ 	.word	0x00000000
        /*0020*/ 	.short	0x000a
        /*0022*/ 	.short	0x0050
        /*0024*/ 	.byte	0x00, 0xf0, 0x05, 0x00


	//----- nvinfo : EIATTR_KPARAM_INFO
	.align		4
.L_2837:
        /*0028*/ 	.byte	0x04, 0x17
        /*002a*/ 	.short	(.L_2839 - .L_2838)
.L_2838:
        /*002c*/ 	.word	0x00000000
        /*0030*/ 	.short	0x0009
        /*0032*/ 	.short	0x0048
        /*0034*/ 	.byte	0x00, 0xf0, 0x21, 0x00


	//----- nvinfo : EIATTR_KPARAM_INFO
	.align		4
.L_2839:
        /*0038*/ 	.byte	0x04, 0x17
        /*003a*/ 	.short	(.L_2841 - .L_2840)
.L_2840:
        /*003c*/ 	.word	0x00000000
        /*0040*/ 	.short	0x0008
        /*0042*/ 	.short	0x0040
        /*0044*/ 	.byte	0x00, 0xf0, 0x21, 0x00


	//----- nvinfo : EIATTR_KPARAM_INFO
	.align		4
.L_2841:
        /*0048*/ 	.byte	0x04, 0x17
        /*004a*/ 	.short	(.L_2843 - .L_2842)
.L_2842:
        /*004c*/ 	.word	0x00000000
        /*0050*/ 	.short	0x0007
        /*0052*/ 	.short	0x0038
        /*0054*/ 	.byte	0x00, 0xf0, 0x21, 0x00


	//----- nvinfo : EIATTR_KPARAM_INFO
	.align		4
.L_2843:
        /*0058*/ 	.byte	0x04, 0x17
        /*005a*/ 	.short	(.L_2845 - .L_2844)
.L_2844:
        /*005c*/ 	.word	0x00000000
        /*0060*/ 	.short	0x0006
        /*0062*/ 	.short	0x0030
        /*0064*/ 	.byte	0x00, 0xf0, 0x21, 0x00


	//----- nvinfo : EIATTR_KPARAM_INFO
	.align		4
.L_2845:
        /*0068*/ 	.byte	0x04, 0x17
        /*006a*/ 	.short	(.L_2847 - .L_2846)
.L_2846:
        /*006c*/ 	.word	0x00000000
        /*0070*/ 	.short	0x0005
        /*0072*/ 	.short	0x0028
        /*0074*/ 	.byte	0x00, 0xf0, 0x21, 0x00


	//----- nvinfo : EIATTR_KPARAM_INFO
	.align		4
.L_2847:
        /*0078*/ 	.byte	0x04, 0x17
        /*007a*/ 	.short	(.L_2849 - .L_2848)
.L_2848:
        /*007c*/ 	.word	0x00000000
        /*0080*/ 	.short	0x0004
        /*0082*/ 	.short	0x0020
        /*0084*/ 	.byte	0x00, 0xf0, 0x21, 0x00


	//----- nvinfo : EIATTR_KPARAM_INFO
	.align		4
.L_2849:
        /*0088*/ 	.byte	0x04, 0x17
        /*008a*/ 	.short	(.L_2851 - .L_2850)
.L_2850:
        /*008c*/ 	.word	0x00000000
        /*0090*/ 	.short	0x0003
        /*0092*/ 	.short	0x0018
        /*0094*/ 	.byte	0x00, 0xf5, 0x21, 0x00


	//----- nvinfo : EIATTR_KPARAM_INFO
	.align		4
.L_2851:
        /*0098*/ 	.byte	0x04, 0x17
        /*009a*/ 	.short	(.L_2853 - .L_2852)
.L_2852:
        /*009c*/ 	.word	0x00000000
        /*00a0*/ 	.short	0x0002
        /*00a2*/ 	.short	0x0010
        /*00a4*/ 	.byte	0x00, 0xf5, 0x21, 0x00


	//----- nvinfo : EIATTR_KPARAM_INFO
	.align		4
.L_2853:
        /*00a8*/ 	.byte	0x04, 0x17
        /*00aa*/ 	.short	(.L_2855 - .L_2854)
.L_2854:
        /*00ac*/ 	.word	0x00000000
        /*00b0*/ 	.short	0x0001
        /*00b2*/ 	.short	0x0008
        /*00b4*/ 	.byte	0x00, 0xf5, 0x21, 0x00


	//----- nvinfo : EIATTR_KPARAM_INFO
	.align		4
.L_2855:
        /*00b8*/ 	.byte	0x04, 0x17
        /*00ba*/ 	.short	(.L_2857 - .L_2856)
.L_2856:
        /*00bc*/ 	.word	0x00000000
        /*00c0*/ 	.short	0x0000
        /*00c2*/ 	.short	0x0000
        /*00c4*/ 	.byte	0x00, 0xf5, 0x21, 0x00


	//----- nvinfo : EIATTR_SPARSE_MMA_MASK
	.align		4
.L_2857:
        /*00c8*/ 	.byte	0x03, 0x50
        /*00ca*/ 	.short	0x0000


	//----- nvinfo : EIATTR_MAXREG_COUNT
	.align		4
        /*00cc*/ 	.byte	0x03, 0x1b
        /*00ce*/ 	.short	0x00ff


	//----- nvinfo : EIATTR_NUM_BARRIERS
	.align		4
        /*00d0*/ 	.byte	0x02, 0x4c
        /*00d2*/ 	.byte	0x01
	.zero		1


	//----- nvinfo : EIATTR_MERCURY_ISA_VERSION
	.align		4
        /*00d4*/ 	.byte	0x03, 0x5f
        /*00d6*/ 	.short	0x0101


	//----- nvinfo : EIATTR_COOP_GROUP_MASK_REGIDS
	.align		4
        /*00d8*/ 	.byte	0x04, 0x29
        /*00da*/ 	.short	(.L_2859 - .L_2858)


	//   ....[0]....
.L_2858:
        /*00dc*/ 	.word	0xffffffff


	//   ....[1]....
        /*00e0*/ 	.word	0xffffffff


	//   ....[2]....
        /*00e4*/ 	.word	0xffffffff


	//   ....[3]....
        /*00e8*/ 	.word	0xffffffff


	//   ....[4]....
        /*00ec*/ 	.word	0xffffffff


	//   ....[5]....
        /*00f0*/ 	.word	0xffffffff


	//   ....[6]....
        /*00f4*/ 	.word	0xffffffff


	//   ....[7]....
        /*00f8*/ 	.word	0xffffffff


	//   ....[8]....
        /*00fc*/ 	.word	0xffffffff


	//   ....[9]....
        /*0100*/ 	.word	0xffffffff


	//   ....[10]....
        /*0104*/ 	.word	0xffffffff


	//   ....[11]....
        /*0108*/ 	.word	0xffffffff


	//   ....[12]....
        /*010c*/ 	.word	0xffffffff


	//   ....[13]....
        /*0110*/ 	.word	0xffffffff


	//   ....[14]....
        /*0114*/ 	.word	0xffffffff


	//   ....[15]....
        /*0118*/ 	.word	0xffffffff


	//   ....[16]....
        /*011c*/ 	.word	0xffffffff


	//   ....[17]....
        /*0120*/ 	.word	0xffffffff


	//   ....[18]....
        /*0124*/ 	.word	0xffffffff


	//   ....[19]....
        /*0128*/ 	.word	0xffffffff


	//   ....[20]....
        /*012c*/ 	.word	0xffffffff


	//   ....[21]....
        /*0130*/ 	.word	0xffffffff


	//   ....[22]....
        /*0134*/ 	.word	0xffffffff


	//   ....[23]....
        /*0138*/ 	.word	0xffffffff


	//   ....[24]....
        /*013c*/ 	.word	0xffffffff


	//   ....[25]....
        /*0140*/ 	.word	0xffffffff


	//   ....[26]....
        /*0144*/ 	.word	0xffffffff


	//   ....[27]....
        /*0148*/ 	.word	0xffffffff


	//   ....[28]....
        /*014c*/ 	.word	0xffffffff


	//   ....[29]....
        /*0150*/ 	.word	0xffffffff


	//   ....[30]....
        /*0154*/ 	.word	0xffffffff


	//   ....[31]....
        /*0158*/ 	.word	0xffffffff


	//   ....[32]....
        /*015c*/ 	.word	0xffffffff


	//   ....[33]....
        /*0160*/ 	.word	0xffffffff


	//   ....[34]....
        /*0164*/ 	.word	0xffffffff


	//   ....[35]....
        /*0168*/ 	.word	0xffffffff


	//   ....[36]....
        /*016c*/ 	.word	0xffffffff


	//   ....[37]....
        /*0170*/ 	.word	0xffffffff


	//   ....[38]....
        /*0174*/ 	.word	0xffffffff


	//   ....[39]....
        /*0178*/ 	.word	0xffffffff


	//   ....[40]....
        /*017c*/ 	.word	0xffffffff


	//   ....[41]....
        /*0180*/ 	.word	0xffffffff


	//   ....[42]....
        /*0184*/ 	.word	0xffffffff


	//   ....[43]....
        /*0188*/ 	.word	0xffffffff


	//   ....[44]....
        /*018c*/ 	.word	0xffffffff


	//   ....[45]....
        /*0190*/ 	.word	0xffffffff


	//   ....[46]....
        /*0194*/ 	.word	0xffffffff


	//   ....[47]....
        /*0198*/ 	.word	0xffffffff


	//   ....[48]....
        /*019c*/ 	.word	0xffffffff


	//   ....[49]....
        /*01a0*/ 	.word	0xffffffff


	//   ....[50]....
        /*01a4*/ 	.word	0xffffffff


	//   ....[51]....
        /*01a8*/ 	.word	0xffffffff


	//   ....[52]....
        /*01ac*/ 	.word	0xffffffff


	//   ....[53]....
        /*01b0*/ 	.word	0xffffffff


	//   ....[54]....
        /*01b4*/ 	.word	0xffffffff


	//   ....[55]....
        /*01b8*/ 	.word	0xffffffff


	//   ....[56]....
        /*01bc*/ 	.word	0xffffffff


	//   ....[57]....
        /*01c0*/ 	.word	0xffffffff


	//   ....[58]....
        /*01c4*/ 	.word	0xffffffff


	//   ....[59]....
        /*01c8*/ 	.word	0xffffffff


	//   ....[60]....
        /*01cc*/ 	.word	0xffffffff


	//   ....[61]....
        /*01d0*/ 	.word	0xffffffff


	//   ....[62]....
        /*01d4*/ 	.word	0xffffffff


	//   ....[63]....
        /*01d8*/ 	.word	0xffffffff


	//   ....[64]....
        /*01dc*/ 	.word	0xffffffff


	//   ....[65]....
        /*01e0*/ 	.word	0xffffffff


	//   ....[66]....
        /*01e4*/ 	.word	0xffffffff


	//   ....[67]....
        /*01e8*/ 	.word	0xffffffff


	//   ....[68]....
        /*01ec*/ 	.word	0xffffffff


	//   ....[69]....
        /*01f0*/ 	.word	0xffffffff


	//   ....[70]....
        /*01f4*/ 	.word	0xffffffff


	//   ....[71]....
        /*01f8*/ 	.word	0xffffffff


	//   ....[72]....
        /*01fc*/ 	.word	0xffffffff


	//   ....[73]....
        /*0200*/ 	.word	0xffffffff


	//   ....[74]....
        /*0204*/ 	.word	0xffffffff


	//   ....[75]....
        /*0208*/ 	.word	0xffffffff


	//   ....[76]....
        /*020c*/ 	.word	0xffffffff


	//   ....[77]....
        /*0210*/ 	.word	0xffffffff


	//   ....[78]....
        /*0214*/ 	.word	0xffffffff


	//   ....[79]....
        /*0218*/ 	.word	0xffffffff


	//   ....[80]....
        /*021c*/ 	.word	0xffffffff


	//   ....[81]....
        /*0220*/ 	.word	0xffffffff


	//   ....[82]....
        /*0224*/ 	.word	0xffffffff


	//   ....[83]....
        /*0228*/ 	.word	0xffffffff


	//   ....[84]....
        /*022c*/ 	.word	0xffffffff


	//   ....[85]....
        /*0230*/ 	.word	0xffffffff


	//----- nvinfo : EIATTR_COOP_GROUP_INSTR_OFFSETS
	.align		4
.L_2859:
        /*0234*/ 	.byte	0x04, 0x28
        /*0236*/ 	.short	(.L_2861 - .L_2860)


	//   ....[0]....
.L_2860:
        /*0238*/ 	.word	0x000000b0


	//   ....[1]....
        /*023c*/ 	.word	0x000009b0


	//   ....[2]....
        /*0240*/ 	.word	0x000009c0


	//   ....[3]....
        /*0244*/ 	.word	0x00000a10


	//   ....[4]....
        /*0248*/ 	.word	0x00000a20


	//   ....[5]....
        /*024c*/ 	.word	0x00000a70


	//   ....[6]....
        /*0250*/ 	.word	0x00000a80


	//   ....[7]....
        /*0254*/ 	.word	0x00000ad0


	//   ....[8]....
        /*0258*/ 	.word	0x00000ae0


	//   ....[9]....
        /*025c*/ 	.word	0x00000b40


	//   ....[10]....
        /*0260*/ 	.word	0x00000b70


	//   ....[11]....
        /*0264*/ 	.word	0x00000c20


	//   ....[12]....
        /*0268*/ 	.word	0x00000c30


	//   ....[13]....
        /*026c*/ 	.word	0x00000c80


	//   ....[14]....
        /*0270*/ 	.word	0x00000c90


	//   ....[15]....
        /*0274*/ 	.word	0x00000ce0


	//   ....[16]....
        /*0278*/ 	.word	0x00000cf0


	//   ....[17]....
        /*027c*/ 	.word	0x00000d40


	//   ....[18]....
        /*0280*/ 	.word	0x00000d50


	//   ....[19]....
        /*0284*/ 	.word	0x00000db0


	//   ....[20]....
        /*0288*/ 	.word	0x00000de0


	//   ....[21]....
        /*028c*/ 	.word	0x00000fe0


	//   ....[22]....
        /*0290*/ 	.word	0x00000ff0


	//   ....[23]....
        /*0294*/ 	.word	0x00001040


	//   ....[24]....
        /*0298*/ 	.word	0x00001050


	//   ....[25]....
        /*029c*/ 	.word	0x000010a0


	//   ....[26]....
        /*02a0*/ 	.word	0x000010b0


	//   ....[27]....
        /*02a4*/ 	.word	0x00001100


	//   ....[28]....
        /*02a8*/ 	.word	0x00001110


	//   ....[29]....
        /*02ac*/ 	.word	0x00001160


	//   ....[30]....
        /*02b0*/ 	.word	0x00001170


	//   ....[31]....
        /*02b4*/ 	.word	0x00001970


	//   ....[32]....
        /*02b8*/ 	.word	0x000019a0


	//   ....[33]....
        /*02bc*/ 	.word	0x00001a00


	//   ....[34]....
        /*02c0*/ 	.word	0x00001a10


	//   ....[35]....
        /*02c4*/ 	.word	0x00001a60


	//   ....[36]....
        /*02c8*/ 	.word	0x00001a70


	//   ....[37]....
        /*02cc*/ 	.word	0x00001ac0


	//   ....[38]....
        /*02d0*/ 	.word	0x00001ad0


	//   ....[39]....
        /*02d4*/ 	.word	0x00001b20


	//   ....[40]....
        /*02d8*/ 	.word	0x00001b30


	//   ....[41]....
        /*02dc*/ 	.word	0x00001c00


	//   ....[42]....
        /*02e0*/ 	.word	0x00001c30


	//   ....[43]....
        /*02e4*/ 	.word	0x00001ca0


	//   ....[44]....
        /*02e8*/ 	.word	0x00001cb0


	//   ....[45]....
        /*02ec*/ 	.word	0x00001d00


	//   ....[46]....
        /*02f0*/ 	.word	0x00001d10


	//   ....[47]....
        /*02f4*/ 	.word	0x00001d60


	//   ....[48]....
        /*02f8*/ 	.word	0x00001d70


	//   ....[49]....
        /*02fc*/ 	.word	0x00001dd0


	//   ....[50]....
        /*0300*/ 	.word	0x00001df0


	//   ....[51]....
        /*0304*/ 	.word	0x00001ec0


	//   ....[52]....
        /*0308*/ 	.word	0x00001ee0


	//   ....[53]....
        /*030c*/ 	.word	0x00001f40


	//   ....[54]....
        /*0310*/ 	.word	0x00001f60


	//   ....[55]....
        /*0314*/ 	.word	0x00001fc0


	//   ....[56]....
        /*0318*/ 	.word	0x00001fd0


	//   ....[57]....
        /*031c*/ 	.word	0x00002020


	//   ....[58]....
        /*0320*/ 	.word	0x00002030


	//   ....[59]....
        /*0324*/ 	.word	0x00002090


	//   ....[60]....
        /*0328*/ 	.word	0x000020c0


	//   ....[61]....
        /*032c*/ 	.word	0x00002180


	//   ....[62]....
        /*0330*/ 	.word	0x00002190


	//   ....[63]....
        /*0334*/ 	.word	0x000021f0


	//   ....[64]....
        /*0338*/ 	.word	0x00002210


	//   ....[65]....
        /*033c*/ 	.word	0x00002270


	//   ....[66]....
        /*0340*/ 	.word	0x00002280


	//   ....[67]....
        /*0344*/ 	.word	0x000022d0


	//   ....[68]....
        /*0348*/ 	.word	0x000022e0


	//   ....[69]....
        /*034c*/ 	.word	0x00002330


	//   ....[70]....
        /*0350*/ 	.word	0x00002340


	//   ....[71]....
        /*0354*/ 	.word	0x00002520


	//   ....[72]....
        /*0358*/ 	.word	0x00002550


	//   ....[73]....
        /*035c*/ 	.word	0x000025b0


	//   ....[74]....
        /*0360*/ 	.word	0x000025c0


	//   ....[75]....
        /*0364*/ 	.word	0x00002610


	//   ....[76]....
        /*0368*/ 	.word	0x00002620


	//   ....[77]....
        /*036c*/ 	.word	0x00002670


	//   ....[78]....
        /*0370*/ 	.word	0x00002680


	//   ....[79]....
        /*0374*/ 	.word	0x000026d0


	//   ....[80]....
        /*0378*/ 	.word	0x000026e0


	//   ....[81]....
        /*037c*/ 	.word	0x00002950


	//   ....[82]....
        /*0380*/ 	.word	0x000029a0


	//   ....[83]....
        /*0384*/ 	.word	0x000029c0


	//   ....[84]....
        /*0388*/ 	.word	0x000029e0


	//   ....[85]....
        /*038c*/ 	.word	0x00002a00


	//----- nvinfo : EIATTR_VRC_CTA_INIT_COUNT
	.align		4
.L_2861:
        /*0390*/ 	.byte	0x02, 0x4a
	.zero		1
	.zero		1


	//----- nvinfo : EIATTR_EXIT_INSTR_OFFSETS
	.align		4
        /*0394*/ 	.byte	0x04, 0x1c
        /*0396*/ 	.short	(.L_2863 - .L_2862)


	//   ....[0]....
.L_2862:
        /*0398*/ 	.word	0x00002d30


	//----- nvinfo : EIATTR_CRS_STACK_SIZE
	.align		4
.L_2863:
        /*039c*/ 	.byte	0x04, 0x1e
        /*039e*/ 	.short	(.L_2865 - .L_2864)
.L_2864:
        /*03a0*/ 	.word	0x00000000


	//----- nvinfo : EIATTR_CBANK_PARAM_SIZE
	.align		4
.L_2865:
        /*03a4*/ 	.byte	0x03, 0x19
        /*03a6*/ 	.short	0x0060


	//----- nvinfo : EIATTR_PARAM_CBANK
	.align		4
        /*03a8*/ 	.byte	0x04, 0x0a
        /*03aa*/ 	.short	(.L_2867 - .L_2866)
	.align		4
.L_2866:
        /*03ac*/ 	.word	index@(.nv.constant0._ZN4vllm3moe44grouped_topk_fused_small_expert_count_kernelIffiLNS0_11ScoringFuncE0ELi512ELb0ELi22EEEvPT_PfPT1_PKT0_llllllbd)
        /*03b0*/ 	.short	0x0380
        /*03b2*/ 	.short	0x0060


	//----- nvinfo : EIATTR_SW_WAR
	.align		4
.L_2867:
        /*03b4*/ 	.byte	0x04, 0x36
        /*03b6*/ 	.short	(.L_2869 - .L_2868)
.L_2868:
        /*03b8*/ 	.word	0x00000008
.L_2869:


//--------------------- .nv.info._ZN4vllm3moe44grouped_topk_fused_small_expert_count_kernelIffiLNS0_11ScoringFuncE0ELi256ELb1ELi8EEEvPT_PfPT1_PKT0_llllllbd --------------------------
	.section	.nv.info._ZN4vllm3moe44grouped_topk_fused_small_expert_count_kernelIffiLNS0_11ScoringFuncE0ELi256ELb1ELi8EEEvPT_PfPT1_PKT0_llllllbd,"",@"SHT_CUDA_INFO"
	.sectionflags	@""
	.align	4


	//----- nvinfo : EIATTR_CUDA_API_VERSION
	.align		4
        /*0000*/ 	.byte	0x04, 0x37
        /*0002*/ 	.short	(.L_2871 - .L_2870)
.L_2870:
        /*0004*/ 	.word	0x00000082


	//----- nvinfo : EIATTR_KPARAM_INFO
	.align		4
.L_2871:
        /*0008*/ 	.byte	0x04, 0x17
        /*000a*/ 	.short	(.L_2873 - .L_2872)
.L_2872:
        /*000c*/ 	.word	0x00000000
        /*0010*/ 	.short	0x000b
        /*0012*/ 	.short	0x0058
        /*0014*/ 	.byte	0x00, 0xf0, 0x21, 0x00


	//----- nvinfo : EIATTR_KPARAM_INFO
	.align		4
.L_2873:
        /*0018*/ 	.byte	0x04, 0x17
        /*001a*/ 	.short	(.L_2875 - .L_2874)
.L_2874:
        /*001c*/ 	.word	0x00000000
        /*0020*/ 	.short	0x000a
        /*0022*/ 	.short	0x0050
        /*0024*/ 	.byte	0x00, 0xf0, 0x05, 0x00


	//----- nvinfo : EIATTR_KPARAM_INFO
	.align		4
.L_2875:
        /*0028*/ 	.byte	0x04, 0x17
        /*002a*/ 	.short	(.L_2877 - .L_2876)
.L_2876:
        /*002c*/ 	.word	0x00000000
        /*0030*/ 	.short	0x0009
        /*0032*/ 	.short	0x0048
        /*0034*/ 	.byte	0x00, 0xf0, 0x21, 0x00


	//----- nvinfo : EIATTR_KPARAM_INFO
	.align		4
.L_2877:
        /*0038*/ 	.byte	0x04, 0x17
        /*003a*/ 	.short	(.L_2879 - .L_2878)
.L_2878:
        /*003c*/ 	.word	0x00000000
        /*0040*/ 	.short	0x0008
        /*0042*/ 	.short	0x0040
        /*0044*/ 	.byte	0x00, 0xf0, 0x21, 0x00


	//----- nvinfo : EIATTR_KPARAM_INFO
	.align		4
.L_2879:
        /*0048*/ 	.byte	0x04, 0x17
        /*004a*/ 	.short	(.L_2881 - .L_2880)
.L_2880:
        /*004c*/ 	.word	0x00000000
        /*0050*/ 	.short	0x0007
        /*0052*/ 	.short	0x0038
        /*0054*/ 	.byte	0x00, 0xf0, 0x21, 0x00


	//----- nvinfo : EIATTR_KPARAM_INFO
	.align		4
.L_2881:
        /*0058*/ 	.byte	0x04, 0x17
        /*005a*/ 	.short	(.L_2883 - .L_2882)
.L_2882:
        /*005c*/ 	.word	0x00000000
        /*0060*/ 	.short	0x0006
        /*0062*/ 	.short	0x0030
        /*0064*/ 	.byte	0x00, 0xf0, 0x21, 0x00


	//----- nvinfo : EIATTR_KPARAM_INFO
	.align		4
.L_2883:
        /*0068*/ 	.byte	0x04, 0x17
        /*006a*/ 	.short	(.L_2885 - .L_2884)
.L_2884:
        /*006c*/ 	.word	0x00000000
        /*0070*/ 	.short	0x0005
        /*0072*/ 	.short	0x0028
        /*0074*/ 	.byte	0x00, 0xf0, 0x21, 0x00


	//----- nvinfo : EIATTR_KPARAM_INFO
	.align		4
.L_2885:
        /*0078*/ 	.byte	0x04, 0x17
        /*007a*/ 	.short	(.L_2887 - .L_2886)
.L_2886:
        /*007c*/ 	.word	0x00000000
        /*0080*/ 	.short	0x0004
        /*0082*/ 	.short	0x0020
        /*0084*/ 	.byte	0x00, 0xf0, 0x21, 0x00


	//----- nvinfo : EIATTR_KPARAM_INFO
	.align		4
.L_2887:
        /*0088*/ 	.byte	0x04, 0x17
        /*008a*/ 	.short	(.L_2889 - .L_2888)
.L_2888:
        /*008c*/ 	.word	0x00000000
        /*0090*/ 	.short	0x0003
        /*0092*/ 	.short	0x0018
        /*0094*/ 	.byte	0x00, 0xf5, 0x21, 0x00


	//----- nvinfo : EIATTR_KPARAM_INFO
	.align		4
.L_2889:
        /*0098*/ 	.byte	0x04, 0x17
        /*009a*/ 	.short	(.L_2891 - .L_2890)
.L_2890:
        /*009c*/ 	.word	0x00000000
        /*00a0*/ 	.short	0x0002
        /*00a2*/ 	.short	0x0010
        /*00a4*/ 	.byte	0x00, 0xf5, 0x21, 0x00


	//----- nvinfo : EIATTR_KPARAM_INFO
	.align		4
.L_2891:
        /*00a8*/ 	.byte	0x04, 0x17
        /*00aa*/ 	.short	(.L_2893 - .L_2892)
.L_2892:
        /*00ac*/ 	.word	0x00000000
        /*00b0*/ 	.short	0x0001
        /*00b2*/ 	.short	0x0008
        /*00b4*/ 	.byte	0x00, 0xf5, 0x21, 0x00


	//----- nvinfo : EIATTR_KPARAM_INFO
	.align		4
.L_2893:
        /*00b8*/ 	.byte	0x04, 0x17
        /*00ba*/ 	.short	(.L_2895 - .L_2894)
.L_2894:
        /*00bc*/ 	.word	0x00000000
        /*00c0*/ 	.short	0x0000
        /*00c2*/ 	.short	0x0000
        /*00c4*/ 	.byte	0x00, 0xf5, 0x21, 0x00


	//----- nvinfo : EIATTR_SPARSE_MMA_MASK
	.align		4
.L_2895:
        /*00c8*/ 	.byte	0x03, 0x50
        /*00ca*/ 	.short	0x0000


	//----- nvinfo : EIATTR_MAXREG_COUNT
	.align		4
        /*00cc*/ 	.byte	0x03, 0x1b
        /*00ce*/ 	.short	0x00ff


	//----- nvinfo : EIATTR_NUM_BARRIERS
	.align		4
        /*00d0*/ 	.byte	0x02, 0x4c
        /*00d2*/ 	.byte	0x01
	.zero		1


	//----- nvinfo : EIATTR_MERCURY_ISA_VERSION
	.align		4
        /*00d4*/ 	.byte	0x03, 0x5f
        /*00d6*/ 	.short	0x0101


	//----- nvinfo : EIATTR_COOP_GROUP_MASK_REGIDS
	.align		4
        /*00d8*/ 	.byte	0x04, 0x29
        /*00da*/ 	.short	(.L_2897 - .L_2896)


	//   ....[0]....
.L_2896:
        /*00dc*/ 	.word	0xffffffff


	//   ....[1]....
        /*00e0*/ 	.word	0xffffffff


	//   ....[2]....
        /*00e4*/ 	.word	0xffffffff


	//   ....[3]....
        /*00e8*/ 	.word	0xffffffff


	//   ....[4]....
        /*00ec*/ 	.word	0xffffffff


	//   ....[5]....
        /*00f0*/ 	.word	0xffffffff


	//   ....[6]....
        /*00f4*/ 	.word	0xffffffff


	//   ....[7]....
        /*00f8*/ 	.word	0xffffffff


	//   ....[8]....
        /*00fc*/ 	.word	0xffffffff


	//   ....[9]....
        /*0100*/ 	.word	0xffffffff


	//   ....[10]....
        /*0104*/ 	.word	0xffffffff


	//   ....[11]....
        /*0108*/ 	.word	0xffffffff


	//   ....[12]....
        /*010c*/ 	.word	0xffffffff


	//   ....[13]....
        /*0110*/ 	.word	0xffffffff


	//   ....[14]....
        /*0114*/ 	.word	0xffffffff


	//   ....[15]....
        /*0118*/ 	.word	0xffffffff


	//   ....[16]....
        /*011c*/ 	.word	0xffffffff


	//   ....[17]....
        /*0120*/ 	.word	0xffffffff


	//   ....[18]....
        /*0124*/ 	.word	0xffffffff


	//   ....[19]....
        /*0128*/ 	.word	0xffffffff


	//   ....[20]....
        /*012c*/ 	.word	0xffffffff


	//   ....[21]....
        /*0130*/ 	.word	0xffffffff


	//   ....[22]....
        /*0134*/ 	.word	0xffffffff


	//   ....[23]....
        /*0138*/ 	.word	0xffffffff


	//   ....[24]....
        /*013c*/ 	.word	0xffffffff


	//   ....[25]....
        /*0140*/ 	.word	0xffffffff


	//   ....[26]....
        /*0144*/ 	.word	0xffffffff


	//   ....[27]....
        /*0148*/ 	.word	0xffffffff


	//   ....[28]....
        /*014c*/ 	.word	0xffffffff


	//   ....[29]....
        /*0150*/ 	.word	0xffffffff


	//   ....[30]....
        /*0154*/ 	.word	0xffffffff


	//   ....[31]....
        /*0158*/ 	.word	0xffffffff


	//   ....[32]....
        /*015c*/ 	.word	0xffffffff


	//   ....[33]....
        /*0160*/ 	.word	0xffffffff


	//   ....[34]....
        /*0164*/ 	.word	0xffffffff


	//   ....[35]....
        /*0168*/ 	.word	0xffffffff


	//   ....[36]....
        /*016c*/ 	.word	0xffffffff


	//   ....[37]....
        /*0170*/ 	.word	0xffffffff


	//   ....[38]....
        /*0174*/ 	.word	0xffffffff


	//   ....[39]....
        /*0178*/ 	.word	0xffffffff


	//   ....[40]....
        /*017c*/ 	.word	0xffffffff


	//   ....[41]....
        /*0180*/ 	.word	0xffffffff


	//   ....[42]....
        /*0184*/ 	.word	0xffffffff


	//   ....[43]....
        /*0188*/ 	.word	0xffffffff


	//   ....[44]....
        /*018c*/ 	.word	0xffffffff


	//   ....[45]....
        /*0190*/ 	.word	0xffffffff


	//   ....[46]....
        /*0194*/ 	.word	0xffffffff


	//   ....[47]....
        /*0198*/ 	.word	0xffffffff


	//   ....[48]....
        /*019c*/ 	.word	0xffffffff


	//   ....[49]....
        /*01a0*/ 	.word	0xffffffff


	//   ....[50]....
        /*01a4*/ 	.word	0xffffffff


	//   ....[51]....
        /*01a8*/ 	.word	0xffffffff


	//   ....[52]....
        /*01ac*/ 	.word	0xffffffff


	//   ....[53]....
        /*01b0*/ 	.word	0xffffffff


	//   ....[54]....
        /*01b4*/ 	.word	0xffffffff


	//   ....[55]....
        /*01b8*/ 	.word	0xffffffff


	//   ....[56]....
        /*01bc*/ 	.word	0xffffffff


	//   ....[57]....
        /*01c0*/ 	.word	0xffffffff


	//   ....[58]....
        /*01c4*/ 	.word	0xffffffff


	//   ....[59]....
        /*01c8*/ 	.word	0xffffffff


	//   ....[60]....
        /*01cc*/ 	.word	0xffffffff


	//   ....[61]....
        /*01d0*/ 	.word	0xffffffff


	//   ....[62]....
        /*01d4*/ 	.word	0xffffffff


	//   ....[63]....
        /*01d8*/ 	.word	0xffffffff


	//   ....[64]....
        /*01dc*/ 	.word	0xffffffff


	//   ....[65]....
        /*01e0*/ 	.word	0xffffffff


	//   ....[66]....
        /*01e4*/ 	.word	0xffffffff


	//   ....[67]....
        /*01e8*/ 	.word	0xffffffff


	//   ....[68]....
        /*01ec*/ 	.word	0xffffffff


	//   ....[69]....
        /*01f0*/ 	.word	0xffffffff


	//   ....[70]....
        /*01f4*/ 	.word	0xffffffff


	//   ....[71]....
        /*01f8*/ 	.word	0xffffffff


	//   ....[72]....
        /*01fc*/ 	.word	0xffffffff


	//   ....[73]....
        /*0200*/ 	.word	0xffffffff


	//   ....[74]....
        /*0204*/ 	.word	0xffffffff


	//   ....[75]....
        /*0208*/ 	.word	0xffffffff


	//   ....[76]....
        /*020c*/ 	.word	0xffffffff


	//   ....[77]....
        /*0210*/ 	.word	0xffffffff


	//   ....[78]....
        /*0214*/ 	.word	0xffffffff


	//   ....[79]....
        /*0218*/ 	.word	0xffffffff


	//   ....[80]....
        /*021c*/ 	.word	0xffffffff


	//   ....[81]....
        /*0220*/ 	.word	0xffffffff


	//   ....[82]....
        /*0224*/ 	.word	0xffffffff


	//   ....[83]....
        /*0228*/ 	.word	0xffffffff


	//   ....[84]....
        /*022c*/ 	.word	0xffffffff


	//   ....[85]....
        /*0230*/ 	.word	0xffffffff


	//   ....[86]....
        /*0234*/ 	.word	0xffffffff


	//   ....[87]....
        /*0238*/ 	.word	0xffffffff


	//   ....[88]....
        /*023c*/ 	.word	0xffffffff


	//   ....[89]....
        /*0240*/ 	.word	0xffffffff


	//   ....[90]....
        /*0244*/ 	.word	0xffffffff


	//   ....[91]....
        /*0248*/ 	.word	0xffffffff


	//   ....[92]....
        /*024c*/ 	.word	0xffffffff


	//   ....[93]....
        /*0250*/ 	.word	0xffffffff


	//   ....[94]....
        /*0254*/ 	.word	0xffffffff


	//   ....[95]....
        /*0258*/ 	.word	0xffffffff


	//   ....[96]....
        /*025c*/ 	.word	0xffffffff


	//   ....[97]....
        /*0260*/ 	.word	0xffffffff


	//   ....[98]....
        /*0264*/ 	.word	0xffffffff


	//   ....[99]....
        /*0268*/ 	.word	0xffffffff


	//   ....[100]....
        /*026c*/ 	.word	0xffffffff


	//   ....[101]....
        /*0270*/ 	.word	0xffffffff


	//   ....[102]....
        /*0274*/ 	.word	0xffffffff


	//   ....[103]....
        /*0278*/ 	.word	0xffffffff


	//   ....[104]....
        /*027c*/ 	.word	0xffffffff


	//   ....[105]....
        /*0280*/ 	.word	0xffffffff


	//   ....[106]....
        /*0284*/ 	.word	0xffffffff


	//   ....[107]....
        /*0288*/ 	.word	0xffffffff


	//   ....[108]....
        /*028c*/ 	.word	0xffffffff


	//   ....[109]....
        /*0290*/ 	.word	0xffffffff


	//   ....[110]....
        /*0294*/ 	.word	0xffffffff


	//   ....[111]....
        /*0298*/ 	.word	0xffffffff


	//----- nvinfo : EIATTR_COOP_GROUP_INSTR_OFFSETS
	.align		4
.L_2897:
        /*029c*/ 	.byte	0x04, 0x28
        /*029e*/ 	.short	(.L_2899 - .L_2898)


	//   ....[0]....
.L_2898:
        /*02a0*/ 	.word	0x00000060


	//   ....[1]....
        /*02a4*/ 	.word	0x00000330


	//   ....[2]....
        /*02a8*/ 	.word	0x00000350


	//   ....[3]....
        /*02ac*/ 	.word	0x000003a0


	//   ....[4]....
        /*02b0*/ 	.word	0x000003b0


	//   ....[5]....
        /*02b4*/ 	.word	0x00000400


	//   ....[6]....
        /*02b8*/ 	.word	0x00000410


	//   ....[7]....
        /*02bc*/ 	.word	0x00000460


	//   ....[8]....
        /*02c0*/ 	.word	0x00000470


	//   ....[9]....
        /*02c4*/ 	.word	0x000004c0


	//   ....[10]....
        /*02c8*/ 	.word	0x000004d0


	//   ....[11]....
        /*02cc*/ 	.word	0x00000550


	//   ....[12]....
        /*02d0*/ 	.word	0x00000590


	//   ....[13]....
        /*02d4*/ 	.word	0x000005a0


	//   ....[14]....
        /*02d8*/ 	.word	0x00000600


	//   ....[15]....
        /*02dc*/ 	.word	0x00000610


	//   ....[16]....
        /*02e0*/ 	.word	0x00000670


	//   ....[17]....
        /*02e4*/ 	.word	0x00000690


	//   ....[18]....
        /*02e8*/ 	.word	0x00000700


	//   ....[19]....
        /*02ec*/ 	.word	0x00000710


	//   ....[20]....
        /*02f0*/ 	.word	0x00000960


	//   ....[21]....
        /*02f4*/ 	.word	0x00000970


	//   ....[22]....
        /*02f8*/ 	.word	0x000009c0


	//   ....[23]....
        /*02fc*/ 	.word	0x000009d0


	//   ....[24]....
        /*0300*/ 	.word	0x00000a20


	//   ....[25]....
        /*0304*/ 	.word	0x00000a30


	//   ....[26]....
        /*0308*/ 	.word	0x00000a80


	//   ....[27]....
        /*030c*/ 	.word	0x00000a90


	//   ....[28]....
        /*0310*/ 	.word	0x00000ae0


	//   ....[29]....
        /*0314*/ 	.word	0x00000af0


	//   ....[30]....
        /*0318*/ 	.word	0x00000b80


	//   ....[31]....
        /*031c*/ 	.word	0x00000bc0


	//   ....[32]....
        /*0320*/ 	.word	0x00000bd0


	//   ....[33]....
        /*0324*/ 	.word	0x00000c20


	//   ....[34]....
        /*0328*/ 	.word	0x00000c30


	//   ....[35]....
        /*032c*/ 	.word	0x00000c80


	//   ....[36]....
        /*0330*/ 	.word	0x00000c90


	//   ....[37]....
        /*0334*/ 	.word	0x00000ce0


	//   ....[38]....
        /*0338*/ 	.word	0x00000cf0


	//   ....[39]....
        /*033c*/ 	.word	0x00000d70


	//   ....[40]....
        /*0340*/ 	.word	0x00000db0


	//   ....[41]....
        /*0344*/ 	.word	0x00000dc0


	//   ....[42]....
        /*0348*/ 	.word	0x00000e10


	//   ....[43]....
        /*034c*/ 	.word	0x00000e20


	//   ....[44]....
        /*0350*/ 	.word	0x00000e70


	//   ....[45]....
        /*0354*/ 	.word	0x00000e80


	//   ....[46]....
        /*0358*/ 	.word	0x00000ed0


	//   ....[47]....
        /*035c*/ 	.word	0x00000ee0


	//   ....[48]....
        /*0360*/ 	.word	0x00000f90


	//   ....[49]....
        /*0364*/ 	.word	0x00000fe0


	//   ....[50]....
        /*0368*/ 	.word	0x00000ff0


	//   ....[51]....
        /*036c*/ 	.word	0x00001050


	//   ....[52]....
        /*0370*/ 	.word	0x00001060


	//   ....[53]....
        /*0374*/ 	.word	0x000010f0


	//   ....[54]....
        /*0378*/ 	.word	0x00001120


	//   ....[55]....
        /*037c*/ 	.word	0x000011c0


	//   ....[56]....
        /*0380*/ 	.word	0x00001220


	//   ....[57]....
        /*0384*/ 	.word	0x00001940


	//   ....[58]....
        /*0388*/ 	.word	0x00001960


	//   ....[59]....
        /*038c*/ 	.word	0x000019b0


	//   ....[60]....
        /*0390*/ 	.word	0x000019c0


	//   ....[61]....
        /*0394*/ 	.word	0x00001a10


	//   ....[62]....
        /*0398*/ 	.word	0x00001a20


	//   ....[63]....
        /*039c*/ 	.word	0x00001a70


	//   ....[64]....
        /*03a0*/ 	.word	0x00001a80


	//   ....[65]....
        /*03a4*/ 	.word	0x00001ad0


	//   ....[66]....
        /*03a8*/ 	.word	0x00001ae0


	//   ....[67]....
        /*03ac*/ 	.word	0x00001ba0


	//   ....[68]....
        /*03b0*/ 	.word	0x00001bd0


	//   ....[69]....
        /*03b4*/ 	.word	0x00001c20


	//   ....[70]....
        /*03b8*/ 	.word	0x00001c30


	//   ....[71]....
        /*03bc*/ 	.word	0x00001c80


	//   ....[72]....
        /*03c0*/ 	.word	0x00001c90


	//   ....[73]....
        /*03c4*/ 	.word	0x00001ce0


	//   ....[74]....
        /*03c8*/ 	.word	0x00001cf0


	//   ....[75]....
        /*03cc*/ 	.word	0x00001d40


	//   ....[76]....
        /*03d0*/ 	.word	0x00001d50


	//   ....[77]....
        /*03d4*/ 	.word	0x00001e00


	//   ....[78]....
        /*03d8*/ 	.word	0x00001e10


	//   ....[79]....
        /*03dc*/ 	.word	0x00001e60


	//   ....[80]....
        /*03e0*/ 	.word	0x00001e70


	//   ....[81]....
        /*03e4*/ 	.word	0x00001ec0


	//   ....[82]....
        /*03e8*/ 	.word	0x00001ed0


	//   ....[83]....
        /*03ec*/ 	.word	0x00001f20


	//   ....[84]....
        /*03f0*/ 	.word	0x00001f30


	//   ....[85]....
        /*03f4*/ 	.word	0x00001f90


	//   ....[86]....
        /*03f8*/ 	.word	0x00001fb0


	//   ....[87]....
        /*03fc*/ 	.word	0x000020a0


	//   ....[88]....
        /*0400*/ 	.word	0x000020e0


	//   ....[89]....
        /*0404*/ 	.word	0x00002190


	//   ....[90]....
        /*0408*/ 	.word	0x000021a0


	//   ....[91]....
        /*040c*/ 	.word	0x000021f0


	//   ....[92]....
        /*0410*/ 	.word	0x00002200


	//   ....[93]....
        /*0414*/ 	.word	0x00002250


	//   ....[94]....
        /*0418*/ 	.word	0x00002260


	//   ....[95]....
        /*041c*/ 	.word	0x000022c0


	//   ....[96]....
        /*0420*/ 	.word	0x000022d0


	//   ....[97]....
        /*0424*/ 	.word	0x00002440


	//   ....[98]....
        /*0428*/ 	.word	0x00002470


	//   ....[99]....
        /*042c*/ 	.word	0x000024f0


	//   ....[100]....
        /*0430*/ 	.word	0x00002500


	//   ....[101]....
        /*0434*/ 	.word	0x00002550


	//   ....[102]....
        /*0438*/ 	.word	0x00002560


	//   ....[103]....
        /*043c*/ 	.word	0x000025b0


	//   ....[104]....
        /*0440*/ 	.word	0x000025c0


	//   ....[105]....
        /*0444*/ 	.word	0x00002610


	//   ....[106]....
        /*0448*/ 	.word	0x00002620


	//   ....[107]....
        /*044c*/ 	.word	0x00002840


	//   ....[108]....
        /*0450*/ 	.word	0x000028a0


	//   ....[109]....
        /*0454*/ 	.word	0x000028c0


	//   ....[110]....
        /*0458*/ 	.word	0x000028f0


	//   ....[111]....
        /*045c*/ 	.word	0x00002920


	//----- nvinfo : EIATTR_VRC_CTA_INIT_COUNT
	.align		4
.L_2899:
        /*0460*/ 	.byte	0x02, 0x4a
	.zero		1
	.zero		1


	//----- nvinfo : EIATTR_EXIT_INSTR_OFFSETS
	.align		4
        /*0464*/ 	.byte	0x04, 0x1c
        /*0466*/ 	.short	(.L_2901 - .L_2900)


	//   ....[0]....
.L_2900:
        /*0468*/ 	.word	0x000000a0


	//   ....[1]....
        /*046c*/ 	.word	0x00002c00


	//----- nvinfo : EIATTR_CRS_STACK_SIZE
	.align		4
.L_2901:
        /*0470*/ 	.byte	0x04, 0x1e
        /*0472*/ 	.short	(.L_2903 - .L_2902)
.L_2902:
        /*0474*/ 	.word	0x00000000


	//----- nvinfo : EIATTR_CBANK_PARAM_SIZE
	.align		4
.L_2903:
        /*0478*/ 	.byte	0x03, 0x19
        /*047a*/ 	.short	0x0060


	//----- nvinfo : EIATTR_PARAM_CBANK
	.align		4
        /*047c*/ 	.byte	0x04, 0x0a
        /*047e*/ 	.short	(.L_2905 - .L_2904)
	.align		4
.L_2904:
        /*0480*/ 	.word	index@(.nv.constant0._ZN4vllm3moe44grouped_topk_fused_small_expert_count_kernelIffiLNS0_11ScoringFuncE0ELi256ELb1ELi8EEEvPT_PfPT1_PKT0_llllllbd)
        /*0484*/ 	.short	0x0380
        /*0486*/ 	.short	0x0060


	//----- nvinfo : EIATTR_SW_WAR
	.align		4
.L_2905:
        /*0488*/ 	.byte	0x04, 0x36
        /*048a*/ 	.short	(.L_2907 - .L_2906)
.L_2906:
        /*048c*/ 	.word	0x00000008
.L_2907:


//--------------------- .nv.info._ZN4vllm3moe25grouped_topk_fused_kernelI13__nv_bfloat16S2_iLNS0_11ScoringFuncE1EEEvPT_PfPT1_PKT0_lllllbd --------------------------
	.section	.nv.info._ZN4vllm3moe25grouped_topk_fused_kernelI13__nv_bfloat16S2_iLNS0_11ScoringFuncE1EEEvPT_PfPT1_PKT0_lllllbd,"",@"SHT_CUDA_INFO"
	.sectionflags	@""
	.align	4


	//----- nvinfo : EIATTR_CUDA_API_VERSION
	.align		4
        /*0000*/ 	.byte	0x04, 0x37
        /*0002*/ 	.short	(.L_2909 - .L_2908)
.L_2908:
        /*0004*/ 	.word	0x00000082


	//----- nvinfo : EIATTR_KPARAM_INFO
	.align		4
.L_2909:
        /*0008*/ 	.byte	0x04, 0x17
        /*000a*/ 	.short	(.L_2911 - .L_2910)
.L_2910:
        /*000c*/ 	.word	0x00000000
        /*0010*/ 	.short	0x000a
        /*0012*/ 	.short	0x0050
        /*0014*/ 	.byte	0x00, 0xf0, 0x21, 0x00


	//----- nvinfo : EIATTR_KPARAM_INFO
	.align		4
.L_2911:
        /*0018*/ 	.byte	0x04, 0x17
        /*001a*/ 	.short	(.L_2913 - .L_2912)
.L_2912:
        /*001c*/ 	.word	0x00000000
        /*0020*/ 	.short	0x0009
        /*0022*/ 	.short	0x0048
        /*0024*/ 	.byte	0x00, 0xf0, 0x05, 0x00


	//----- nvinfo : EIATTR_KPARAM_INFO
	.align		4
.L_2913:
        /*0028*/ 	.byte	0x04, 0x17
        /*002a*/ 	.short	(.L_2915 - .L_2914)
.L_2914:
        /*002c*/ 	.word	0x00000000
        /*0030*/ 	.short	0x0008
        /*0032*/ 	.short	0x0040
        /*0034*/ 	.byte	0x00, 0xf0, 0x21, 0x00


	//----- nvinfo : EIATTR_KPARAM_INFO
	.align		4
.L_2915:
        /*0038*/ 	.byte	0x04, 0x17
        /*003a*/ 	.short	(.L_2917 - .L_2916)
.L_2916:
        /*003c*/ 	.word	0x00000000
        /*0040*/ 	.short	0x0007
        /*0042*/ 	.short	0x0038
        /*0044*/ 	.byte	0x00, 0xf0, 0x21, 0x00


	//----- nvinfo : EIATTR_KPARAM_INFO
	.align		4
.L_2917:
        /*0048*/ 	.byte	0x04, 0x17
        /*004a*/ 	.short	(.L_2919 - .L_2918)
.L_2918:
        /*004c*/ 	.word	0x00000000
        /*0050*/ 	.short	0x0006
        /*0052*/ 	.short	0x0030
        /*0054*/ 	.byte	0x00, 0xf0, 0x21, 0x00


	//----- nvinfo : EIATTR_KPARAM_INFO
	.align		4
.L_2919:
        /*0058*/ 	.byte	0x04, 0x17
        /*005a*/ 	.short	(.L_2921 - .L_2920)
.L_2920:
        /*005c*/ 	.word	0x00000000
        /*0060*/ 	.short	0x0005
        /*0062*/ 	.short	0x0028
        /*0064*/ 	.byte	0x00, 0xf0, 0x21, 0x00


	//----- nvinfo : EIATTR_KPARAM_INFO
	.align		4
.L_2921:
        /*0068*/ 	.byte	0x04, 0x17
        /*006a*/ 	.short	(.L_2923 - .L_2922)
.L_2922:
        /*006c*/ 	.word	0x00000000
        /*0070*/ 	.short	0x0004
        /*0072*/ 	.short	0x0020
        /*0074*/ 	.byte	0x00, 0xf0, 0x21, 0x00


	//----- nvinfo : EIATTR_KPARAM_INFO
	.align		4
.L_2923:
        /*0078*/ 	.byte	0x04, 0x17
        /*007a*/ 	.short	(.L_2925 - .L_2924)
.L_2924:
        /*007c*/ 	.word	0x00000000
        /*0080*/ 	.short	0x0003
        /*0082*/ 	.short	0x0018
        /*0084*/ 	.byte	0x00, 0xf5, 0x21, 0x00


	//----- nvinfo : EIATTR_KPARAM_INFO
	.align		4
.L_2925:
        /*0088*/ 	.byte	0x04, 0x17
        /*008a*/ 	.short	(.L_2927 - .L_2926)
.L_2926:
        /*008c*/ 	.word	0x00000000
        /*0090*/ 	.short	0x0002
        /*0092*/ 	.short	0x0010
        /*0094*/ 	.byte	0x00, 0xf5, 0x21, 0x00


	//----- nvinfo : EIATTR_KPARAM_INFO
	.align		4
.L_2927:
        /*0098*/ 	.byte	0x04, 0x17
        /*009a*/ 	.short	(.L_2929 - .L_2928)
.L_2928:
        /*009c*/ 	.word	0x00000000
        /*00a0*/ 	.short	0x0001
        /*00a2*/ 	.short	0x0008
        /*00a4*/ 	.byte	0x00, 0xf5, 0x21, 0x00


	//----- nvinfo : EIATTR_KPARAM_INFO
	.align		4
.L_2929:
        /*00a8*/ 	.byte	0x04, 0x17
        /*00aa*/ 	.short	(.L_2931 - .L_2930)
.L_2930:
        /*00ac*/ 	.word	0x00000000
        /*00b0*/ 	.short	0x0000
        /*00b2*/ 	.short	0x0000
        /*00b4*/ 	.byte	0x00, 0xf5, 0x21, 0x00


	//----- nvinfo : EIATTR_SPARSE_MMA_MASK
	.align		4
.L_2931:
        /*00b8*/ 	.byte	0x03, 0x50
        /*00ba*/ 	.short	0x0000


	//----- nvinfo : EIATTR_MAXREG_COUNT
	.align		4
        /*00bc*/ 	.byte	0x03, 0x1b
        /*00be*/ 	.short	0x00ff


	//----- nvinfo : EIATTR_NUM_BARRIERS
	.align		4
        /*00c0*/ 	.byte	0x02, 0x4c
        /*00c2*/ 	.byte	0x01
	.zero		1


	//----- nvinfo : EIATTR_MERCURY_ISA_VERSION
	.align		4
        /*00c4*/ 	.byte	0x03, 0x5f
        /*00c6*/ 	.short	0x0101


	//----- nvinfo : EIATTR_COOP_GROUP_MASK_REGIDS
	.align		4
        /*00c8*/ 	.byte	0x04, 0x29
        /*00ca*/ 	.short	(.L_2933 - .L_2932)


	//   ....[0]....
.L_2932:
        /*00cc*/ 	.word	0xffffffff


	//   ....[1]....
        /*00d0*/ 	.word	0xffffffff


	//   ....[2]....
        /*00d4*/ 	.word	0xffffffff


	//   ....[3]....
        /*00d8*/ 	.word	0xffffffff


	//   ....[4]....
        /*00dc*/ 	.word	0xffffffff


	//   ....[5]....
        /*00e0*/ 	.word	0xffffffff


	//   ....[6]....
        /*00e4*/ 	.word	0xffffffff


	//   ....[7]....
        /*00e8*/ 	.word	0xffffffff


	//   ....[8]....
        /*00ec*/ 	.word	0xffffffff


	//   ....[9]....
        /*00f0*/ 	.word	0xffffffff


	//   ....[10]....
        /*00f4*/ 	.word	0xffffffff


	//   ....[11]....
        /*00f8*/ 	.word	0xffffffff


	//   ....[12]....
        /*00fc*/ 	.word	0xffffffff


	//   ....[13]....
        /*0100*/ 	.word	0xffffffff


	//   ....[14]....
        /*0104*/ 	.word	0xffffffff


	//   ....[15]....
        /*0108*/ 	.word	0xffffffff


	//   ....[16]....
        /*010c*/ 	.word	0xffffffff


	//   ....[17]....
        /*0110*/ 	.word	0xffffffff


	//   ....[18]....
        /*0114*/ 	.word	0xffffffff


	//   ....[19]....
        /*0118*/ 	.word	0xffffffff


	//   ....[20]....
        /*011c*/ 	.word	0xffffffff


	//   ....[21]....
        /*0120*/ 	.word	0xffffffff


	//   ....[22]....
        /*0124*/ 	.word	0xffffffff


	//   ....[23]....
        /*0128*/ 	.word	0xffffffff


	//   ....[24]....
        /*012c*/ 	.word	0xffffffff


	//   ....[25]....
        /*0130*/ 	.word	0xffffffff


	//   ....[26]....
        /*0134*/ 	.word	0xffffffff


	//   ....[27]....
        /*0138*/ 	.word	0xffffffff


	//   ....[28]....
        /*013c*/ 	.word	0xffffffff


	//   ....[29]....
        /*0140*/ 	.word	0xffffffff


	//   ....[30]....
        /*0144*/ 	.word	0xffffffff


	//   ....[31]....
        /*0148*/ 	.word	0xffffffff


	//   ....[32]....
        /*014c*/ 	.word	0xffffffff


	//   ....[33]....
        /*0150*/ 	.word	0xffffffff


	//   ....[34]....
        /*0154*/ 	.word	0xffffffff


	//   ....[35]....
        /*0158*/ 	.word	0xffffffff


	//   ....[36]....
        /*015c*/ 	.word	0xffffffff


	//   ....[37]....
        /*0160*/ 	.word	0xffffffff


	//   ....[38]....
        /*0164*/ 	.word	0xffffffff


	//   ....[39]....
        /*0168*/ 	.word	0xffffffff


	//   ....[40]....
        /*016c*/ 	.word	0xffffffff


	//   ....[41]....
        /*0170*/ 	.word	0xffffffff


	//   ....[42]....
        /*0174*/ 	.word	0xffffffff


	//   ....[43]....
        /*0178*/ 	.word	0xffffffff


	//   ....[44]....
        /*017c*/ 	.word	0xffffffff


	//   ....[45]....
        /*0180*/ 	.word	0xffffffff


	//   ....[46]....
        /*0184*/ 	.word	0xffffffff


	//   ....[47]....
        /*0188*/ 	.word	0xffffffff


	//   ....[48]....
        /*018c*/ 	.word	0xffffffff


	//   ....[49]....
        /*0190*/ 	.word	0xffffffff


	//   ....[50]....
        /*0194*/ 	.word	0xffffffff


	//   ....[51]....
        /*0198*/ 	.word	0xffffffff


	//   ....[52]....
        /*019c*/ 	.word	0xffffffff


	//   ....[53]....
        /*01a0*/ 	.word	0xffffffff


	//   ....[54]....
        /*01a4*/ 	.word	0xffffffff


	//   ....[55]....
        /*01a8*/ 	.word	0xffffffff


	//   ....[56]....
        /*01ac*/ 	.word	0xffffffff


	//   ....[57]....
        /*01b0*/ 	.word	0xffffffff


	//   ....[58]....
        /*01b4*/ 	.word	0xffffffff


	//   ....[59]....
        /*01b8*/ 	.word	0xffffffff


	//   ....[60]....
        /*01bc*/ 	.word	0xffffffff


	//   ....[61]....
        /*01c0*/ 	.word	0xffffffff


	//   ....[62]....
        /*01c4*/ 	.word	0xffffffff


	//   ....[63]....
        /*01c8*/ 	.word	0xffffffff


	//   ....[64]....
        /*01cc*/ 	.word	0xffffffff


	//   ....[65]....
        /*01d0*/ 	.word	0xffffffff


	//   ....[66]....
        /*01d4*/ 	.word	0xffffffff


	//   ....[67]....
        /*01d8*/ 	.word	0xffffffff


	//   ....[68]....
        /*01dc*/ 	.word	0xffffffff


	//   ....[69]....
        /*01e0*/ 	.word	0xffffffff


	//   ....[70]....
        /*01e4*/ 	.word	0xffffffff


	//   ....[71]....
        /*01e8*/ 	.word	0xffffffff


	//   ....[72]....
        /*01ec*/ 	.word	0xffffffff


	//   ....[73]....
        /*01f0*/ 	.word	0xffffffff


	//   ....[74]....
        /*01f4*/ 	.word	0xffffffff


	//   ....[75]....
        /*01f8*/ 	.word	0xffffffff


	//   ....[76]....
        /*01fc*/ 	.word	0xffffffff


	//   ....[77]....
        /*0200*/ 	.word	0xffffffff


	//   ....[78]....
        /*0204*/ 	.word	0xffffffff


	//   ....[79]....
        /*0208*/ 	.word	0xffffffff


	//   ....[80]....
        /*020c*/ 	.word	0xffffffff


	//   ....[81]....
        /*0210*/ 	.word	0xffffffff


	//   ....[82]....
        /*0214*/ 	.word	0xffffffff


	//   ....[83]....
        /*0218*/ 	.word	0xffffffff


	//   ....[84]....
        /*021c*/ 	.word	0xffffffff


	//   ....[85]....
        /*0220*/ 	.word	0xffffffff


	//   ....[86]....
        /*0224*/ 	.word	0xffffffff


	//   ....[87]....
        /*0228*/ 	.word	0xffffffff


	//   ....[88]....
        /*022c*/ 	.word	0xffffffff


	//   ....[89]....
        /*0230*/ 	.word	0xffffffff


	//   ....[90]....
        /*0234*/ 	.word	0xffffffff


	//   ....[91]....
        /*0238*/ 	.word	0xffffffff


	//   ....[92]....
        /*023c*/ 	.word	0xffffffff


	//   ....[93]....
        /*0240*/ 	.word	0xffffffff


	//   ....[94]....
        /*0244*/ 	.word	0xffffffff


	//   ....[95]....
        /*0248*/ 	.word	0xffffffff


	//   ....[96]....
        /*024c*/ 	.word	0xffffffff


	//   ....[97]....
        /*0250*/ 	.word	0xffffffff


	//   ....[98]....
        /*0254*/ 	.word	0xffffffff


	//   ....[99]....
        /*0258*/ 	.word	0xffffffff


	//   ....[100]....
        /*025c*/ 	.word	0xffffffff


	//   ....[101]....
        /*0260*/ 	.word	0xffffffff


	//   ....[102]....
        /*0264*/ 	.word	0xffffffff


	//   ....[103]....
        /*0268*/ 	.word	0xffffffff


	//   ....[104]....
        /*026c*/ 	.word	0xffffffff


	//   ....[105]....
        /*0270*/ 	.word	0xffffffff


	//   ....[106]....
        /*0274*/ 	.word	0xffffffff


	//   ....[107]....
        /*0278*/ 	.word	0xffffffff


	//   ....[108]....
        /*027c*/ 	.word	0xffffffff


	//   ....[109]....
        /*0280*/ 	.word	0xffffffff


	//   ....[110]....
        /*0284*/ 	.word	0xffffffff


	//   ....[111]....
        /*0288*/ 	.word	0xffffffff


	//   ....[112]....
        /*028c*/ 	.word	0xffffffff


	//   ....[113]....
        /*0290*/ 	.word	0xffffffff


	//   ....[114]....
        /*0294*/ 	.word	0xffffffff


	//   ....[115]....
        /*0298*/ 	.word	0xffffffff


	//   ....[116]....
        /*029c*/ 	.word	0xffffffff


	//   ....[117]....
        /*02a0*/ 	.word	0xffffffff


	//   ....[118]....
        /*02a4*/ 	.word	0xffffffff


	//   ....[119]....
        /*02a8*/ 	.word	0xffffffff


	//   ....[120]....
        /*02ac*/ 	.word	0xffffffff


	//   ....[121]....
        /*02b0*/ 	.word	0xffffffff


	//   ....[122]....
        /*02b4*/ 	.word	0xffffffff


	//   ....[123]....
        /*02b8*/ 	.word	0xffffffff


	//   ....[124]....
        /*02bc*/ 	.word	0xffffffff


	//   ....[125]....
        /*02c0*/ 	.word	0xffffffff


	//   ....[126]....
        /*02c4*/ 	.word	0xffffffff


	//   ....[127]....
        /*02c8*/ 	.word	0xffffffff


	//   ....[128]....
        /*02cc*/ 	.word	0xffffffff


	//   ....[129]....
        /*02d0*/ 	.word	0xffffffff


	//   ....[130]....
        /*02d4*/ 	.word	0xffffffff


	//   ....[131]....
        /*02d8*/ 	.word	0xffffffff


	//   ....[132]....
        /*02dc*/ 	.word	0xffffffff


	//   ....[133]....
        /*02e0*/ 	.word	0xffffffff


	//   ....[134]....
        /*02e4*/ 	.word	0xffffffff


	//   ....[135]....
        /*02e8*/ 	.word	0xffffffff


	//   ....[136]....
        /*02ec*/ 	.word	0xffffffff


	//   ....[137]....
        /*02f0*/ 	.word	0xffffffff


	//   ....[138]....
        /*02f4*/ 	.word	0xffffffff


	//   ....[139]....
        /*02f8*/ 	.word	0xffffffff


	//   ....[140]....
        /*02fc*/ 	.word	0xffffffff


	//   ....[141]....
        /*0300*/ 	.word	0xffffffff


	//   ....[142]....
        /*0304*/ 	.word	0xffffffff


	//   ....[143]....
        /*0308*/ 	.word	0xffffffff


	//   ....[144]....
        /*030c*/ 	.word	0xffffffff


	//   ....[145]....
        /*0310*/ 	.word	0xffffffff


	//   ....[146]....
        /*0314*/ 	.word	0xffffffff


	//   ....[147]....
        /*0318*/ 	.word	0xffffffff


	//   ....[148]....
        /*031c*/ 	.word	0xffffffff


	//   ....[149]....
        /*0320*/ 	.word	0xffffffff


	//   ....[150]....
        /*0324*/ 	.word	0xffffffff


	//   ....[151]....
        /*0328*/ 	.word	0xffffffff


	//   ....[152]....
        /*032c*/ 	.word	0xffffffff


	//   ....[153]....
        /*0330*/ 	.word	0xffffffff


	//   ....[154]....
        /*0334*/ 	.word	0xffffffff


	//   ....[155]....
        /*0338*/ 	.word	0xffffffff


	//   ....[156]....
        /*033c*/ 	.word	0xffffffff


	//   ....[157]....
        /*0340*/ 	.word	0xffffffff


	//   ....[158]....
        /*0344*/ 	.word	0xffffffff


	//   ....[159]....
        /*0348*/ 	.word	0xffffffff


	//   ....[160]....
        /*034c*/ 	.word	0xffffffff


	//   ....[161]....
        /*0350*/ 	.word	0xffffffff


	//   ....[162]....
        /*0354*/ 	.word	0xffffffff


	//   ....[163]....
        /*0358*/ 	.word	0xffffffff


	//   ....[164]....
        /*035c*/ 	.word	0xffffffff


	//   ....[165]....
        /*0360*/ 	.word	0xffffffff


	//   ....[166]....
        /*0364*/ 	.word	0xffffffff


	//   ....[167]....
        /*0368*/ 	.word	0xffffffff


	//   ....[168]....
        /*036c*/ 	.word	0xffffffff


	//   ....[169]....
        /*0370*/ 	.word	0xffffffff


	//   ....[170]....
        /*0374*/ 	.word	0xffffffff


	//   ....[171]....
        /*0378*/ 	.word	0xffffffff


	//   ....[172]....
        /*037c*/ 	.word	0xffffffff


	//   ....[173]....
        /*0380*/ 	.word	0xffffffff


	//   ....[174]....
        /*0384*/ 	.word	0xffffffff


	//   ....[175]....
        /*0388*/ 	.word	0xffffffff


	//   ....[176]....
        /*038c*/ 	.word	0xffffffff


	//   ....[177]....
        /*0390*/ 	.word	0xffffffff


	//   ....[178]....
        /*0394*/ 	.word	0xffffffff


	//   ....[179]....
        /*0398*/ 	.word	0xffffffff


	//   ....[180]....
        /*039c*/ 	.word	0xffffffff


	//   ....[181]....
        /*03a0*/ 	.word	0xffffffff


	//   ....[182]....
        /*03a4*/ 	.word	0xffffffff


	//   ....[183]....
        /*03a8*/ 	.word	0xffffffff


	//   ....[184]....
        /*03ac*/ 	.word	0xffffffff


	//   ....[185]....
        /*03b0*/ 	.word	0xffffffff


	//   ....[186]....
        /*03b4*/ 	.word	0x05000006


	//   ....[187]....
        /*03b8*/ 	.word	0x05000006


	//   ....[188]....
        /*03bc*/ 	.word	0x05000006


	//   ....[189]....
        /*03c0*/ 	.word	0x05000006


	//   ....[190]....
        /*03c4*/ 	.word	0x05000006


	//   ....[191]....
        /*03c8*/ 	.word	0x05000006


	//   ....[192]....
        /*03cc*/ 	.word	0x05000006


	//   ....[193]....
        /*03d0*/ 	.word	0x05000006


	//   ....[194]....
        /*03d4*/ 	.word	0x05000006


	//   ....[195]....
        /*03d8*/ 	.word	0x05000006


	//   ....[196]....
        /*03dc*/ 	.word	0x05000006


	//   ....[197]....
        /*03e0*/ 	.word	0x05000006


	//   ....[198]....
        /*03e4*/ 	.word	0x05000006


	//   ....[199]....
        /*03e8*/ 	.word	0x05000006


	//   ....[200]....
        /*03ec*/ 	.word	0x05000006


	//   ....[201]....
        /*03f0*/ 	.word	0x05000006


	//   ....[202]....
        /*03f4*/ 	.word	0x05000006


	//   ....[203]....
        /*03f8*/ 	.word	0x05000006


	//   ....[204]....
        /*03fc*/ 	.word	0x05000006


	//   ....[205]....
        /*0400*/ 	.word	0x05000006


	//   ....[206]....
        /*0404*/ 	.word	0x05000006


	//   ....[207]....
        /*0408*/ 	.word	0x05000006


	//   ....[208]....
        /*040c*/ 	.word	0x05000006


	//   ....[209]....
        /*0410*/ 	.word	0x05000006


	//   ....[210]....
        /*0414*/ 	.word	0x05000006


	//   ....[211]....
        /*0418*/ 	.word	0x05000006


	//   ....[212]....
        /*041c*/ 	.word	0x05000006


	//   ....[213]....
        /*0420*/ 	.word	0x05000006


	//   ....[214]....
        /*0424*/ 	.word	0x05000006


	//   ....[215]....
        /*0428*/ 	.word	0x05000006


	//   ....[216]....
        /*042c*/ 	.word	0x05000006


	//   ....[217]....
        /*0430*/ 	.word	0x05000006


	//   ....[218]....
        /*0434*/ 	.word	0x05000006


	//   ....[219]....
        /*0438*/ 	.word	0x05000006


	//   ....[220]....
        /*043c*/ 	.word	0x05000006


	//   ....[221]....
        /*0440*/ 	.word	0x05000006


	//   ....[222]....
        /*0444*/ 	.word	0x05000006


	//   ....[223]....
        /*0448*/ 	.word	0x05000006


	//   ....[224]....
        /*044c*/ 	.word	0x05000006


	//   ....[225]....
        /*0450*/ 	.word	0x05000006


	//   ....[226]....
        /*0454*/ 	.word	0x05000006


	//   ....[227]....
        /*0458*/ 	.word	0x05000006


	//   ....[228]....
        /*045c*/ 	.word	0x05000006


	//   ....[229]....
        /*0460*/ 	.word	0x05000006


	//   ....[230]....
        /*0464*/ 	.word	0x05000006


	//   ....[231]....
        /*0468*/ 	.word	0x05000006


	//   ....[232]....
        /*046c*/ 	.word	0x05000006


	//   ....[233]....
        /*0470*/ 	.word	0x05000006


	//----- nvinfo : EIATTR_COOP_GROUP_INSTR_OFFSETS
	.align		4
.L_2933:
        /*0474*/ 	.byte	0x04, 0x28
        /*0476*/ 	.short	(.L_2935 - .L_2934)


	//   ....[0]....
.L_2934:
        /*0478*/ 	.word	0x00001be0


	//   ....[1]....
        /*047c*/ 	.word	0x00001c20


	//   ....[2]....
        /*0480*/ 	.word	0x00001c60


	//   ....[3]....
        /*0484*/ 	.word	0x00001ca0


	//   ....[4]....
        /*0488*/ 	.word	0x00001ce0


	//   ....[5]....
        /*048c*/ 	.word	0x00001d30


	//   ....[6]....
        /*0490*/ 	.word	0x00001db0


	//   ....[7]....
        /*0494*/ 	.word	0x00001df0


	//   ....[8]....
        /*0498*/ 	.word	0x00001e30


	//   ....[9]....
        /*049c*/ 	.word	0x00001e70


	//   ....[10]....
        /*04a0*/ 	.word	0x00001eb0


	//   ....[11]....
        /*04a4*/ 	.word	0x00002150


	//   ....[12]....
        /*04a8*/ 	.word	0x00002250


	//   ....[13]....
        /*04ac*/ 	.word	0x00002300


	//   ....[14]....
        /*04b0*/ 	.word	0x00002310


	//   ....[15]....
        /*04b4*/ 	.word	0x00002430


	//   ....[16]....
        /*04b8*/ 	.word	0x00002450


	//   ....[17]....
        /*04bc*/ 	.word	0x00002560


	//   ....[18]....
        /*04c0*/ 	.word	0x00002570


	//   ....[19]....
        /*04c4*/ 	.word	0x00002690


	//   ....[20]....
        /*04c8*/ 	.word	0x000026b0


	//   ....[21]....
        /*04cc*/ 	.word	0x000027c0


	//   ....[22]....
        /*04d0*/ 	.word	0x000027d0


	//   ....[23]....
        /*04d4*/ 	.word	0x000028e0


	//   ....[24]....
        /*04d8*/ 	.word	0x000028f0


	//   ....[25]....
        /*04dc*/ 	.word	0x00002a10


	//   ....[26]....
        /*04e0*/ 	.word	0x00002a30


	//   ....[27]....
        /*04e4*/ 	.word	0x00002b40


	//   ....[28]....
        /*04e8*/ 	.word	0x00002b50


	//   ....[29]....
        /*04ec*/ 	.word	0x00002c60


	//   ....[30]....
        /*04f0*/ 	.word	0x00002c70


	//   ....[31]....
        /*04f4*/ 	.word	0x00002d80


	//   ....[32]....
        /*04f8*/ 	.word	0x00002d90


	//   ....[33]....
        /*04fc*/ 	.word	0x00002e90


	//   ....[34]....
        /*0500*/ 	.word	0x00002ea0


	//   ....[35]....
        /*0504*/ 	.word	0x00002fc0


	//   ....[36]....
        /*0508*/ 	.word	0x00002fd0


	//   ....[37]....
        /*050c*/ 	.word	0x000030e0


	//   ....[38]....
        /*0510*/ 	.word	0x000030f0


	//   ....[39]....
        /*0514*/ 	.word	0x00003200


	//   ....[40]....
        /*0518*/ 	.word	0x00003210


	//   ....[41]....
        /*051c*/ 	.word	0x00003300


	//   ....[42]....
        /*0520*/ 	.word	0x00003310


	//   ....[43]....
        /*0524*/ 	.word	0x00003480


	//   ....[44]....
        /*0528*/ 	.word	0x00003490


	//   ....[45]....
        /*052c*/ 	.word	0x00003580


	//   ....[46]....
        /*0530*/ 	.word	0x00003590


	//   ....[47]....
        /*0534*/ 	.word	0x00003680


	//   ....[48]....
        /*0538*/ 	.word	0x00003690


	//   ....[49]....
        /*053c*/ 	.word	0x00003780


	//   ....[50]....
        /*0540*/ 	.word	0x00003790


	//   ....[51]....
        /*0544*/ 	.word	0x00003880


	//   ....[52]....
        /*0548*/ 	.word	0x00003890


	//   ....[53]....
        /*054c*/ 	.word	0x00003960


	//   ....[54]....
        /*0550*/ 	.word	0x00003a50


	//   ....[55]....
        /*0554*/ 	.word	0x00003a70


	//   ....[56]....
        /*0558*/ 	.word	0x00003b90


	//   ....[57]....
        /*055c*/ 	.word	0x00003bb0


	//   ....[58]....
        /*0560*/ 	.word	0x00003cc0


	//   ....[59]....
        /*0564*/ 	.word	0x00003cd0


	//   ....[60]....
        /*0568*/ 	.word	0x00003df0


	//   ....[61]....
        /*056c*/ 	.word	0x00003e10


	//   ....[62]....
        /*0570*/ 	.word	0x00003f20


	//   ....[63]....
        /*0574*/ 	.word	0x00003f30


	//   ....[64]....
        /*0578*/ 	.word	0x00004040


	//   ....[65]....
        /*057c*/ 	.word	0x00004050


	//   ....[66]....
        /*0580*/ 	.word	0x00004170


	//   ....[67]....
        /*0584*/ 	.word	0x00004190


	//   ....[68]....
        /*0588*/ 	.word	0x000042a0


	//   ....[69]....
        /*058c*/ 	.word	0x000042b0


	//   ....[70]....
        /*0590*/ 	.word	0x000043c0


	//   ....[71]....
        /*0594*/ 	.word	0x000043d0


	//   ....[72]....
        /*0598*/ 	.word	0x000044e0


	//   ....[73]....
        /*059c*/ 	.word	0x000044f0


	//   ....[74]....
        /*05a0*/ 	.word	0x000045f0


	//   ....[75]....
        /*05a4*/ 	.word	0x00004600


	//   ....[76]....
        /*05a8*/ 	.word	0x00004720


	//   ....[77]....
        /*05ac*/ 	.word	0x00004730


	//   ....[78]....
        /*05b0*/ 	.word	0x00004840


	//   ....[79]....
        /*05b4*/ 	.word	0x00004850


	//   ....[80]....
        /*05b8*/ 	.word	0x00004960


	//   ....[81]....
        /*05bc*/ 	.word	0x00004970


	//   ....[82]....
        /*05c0*/ 	.word	0x00004a60


	//   ....[83]....
        /*05c4*/ 	.word	0x00004a70


	//   ....[84]....
        /*05c8*/ 	.word	0x00004bf0


	//   ....[85]....
        /*05cc*/ 	.word	0x00004c00


	//   ....[86]....
        /*05d0*/ 	.word	0x00004cf0


	//   ....[87]....
        /*05d4*/ 	.word	0x00004d00


	//   ....[88]....
        /*05d8*/ 	.word	0x00004df0


	//   ....[89]....
        /*05dc*/ 	.word	0x00004e00


	//   ....[90]....
        /*05e0*/ 	.word	0x00004ef0


	//   ....[91]....
        /*05e4*/ 	.word	0x00004f00


	//   ....[92]....
        /*05e8*/ 	.word	0x00004ff0


	//   ....[93]....
        /*05ec*/ 	.word	0x00005000


	//   ....[94]....
        /*05f0*/ 	.word	0x000050f0


	//   ....[95]....
        /*05f4*/ 	.word	0x00005a50


	//   ....[96]....
        /*05f8*/ 	.word	0x00005d10


	//   ....[97]....
        /*05fc*/ 	.word	0x00005e70


	//   ....[98]....
        /*0600*/ 	.word	0x00005ed0


	//   ....[99]....
        /*0604*/ 	.word	0x00005ee0


	//   ....[100]....
        /*0608*/ 	.word	0x00005fd0


	//   ....[101]....
        /*060c*/ 	.word	0x00005fe0


	//   ....[102]....
        /*0610*/ 	.word	0x000060d0


	//   ....[103]....
        /*0614*/ 	.word	0x000060e0


	//   ....[104]....
        /*0618*/ 	.word	0x000061d0


	//   ....[105]....
        /*061c*/ 	.word	0x000061e0


	//   ....[106]....
        /*0620*/ 	.word	0x000062d0


	//   ....[107]....
        /*0624*/ 	.word	0x000062e0


	//   ....[108]....
        /*0628*/ 	.word	0x000063d0


	//   ....[109]....
        /*062c*/ 	.word	0x000063e0


	//   ....[110]....
        /*0630*/ 	.word	0x000064d0


	//   ....[111]....
        /*0634*/ 	.word	0x000064e0


	//   ....[112]....
        /*0638*/ 	.word	0x000065d0


	//   ....[113]....
        /*063c*/ 	.word	0x000065e0


	//   ....[114]....
        /*0640*/ 	.word	0x000066d0


	//   ....[115]....
        /*0644*/ 	.word	0x000066e0


	//   ....[116]....
        /*0648*/ 	.word	0x000067d0


	//   ....[117]....
        /*064c*/ 	.word	0x000067e0


	//   ....[118]....
        /*0650*/ 	.word	0x000068d0


	//   ....[119]....
        /*0654*/ 	.word	0x000068e0


	//   ....[120]....
        /*0658*/ 	.word	0x000069e0


	//   ....[121]....
        /*065c*/ 	.word	0x000069f0


	//   ....[122]....
        /*0660*/ 	.word	0x00006ae0


	//   ....[123]....
        /*0664*/ 	.word	0x00006af0


	//   ....[124]....
        /*0668*/ 	.word	0x00006be0


	//   ....[125]....
        /*066c*/ 	.word	0x00006bf0


	//   ....[126]....
        /*0670*/ 	.word	0x00006ce0


	//   ....[127]....
        /*0674*/ 	.word	0x00006cf0


	//   ....[128]....
        /*0678*/ 	.word	0x00006e70


	//   ....[129]....
        /*067c*/ 	.word	0x00006e80


	//   ....[130]....
        /*0680*/ 	.word	0x00006f70


	//   ....[131]....
        /*0684*/ 	.word	0x00006f80


	//   ....[132]....
        /*0688*/ 	.word	0x00007070


	//   ....[133]....
        /*068c*/ 	.word	0x00007080


	//   ....[134]....
        /*0690*/ 	.word	0x00007170


	//   ....[135]....
        /*0694*/ 	.word	0x00007180


	//   ....[136]....
        /*0698*/ 	.word	0x00007270


	//   ....[137]....
        /*069c*/ 	.word	0x00007280


	//   ....[138]....
        /*06a0*/ 	.word	0x00007380


	//   ....[139]....
        /*06a4*/ 	.word	0x00007390


	//   ....[140]....
        /*06a8*/ 	.word	0x000073d0


	//   ....[141]....
        /*06ac*/ 	.word	0x00007500


	//   ....[142]....
        /*06b0*/ 	.word	0x00007520


	//   ....[143]....
        /*06b4*/ 	.word	0x00007620


	//   ....[144]....
        /*06b8*/ 	.word	0x00007630


	//   ....[145]....
        /*06bc*/ 	.word	0x00007740


	//   ....[146]....
        /*06c0*/ 	.word	0x00007760


	//   ....[147]....
        /*06c4*/ 	.word	0x00007860


	//   ....[148]....
        /*06c8*/ 	.word	0x00007870


	//   ....[149]....
        /*06cc*/ 	.word	0x00007970


	//   ....[150]....
        /*06d0*/ 	.word	0x00007980


	//   ....[151]....
        /*06d4*/ 	.word	0x00007a80


	//   ....[152]....
        /*06d8*/ 	.word	0x00007aa0


	//   ....[153]....
        /*06dc*/ 	.word	0x00007b90


	//   ....[154]....
        /*06e0*/ 	.word	0x00007ba0


	//   ....[155]....
        /*06e4*/ 	.word	0x00007ca0


	//   ....[156]....
        /*06e8*/ 	.word	0x00007cb0


	//   ....[157]....
        /*06ec*/ 	.word	0x00007db0


	//   ....[158]....
        /*06f0*/ 	.word	0x00007dc0


	//   ....[159]....
        /*06f4*/ 	.word	0x00007ec0


	//   ....[160]....
        /*06f8*/ 	.word	0x00007ee0


	//   ....[161]....
        /*06fc*/ 	.word	0x00007fd0


	//   ....[162]....
        /*0700*/ 	.word	0x00007fe0


	//   ....[163]....
        /*0704*/ 	.word	0x000080f0


	//   ....[164]....
        /*0708*/ 	.word	0x00008100


	//   ....[165]....
        /*070c*/ 	.word	0x00008200


	//   ....[166]....
        /*0710*/ 	.word	0x00008210


	//   ....[167]....
        /*0714*/ 	.word	0x00008310


	//   ....[168]....
        /*0718*/ 	.word	0x00008320


	//   ....[169]....
        /*071c*/ 	.word	0x00008420


	//   ....[170]....
        /*0720*/ 	.word	0x00008440


	//   ....[171]....
        /*0724*/ 	.word	0x000085c0


	//   ....[172]....
        /*0728*/ 	.word	0x000085d0


	//   ....[173]....
        /*072c*/ 	.word	0x000086d0


	//   ....[174]....
        /*0730*/ 	.word	0x000086e0


	//   ....[175]....
        /*0734*/ 	.word	0x000087e0


	//   ....[176]....
        /*0738*/ 	.word	0x000087f0


	//   ....[177]....
        /*073c*/ 	.word	0x000088f0


	//   ....[178]....
        /*0740*/ 	.word	0x00008900


	//   ....[179]....
        /*0744*/ 	.word	0x00008a00


	//   ....[180]....
        /*0748*/ 	.word	0x00008a20


	//   ....[181]....
        /*074c*/ 	.word	0x00008ce0


	//   ....[182]....
        /*0750*/ 	.word	0x00008d00


	//   ....[183]....
        /*0754*/ 	.word	0x00008d20


	//   ....[184]....
        /*0758*/ 	.word	0x00008d40


	//   ....[185]....
        /*075c*/ 	.word	0x00008d60


	//   ....[186]....
        /*0760*/ 	.word	0x00008fb0


	//   ....[187]....
        /*0764*/ 	.word	0x00009040


	//   ....[188]....
        /*0768*/ 	.word	0x000090e0


	//   ....[189]....
        /*076c*/ 	.word	0x00009160


	//   ....[190]....
        /*0770*/ 	.word	0x000091f0


	//   ....[191]....
        /*0774*/ 	.word	0x00009270


	//   ....[192]....
        /*0778*/ 	.word	0x00009310


	//   ....[193]....
        /*077c*/ 	.word	0x00009390


	//   ....[194]....
        /*0780*/ 	.word	0x00009420


	//   ....[195]....
        /*0784*/ 	.word	0x000094a0


	//   ....[196]....
        /*0788*/ 	.word	0x00009530


	//   ....[197]....
        /*078c*/ 	.word	0x000095b0


	//   ....[198]....
        /*0790*/ 	.word	0x00009650


	//   ....[199]....
        /*0794*/ 	.word	0x000096d0


	//   ....[200]....
        /*0798*/ 	.word	0x00009760


	//   ....[201]....
        /*079c*/ 	.word	0x000097e0


	//   ....[202]....
        /*07a0*/ 	.word	0x00009870


	//   ....[203]....
        /*07a4*/ 	.word	0x000098f0


	//   ....[204]....
        /*07a8*/ 	.word	0x00009980


	//   ....[205]....
        /*07ac*/ 	.word	0x00009a00


	//   ....[206]....
        /*07b0*/ 	.word	0x00009aa0


	//   ....[207]....
        /*07b4*/ 	.word	0x00009b20


	//   ....[208]....
        /*07b8*/ 	.word	0x00009bb0


	//   ....[209]....
        /*07bc*/ 	.word	0x00009c30


	//   ....[210]....
        /*07c0*/ 	.word	0x00009cc0


	//   ....[211]....
        /*07c4*/ 	.word	0x00009d40


	//   ....[212]....
        /*07c8*/ 	.word	0x00009dd0


	//   ....[213]....
        /*07cc*/ 	.word	0x00009e50


	//   ....[214]....
        /*07d0*/ 	.word	0x00009ee0


	//   ....[215]....
        /*07d4*/ 	.word	0x00009f60


	//   ....[216]....
        /*07d8*/ 	.word	0x0000a000


	//   ....[217]....
        /*07dc*/ 	.word	0x0000a080


	//   ....[218]....
        /*07e0*/ 	.word	0x0000a110


	//   ....[219]....
        /*07e4*/ 	.word	0x0000a190


	//   ....[220]....
        /*07e8*/ 	.word	0x0000a220


	//   ....[221]....
        /*07ec*/ 	.word	0x0000a2a0


	//   ....[222]....
        /*07f0*/ 	.word	0x0000a330


	//   ....[223]....
        /*07f4*/ 	.word	0x0000a3b0


	//   ....[224]....
        /*07f8*/ 	.word	0x0000a440


	//   ....[225]....
        /*07fc*/ 	.word	0x0000a4c0


	//   ....[226]....
        /*0800*/ 	.word	0x0000a560


	//   ....[227]....
        /*0804*/ 	.word	0x0000a600


	//   ....[228]....
        /*0808*/ 	.word	0x0000a6b0


	//   ....[229]....
        /*080c*/ 	.word	0x0000a750


	//   ....[230]....
        /*0810*/ 	.word	0x0000a7d0


	//   ....[231]....
        /*0814*/ 	.word	0x0000a830


	//   ....[232]....
        /*0818*/ 	.word	0x0000a890


	//   ....[233]....
        /*081c*/ 	.word	0x0000a8f0


	//----- nvinfo : EIATTR_VRC_CTA_INIT_COUNT
	.align		4
.L_2935:
        /*0820*/ 	.byte	0x02, 0x4a
	.zero		1
	.zero		1


	//----- nvinfo : EIATTR_EXIT_INSTR_OFFSETS
	.align		4
        /*0824*/ 	.byte	0x04, 0x1c
        /*0826*/ 	.short	(.L_2937 - .L_2936)


	//   ....[0]....
.L_2936:
        /*0828*/ 	.word	0x00000050


	//   ....[1]....
        /*082c*/ 	.word	0x000000d0


	//   ....[2]....
        /*0830*/ 	.word	0x00001f40


	//   ....[3]....
        /*0834*/ 	.word	0x00005680


	//   ....[4]....
        /*0838*/ 	.word	0x00008f60


	//----- nvinfo : EIATTR_CRS_STACK_SIZE
	.align		4
.L_2937:
        /*083c*/ 	.byte	0x04, 0x1e
        /*083e*/ 	.short	(.L_2939 - .L_2938)
.L_2938:
        /*0840*/ 	.word	0x00000000


	//----- nvinfo : EIATTR_CBANK_PARAM_SIZE
	.align		4
.L_2939:
        /*0844*/ 	.byte	0x03, 0x19
        /*0846*/ 	.short	0x0058


	//----- nvinfo : EIATTR_PARAM_CBANK
	.align		4
        /*0848*/ 	.byte	0x04, 0x0a
        /*084a*/ 	.short	(.L_2941 - .L_2940)
	.align		4
.L_2940:
        /*084c*/ 	.word	index@(.nv.constant0._ZN4vllm3moe25grouped_topk_fused_kernelI13__nv_bfloat16S2_iLNS0_11ScoringFuncE1EEEvPT_PfPT1_PKT0_lllllbd)
        /*0850*/ 	.short	0x0380
        /*0852*/ 	.short	0x0058


	//----- nvinfo : EIATTR_SW_WAR
	.align		4
.L_2941:
        /*0854*/ 	.byte	0x04, 0x36
        /*0856*/ 	.short	(.L_2943 - .L_2942)
.L_2942:
        /*0858*/ 	.word	0x00000008
.L_2943:


//--------------------- .nv.info._ZN4vllm3moe44grouped_topk_fused_small_expert_count_kernelI13__nv_bfloat16S2_iLNS0_11ScoringFuncE1ELi128ELb0ELi8EEEvPT_PfPT1_PKT0_llllllbd --------------------------
	.section	.nv.info._ZN4vllm3moe44grouped_topk_fused_small_expert_count_kernelI13__nv_bfloat16S2_iLNS0_11ScoringFuncE1ELi128ELb0ELi8EEEvPT_PfPT1_PKT0_llllllbd,"",@"SHT_CUDA_INFO"
	.sectionflags	@""
	.align	4


	//----- nvinfo : EIATTR_CUDA_API_VERSION
	.align		4
        /*0000*/ 	.byte	0x04, 0x37
        /*0002*/ 	.short	(.L_2945 - .L_2944)
.L_2944:
        /*0004*/ 	.word	0x00000082


	//----- nvinfo : EIATTR_KPARAM_INFO
	.align		4
.L_2945:
        /*0008*/ 	.byte	0x04, 0x17
        /*000a*/ 	.short	(.L_2947 - .L_2946)
.L_2946:
        /*000c*/ 	.word	0x00000000
        /*0010*/ 	.short	0x000b
        /*0012*/ 	.short	0x0058
        /*0014*/ 	.byte	0x00, 0xf0, 0x21, 0x00


	//----- nvinfo : EIATTR_KPARAM_INFO
	.align		4
.L_2947:
        /*0018*/ 	.byte	0x04, 0x17
        /*001a*/ 	.short	(.L_2949 - .L_2948)
.L_2948:
        /*001c*/ 	.word	0x00000000
        /*0020*/ 	.short	0x000a
        /*0022*/ 	.short	0x0050
        /*0024*/ 	.byte	0x00, 0xf0, 0x05, 0x00


	//----- nvinfo : EIATTR_KPARAM_INFO
	.align		4
.L_2949:
        /*0028*/ 	.byte	0x04, 0x17
        /*002a*/ 	.short	(.L_2951 - .L_2950)
.L_2950:
        /*002c*/ 	.word	0x00000000
        /*0030*/ 	.short	0x0009
        /*0032*/ 	.short	0x0048
        /*0034*/ 	.byte	0x00, 0xf0, 0x21, 0x00


	//----- nvinfo : EIATTR_KPARAM_INFO
	.align		4
.L_2951:
        /*0038*/ 	.byte	0x04, 0x17
        /*003a*/ 	.short	(.L_2953 - .L_2952)
.L_2952:
        /*003c*/ 	.word	0x00000000
        /*0040*/ 	.short	0x0008
        /*0042*/ 	.short	0x0040
        /*0044*/ 	.byte	0x00, 0xf0, 0x21, 0x00


	//----- nvinfo : EIATTR_KPARAM_INFO
	.align		4
.L_2953:
        /*0048*/ 	.byte	0x04, 0x17
        /*004a*/ 	.short	(.L_2955 - .L_2954)
.L_2954:
        /*004c*/ 	.word	0x00000000
        /*0050*/ 	.short	0x0007
        /*0052*/ 	.short	0x0038
        /*0054*/ 	.byte	0x00, 0xf0, 0x21, 0x00


	//----- nvinfo : EIATTR_KPARAM_INFO
	.align		4
.L_2955:
        /*0058*/ 	.byte	0x04, 0x17
        /*005a*/ 	.short	(.L_2957 - .L_2956)
.L_2956:
        /*005c*/ 	.word	0x00000000
        /*0060*/ 	.short	0x0006
        /*0062*/ 	.short	0x0030
        /*0064*/ 	.byte	0x00, 0xf0, 0x21, 0x00


	//----- nvinfo : EIATTR_KPARAM_INFO
	.align		4
.L_2957:
        /*0068*/ 	.byte	0x04, 0x17
        /*006a*/ 	.short	(.L_2959 - .L_2958)
.L_2958:
        /*006c*/ 	.word	0x00000000
        /*0070*/ 	.short	0x0005
        /*0072*/ 	.short	0x0028
        /*0074*/ 	.byte	0x00, 0xf0, 0x21, 0x00


	//----- nvinfo : EIATTR_KPARAM_INFO
	.align		4
.L_2959:
        /*0078*/ 	.byte	0x04, 0x17
        /*007a*/ 	.short	(.L_2961 - .L_2960)
.L_2960:
        /*007c*/ 	.word	0x00000000
        /*0080*/ 	.short	0x0004
        /*0082*/ 	.short	0x0020
        /*0084*/ 	.byte	0x00, 0xf0, 0x21, 0x00


	//----- nvinfo : EIATTR_KPARAM_INFO
	.align		4
.L_2961:
        /*0088*/ 	.byte	0x04, 0x17
        /*008a*/ 	.short	(.L_2963 - .L_2962)
.L_2962:
        /*008c*/ 	.word	0x00000000
        /*0090*/ 	.short	0x0003
        /*0092*/ 	.short	0x0018
        /*0094*/ 	.byte	0x00, 0xf5, 0x21, 0x00


	//----- nvinfo : EIATTR_KPARAM_INFO
	.align		4
.L_2963:
        /*0098*/ 	.byte	0x04, 0x17
        /*009a*/ 	.short	(.L_2965 - .L_2964)
.L_2964:
        /*009c*/ 	.word	0x00000000
        /*00a0*/ 	.short	0x0002
        /*00a2*/ 	.short	0x0010
        /*00a4*/ 	.byte	0x00, 0xf5, 0x21, 0x00


	//----- nvinfo : EIATTR_KPARAM_INFO
	.align		4
.L_2965:
        /*00a8*/ 	.byte	0x04, 0x17
        /*00aa*/ 	.short	(.L_2967 - .L_2966)
.L_2966:
        /*00ac*/ 	.word	0x00000000
        /*00b0*/ 	.short	0x0001
        /*00b2*/ 	.short	0x0008
        /*00b4*/ 	.byte	0x00, 0xf5, 0x21, 0x00


	//----- nvinfo : EIATTR_KPARAM_INFO
	.align		4
.L_2967:
        /*00b8*/ 	.byte	0x04, 0x17
        /*00ba*/ 	.short	(.L_2969 - .L_2968)
.L_2968:
        /*00bc*/ 	.word	0x00000000
        /*00c0*/ 	.short	0x0000
        /*00c2*/ 	.short	0x0000
        /*00c4*/ 	.byte	0x00, 0xf5, 0x21, 0x00


	//----- nvinfo : EIATTR_SPARSE_MMA_MASK
	.align		4
.L_2969:
        /*00c8*/ 	.byte	0x03, 0x50
        /*00ca*/ 	.short	0x0000


	//----- nvinfo : EIATTR_MAXREG_COUNT
	.align		4
        /*00cc*/ 	.byte	0x03, 0x1b
        /*00ce*/ 	.short	0x00ff


	//----- nvinfo : EIATTR_NUM_BARRIERS
	.align		4
        /*00d0*/ 	.byte	0x02, 0x4c
        /*00d2*/ 	.byte	0x01
	.zero		1


	//----- nvinfo : EIATTR_MERCURY_ISA_VERSION
	.align		4
        /*00d4*/ 	.byte	0x03, 0x5f
        /*00d6*/ 	.short	0x0101


	//----- nvinfo : EIATTR_COOP_GROUP_MASK_REGIDS
	.align		4
        /*00d8*/ 	.byte	0x04, 0x29
        /*00da*/ 	.short	(.L_2971 - .L_2970)


	//   ....[0]....
.L_2970:
        /*00dc*/ 	.word	0xffffffff


	//   ....[1]....
        /*00e0*/ 	.word	0xffffffff


	//   ....[2]....
        /*00e4*/ 	.word	0xffffffff


	//   ....[3]....
        /*00e8*/ 	.word	0xffffffff


	//   ....[4]....
        /*00ec*/ 	.word	0xffffffff


	//   ....[5]....
        /*00f0*/ 	.word	0xffffffff


	//   ....[6]....
        /*00f4*/ 	.word	0xffffffff


	//   ....[7]....
        /*00f8*/ 	.word	0xffffffff


	//   ....[8]....
        /*00fc*/ 	.word	0xffffffff


	//   ....[9]....
        /*0100*/ 	.word	0xffffffff


	//   ....[10]....
        /*0104*/ 	.word	0xffffffff


	//   ....[11]....
        /*0108*/ 	.word	0xffffffff


	//   ....[12]....
        /*010c*/ 	.word	0xffffffff


	//   ....[13]....
        /*0110*/ 	.word	0xffffffff


	//   ....[14]....
        /*0114*/ 	.word	0xffffffff


	//   ....[15]....
        /*0118*/ 	.word	0xffffffff


	//   ....[16]....
        /*011c*/ 	.word	0xffffffff


	//   ....[17]....
        /*0120*/ 	.word	0xffffffff


	//   ....[18]....
        /*0124*/ 	.word	0xffffffff


	//   ....[19]....
        /*0128*/ 	.word	0xffffffff


	//   ....[20]....
        /*012c*/ 	.word	0xffffffff


	//   ....[21]....
        /*0130*/ 	.word	0xffffffff


	//   ....[22]....
        /*0134*/ 	.word	0xffffffff


	//   ....[23]....
        /*0138*/ 	.word	0xffffffff


	//   ....[24]....
        /*013c*/ 	.word	0xffffffff


	//   ....[25]....
        /*0140*/ 	.word	0xffffffff


	//   ....[26]....
        /*0144*/ 	.word	0xffffffff


	//   ....[27]....
        /*0148*/ 	.word	0xffffffff


	//   ....[28]....
        /*014c*/ 	.word	0xffffffff


	//   ....[29]....
        /*0150*/ 	.word	0xffffffff


	//   ....[30]....
        /*0154*/ 	.word	0xffffffff


	//   ....[31]....
        /*0158*/ 	.word	0xffffffff


	//   ....[32]....
        /*015c*/ 	.word	0xffffffff


	//   ....[33]....
        /*0160*/ 	.word	0xffffffff


	//   ....[34]....
        /*0164*/ 	.word	0xffffffff


	//   ....[35]....
        /*0168*/ 	.word	0xffffffff


	//   ....[36]....
        /*016c*/ 	.word	0xffffffff


	//   ....[37]....
        /*0170*/ 	.word	0xffffffff


	//   ....[38]....
        /*0174*/ 	.word	0xffffffff


	//   ....[39]....
        /*0178*/ 	.word	0xffffffff


	//   ....[40]....
        /*017c*/ 	.word	0xffffffff


	//   ....[41]....
        /*0180*/ 	.word	0xffffffff


	//   ....[42]....
        /*0184*/ 	.word	0xffffffff


	//   ....[43]....
        /*0188*/ 	.word	0xffffffff


	//   ....[44]....
        /*018c*/ 	.word	0xffffffff


	//   ....[45]....
        /*0190*/ 	.word	0xffffffff


	//   ....[46]....
        /*0194*/ 	.word	0xffffffff


	//   ....[47]....
        /*0198*/ 	.word	0xffffffff


	//   ....[48]....
        /*019c*/ 	.word	0xffffffff


	//   ....[49]....
        /*01a0*/ 	.word	0xffffffff


	//   ....[50]....
        /*01a4*/ 	.word	0xffffffff


	//   ....[51]....
        /*01a8*/ 	.word	0xffffffff


	//   ....[52]....
        /*01ac*/ 	.word	0xffffffff


	//   ....[53]....
        /*01b0*/ 	.word	0xffffffff


	//   ....[54]....
        /*01b4*/ 	.word	0xffffffff


	//   ....[55]....
        /*01b8*/ 	.word	0xffffffff


	//----- nvinfo : EIATTR_COOP_GROUP_INSTR_OFFSETS
	.align		4
.L_2971:
        /*01bc*/ 	.byte	0x04, 0x28
        /*01be*/ 	.short	(.L_2973 - .L_2972)


	//   ....[0]....
.L_2972:
        /*01c0*/ 	.word	0x000000b0


	//   ....[1]....
        /*01c4*/ 	.word	0x00000980


	//   ....[2]....
        /*01c8*/ 	.word	0x00000990


	//   ....[3]....
        /*01cc*/ 	.word	0x000009e0


	//   ....[4]....
        /*01d0*/ 	.word	0x000009f0


	//   ....[5]....
        /*01d4*/ 	.word	0x00000a40


	//   ....[6]....
        /*01d8*/ 	.word	0x00000a50


	//   ....[7]....
        /*01dc*/ 	.word	0x00000aa0


	//   ....[8]....
        /*01e0*/ 	.word	0x00000ab0


	//   ....[9]....
        /*01e4*/ 	.word	0x00000b00


	//   ....[10]....
        /*01e8*/ 	.word	0x00000b10


	//   ....[11]....
        /*01ec*/ 	.word	0x00000bd0


	//   ....[12]....
        /*01f0*/ 	.word	0x00000be0


	//   ....[13]....
        /*01f4*/ 	.word	0x00000c30


	//   ....[14]....
        /*01f8*/ 	.word	0x00000c40


	//   ....[15]....
        /*01fc*/ 	.word	0x00000c90


	//   ....[16]....
        /*0200*/ 	.word	0x00000ca0


	//   ....[17]....
        /*0204*/ 	.word	0x00000cf0


	//   ....[18]....
        /*0208*/ 	.word	0x00000d00


	//   ....[19]....
        /*020c*/ 	.word	0x00000d60


	//   ....[20]....
        /*0210*/ 	.word	0x00000d80


	//   ....[21]....
        /*0214*/ 	.word	0x00000e40


	//   ....[22]....
        /*0218*/ 	.word	0x00000e50


	//   ....[23]....
        /*021c*/ 	.word	0x00000eb0


	//   ....[24]....
        /*0220*/ 	.word	0x00000ec0


	//   ....[25]....
        /*0224*/ 	.word	0x00000f10


	//   ....[26]....
        /*0228*/ 	.word	0x00000f20


	//   ....[27]....
        /*022c*/ 	.word	0x00000f80


	//   ....[28]....
        /*0230*/ 	.word	0x00000fa0


	//   ....[29]....
        /*0234*/ 	.word	0x00001010


	//   ....[30]....
        /*0238*/ 	.word	0x00001020


	//   ....[31]....
        /*023c*/ 	.word	0x000010e0


	//   ....[32]....
        /*0240*/ 	.word	0x000010f0


	//   ....[33]....
        /*0244*/ 	.word	0x00001140


	//   ....[34]....
        /*0248*/ 	.word	0x00001150


	//   ....[35]....
        /*024c*/ 	.word	0x000011a0


	//   ....[36]....
        /*0250*/ 	.word	0x000011b0


	//   ....[37]....
        /*0254*/ 	.word	0x00001210


	//   ....[38]....
        /*0258*/ 	.word	0x00001230


	//   ....[39]....
        /*025c*/ 	.word	0x000012a0


	//   ....[40]....
        /*0260*/ 	.word	0x000012b0


	//   ....[41]....
        /*0264*/ 	.word	0x00001490


	//   ....[42]....
        /*0268*/ 	.word	0x000014d0


	//   ....[43]....
        /*026c*/ 	.word	0x00001550


	//   ....[44]....
        /*0270*/ 	.word	0x00001560


	//   ....[45]....
        /*0274*/ 	.word	0x000015b0


	//   ....[46]....
        /*0278*/ 	.word	0x000015c0


	//   ....[47]....
        /*027c*/ 	.word	0x00001610


	//   ....[48]....
        /*0280*/ 	.word	0x00001620


	//   ....[49]....
        /*0284*/ 	.word	0x00001670


	//   ....[50]....
        /*0288*/ 	.word	0x00001680


	//   ....[51]....
        /*028c*/ 	.word	0x00001880


	//   ....[52]....
        /*0290*/ 	.word	0x000018d0


	//   ....[53]....
        /*0294*/ 	.word	0x000018f0


	//   ....[54]....
        /*0298*/ 	.word	0x00001910


	//   ....[55]....
        /*029c*/ 	.word	0x00001930


	//----- nvinfo : EIATTR_VRC_CTA_INIT_COUNT
	.align		4
.L_2973:
        /*02a0*/ 	.byte	0x02, 0x4a
	.zero		1
	.zero		1


	//----- nvinfo : EIATTR_EXIT_INSTR_OFFSETS
	.align		4
        /*02a4*/ 	.byte	0x04, 0x1c
        /*02a6*/ 	.short	(.L_2975 - .L_2974)


	//   ....[0]....
.L_2974:
        /*02a8*/ 	.word	0x00001c60


	//----- nvinfo : EIATTR_CRS_STACK_SIZE
	.align		4
.L_2975:
        /*02ac*/ 	.byte	0x04, 0x1e
        /*02ae*/ 	.short	(.L_2977 - .L_2976)
.L_2976:
        /*02b0*/ 	.word	0x00000000


	//----- nvinfo : EIATTR_CBANK_PARAM_SIZE
	.align		4
.L_2977:
        /*02b4*/ 	.byte	0x03, 0x19
        /*02b6*/ 	.short	0x0060


	//----- nvinfo : EIATTR_PARAM_CBANK
	.align		4
        /*02b8*/ 	.byte	0x04, 0x0a
        /*02ba*/ 	.short	(.L_2979 - .L_2978)
	.align		4
.L_2978:
        /*02bc*/ 	.word	index@(.nv.constant0._ZN4vllm3moe44grouped_topk_fused_small_expert_count_kernelI13__nv_bfloat16S2_iLNS0_11ScoringFuncE1ELi128ELb0ELi8EEEvPT_PfPT1_PKT0_llllllbd)
        /*02c0*/ 	.short	0x0380
        /*02c2*/ 	.short	0x0060


	//----- nvinfo : EIATTR_SW_WAR
	.align		4
.L_2979:
        /*02c4*/ 	.byte	0x04, 0x36
        /*02c6*/ 	.short	(.L_2981 - .L_2980)
.L_2980:
        /*02c8*/ 	.word	0x00000008
.L_2981:


//--------------------- .nv.info._ZN4vllm3moe44grouped_topk_fused_small_expert_count_kernelI13__nv_bfloat16S2_iLNS0_11ScoringFuncE1ELi384ELb0ELi8EEEvPT_PfPT1_PKT0_llllllbd --------------------------
	.section	.nv.info._ZN4vllm3moe44grouped_topk_fused_small_expert_count_kernelI13__nv_bfloat16S2_iLNS0_11ScoringFuncE1ELi384ELb0ELi8EEEvPT_PfPT1_PKT0_llllllbd,"",@"SHT_CUDA_INFO"
	.sectionflags	@""
	.align	4


	//----- nvinfo : EIATTR_CUDA_API_VERSION
	.align		4
        /*0000*/ 	.byte	0x04, 0x37
        /*0002*/ 	.short	(.L_2983 - .L_2982)
.L_2982:
        /*0004*/ 	.word	0x00000082


	//----- nvinfo : EIATTR_KPARAM_INFO
	.align		4
.L_2983:
        /*0008*/ 	.byte	0x04, 0x17
        /*000a*/ 	.short	(.L_2985 - .L_2984)
.L_2984:
        /*000c*/ 	.word	0x00000000
        /*0010*/ 	.short	0x000b
        /*0012*/ 	.short	0x0058
        /*0014*/ 	.byte	0x00, 0xf0, 0x21, 0x00


	//----- nvinfo : EIATTR_KPARAM_INFO
	.align		4
.L_2985:
        /*0018*/ 	.byte	0x04, 0x17
        /*001a*/ 	.short	(.L_2987 - .L_2986)
.L_2986:
        /*001c*/ 	.word	0x00000000
        /*0020*/ 	.short	0x000a
        /*0022*/ 	.short	0x0050
        /*0024*/ 	.byte	0x00, 0xf0, 0x05, 0x00


	//----- nvinfo : EIATTR_KPARAM_INFO
	.align		4
.L_2987:
        /*0028*/ 	.byte	0x04, 0x17
        /*002a*/ 	.short	(.L_2989 - .L_2988)
.L_2988:
        /*002c*/ 	.word	0x00000000
        /*0030*/ 	.short	0x0009
        /*0032*/ 	.short	0x0048
        /*0034*/ 	.byte	0x00, 0xf0, 0x21, 0x00


	//----- nvinfo : EIATTR_KPARAM_INFO
	.align		4
.L_2989:
        /*0038*/ 	.byte	0x04, 0x17
        /*003a*/ 	.short	(.L_2991 - .L_2990)
.L_2990:
        /*003c*/ 	.word	0x00000000
        /*0040*/ 	.short	0x0008
        /*0042*/ 	.short	0x0040
        /*0044*/ 	.byte	0x00, 0xf0, 0x21, 0x00


	//----- nvinfo : EIATTR_KPARAM_INFO
	.align		4
.L_2991:
        /*0048*/ 	.byte	0x04, 0x17
        /*004a*/ 	.short	(.L_2993 - .L_2992)
.L_2992:
        /*004c*/ 	.word	0x00000000
        /*0050*/ 	.short	0x0007
        /*0052*/ 	.short	0x0038
        /*0054*/ 	.byte	0x00, 0xf0, 0x21, 0x00


	//----- nvinfo : EIATTR_KPARAM_INFO
	.align		4
.L_2993:
        /*0058*/ 	.byte	0x04, 0x17
        /*005a*/ 	.short	(.L_2995 - .L_2994)
.L_2994:
        /*005c*/ 	.word	0x00000000
        /*0060*/ 	.short	0x0006
        /*0062*/ 	.short	0x0030
        /*0064*/ 	.byte	0x00, 0xf0, 0x21, 0x00


	//----- nvinfo : EIATTR_KPARAM_INFO
	.align		4
.L_2995:
        /*0068*/ 	.byte	0x04, 0x17
        /*006a*/ 	.short	(.L_2997 - .L_2996)
.L_2996:
        /*006c*/ 	.word	0x00000000
        /*0070*/ 	.short	0x0005
        /*0072*/ 	.short	0x0028
        /*0074*/ 	.byte	0x00, 0xf0, 0x21, 0x00


	//----- nvinfo : EIATTR_KPARAM_INFO
	.align		4
.L_2997:
        /*0078*/ 	.byte	0x04, 0x17
        /*007a*/ 	.short	(.L_2999 - .L_2998)
.L_2998:
        /*007c*/ 	.word	0x00000000
        /*0080*/ 	.short	0x0004
        /*0082*/ 	.short	0x0020
        /*0084*/ 	.byte	0x00, 0xf0, 0x21, 0x00


	//----- nvinfo : EIATTR_KPARAM_INFO
	.align		4
.L_2999:
        /*0088*/ 	.byte	0x04, 0x17
        /*008a*/ 	.short	(.L_3001 - .L_3000)
.L_3000:
        /*008c*/ 	.word	0x00000000
        /*0090*/ 	.short	0x0003
        /*0092*/ 	.short	0x0018
        /*0094*/ 	.byte	0x00, 0xf5, 0x21, 0x00


	//----- nvinfo : EIATTR_KPARAM_INFO
	.align		4
.L_3001:
        /*0098*/ 	.byte	0x04, 0x17
        /*009a*/ 	.short	(.L_3003 - .L_3002)
.L_3002:
        /*009c*/ 	.word	0x00000000
        /*00a0*/ 	.short	0x0002
        /*00a2*/ 	.short	0x0010
        /*00a4*/ 	.byte	0x00, 0xf5, 0x21, 0x00


	//----- nvinfo : EIATTR_KPARAM_INFO
	.align		4
.L_3003:
        /*00a8*/ 	.byte	0x04, 0x17
        /*00aa*/ 	.short	(.L_3005 - .L_3004)
.L_3004:
        /*00ac*/ 	.word	0x00000000
        /*00b0*/ 	.short	0x0001
        /*00b2*/ 	.short	0x0008
        /*00b4*/ 	.byte	0x00, 0xf5, 0x21, 0x00


	//----- nvinfo : EIATTR_KPARAM_INFO
	.align		4
.L_3005:
        /*00b8*/ 	.byte	0x04, 0x17
        /*00ba*/ 	.short	(.L_3007 - .L_3006)
.L_3006:
        /*00bc*/ 	.word	0x00000000
        /*00c0*/ 	.short	0x0000
        /*00c2*/ 	.short	0x0000
        /*00c4*/ 	.byte	0x00, 0xf5, 0x21, 0x00


	//----- nvinfo : EIATTR_SPARSE_MMA_MASK
	.align		4
.L_3007:
        /*00c8*/ 	.byte	0x03, 0x50
        /*00ca*/ 	.short	0x0000


	//----- nvinfo : EIATTR_MAXREG_COUNT
	.align		4
        /*00cc*/ 	.byte	0x03, 0x1b
        /*00ce*/ 	.short	0x00ff


	//----- nvinfo : EIATTR_NUM_BARRIERS
	.align		4
        /*00d0*/ 	.byte	0x02, 0x4c
        /*00d2*/ 	.byte	0x01
	.zero		1


	//----- nvinfo : EIATTR_MERCURY_ISA_VERSION
	.align		4
        /*00d4*/ 	.byte	0x03, 0x5f
        /*00d6*/ 	.short	0x0101


	//----- nvinfo : EIATTR_COOP_GROUP_MASK_REGIDS
	.align		4
        /*00d8*/ 	.byte	0x04, 0x29
        /*00da*/ 	.short	(.L_3009 - .L_3008)


	//   ....[0]....
.L_3008:
        /*00dc*/ 	.word	0xffffffff


	//   ....[1]....
        /*00e0*/ 	.word	0xffffffff


	//   ....[2]....
        /*00e4*/ 	.word	0xffffffff


	//   ....[3]....
        /*00e8*/ 	.word	0xffffffff


	//   ....[4]....
        /*00ec*/ 	.word	0xffffffff


	//   ....[5]....
        /*00f0*/ 	.word	0xffffffff


	//   ....[6]....
        /*00f4*/ 	.word	0xffffffff


	//   ....[7]....
        /*00f8*/ 	.word	0xffffffff


	//   ....[8]....
        /*00fc*/ 	.word	0xffffffff


	//   ....[9]....
        /*0100*/ 	.word	0xffffffff


	//   ....[10]....
        /*0104*/ 	.word	0xffffffff


	//   ....[11]....
        /*0108*/ 	.word	0xffffffff


	//   ....[12]....
        /*010c*/ 	.word	0xffffffff


	//   ....[13]....
        /*0110*/ 	.word	0xffffffff


	//   ....[14]....
        /*0114*/ 	.word	0xffffffff


	//   ....[15]....
        /*0118*/ 	.word	0xffffffff


	//   ....[16]....
        /*011c*/ 	.word	0xffffffff


	//   ....[17]....
        /*0120*/ 	.word	0xffffffff


	//   ....[18]....
        /*0124*/ 	.word	0xffffffff


	//   ....[19]....
        /*0128*/ 	.word	0xffffffff


	//   ....[20]....
        /*012c*/ 	.word	0xffffffff


	//   ....[21]....
        /*0130*/ 	.word	0xffffffff


	//   ....[22]....
        /*0134*/ 	.word	0xffffffff


	//   ....[23]....
        /*0138*/ 	.word	0xffffffff


	//   ....[24]....
        /*013c*/ 	.word	0xffffffff


	//   ....[25]....
        /*0140*/ 	.word	0xffffffff


	//   ....[26]....
        /*0144*/ 	.word	0xffffffff


	//   ....[27]....
        /*0148*/ 	.word	0xffffffff


	//   ....[28]....
        /*014c*/ 	.word	0xffffffff


	//   ....[29]....
        /*0150*/ 	.word	0xffffffff


	//   ....[30]....
        /*0154*/ 	.word	0xffffffff


	//   ....[31]....
        /*0158*/ 	.word	0xffffffff


	//   ....[32]....
        /*015c*/ 	.word	0xffffffff


	//   ....[33]....
        /*0160*/ 	.word	0xffffffff


	//   ....[34]....
        /*0164*/ 	.word	0xffffffff


	//   ....[35]....
        /*0168*/ 	.word	0xffffffff


	//   ....[36]....
        /*016c*/ 	.word	0xffffffff


	//   ....[37]....
        /*0170*/ 	.word	0xffffffff


	//   ....[38]....
        /*0174*/ 	.word	0xffffffff


	//   ....[39]....
        /*0178*/ 	.word	0xffffffff


	//   ....[40]....
        /*017c*/ 	.word	0xffffffff


	//   ....[41]....
        /*0180*/ 	.word	0xffffffff


	//   ....[42]....
        /*0184*/ 	.word	0xffffffff


	//   ....[43]....
        /*0188*/ 	.word	0xffffffff


	//   ....[44]....
        /*018c*/ 	.word	0xffffffff


	//   ....[45]....
        /*0190*/ 	.word	0xffffffff


	//   ....[46]....
        /*0194*/ 	.word	0xffffffff


	//   ....[47]....
        /*0198*/ 	.word	0xffffffff


	//   ....[48]....
        /*019c*/ 	.word	0xffffffff


	//   ....[49]....
        /*01a0*/ 	.word	0xffffffff


	//   ....[50]....
        /*01a4*/ 	.word	0xffffffff


	//   ....[51]....
        /*01a8*/ 	.word	0xffffffff


	//   ....[52]....
        /*01ac*/ 	.word	0xffffffff


	//   ....[53]....
        /*01b0*/ 	.word	0xffffffff


	//   ....[54]....
        /*01b4*/ 	.word	0xffffffff


	//   ....[55]....
        /*01b8*/ 	.word	0xffffffff


	//   ....[56]....
        /*01bc*/ 	.word	0xffffffff


	//   ....[57]....
        /*01c0*/ 	.word	0xffffffff


	//   ....[58]....
        /*01c4*/ 	.word	0xffffffff


	//   ....[59]....
        /*01c8*/ 	.word	0xffffffff


	//   ....[60]....
        /*01cc*/ 	.word	0xffffffff


	//   ....[61]....
        /*01d0*/ 	.word	0xffffffff


	//   ....[62]....
        /*01d4*/ 	.word	0xffffffff


	//   ....[63]....
        /*01d8*/ 	.word	0xffffffff


	//   ....[64]....
        /*01dc*/ 	.word	0xffffffff


	//   ....[65]....
        /*01e0*/ 	.word	0xffffffff


	//   ....[66]....
        /*01e4*/ 	.word	0xffffffff


	//   ....[67]....
        /*01e8*/ 	.word	0xffffffff


	//   ....[68]....
        /*01ec*/ 	.word	0xffffffff


	//   ....[69]....
        /*01f0*/ 	.word	0xffffffff


	//   ....[70]....
        /*01f4*/ 	.word	0xffffffff


	//   ....[71]....
        /*01f8*/ 	.word	0xffffffff


	//   ....[72]....
        /*01fc*/ 	.word	0xffffffff


	//   ....[73]....
        /*0200*/ 	.word	0xffffffff


	//   ....[74]....
        /*0204*/ 	.word	0xffffffff


	//   ....[75]....
        /*0208*/ 	.word	0xffffffff


	//   ....[76]....
        /*020c*/ 	.word	0xffffffff


	//   ....[77]....
        /*0210*/ 	.word	0xffffffff


	//   ....[78]....
        /*0214*/ 	.word	0xffffffff


	//   ....[79]....
        /*0218*/ 	.word	0xffffffff


	//   ....[80]....
        /*021c*/ 	.word	0xffffffff


	//   ....[81]....
        /*0220*/ 	.word	0xffffffff


	//   ....[82]....
        /*0224*/ 	.word	0xffffffff


	//   ....[83]....
        /*0228*/ 	.word	0xffffffff


	//   ....[84]....
        /*022c*/ 	.word	0xffffffff


	//   ....[85]....
        /*0230*/ 	.word	0xffffffff


	//----- nvinfo : EIATTR_COOP_GROUP_INSTR_OFFSETS
	.align		4
.L_3009:
        /*0234*/ 	.byte	0x04, 0x28
        /*0236*/ 	.short	(.L_3011 - .L_3010)


	//   ....[0]....
.L_3010:
        /*0238*/ 	.word	0x000000b0


	//   ....[1]....
        /*023c*/ 	.word	0x00000a50


	//   ....[2]....
        /*0240*/ 	.word	0x00000a80


	//   ....[3]....
        /*0244*/ 	.word	0x00000b00


	//   ....[4]....
        /*0248*/ 	.word	0x00000b10


	//   ....[5]....
        /*024c*/ 	.word	0x00000b60


	//   ....[6]....
        /*0250*/ 	.word	0x00000b70


	//   ....[7]....
        /*0254*/ 	.word	0x00000bc0


	//   ....[8]....
        /*0258*/ 	.word	0x00000bd0


	//   ....[9]....
        /*025c*/ 	.word	0x00000c20


	//   ....[10]....
        /*0260*/ 	.word	0x00000c30


	//   ....[11]....
        /*0264*/ 	.word	0x00000ce0


	//   ....[12]....
        /*0268*/ 	.word	0x00000d10


	//   ....[13]....
        /*026c*/ 	.word	0x00000d90


	//   ....[14]....
        /*0270*/ 	.word	0x00000da0


	//   ....[15]....
        /*0274*/ 	.word	0x00000df0


	//   ....[16]....
        /*0278*/ 	.word	0x00000e00


	//   ....[17]....
        /*027c*/ 	.word	0x00000e60


	//   ....[18]....
        /*0280*/ 	.word	0x00000e80


	//   ....[19]....
        /*0284*/ 	.word	0x00000ee0


	//   ....[20]....
        /*0288*/ 	.word	0x00000ef0


	//   ....[21]....
        /*028c*/ 	.word	0x00001060


	//   ....[22]....
        /*0290*/ 	.word	0x00001070


	//   ....[23]....
        /*0294*/ 	.word	0x000010c0


	//   ....[24]....
        /*0298*/ 	.word	0x000010d0


	//   ....[25]....
        /*029c*/ 	.word	0x00001120


	//   ....[26]....
        /*02a0*/ 	.word	0x00001130


	//   ....[27]....
        /*02a4*/ 	.word	0x00001180


	//   ....[28]....
        /*02a8*/ 	.word	0x00001190


	//   ....[29]....
        /*02ac*/ 	.word	0x000011e0


	//   ....[30]....
        /*02b0*/ 	.word	0x000011f0


	//   ....[31]....
        /*02b4*/ 	.word	0x000017d0


	//   ....[32]....
        /*02b8*/ 	.word	0x000017e0


	//   ....[33]....
        /*02bc*/ 	.word	0x00001830


	//   ....[34]....
        /*02c0*/ 	.word	0x00001840


	//   ....[35]....
        /*02c4*/ 	.word	0x00001890


	//   ....[36]....
        /*02c8*/ 	.word	0x000018a0


	//   ....[37]....
        /*02cc*/ 	.word	0x000018f0


	//   ....[38]....
        /*02d0*/ 	.word	0x00001900


	//   ....[39]....
        /*02d4*/ 	.word	0x00001950


	//   ....[40]....
        /*02d8*/ 	.word	0x00001960


	//   ....[41]....
        /*02dc*/ 	.word	0x000019f0


	//   ....[42]....
        /*02e0*/ 	.word	0x00001a00


	//   ....[43]....
        /*02e4*/ 	.word	0x00001a50


	//   ....[44]....
        /*02e8*/ 	.word	0x00001a60


	//   ....[45]....
        /*02ec*/ 	.word	0x00001ab0


	//   ....[46]....
        /*02f0*/ 	.word	0x00001ac0


	//   ....[47]....
        /*02f4*/ 	.word	0x00001b10


	//   ....[48]....
        /*02f8*/ 	.word	0x00001b20


	//   ....[49]....
        /*02fc*/ 	.word	0x00001b70


	//   ....[50]....
        /*0300*/ 	.word	0x00001b80


	//   ....[51]....
        /*0304*/ 	.word	0x00001c30


	//   ....[52]....
        /*0308*/ 	.word	0x00001c40


	//   ....[53]....
        /*030c*/ 	.word	0x00001c90


	//   ....[54]....
        /*0310*/ 	.word	0x00001ca0


	//   ....[55]....
        /*0314*/ 	.word	0x00001cf0


	//   ....[56]....
        /*0318*/ 	.word	0x00001d00


	//   ....[57]....
        /*031c*/ 	.word	0x00001d50


	//   ....[58]....
        /*0320*/ 	.word	0x00001d60


	//   ....[59]....
        /*0324*/ 	.word	0x00001db0


	//   ....[60]....
        /*0328*/ 	.word	0x00001dc0


	//   ....[61]....
        /*032c*/ 	.word	0x00001e50


	//   ....[62]....
        /*0330*/ 	.word	0x00001e60


	//   ....[63]....
        /*0334*/ 	.word	0x00001eb0


	//   ....[64]....
        /*0338*/ 	.word	0x00001ec0


	//   ....[65]....
        /*033c*/ 	.word	0x00001f10


	//   ....[66]....
        /*0340*/ 	.word	0x00001f20


	//   ....[67]....
        /*0344*/ 	.word	0x00001f80


	//   ....[68]....
        /*0348*/ 	.word	0x00001f90


	//   ....[69]....
        /*034c*/ 	.word	0x00002000


	//   ....[70]....
        /*0350*/ 	.word	0x00002020


	//   ....[71]....
        /*0354*/ 	.word	0x000022a0


	//   ....[72]....
        /*0358*/ 	.word	0x000022b0


	//   ....[73]....
        /*035c*/ 	.word	0x00002300


	//   ....[74]....
        /*0360*/ 	.word	0x00002310


	//   ....[75]....
        /*0364*/ 	.word	0x00002360


	//   ....[76]....
        /*0368*/ 	.word	0x00002370


	//   ....[77]....
        /*036c*/ 	.word	0x000023c0


	//   ....[78]....
        /*0370*/ 	.word	0x000023d0


	//   ....[79]....
        /*0374*/ 	.word	0x00002420


	//   ....[80]....
        /*0378*/ 	.word	0x00002430


	//   ....[81]....
        /*037c*/ 	.word	0x000026c0


	//   ....[82]....
        /*0380*/ 	.word	0x00002710


	//   ....[83]....
        /*0384*/ 	.word	0x00002730


	//   ....[84]....
        /*0388*/ 	.word	0x00002750


	//   ....[85]....
        /*038c*/ 	.word	0x00002770


	//----- nvinfo : EIATTR_VRC_CTA_INIT_COUNT
	.align		4
.L_3011:
        /*0390*/ 	.byte	0x02, 0x4a
	.zero		1
	.zero		1


	//----- nvinfo : EIATTR_EXIT_INSTR_OFFSETS
	.align		4
        /*0394*/ 	.byte	0x04, 0x1c
        /*0396*/ 	.short	(.L_3013 - .L_3012)


	//   ....[0]....
.L_3012:
        /*0398*/ 	.word	0x00002aa0


	//----- nvinfo : EIATTR_CRS_STACK_SIZE
	.align		4
.L_3013:
        /*039c*/ 	.byte	0x04, 0x1e
        /*039e*/ 	.short	(.L_3015 - .L_3014)
.L_3014:
        /*03a0*/ 	.word	0x00000000


	//----- nvinfo : EIATTR_CBANK_PARAM_SIZE
	.align		4
.L_3015:
        /*03a4*/ 	.byte	0x03, 0x19
        /*03a6*/ 	.short	0x0060


	//----- nvinfo : EIATTR_PARAM_CBANK
	.align		4
        /*03a8*/ 	.byte	0x04, 0x0a
        /*03aa*/ 	.short	(.L_3017 - .L_3016)
	.align		4
.L_3016:
        /*03ac*/ 	.word	index@(.nv.constant0._ZN4vllm3moe44grouped_topk_fused_small_expert_count_kernelI13__nv_bfloat16S2_iLNS0_11ScoringFuncE1ELi384ELb0ELi8EEEvPT_PfPT1_PKT0_llllllbd)
        /*03b0*/ 	.short	0x0380
        /*03b2*/ 	.short	0x0060


	//----- nvinfo : EIATTR_SW_WAR
	.align		4
.L_3017:
        /*03b4*/ 	.byte	0x04, 0x36
        /*03b6*/ 	.short	(.L_3019 - .L_3018)
.L_3018:
        /*03b8*/ 	.word	0x00000008
.L_3019:


//--------------------- .nv.info._ZN4vllm3moe44grouped_topk_fused_small_expert_count_kernelI13__nv_bfloat16S2_iLNS0_11ScoringFuncE1ELi512ELb0ELi8EEEvPT_PfPT1_PKT0_llllllbd --------------------------
	.section	.nv.info._ZN4vllm3moe44grouped_topk_fused_small_expert_count_kernelI13__nv_bfloat16S2_iLNS0_11ScoringFuncE1ELi512ELb0ELi8EEEvPT_PfPT1_PKT0_llllllbd,"",@"SHT_CUDA_INFO"
	.sectionflags	@""
	.align	4


	//----- nvinfo : EIATTR_CUDA_API_VERSION
	.align		4
        /*0000*/ 	.byte	0x04, 0x37
        /*0002*/ 	.short	(.L_3021 - .L_3020)
.L_3020:
        /*0004*/ 	.word	0x00000082


	//----- nvinfo : EIATTR_KPARAM_INFO
	.align		4
.L_3021:
        /*0008*/ 	.byte	0x04, 0x17
        /*000a*/ 	.short	(.L_3023 - .L_3022)
.L_3022:
        /*000c*/ 	.word	0x00000000
        /*0010*/ 	.short	0x000b
        /*0012*/ 	.short	0x0058
        /*0014*/ 	.byte	0x00, 0xf0, 0x21, 0x00


	//----- nvinfo : EIATTR_KPARAM_INFO
	.align		4
.L_3023:
        /*0018*/ 	.byte	0x04, 0x17
        /*001a*/ 	.short	(.L_3025 - .L_3024)
.L_3024:
        /*001c*/ 	.word	0x00000000
        /*0020*/ 	.short	0x000a
        /*0022*/ 	.short	0x0050
        /*0024*/ 	.byte	0x00, 0xf0, 0x05, 0x00


	//----- nvinfo : EIATTR_KPARAM_INFO
	.align		4
.L_3025:
        /*0028*/ 	.byte	0x04, 0x17
        /*002a*/ 	.short	(.L_3027 - .L_3026)
.L_3026:
        /*002c*/ 	.word	0x00000000
        /*0030*/ 	.short	0x0009
        /*0032*/ 	.short	0x0048
        /*0034*/ 	.byte	0x00, 0xf0, 0x21, 0x00


	//----- nvinfo : EIATTR_KPARAM_INFO
	.align		4
.L_3027:
        /*0038*/ 	.byte	0x04, 0x17
        /*003a*/ 	.short	(.L_3029 - .L_3028)
.L_3028:
        /*003c*/ 	.word	0x00000000
        /*0040*/ 	.short	0x0008
        /*0042*/ 	.short	0x0040
        /*0044*/ 	.byte	0x00, 0xf0, 0x21, 0x00


	//----- nvinfo : EIATTR_KPARAM_INFO
	.align		4
.L_3029:
        /*0048*/ 	.byte	0x04, 0x17
        /*004a*/ 	.short	(.L_3031 - .L_3030)
.L_3030:
        /*004c*/ 	.word	0x00000000
        /*0050*/ 	.short	0x0007
        /*0052*/ 	.short	0x0038
        /*0054*/ 	.byte	0x00, 0xf0, 0x21, 0x00


	//----- nvinfo : EIATTR_KPARAM_INFO
	.align		4
.L_3031:
        /*0058*/ 	.byte	0x04, 0x17
        /*005a*/ 	.short	(.L_3033 - .L_3032)
.L_3032:
        /*005c*/ 	.word	0x00000000
        /*0060*/ 	.short	0x0006
        /*0062*/ 	.short	0x0030
        /*0064*/ 	.byte	0x00, 0xf0, 0x21, 0x00


	//----- nvinfo : EIATTR_KPARAM_INFO
	.align		4
.L_3033:
        /*0068*/ 	.byte	0x04, 0x17
        /*006a*/ 	.short	(.L_3035 - .L_3034)
.L_3034:
        /*006c*/ 	.word	0x00000000
        /*0070*/ 	.short	0x0005
        /*0072*/ 	.short	0x0028
        /*0074*/ 	.byte	0x00, 0xf0, 0x21, 0x00


	//----- nvinfo : EIATTR_KPARAM_INFO
	.align		4
.L_3035:
        /*0078*/ 	.byte	0x04, 0x17
        /*007a*/ 	.short	(.L_3037 - .L_3036)
.L_3036:
        /*007c*/ 	.word	0x00000000
        /*0080*/ 	.short	0x0004
        /*0082*/ 	.short	0x0020
        /*0084*/ 	.byte	0x00, 0xf0, 0x21, 0x00


	//----- nvinfo : EIATTR_KPARAM_INFO
	.align		4
.L_3037:
        /*0088*/ 	.byte	0x04, 0x17
        /*008a*/ 	.short	(.L_3039 - .L_3038)
.L_3038:
        /*008c*/ 	.word	0x00000000
        /*0090*/ 	.short	0x0003
        /*0092*/ 	.short	0x0018
        /*0094*/ 	.byte	0x00, 0xf5, 0x21, 0x00


	//----- nvinfo : EIATTR_KPARAM_INFO
	.align		4
.L_3039:
        /*0098*/ 	.byte	0x04, 0x17
        /*009a*/ 	.short	(.L_3041 - .L_3040)
.L_3040:
        /*009c*/ 	.word	0x00000000
        /*00a0*/ 	.short	0x0002
        /*00a2*/ 	.short	0x0010
        /*00a4*/ 	.byte	0x00, 0xf5, 0x21, 0x00


	//----- nvinfo : EIATTR_KPARAM_INFO
	.align		4
.L_3041:
        /*00a8*/ 	.byte	0x04, 0x17
        /*00aa*/ 	.short	(.L_3043 - .L_3042)
.L_3042:
        /*00ac*/ 	.word	0x00000000
        /*00b0*/ 	.short	0x0001
        /*00b2*/ 	.short	0x0008
        /*00b4*/ 	.byte	0x00, 0xf5, 0x21, 0x00


	//----- nvinfo : EIATTR_KPARAM_INFO
	.align		4
.L_3043:
        /*00b8*/ 	.byte	0x04, 0x17
        /*00ba*/ 	.short	(.L_3045 - .L_3044)
.L_3044:
        /*00bc*/ 	.word	0x00000000
        /*00c0*/ 	.short	0x0000
        /*00c2*/ 	.short	0x0000
        /*00c4*/ 	.byte	0x00, 0xf5, 0x21, 0x00


	//----- nvinfo : EIATTR_SPARSE_MMA_MASK
	.align		4
.L_3045:
        /*00c8*/ 	.byte	0x03, 0x50
        /*00ca*/ 	.short	0x0000


	//----- nvinfo : EIATTR_MAXREG_COUNT
	.align		4
        /*00cc*/ 	.byte	0x03, 0x1b
        /*00ce*/ 	.short	0x00ff


	//----- nvinfo : EIATTR_NUM_BARRIERS
	.align		4
        /*00d0*/ 	.byte	0x02, 0x4c
        /*00d2*/ 	.byte	0x01
	.zero		1


	//----- nvinfo : EIATTR_MERCURY_ISA_VERSION
	.align		4
        /*00d4*/ 	.byte	0x03, 0x5f
        /*00d6*/ 	.short	0x0101


	//----- nvinfo : EIATTR_COOP_GROUP_MASK_REGIDS
	.align		4
        /*00d8*/ 	.byte	0x04, 0x29
        /*00da*/ 	.short	(.L_3047 - .L_3046)


	//   ....[0]....
.L_3046:
        /*00dc*/ 	.word	0xffffffff


	//   ....[1]....
        /*00e0*/ 	.word	0xffffffff


	//   ....[2]....
        /*00e4*/ 	.word	0xffffffff


	//   ....[3]....
        /*00e8*/ 	.word	0xffffffff


	//   ....[4]....
        /*00ec*/ 	.word	0xffffffff


	//   ....[5]....
        /*00f0*/ 	.word	0xffffffff


	//   ....[6]....
        /*00f4*/ 	.word	0xffffffff


	//   ....[7]....
        /*00f8*/ 	.word	0xffffffff


	//   ....[8]....
        /*00fc*/ 	.word	0xffffffff


	//   ....[9]....
        /*0100*/ 	.word	0xffffffff


	//   ....[10]....
        /*0104*/ 	.word	0xffffffff


	//   ....[11]....
        /*0108*/ 	.word	0xffffffff


	//   ....[12]....
        /*010c*/ 	.word	0xffffffff


	//   ....[13]....
        /*0110*/ 	.word	0xffffffff


	//   ....[14]....
        /*0114*/ 	.word	0xffffffff


	//   ....[15]....
        /*0118*/ 	.word	0xffffffff


	//   ....[16]....
        /*011c*/ 	.word	0xffffffff


	//   ....[17]....
        /*0120*/ 	.word	0xffffffff


	//   ....[18]....
        /*0124*/ 	.word	0xffffffff


	//   ....[19]....
        /*0128*/ 	.word	0xffffffff


	//   ....[20]....
        /*012c*/ 	.word	0xffffffff


	//   ....[21]....
        /*0130*/ 	.word	0xffffffff


	//   ....[22]....
        /*0134*/ 	.word	0xffffffff


	//   ....[23]....
        /*0138*/ 	.word	0xffffffff


	//   ....[24]....
        /*013c*/ 	.word	0xffffffff


	//   ....[25]....
        /*0140*/ 	.word	0xffffffff


	//   ....[26]....
        /*0144*/ 	.word	0xffffffff


	//   ....[27]....
        /*0148*/ 	.word	0xffffffff


	//   ....[28]....
        /*014c*/ 	.word	0xffffffff


	//   ....[29]....
        /*0150*/ 	.word	0xffffffff


	//   ....[30]....
        /*0154*/ 	.word	0xffffffff


	//   ....[31]....
        /*0158*/ 	.word	0xffffffff


	//   ....[32]....
        /*015c*/ 	.word	0xffffffff


	//   ....[33]....
        /*0160*/ 	.word	0xffffffff


	//   ....[34]....
        /*0164*/ 	.word	0xffffffff


	//   ....[35]....
        /*0168*/ 	.word	0xffffffff


	//   ....[36]....
        /*016c*/ 	.word	0xffffffff


	//   ....[37]....
        /*0170*/ 	.word	0xffffffff


	//   ....[38]....
        /*0174*/ 	.word	0xffffffff


	//   ....[39]....
        /*0178*/ 	.word	0xffffffff


	//   ....[40]....
        /*017c*/ 	.word	0xffffffff


	//   ....[41]....
        /*0180*/ 	.word	0xffffffff


	//   ....[42]....
        /*0184*/ 	.word	0xffffffff


	//   ....[43]....
        /*0188*/ 	.word	0xffffffff


	//   ....[44]....
        /*018c*/ 	.word	0xffffffff


	//   ....[45]....
        /*0190*/ 	.word	0xffffffff


	//   ....[46]....
        /*0194*/ 	.word	0xffffffff


	//   ....[47]....
        /*0198*/ 	.word	0xffffffff


	//   ....[48]....
        /*019c*/ 	.word	0xffffffff


	//   ....[49]....
        /*01a0*/ 	.word	0xffffffff


	//   ....[50]....
        /*01a4*/ 	.word	0xffffffff


	//   ....[51]....
        /*01a8*/ 	.word	0xffffffff


	//   ....[52]....
        /*01ac*/ 	.word	0xffffffff


	//   ....[53]....
        /*01b0*/ 	.word	0xffffffff


	//   ....[54]....
        /*01b4*/ 	.word	0xffffffff


	//   ....[55]....
        /*01b8*/ 	.word	0xffffffff


	//   ....[56]....
        /*01bc*/ 	.word	0xffffffff


	//   ....[57]....
        /*01c0*/ 	.word	0xffffffff


	//   ....[58]....
        /*01c4*/ 	.word	0xffffffff


	//   ....[59]....
        /*01c8*/ 	.word	0xffffffff


	//   ....[60]....
        /*01cc*/ 	.word	0xffffffff


	//   ....[61]....
        /*01d0*/ 	.word	0xffffffff


	//   ....[62]....
        /*01d4*/ 	.word	0xffffffff


	//   ....[63]....
        /*01d8*/ 	.word	0xffffffff


	//   ....[64]....
        /*01dc*/ 	.word	0xffffffff


	//   ....[65]....
        /*01e0*/ 	.word	0xffffffff


	//   ....[66]....
        /*01e4*/ 	.word	0xffffffff


	//   ....[67]....
        /*01e8*/ 	.word	0xffffffff


	//   ....[68]....
        /*01ec*/ 	.word	0xffffffff


	//   ....[69]....
        /*01f0*/ 	.word	0xffffffff


	//   ....[70]....
        /*01f4*/ 	.word	0xffffffff


	//   ....[71]....
        /*01f8*/ 	.word	0xffffffff


	//   ....[72]....
        /*01fc*/ 	.word	0xffffffff


	//   ....[73]....
        /*0200*/ 	.word	0xffffffff


	//   ....[74]....
        /*0204*/ 	.word	0xffffffff


	//   ....[75]....
        /*0208*/ 	.word	0xffffffff


	//   ....[76]....
        /*020c*/ 	.word	0xffffffff


	//   ....[77]....
        /*0210*/ 	.word	0xffffffff


	//   ....[78]....
        /*0214*/ 	.word	0xffffffff


	//   ....[79]....
        /*0218*/ 	.word	0xffffffff


	//   ....[80]....
        /*021c*/ 	.word	0xffffffff


	//   ....[81]....
        /*0220*/ 	.word	0xffffffff


	//   ....[82]....
        /*0224*/ 	.word	0xffffffff


	//   ....[83]....
        /*0228*/ 	.word	0xffffffff


	//   ....[84]....
        /*022c*/ 	.word	0xffffffff


	//   ....[85]....
        /*0230*/ 	.word	0xffffffff


	//----- nvinfo : EIATTR_COOP_GROUP_INSTR_OFFSETS
	.align		4
.L_3047:
        /*0234*/ 	.byte	0x04, 0x28
        /*0236*/ 	.short	(.L_3049 - .L_3048)


	//   ....[0]....
.L_3048:
        /*0238*/ 	.word	0x000000b0


	//   ....[1]....
        /*023c*/ 	.word	0x00000a50


	//   ....[2]....
        /*0240*/ 	.word	0x00000a80


	//   ....[3]....
        /*0244*/ 	.word	0x00000b00


	//   ....[4]....
        /*0248*/ 	.word	0x00000b10


	//   ....[5]....
        /*024c*/ 	.word	0x00000b60


	//   ....[6]....
        /*0250*/ 	.word	0x00000b70


	//   ....[7]....
        /*0254*/ 	.word	0x00000bc0


	//   ....[8]....
        /*0258*/ 	.word	0x00000bd0


	//   ....[9]....
        /*025c*/ 	.word	0x00000c20


	//   ....[10]....
        /*0260*/ 	.word	0x00000c30


	//   ....[11]....
        /*0264*/ 	.word	0x00000ce0


	//   ....[12]....
        /*0268*/ 	.word	0x00000d10


	//   ....[13]....
        /*026c*/ 	.word	0x00000d90


	//   ....[14]....
        /*0270*/ 	.word	0x00000da0


	//   ....[15]....
        /*0274*/ 	.word	0x00000df0


	//   ....[16]....
        /*0278*/ 	.word	0x00000e00


	//   ....[17]....
        /*027c*/ 	.word	0x00000e60


	//   ....[18]....
        /*0280*/ 	.word	0x00000e80


	//   ....[19]....
        /*0284*/ 	.word	0x00000ee0


	//   ....[20]....
        /*0288*/ 	.word	0x00000ef0


	//   ....[21]....
        /*028c*/ 	.word	0x00001060


	//   ....[22]....
        /*0290*/ 	.word	0x00001070


	//   ....[23]....
        /*0294*/ 	.word	0x000010c0


	//   ....[24]....
        /*0298*/ 	.word	0x000010d0


	//   ....[25]....
        /*029c*/ 	.word	0x00001120


	//   ....[26]....
        /*02a0*/ 	.word	0x00001130


	//   ....[27]....
        /*02a4*/ 	.word	0x00001180


	//   ....[28]....
        /*02a8*/ 	.word	0x00001190


	//   ....[29]....
        /*02ac*/ 	.word	0x000011e0


	//   ....[30]....
        /*02b0*/ 	.word	0x000011f0


	//   ....[31]....
        /*02b4*/ 	.word	0x00001760


	//   ....[32]....
        /*02b8*/ 	.word	0x00001770


	//   ....[33]....
        /*02bc*/ 	.word	0x000017c0


	//   ....[34]....
        /*02c0*/ 	.word	0x000017d0


	//   ....[35]....
        /*02c4*/ 	.word	0x00001820


	//   ....[36]....
        /*02c8*/ 	.word	0x00001830


	//   ....[37]....
        /*02cc*/ 	.word	0x00001880


	//   ....[38]....
        /*02d0*/ 	.word	0x00001890


	//   ....[39]....
        /*02d4*/ 	.word	0x000018e0


	//   ....[40]....
        /*02d8*/ 	.word	0x000018f0


	//   ....[41]....
        /*02dc*/ 	.word	0x00001980


	//   ....[42]....
        /*02e0*/ 	.word	0x00001990


	//   ....[43]....
        /*02e4*/ 	.word	0x000019e0


	//   ....[44]....
        /*02e8*/ 	.word	0x000019f0


	//   ....[45]....
        /*02ec*/ 	.word	0x00001a40


	//   ....[46]....
        /*02f0*/ 	.word	0x00001a50


	//   ....[47]....
        /*02f4*/ 	.word	0x00001aa0


	//   ....[48]....
        /*02f8*/ 	.word	0x00001ab0


	//   ....[49]....
        /*02fc*/ 	.word	0x00001b00


	//   ....[50]....
        /*0300*/ 	.word	0x00001b10


	//   ....[51]....
        /*0304*/ 	.word	0x00001bb0


	//   ....[52]....
        /*0308*/ 	.word	0x00001bc0


	//   ....[53]....
        /*030c*/ 	.word	0x00001c10


	//   ....[54]....
        /*0310*/ 	.word	0x00001c20


	//   ....[55]....
        /*0314*/ 	.word	0x00001c70


	//   ....[56]....
        /*0318*/ 	.word	0x00001c80


	//   ....[57]....
        /*031c*/ 	.word	0x00001cd0


	//   ....[58]....
        /*0320*/ 	.word	0x00001ce0


	//   ....[59]....
        /*0324*/ 	.word	0x00001d30


	//   ....[60]....
        /*0328*/ 	.word	0x00001d40


	//   ....[61]....
        /*032c*/ 	.word	0x00001dd0


	//   ....[62]....
        /*0330*/ 	.word	0x00001de0


	//   ....[63]....
        /*0334*/ 	.word	0x00001e30


	//   ....[64]....
        /*0338*/ 	.word	0x00001e40


	//   ....[65]....
        /*033c*/ 	.word	0x00001e90


	//   ....[66]....
        /*0340*/ 	.word	0x00001ea0


	//   ....[67]....
        /*0344*/ 	.word	0x00001f00


	//   ....[68]....
        /*0348*/ 	.word	0x00001f10


	//   ....[69]....
        /*034c*/ 	.word	0x00001f80


	//   ....[70]....
        /*0350*/ 	.word	0x00001fb0


	//   ....[71]....
        /*0354*/ 	.word	0x00002220


	//   ....[72]....
        /*0358*/ 	.word	0x00002240


	//   ....[73]....
        /*035c*/ 	.word	0x00002290


	//   ....[74]....
        /*0360*/ 	.word	0x000022a0


	//   ....[75]....
        /*0364*/ 	.word	0x000022f0


	//   ....[76]....
        /*0368*/ 	.word	0x00002300


	//   ....[77]....
        /*036c*/ 	.word	0x00002350


	//   ....[78]....
        /*0370*/ 	.word	0x00002360


	//   ....[79]....
        /*0374*/ 	.word	0x000023b0


	//   ....[80]....
        /*0378*/ 	.word	0x000023c0


	//   ....[81]....
        /*037c*/ 	.word	0x00002620


	//   ....[82]....
        /*0380*/ 	.word	0x00002670


	//   ....[83]....
        /*0384*/ 	.word	0x00002690


	//   ....[84]....
        /*0388*/ 	.word	0x000026b0


	//   ....[85]....
        /*038c*/ 	.word	0x000026d0


	//----- nvinfo : EIATTR_VRC_CTA_INIT_COUNT
	.align		4
.L_3049:
        /*0390*/ 	.byte	0x02, 0x4a
	.zero		1
	.zero		1


	//----- nvinfo : EIATTR_EXIT_INSTR_OFFSETS
	.align		4
        /*0394*/ 	.byte	0x04, 0x1c
        /*0396*/ 	.short	(.L_3051 - .L_3050)


	//   ....[0]....
.L_3050:
        /*0398*/ 	.word	0x00002a00


	//----- nvinfo : EIATTR_CRS_STACK_SIZE
	.align		4
.L_3051:
        /*039c*/ 	.byte	0x04, 0x1e
        /*039e*/ 	.short	(.L_3053 - .L_3052)
.L_3052:
        /*03a0*/ 	.word	0x00000000


	//----- nvinfo : EIATTR_CBANK_PARAM_SIZE
	.align		4
.L_3053:
        /*03a4*/ 	.byte	0x03, 0x19
        /*03a6*/ 	.short	0x0060


	//----- nvinfo : EIATTR_PARAM_CBANK
	.align		4
        /*03a8*/ 	.byte	0x04, 0x0a
        /*03aa*/ 	.short	(.L_3055 - .L_3054)
	.align		4
.L_3054:
        /*03ac*/ 	.word	index@(.nv.constant0._ZN4vllm3moe44grouped_topk_fused_small_expert_count_kernelI13__nv_bfloat16S2_iLNS0_11ScoringFuncE1ELi512ELb0ELi8EEEvPT_PfPT1_PKT0_llllllbd)
        /*03b0*/ 	.short	0x0380
        /*03b2*/ 	.short	0x0060


	//----- nvinfo : EIATTR_SW_WAR
	.align		4
.L_3055:
        /*03b4*/ 	.byte	0x04, 0x36
        /*03b6*/ 	.short	(.L_3057 - .L_3056)
.L_3056:
        /*03b8*/ 	.word	0x00000008
.L_3057:


//--------------------- .nv.info._ZN4vllm3moe44grouped_topk_fused_small_expert_count_kernelI13__nv_bfloat16S2_iLNS0_11ScoringFuncE1ELi512ELb0ELi22EEEvPT_PfPT1_PKT0_llllllbd --------------------------
	.section	.nv.info._ZN4vllm3moe44grouped_topk_fused_small_expert_count_kernelI13__nv_bfloat16S2_iLNS0_11ScoringFuncE1ELi512ELb0ELi22EEEvPT_PfPT1_PKT0_llllllbd,"",@"SHT_CUDA_INFO"
	.sectionflags	@""
	.align	4


	//----- nvinfo : EIATTR_CUDA_API_VERSION
	.align		4
        /*0000*/ 	.byte	0x04, 0x37
        /*0002*/ 	.short	(.L_3059 - .L_3058)
.L_3058:
        /*0004*/ 	.word	0x00000082


	//----- nvinfo : EIATTR_KPARAM_INFO
	.align		4
.L_3059:
        /*0008*/ 	.byte	0x04, 0x17
        /*000a*/ 	.short	(.L_3061 - .L_3060)
.L_3060:
        /*000c*/ 	.word	0x00000000
        /*0010*/ 	.short	0x000b
        /*0012*/ 	.short	0x0058
        /*0014*/ 	.byte	0x00, 0xf0, 0x21, 0x00


	//----- nvinfo : EIATTR_KPARAM_INFO
	.align		4
.L_3061:
        /*0018*/ 	.byte	0x04, 0x17
        /*001a*/ 	.short	(.L_3063 - .L_3062)
.L_3062:
        /*001c*/ 	.word	0x00000000
        /*0020*/ 	.short	0x000a
        /*0022*/ 	.short	0x0050
        /*0024*/ 	.byte	0x00, 0xf0, 0x05, 0x00


	//----- nvinfo : EIATTR_KPARAM_INFO
	.align		4
.L_3063:
        /*0028*/ 	.byte	0x04, 0x17
        /*002a*/ 	.short	(.L_3065 - .L_3064)
.L_3064:
        /*002c*/ 	.word	0x00000000
        /*0030*/ 	.short	0x0009
        /*0032*/ 	.short	0x0048
        /*0034*/ 	.byte	0x00, 0xf0, 0x21, 0x00


	//----- nvinfo : EIATTR_KPARAM_INFO
	.align		4
.L_3065:
        /*0038*/ 	.byte	0x04, 0x17
        /*003a*/ 	.short	(.L_3067 - .L_3066)
.L_3066:
        /*003c*/ 	.word	0x00000000
        /*0040*/ 	.short	0x0008
        /*0042*/ 	.short	0x0040
        /*0044*/ 	.byte	0x00, 0xf0, 0x21, 0x00


	//----- nvinfo : EIATTR_KPARAM_INFO
	.align		4
.L_3067:
        /*0048*/ 	.byte	0x04, 0x17
        /*004a*/ 	.short	(.L_3069 - .L_3068)
.L_3068:
        /*004c*/ 	.word	0x00000000
        /*0050*/ 	.short	0x0007
        /*0052*/ 	.short	0x0038
        /*0054*/ 	.byte	0x00, 0xf0, 0x21, 0x00


	//----- nvinfo : EIATTR_KPARAM_INFO
	.align		4
.L_3069:
        /*0058*/ 	.byte	0x04, 0x17
        /*005a*/ 	.short	(.L_3071 - .L_3070)
.L_3070:
        /*005c*/ 	.word	0x00000000
        /*0060*/ 	.short	0x0006
        /*0062*/ 	.short	0x0030
        /*0064*/ 	.byte	0x00, 0xf0, 0x21, 0x00


	//----- nvinfo : EIATTR_KPARAM_INFO
	.align		4
.L_3071:
        /*0068*/ 	.byte	0x04, 0x17
        /*006a*/ 	.short	(.L_3073 - .L_3072)
.L_3072:
        /*006c*/ 	.word	0x00000000
        /*0070*/ 	.short	0x0005
        /*0072*/ 	.short	0x0028
        /*0074*/ 	.byte	0x00, 0xf0, 0x21, 0x00


	//----- nvinfo : EIATTR_KPARAM_INFO
	.align		4
.L_3073:
        /*0078*/ 	.byte	0x04, 0x17
        /*007a*/ 	.short	(.L_3075 - .L_3074)
.L_3074:
        /*007c*/ 	.word	0x00000000
        /*0080*/ 	.short	0x0004
        /*0082*/ 	.short	0x0020
        /*0084*/ 	.byte	0x00, 0xf0, 0x21, 0x00


	//----- nvinfo : EIATTR_KPARAM_INFO
	.align		4
.L_3075:
        /*0088*/ 	.byte	0x04, 0x17
        /*008a*/ 	.short	(.L_3077 - .L_3076)
.L_3076:
        /*008c*/ 	.word	0x00000000
        /*0090*/ 	.short	0x0003
        /*0092*/ 	.short	0x0018
        /*0094*/ 	.byte	0x00, 0xf5, 0x21, 0x00


	//----- nvinfo : EIATTR_KPARAM_INFO
	.align		4
.L_3077:
        /*0098*/ 	.byte	0x04, 0x17
        /*009a*/ 	.short	(.L_3079 - .L_3078)
.L_3078:
        /*009c*/ 	.word	0x00000000
        /*00a0*/ 	.short	0x0002
        /*00a2*/ 	.short	0x0010
        /*00a4*/ 	.byte	0x00, 0xf5, 0x21, 0x00


	//----- nvinfo : EIATTR_KPARAM_INFO
	.align		4
.L_3079:
        /*00a8*/ 	.byte	0x04, 0x17
        /*00aa*/ 	.short	(.L_3081 - .L_3080)
.L_3080:
        /*00ac*/ 	.word	0x00000000
        /*00b0*/ 	.short	0x0001
        /*00b2*/ 	.short	0x0008
        /*00b4*/ 	.byte	0x00, 0xf5, 0x21, 0x00


	//----- nvinfo : EIATTR_KPARAM_INFO
	.align		4
.L_3081:
        /*00b8*/ 	.byte	0x04, 0x17
        /*00ba*/ 	.short	(.L_3083 - .L_3082)
.L_3082:
        /*00bc*/ 	.word	0x00000000
        /*00c0*/ 	.short	0x0000
        /*00c2*/ 	.short	0x0000
        /*00c4*/ 	.byte	0x00, 0xf5, 0x21, 0x00


	//----- nvinfo : EIATTR_SPARSE_MMA_MASK
	.align		4
.L_3083:
        /*00c8*/ 	.byte	0x03, 0x50
        /*00ca*/ 	.short	0x0000


	//----- nvinfo : EIATTR_MAXREG_COUNT
	.align		4
        /*00cc*/ 	.byte	0x03, 0x1b
        /*00ce*/ 	.short	0x00ff


	//----- nvinfo : EIATTR_NUM_BARRIERS
	.align		4
        /*00d0*/ 	.byte	0x02, 0x4c
        /*00d2*/ 	.byte	0x01
	.zero		1


	//----- nvinfo : EIATTR_MERCURY_ISA_VERSION
	.align		4
        /*00d4*/ 	.byte	0x03, 0x5f
        /*00d6*/ 	.short	0x0101


	//----- nvinfo : EIATTR_COOP_GROUP_MASK_REGIDS
	.align		4
        /*00d8*/ 	.byte	0x04, 0x29
        /*00da*/ 	.short	(.L_3085 - .L_3084)


	//   ....[0]....
.L_3084:
        /*00dc*/ 	.word	0xffffffff


	//   ....[1]....
        /*00e0*/ 	.word	0xffffffff


	//   ....[2]....
        /*00e4*/ 	.word	0xffffffff


	//   ....[3]....
        /*00e8*/ 	.word	0xffffffff


	//   ....[4]....
        /*00ec*/ 	.word	0xffffffff


	//   ....[5]....
        /*00f0*/ 	.word	0xffffffff


	//   ....[6]....
        /*00f4*/ 	.word	0xffffffff


	//   ....[7]....
        /*00f8*/ 	.word	0xffffffff


	//   ....[8]....
        /*00fc*/ 	.word	0xffffffff


	//   ....[9]....
        /*0100*/ 	.word	0xffffffff


	//   ....[10]....
        /*0104*/ 	.word	0xffffffff


	//   ....[11]....
        /*0108*/ 	.word	0xffffffff


	//   ....[12]....
        /*010c*/ 	.word	0xffffffff


	//   ....[13]....
        /*0110*/ 	.word	0xffffffff


	//   ....[14]....
        /*0114*/ 	.word	0xffffffff


	//   ....[15]....
        /*0118*/ 	.word	0xffffffff


	//   ....[16]....
        /*011c*/ 	.word	0xffffffff


	//   ....[17]....
        /*0120*/ 	.word	0xffffffff


	//   ....[18]....
        /*0124*/ 	.word	0xffffffff


	//   ....[19]....
        /*0128*/ 	.word	0xffffffff


	//   ....[20]....
        /*012c*/ 	.word	0xffffffff


	//   ....[21]....
        /*0130*/ 	.word	0xffffffff


	//   ....[22]....
        /*0134*/ 	.word	0xffffffff


	//   ....[23]....
        /*0138*/ 	.word	0xffffffff


	//   ....[24]....
        /*013c*/ 	.word	0xffffffff


	//   ....[25]....
        /*0140*/ 	.word	0xffffffff


	//   ....[26]....
        /*0144*/ 	.word	0xffffffff


	//   ....[27]....
        /*0148*/ 	.word	0xffffffff


	//   ....[28]....
        /*014c*/ 	.word	0xffffffff


	//   ....[29]....
        /*0150*/ 	.word	0xffffffff


	//   ....[30]....
        /*0154*/ 	.word	0xffffffff


	//   ....[31]....
        /*0158*/ 	.word	0xffffffff


	//   ....[32]....
        /*015c*/ 	.word	0xffffffff


	//   ....[33]....
        /*0160*/ 	.word	0xffffffff


	//   ....[34]....
        /*0164*/ 	.word	0xffffffff


	//   ....[35]....
        /*0168*/ 	.word	0xffffffff


	//   ....[36]....
        /*016c*/ 	.word	0xffffffff


	//   ....[37]....
        /*0170*/ 	.word	0xffffffff


	//   ....[38]....
        /*0174*/ 	.word	0xffffffff


	//   ....[39]....
        /*0178*/ 	.word	0xffffffff


	//   ....[40]....
        /*017c*/ 	.word	0xffffffff


	//   ....[41]....
        /*0180*/ 	.word	0xffffffff


	//   ....[42]....
        /*0184*/ 	.word	0xffffffff


	//   ....[43]....
        /*0188*/ 	.word	0xffffffff


	//   ....[44]....
        /*018c*/ 	.word	0xffffffff


	//   ....[45]....
        /*0190*/ 	.word	0xffffffff


	//   ....[46]....
        /*0194*/ 	.word	0xffffffff


	//   ....[47]....
        /*0198*/ 	.word	0xffffffff


	//   ....[48]....
        /*019c*/ 	.word	0xffffffff


	//   ....[49]....
        /*01a0*/ 	.word	0xffffffff


	//   ....[50]....
        /*01a4*/ 	.word	0xffffffff


	//   ....[51]....
        /*01a8*/ 	.word	0xffffffff


	//   ....[52]....
        /*01ac*/ 	.word	0xffffffff


	//   ....[53]....
        /*01b0*/ 	.word	0xffffffff


	//   ....[54]....
        /*01b4*/ 	.word	0xffffffff


	//   ....[55]....
        /*01b8*/ 	.word	0xffffffff


	//   ....[56]....
        /*01bc*/ 	.word	0xffffffff


	//   ....[57]....
        /*01c0*/ 	.word	0xffffffff


	//   ....[58]....
        /*01c4*/ 	.word	0xffffffff


	//   ....[59]....
        /*01c8*/ 	.word	0xffffffff


	//   ....[60]....
        /*01cc*/ 	.word	0xffffffff


	//   ....[61]....
        /*01d0*/ 	.word	0xffffffff


	//   ....[62]....
        /*01d4*/ 	.word	0xffffffff


	//   ....[63]....
        /*01d8*/ 	.word	0xffffffff


	//   ....[64]....
        /*01dc*/ 	.word	0xffffffff


	//   ....[65]....
        /*01e0*/ 	.word	0xffffffff


	//   ....[66]....
        /*01e4*/ 	.word	0xffffffff


	//   ....[67]....
        /*01e8*/ 	.word	0xffffffff


	//   ....[68]....
        /*01ec*/ 	.word	0xffffffff


	//   ....[69]....
        /*01f0*/ 	.word	0xffffffff


	//   ....[70]....
        /*01f4*/ 	.word	0xffffffff


	//   ....[71]....
        /*01f8*/ 	.word	0xffffffff


	//   ....[72]....
        /*01fc*/ 	.word	0xffffffff


	//   ....[73]....
        /*0200*/ 	.word	0xffffffff


	//   ....[74]....
        /*0204*/ 	.word	0xffffffff


	//   ....[75]....
        /*0208*/ 	.word	0xffffffff


	//   ....[76]....
        /*020c*/ 	.word	0xffffffff


	//   ....[77]....
        /*0210*/ 	.word	0xffffffff


	//   ....[78]....
        /*0214*/ 	.word	0xffffffff


	//   ....[79]....
        /*0218*/ 	.word	0xffffffff


	//   ....[80]....
        /*021c*/ 	.word	0xffffffff


	//   ....[81]....
        /*0220*/ 	.word	0xffffffff


	//   ....[82]....
        /*0224*/ 	.word	0xffffffff


	//   ....[83]....
        /*0228*/ 	.word	0xffffffff


	//   ....[84]....
        /*022c*/ 	.word	0xffffffff


	//   ....[85]....
        /*0230*/ 	.word	0xffffffff


	//----- nvinfo : EIATTR_COOP_GROUP_INSTR_OFFSETS
	.align		4
.L_3085:
        /*0234*/ 	.byte	0x04, 0x28
        /*0236*/ 	.short	(.L_3087 - .L_3086)


	//   ....[0]....
.L_3086:
        /*0238*/ 	.word	0x000000b0


	//   ....[1]....
        /*023c*/ 	.word	0x00000a50


	//   ....[2]....
        /*0240*/ 	.word	0x00000a80


	//   ....[3]....
        /*0244*/ 	.word	0x00000b00


	//   ....[4]....
        /*0248*/ 	.word	0x00000b10


	//   ....[5]....
        /*024c*/ 	.word	0x00000b60


	//   ....[6]....
        /*0250*/ 	.word	0x00000b70


	//   ....[7]....
        /*0254*/ 	.word	0x00000bc0


	//   ....[8]....
        /*0258*/ 	.word	0x00000bd0


	//   ....[9]....
        /*025c*/ 	.word	0x00000c20


	//   ....[10]....
        /*0260*/ 	.word	0x00000c30


	//   ....[11]....
        /*0264*/ 	.word	0x00000ce0


	//   ....[12]....
        /*0268*/ 	.word	0x00000d10


	//   ....[13]....
        /*026c*/ 	.word	0x00000d90


	//   ....[14]....
        /*0270*/ 	.word	0x00000da0


	//   ....[15]....
        /*0274*/ 	.word	0x00000df0


	//   ....[16]....
        /*0278*/ 	.word	0x00000e00


	//   ....[17]....
        /*027c*/ 	.word	0x00000e60


	//   ....[18]....
        /*0280*/ 	.word	0x00000e80


	//   ....[19]....
        /*0284*/ 	.word	0x00000ee0


	//   ....[20]....
        /*0288*/ 	.word	0x00000ef0


	//   ....[21]....
        /*028c*/ 	.word	0x00001060


	//   ....[22]....
        /*0290*/ 	.word	0x00001070


	//   ....[23]....
        /*0294*/ 	.word	0x000010c0


	//   ....[24]....
        /*0298*/ 	.word	0x000010d0


	//   ....[25]....
        /*029c*/ 	.word	0x00001120


	//   ....[26]....
        /*02a0*/ 	.word	0x00001130


	//   ....[27]....
        /*02a4*/ 	.word	0x00001180


	//   ....[28]....
        /*02a8*/ 	.word	0x00001190


	//   ....[29]....
        /*02ac*/ 	.word	0x000011e0


	//   ....[30]....
        /*02b0*/ 	.word	0x000011f0


	//   ....[31]....
        /*02b4*/ 	.word	0x000019e0


	//   ....[32]....
        /*02b8*/ 	.word	0x00001a10


	//   ....[33]....
        /*02bc*/ 	.word	0x00001a70


	//   ....[34]....
        /*02c0*/ 	.word	0x00001a80


	//   ....[35]....
        /*02c4*/ 	.word	0x00001ad0


	//   ....[36]....
        /*02c8*/ 	.word	0x00001ae0


	//   ....[37]....
        /*02cc*/ 	.word	0x00001b30


	//   ....[38]....
        /*02d0*/ 	.word	0x00001b40


	//   ....[39]....
        /*02d4*/ 	.word	0x00001b90


	//   ....[40]....
        /*02d8*/ 	.word	0x00001ba0


	//   ....[41]....
        /*02dc*/ 	.word	0x00001c70


	//   ....[42]....
        /*02e0*/ 	.word	0x00001ca0


	//   ....[43]....
        /*02e4*/ 	.word	0x00001d10


	//   ....[44]....
        /*02e8*/ 	.word	0x00001d20


	//   ....[45]....
        /*02ec*/ 	.word	0x00001d70


	//   ....[46]....
        /*02f0*/ 	.word	0x00001d80


	//   ....[47]....
        /*02f4*/ 	.word	0x00001dd0


	//   ....[48]....
        /*02f8*/ 	.word	0x00001de0


	//   ....[49]....
        /*02fc*/ 	.word	0x00001e40


	//   ....[50]....
        /*0300*/ 	.word	0x00001e60


	//   ....[51]....
        /*0304*/ 	.word	0x00001f30


	//   ....[52]....
        /*0308*/ 	.word	0x00001f50


	//   ....[53]....
        /*030c*/ 	.word	0x00001fb0


	//   ....[54]....
        /*0310*/ 	.word	0x00001fd0


	//   ....[55]....
        /*0314*/ 	.word	0x00002030


	//   ....[56]....
        /*0318*/ 	.word	0x00002040


	//   ....[57]....
        /*031c*/ 	.word	0x00002090


	//   ....[58]....
        /*0320*/ 	.word	0x000020a0


	//   ....[59]....
        /*0324*/ 	.word	0x00002100


	//   ....[60]....
        /*0328*/ 	.word	0x00002130


	//   ....[61]....
        /*032c*/ 	.word	0x000021f0


	//   ....[62]....
        /*0330*/ 	.word	0x00002200


	//   ....[63]....
        /*0334*/ 	.word	0x00002260


	//   ....[64]....
        /*0338*/ 	.word	0x00002280


	//   ....[65]....
        /*033c*/ 	.word	0x000022e0


	//   ....[66]....
        /*0340*/ 	.word	0x000022f0


	//   ....[67]....
        /*0344*/ 	.word	0x00002340


	//   ....[68]....
        /*0348*/ 	.word	0x00002350


	//   ....[69]....
        /*034c*/ 	.word	0x000023a0


	//   ....[70]....
        /*0350*/ 	.word	0x000023b0


	//   ....[71]....
        /*0354*/ 	.word	0x00002590


	//   ....[72]....
        /*0358*/ 	.word	0x000025c0


	//   ....[73]....
        /*035c*/ 	.word	0x00002620


	//   ....[74]....
        /*0360*/ 	.word	0x00002630


	//   ....[75]....
        /*0364*/ 	.word	0x00002680


	//   ....[76]....
        /*0368*/ 	.word	0x00002690


	//   ....[77]....
        /*036c*/ 	.word	0x000026e0


	//   ....[78]....
        /*0370*/ 	.word	0x000026f0


	//   ....[79]....
        /*0374*/ 	.word	0x00002740


	//   ....[80]....
        /*0378*/ 	.word	0x00002750


	//   ....[81]....
        /*037c*/ 	.word	0x000029c0


	//   ....[82]....
        /*0380*/ 	.word	0x00002a10


	//   ....[83]....
        /*0384*/ 	.word	0x00002a30


	//   ....[84]....
        /*0388*/ 	.word	0x00002a50


	//   ....[85]....
        /*038c*/ 	.word	0x00002a70


	//----- nvinfo : EIATTR_VRC_CTA_INIT_COUNT
	.align		4
.L_3087:
        /*0390*/ 	.byte	0x02, 0x4a
	.zero		1
	.zero		1


	//----- nvinfo : EIATTR_EXIT_INSTR_OFFSETS
	.align		4
        /*0394*/ 	.byte	0x04, 0x1c
        /*0396*/ 	.short	(.L_3089 - .L_3088)


	//   ....[0]....
.L_3088:
        /*0398*/ 	.word	0x00002da0


	//----- nvinfo : EIATTR_CRS_STACK_SIZE
	.align		4
.L_3089:
        /*039c*/ 	.byte	0x04, 0x1e
        /*039e*/ 	.short	(.L_3091 - .L_3090)
.L_3090:
        /*03a0*/ 	.word	0x00000000


	//----- nvinfo : EIATTR_CBANK_PARAM_SIZE
	.align		4
.L_3091:
        /*03a4*/ 	.byte	0x03, 0x19
        /*03a6*/ 	.short	0x0060


	//----- nvinfo : EIATTR_PARAM_CBANK
	.align		4
        /*03a8*/ 	.byte	0x04, 0x0a
        /*03aa*/ 	.short	(.L_3093 - .L_3092)
	.align		4
.L_3092:
        /*03ac*/ 	.word	index@(.nv.constant0._ZN4vllm3moe44grouped_topk_fused_small_expert_count_kernelI13__nv_bfloat16S2_iLNS0_11ScoringFuncE1ELi512ELb0ELi22EEEvPT_PfPT1_PKT0_llllllbd)
        /*03b0*/ 	.short	0x0380
        /*03b2*/ 	.short	0x0060


	//----- nvinfo : EIATTR_SW_WAR
	.align		4
.L_3093:
        /*03b4*/ 	.byte	0x04, 0x36
        /*03b6*/ 	.short	(.L_3095 - .L_3094)
.L_3094:
        /*03b8*/ 	.word	0x00000008
.L_3095:


//--------------------- .nv.info._ZN4vllm3moe44grouped_topk_fused_small_expert_count_kernelI13__nv_bfloat16S2_iLNS0_11ScoringFuncE1ELi256ELb1ELi8EEEvPT_PfPT1_PKT0_llllllbd --------------------------
	.section	.nv.info._ZN4vllm3moe44grouped_topk_fused_small_expert_count_kernelI13__nv_bfloat16S2_iLNS0_11ScoringFuncE1ELi256ELb1ELi8EEEvPT_PfPT1_PKT0_llllllbd,"",@"SHT_CUDA_INFO"
	.sectionflags	@""
	.align	4


	//----- nvinfo : EIATTR_CUDA_API_VERSION
	.align		4
        /*0000*/ 	.byte	0x04, 0x37
        /*0002*/ 	.short	(.L_3097 - .L_3096)
.L_3096:
        /*0004*/ 	.word	0x00000082


	//----- nvinfo : EIATTR_KPARAM_INFO
	.align		4
.L_3097:
        /*0008*/ 	.byte	0x04, 0x17
        /*000a*/ 	.short	(.L_3099 - .L_3098)
.L_3098:
        /*000c*/ 	.word	0x00000000
        /*0010*/ 	.short	0x000b
        /*0012*/ 	.short	0x0058
        /*0014*/ 	.byte	0x00, 0xf0, 0x21, 0x00


	//----- nvinfo : EIATTR_KPARAM_INFO
	.align		4
.L_3099:
        /*0018*/ 	.byte	0x04, 0x17
        /*001a*/ 	.short	(.L_3101 - .L_3100)
.L_3100:
        /*001c*/ 	.word	0x00000000
        /*0020*/ 	.short	0x000a
        /*0022*/ 	.short	0x0050
        /*0024*/ 	.byte	0x00, 0xf0, 0x05, 0x00


	//----- nvinfo : EIATTR_KPARAM_INFO
	.align		4
.L_3101:
        /*0028*/ 	.byte	0x04, 0x17
        /*002a*/ 	.short	(.L_3103 - .L_3102)
.L_3102:
        /*002c*/ 	.word	0x00000000
        /*0030*/ 	.short	0x0009
        /*0032*/ 	.short	0x0048
        /*0034*/ 	.byte	0x00, 0xf0, 0x21, 0x00


	//----- nvinfo : EIATTR_KPARAM_INFO
	.align		4
.L_3103:
        /*0038*/ 	.byte	0x04, 0x17
        /*003a*/ 	.short	(.L_3105 - .L_3104)
.L_3104:
        /*003c*/ 	.word	0x00000000
        /*0040*/ 	.short	0x0008
        /*0042*/ 	.short	0x0040
        /*0044*/ 	.byte	0x00, 0xf0, 0x21, 0x00


	//----- nvinfo : EIATTR_KPARAM_INFO
	.align		4
.L_3105:
        /*0048*/ 	.byte	0x04, 0x17
        /*004a*/ 	.short	(.L_3107 - .L_3106)
.L_3106:
        /*004c*/ 	.word	0x00000000
        /*0050*/ 	.short	0x0007
        /*0052*/ 	.short	0x0038
        /*0054*/ 	.byte	0x00, 0xf0, 0x21, 0x00


	//----- nvinfo : EIATTR_KPARAM_INFO
	.align		4
.L_3107:
        /*0058*/ 	.byte	0x04, 0x17
        /*005a*/ 	.short	(.L_3109 - .L_3108)
.L_3108:
        /*005c*/ 	.word	0x00000000
        /*0060*/ 	.short	0x0006
        /*0062*/ 	.short	0x0030
        /*0064*/ 	.byte	0x00, 0xf0, 0x21, 0x00


	//----- nvinfo : EIATTR_KPARAM_INFO
	.align		4
.L_3109:
        /*0068*/ 	.byte	0x04, 0x17
        /*006a*/ 	.short	(.L_3111 - .L_3110)
.L_3110:
        /*006c*/ 	.word	0x00000000
        /*0070*/ 	.short	0x0005
        /*0072*/ 	.short	0x0028
        /*0074*/ 	.byte	0x00, 0xf0, 0x21, 0x00


	//----- nvinfo : EIATTR_KPARAM_INFO
	.align		4
.L_3111:
        /*0078*/ 	.byte	0x04, 0x17
        /*007a*/ 	.short	(.L_3113 - .L_3112)
.L_3112:
        /*007c*/ 	.word	0x00000000
        /*0080*/ 	.short	0x0004
        /*0082*/ 	.short	0x0020
        /*0084*/ 	.byte	0x00, 0xf0, 0x21, 0x00


	//----- nvinfo : EIATTR_KPARAM_INFO
	.align		4
.L_3113:
        /*0088*/ 	.byte	0x04, 0x17
        /*008a*/ 	.short	(.L_3115 - .L_3114)
.L_3114:
        /*008c*/ 	.word	0x00000000
        /*0090*/ 	.short	0x0003
        /*0092*/ 	.short	0x0018
        /*0094*/ 	.byte	0x00, 0xf5, 0x21, 0x00


	//----- nvinfo : EIATTR_KPARAM_INFO
	.align		4
.L_3115:
        /*0098*/ 	.byte	0x04, 0x17
        /*009a*/ 	.short	(.L_3117 - .L_3116)
.L_3116:
        /*009c*/ 	.word	0x00000000
        /*00a0*/ 	.short	0x0002
        /*00a2*/ 	.short	0x0010
        /*00a4*/ 	.byte	0x00, 0xf5, 0x21, 0x00


	//----- nvinfo : EIATTR_KPARAM_INFO
	.align		4
.L_3117:
        /*00a8*/ 	.byte	0x04, 0x17
        /*00aa*/ 	.short	(.L_3119 - .L_3118)
.L_3118:
        /*00ac*/ 	.word	0x00000000
        /*00b0*/ 	.short	0x0001
        /*00b2*/ 	.short	0x0008
        /*00b4*/ 	.byte	0x00, 0xf5, 0x21, 0x00


	//----- nvinfo : EIATTR_KPARAM_INFO
	.align		4
.L_3119:
        /*00b8*/ 	.byte	0x04, 0x17
        /*00ba*/ 	.short	(.L_3121 - .L_3120)
.L_3120:
        /*00bc*/ 	.word	0x00000000
        /*00c0*/ 	.short	0x0000
        /*00c2*/ 	.short	0x0000
        /*00c4*/ 	.byte	0x00, 0xf5, 0x21, 0x00


	//----- nvinfo : EIATTR_SPARSE_MMA_MASK
	.align		4
.L_3121:
        /*00c8*/ 	.byte	0x03, 0x50
        /*00ca*/ 	.short	0x0000


	//----- nvinfo : EIATTR_MAXREG_COUNT
	.align		4
        /*00cc*/ 	.byte	0x03, 0x1b
        /*00ce*/ 	.short	0x00ff


	//----- nvinfo : EIATTR_NUM_BARRIERS
	.align		4
        /*00d0*/ 	.byte	0x02, 0x4c
        /*00d2*/ 	.byte	0x01
	.zero		1


	//----- nvinfo : EIATTR_MERCURY_ISA_VERSION
	.align		4
        /*00d4*/ 	.byte	0x03, 0x5f
        /*00d6*/ 	.short	0x0101


	//----- nvinfo : EIATTR_COOP_GROUP_MASK_REGIDS
	.align		4
        /*00d8*/ 	.byte	0x04, 0x29
        /*00da*/ 	.short	(.L_3123 - .L_3122)


	//   ....[0]....
.L_3122:
        /*00dc*/ 	.word	0xffffffff


	//   ....[1]....
        /*00e0*/ 	.word	0xffffffff


	//   ....[2]....
        /*00e4*/ 	.word	0xffffffff


	//   ....[3]....
        /*00e8*/ 	.word	0xffffffff


	//   ....[4]....
        /*00ec*/ 	.word	0xffffffff


	//   ....[5]....
        /*00f0*/ 	.word	0xffffffff


	//   ....[6]....
        /*00f4*/ 	.word	0xffffffff


	//   ....[7]....
        /*00f8*/ 	.word	0xffffffff


	//   ....[8]....
        /*00fc*/ 	.word	0xffffffff


	//   ....[9]....
        /*0100*/ 	.word	0xffffffff


	//   ....[10]....
        /*0104*/ 	.word	0xffffffff


	//   ....[11]....
        /*0108*/ 	.word	0xffffffff


	//   ....[12]....
        /*010c*/ 	.word	0xffffffff


	//   ....[13]....
        /*0110*/ 	.word	0xffffffff


	//   ....[14]....
        /*0114*/ 	.word	0xffffffff


	//   ....[15]....
        /*0118*/ 	.word	0xffffffff


	//   ....[16]....
        /*011c*/ 	.word	0xffffffff


	//   ....[17]....
        /*0120*/ 	.word	0xffffffff


	//   ....[18]....
        /*0124*/ 	.word	0xffffffff


	//   ....[19]....
        /*0128*/ 	.word	0xffffffff


	//   ....[20]....
        /*012c*/ 	.word	0xffffffff


	//   ....[21]....
        /*0130*/ 	.word	0xffffffff


	//   ....[22]....
        /*0134*/ 	.word	0xffffffff


	//   ....[23]....
        /*0138*/ 	.word	0xffffffff


	//   ....[24]....
        /*013c*/ 	.word	0xffffffff


	//   ....[25]....
        /*0140*/ 	.word	0xffffffff


	//   ....[26]....
        /*0144*/ 	.word	0xffffffff


	//   ....[27]....
        /*0148*/ 	.word	0xffffffff


	//   ....[28]....
        /*014c*/ 	.word	0xffffffff


	//   ....[29]....
        /*0150*/ 	.word	0xffffffff


	//   ....[30]....
        /*0154*/ 	.word	0xffffffff


	//   ....[31]....
        /*0158*/ 	.word	0xffffffff


	//   ....[32]....
        /*015c*/ 	.word	0xffffffff


	//   ....[33]....
        /*0160*/ 	.word	0xffffffff


	//   ....[34]....
        /*0164*/ 	.word	0xffffffff


	//   ....[35]....
        /*0168*/ 	.word	0xffffffff


	//   ....[36]....
        /*016c*/ 	.word	0xffffffff


	//   ....[37]....
        /*0170*/ 	.word	0xffffffff


	//   ....[38]....
        /*0174*/ 	.word	0xffffffff


	//   ....[39]....
        /*0178*/ 	.word	0xffffffff


	//   ....[40]....
        /*017c*/ 	.word	0xffffffff


	//   ....[41]....
        /*0180*/ 	.word	0xffffffff


	//   ....[42]....
        /*0184*/ 	.word	0xffffffff


	//   ....[43]....
        /*0188*/ 	.word	0xffffffff


	//   ....[44]....
        /*018c*/ 	.word	0xffffffff


	//   ....[45]....
        /*0190*/ 	.word	0xffffffff


	//   ....[46]....
        /*0194*/ 	.word	0xffffffff


	//   ....[47]....
        /*0198*/ 	.word	0xffffffff


	//   ....[48]....
        /*019c*/ 	.word	0xffffffff


	//   ....[49]....
        /*01a0*/ 	.word	0xffffffff


	//   ....[50]....
        /*01a4*/ 	.word	0xffffffff


	//   ....[51]....
        /*01a8*/ 	.word	0xffffffff


	//   ....[52]....
        /*01ac*/ 	.word	0xffffffff


	//   ....[53]....
        /*01b0*/ 	.word	0xffffffff


	//   ....[54]....
        /*01b4*/ 	.word	0xffffffff


	//   ....[55]....
        /*01b8*/ 	.word	0xffffffff


	//   ....[56]....
        /*01bc*/ 	.word	0xffffffff


	//   ....[57]....
        /*01c0*/ 	.word	0xffffffff


	//   ....[58]....
        /*01c4*/ 	.word	0xffffffff


	//   ....[59]....
        /*01c8*/ 	.word	0xffffffff


	//   ....[60]....
        /*01cc*/ 	.word	0xffffffff


	//   ....[61]....
        /*01d0*/ 	.word	0xffffffff


	//   ....[62]....
        /*01d4*/ 	.word	0xffffffff


	//   ....[63]....
        /*01d8*/ 	.word	0xffffffff


	//   ....[64]....
        /*01dc*/ 	.word	0xffffffff


	//   ....[65]....
        /*01e0*/ 	.word	0xffffffff


	//   ....[66]....
        /*01e4*/ 	.word	0xffffffff


	//   ....[67]....
        /*01e8*/ 	.word	0xffffffff


	//   ....[68]....
        /*01ec*/ 	.word	0xffffffff


	//   ....[69]....
        /*01f0*/ 	.word	0xffffffff


	//   ....[70]....
        /*01f4*/ 	.word	0xffffffff


	//   ....[71]....
        /*01f8*/ 	.word	0xffffffff


	//   ....[72]....
        /*01fc*/ 	.word	0xffffffff


	//   ....[73]....
        /*0200*/ 	.word	0xffffffff


	//   ....[74]....
        /*0204*/ 	.word	0xffffffff


	//   ....[75]....
        /*0208*/ 	.word	0xffffffff


	//   ....[76]....
        /*020c*/ 	.word	0xffffffff


	//   ....[77]....
        /*0210*/ 	.word	0xffffffff


	//   ....[78]....
        /*0214*/ 	.word	0xffffffff


	//   ....[79]....
        /*0218*/ 	.word	0xffffffff


	//   ....[80]....
        /*021c*/ 	.word	0xffffffff


	//   ....[81]....
        /*0220*/ 	.word	0xffffffff


	//   ....[82]....
        /*0224*/ 	.word	0xffffffff


	//   ....[83]....
        /*0228*/ 	.word	0xffffffff


	//   ....[84]....
        /*022c*/ 	.word	0xffffffff


	//   ....[85]....
        /*0230*/ 	.word	0xffffffff


	//   ....[86]....
        /*0234*/ 	.word	0xffffffff


	//   ....[87]....
        /*0238*/ 	.word	0xffffffff


	//   ....[88]....
        /*023c*/ 	.word	0xffffffff


	//   ....[89]....
        /*0240*/ 	.word	0xffffffff


	//   ....[90]....
        /*0244*/ 	.word	0xffffffff


	//   ....[91]....
        /*0248*/ 	.word	0xffffffff


	//   ....[92]....
        /*024c*/ 	.word	0xffffffff


	//   ....[93]....
        /*0250*/ 	.word	0xffffffff


	//   ....[94]....
        /*0254*/ 	.word	0xffffffff


	//   ....[95]....
        /*0258*/ 	.word	0xffffffff


	//   ....[96]....
        /*025c*/ 	.word	0xffffffff


	//   ....[97]....
        /*0260*/ 	.word	0xffffffff


	//   ....[98]....
        /*0264*/ 	.word	0xffffffff


	//   ....[99]....
        /*0268*/ 	.word	0xffffffff


	//   ....[100]....
        /*026c*/ 	.word	0xffffffff


	//   ....[101]....
        /*0270*/ 	.word	0xffffffff


	//   ....[102]....
        /*0274*/ 	.word	0xffffffff


	//   ....[103]....
        /*0278*/ 	.word	0xffffffff


	//   ....[104]....
        /*027c*/ 	.word	0xffffffff


	//   ....[105]....
        /*0280*/ 	.word	0xffffffff


	//   ....[106]....
        /*0284*/ 	.word	0xffffffff


	//   ....[107]....
        /*0288*/ 	.word	0xffffffff


	//   ....[108]....
        /*028c*/ 	.word	0xffffffff


	//   ....[109]....
        /*0290*/ 	.word	0xffffffff


	//   ....[110]....
        /*0294*/ 	.word	0xffffffff


	//   ....[111]....
        /*0298*/ 	.word	0xffffffff


	//----- nvinfo : EIATTR_COOP_GROUP_INSTR_OFFSETS
	.align		4
.L_3123:
        /*029c*/ 	.byte	0x04, 0x28
        /*029e*/ 	.short	(.L_3125 - .L_3124)


	//   ....[0]....
.L_3124:
        /*02a0*/ 	.word	0x00000060


	//   ....[1]....
        /*02a4*/ 	.word	0x00000270


	//   ....[2]....
        /*02a8*/ 	.word	0x00000330


	//   ....[3]....
        /*02ac*/ 	.word	0x00000370


	//   ....[4]....
        /*02b0*/ 	.word	0x00000380


	//   ....[5]....
        /*02b4*/ 	.word	0x000003d0


	//   ....[6]....
        /*02b8*/ 	.word	0x000003e0


	//   ....[7]....
        /*02bc*/ 	.word	0x00000430


	//   ....[8]....
        /*02c0*/ 	.word	0x00000440


	//   ....[9]....
        /*02c4*/ 	.word	0x00000490


	//   ....[10]....
        /*02c8*/ 	.word	0x000004a0


	//   ....[11]....
        /*02cc*/ 	.word	0x00000520


	//   ....[12]....
        /*02d0*/ 	.word	0x00000570


	//   ....[13]....
        /*02d4*/ 	.word	0x00000580


	//   ....[14]....
        /*02d8*/ 	.word	0x000005f0


	//   ....[15]....
        /*02dc*/ 	.word	0x00000610


	//   ....[16]....
        /*02e0*/ 	.word	0x00000660


	//   ....[17]....
        /*02e4*/ 	.word	0x00000670


	//   ....[18]....
        /*02e8*/ 	.word	0x000006e0


	//   ....[19]....
        /*02ec*/ 	.word	0x00000710


	//   ....[20]....
        /*02f0*/ 	.word	0x000009c0


	//   ....[21]....
        /*02f4*/ 	.word	0x000009d0


	//   ....[22]....
        /*02f8*/ 	.word	0x00000a20


	//   ....[23]....
        /*02fc*/ 	.word	0x00000a30


	//   ....[24]....
        /*0300*/ 	.word	0x00000a80


	//   ....[25]....
        /*0304*/ 	.word	0x00000a90


	//   ....[26]....
        /*0308*/ 	.word	0x00000ae0


	//   ....[27]....
        /*030c*/ 	.word	0x00000af0


	//   ....[28]....
        /*0310*/ 	.word	0x00000b40


	//   ....[29]....
        /*0314*/ 	.word	0x00000b50


	//   ....[30]....
        /*0318*/ 	.word	0x00000be0


	//   ....[31]....
        /*031c*/ 	.word	0x00000c20


	//   ....[32]....
        /*0320*/ 	.word	0x00000c30


	//   ....[33]....
        /*0324*/ 	.word	0x00000c80


	//   ....[34]....
        /*0328*/ 	.word	0x00000c90


	//   ....[35]....
        /*032c*/ 	.word	0x00000ce0


	//   ....[36]....
        /*0330*/ 	.word	0x00000cf0


	//   ....[37]....
        /*0334*/ 	.word	0x00000d40


	//   ....[38]....
        /*0338*/ 	.word	0x00000d50


	//   ....[39]....
        /*033c*/ 	.word	0x00000dd0


	//   ....[40]....
        /*0340*/ 	.word	0x00000e10


	//   ....[41]....
        /*0344*/ 	.word	0x00000e20


	//   ....[42]....
        /*0348*/ 	.word	0x00000e70


	//   ....[43]....
        /*034c*/ 	.word	0x00000e80


	//   ....[44]....
        /*0350*/ 	.word	0x00000ed0


	//   ....[45]....
        /*0354*/ 	.word	0x00000ee0


	//   ....[46]....
        /*0358*/ 	.word	0x00000f30


	//   ....[47]....
        /*035c*/ 	.word	0x00000f40


	//   ....[48]....
        /*0360*/ 	.word	0x00000ff0


	//   ....[49]....
        /*0364*/ 	.word	0x00001040


	//   ....[50]....
        /*0368*/ 	.word	0x00001050


	//   ....[51]....
        /*036c*/ 	.word	0x000010b0


	//   ....[52]....
        /*0370*/ 	.word	0x000010c0


	//   ....[53]....
        /*0374*/ 	.word	0x00001150


	//   ....[54]....
        /*0378*/ 	.word	0x00001180


	//   ....[55]....
        /*037c*/ 	.word	0x00001220


	//   ....[56]....
        /*0380*/ 	.word	0x00001280


	//   ....[57]....
        /*0384*/ 	.word	0x000019a0


	//   ....[58]....
        /*0388*/ 	.word	0x000019c0


	//   ....[59]....
        /*038c*/ 	.word	0x00001a10


	//   ....[60]....
        /*0390*/ 	.word	0x00001a20


	//   ....[61]....
        /*0394*/ 	.word	0x00001a70


	//   ....[62]....
        /*0398*/ 	.word	0x00001a80


	//   ....[63]....
        /*039c*/ 	.word	0x00001ad0


	//   ....[64]....
        /*03a0*/ 	.word	0x00001ae0


	//   ....[65]....
        /*03a4*/ 	.word	0x00001b30


	//   ....[66]....
        /*03a8*/ 	.word	0x00001b40


	//   ....[67]....
        /*03ac*/ 	.word	0x00001c00


	//   ....[68]....
        /*03b0*/ 	.word	0x00001c30


	//   ....[69]....
        /*03b4*/ 	.word	0x00001c80


	//   ....[70]....
        /*03b8*/ 	.word	0x00001c90


	//   ....[71]....
        /*03bc*/ 	.word	0x00001ce0


	//   ....[72]....
        /*03c0*/ 	.word	0x00001cf0


	//   ....[73]....
        /*03c4*/ 	.word	0x00001d40


	//   ....[74]....
        /*03c8*/ 	.word	0x00001d50


	//   ....[75]....
        /*03cc*/ 	.word	0x00001da0


	//   ....[76]....
        /*03d0*/ 	.word	0x00001db0


	//   ....[77]....
        /*03d4*/ 	.word	0x00001e60


	//   ....[78]....
        /*03d8*/ 	.word	0x00001e70


	//   ....[79]....
        /*03dc*/ 	.word	0x00001ec0


	//   ....[80]....
        /*03e0*/ 	.word	0x00001ed0


	//   ....[81]....
        /*03e4*/ 	.word	0x00001f20


	//   ....[82]....
        /*03e8*/ 	.word	0x00001f30


	//   ....[83]....
        /*03ec*/ 	.word	0x00001f80


	//   ....[84]....
        /*03f0*/ 	.word	0x00001f90


	//   ....[85]....
        /*03f4*/ 	.word	0x00001ff0


	//   ....[86]....
        /*03f8*/ 	.word	0x00002010


	//   ....[87]....
        /*03fc*/ 	.word	0x00002100


	//   ....[88]....
        /*0400*/ 	.word	0x00002140


	//   ....[89]....
        /*0404*/ 	.word	0x000021f0


	//   ....[90]....
        /*0408*/ 	.word	0x00002200


	//   ....[91]....
        /*040c*/ 	.word	0x00002250


	//   ....[92]....
        /*0410*/ 	.word	0x00002260


	//   ....[93]....
        /*0414*/ 	.word	0x000022b0


	//   ....[94]....
        /*0418*/ 	.word	0x000022c0


	//   ....[95]....
        /*041c*/ 	.word	0x00002320


	//   ....[96]....
        /*0420*/ 	.word	0x00002330


	//   ....[97]....
        /*0424*/ 	.word	0x000024a0


	//   ....[98]....
        /*0428*/ 	.word	0x000024d0


	//   ....[99]....
        /*042c*/ 	.word	0x00002550


	//   ....[100]....
        /*0430*/ 	.word	0x00002560


	//   ....[101]....
        /*0434*/ 	.word	0x000025b0


	//   ....[102]....
        /*0438*/ 	.word	0x000025c0


	//   ....[103]....
        /*043c*/ 	.word	0x00002610


	//   ....[104]....
        /*0440*/ 	.word	0x00002620


	//   ....[105]....
        /*0444*/ 	.word	0x00002670


	//   ....[106]....
        /*0448*/ 	.word	0x00002680


	//   ....[107]....
        /*044c*/ 	.word	0x000028a0


	//   ....[108]....
        /*0450*/ 	.word	0x00002900


	//   ....[109]....
        /*0454*/ 	.word	0x00002920


	//   ....[110]....
        /*0458*/ 	.word	0x00002950


	//   ....[111]....
        /*045c*/ 	.word	0x00002980


	//----- nvinfo : EIATTR_VRC_CTA_INIT_COUNT
	.align		4
.L_3125:
        /*0460*/ 	.byte	0x02, 0x4a
	.zero		1
	.zero		1


	//----- nvinfo : EIATTR_EXIT_INSTR_OFFSETS
	.align		4
        /*0464*/ 	.byte	0x04, 0x1c
        /*0466*/ 	.short	(.L_3127 - .L_3126)


	//   ....[0]....
.L_3126:
        /*0468*/ 	.word	0x000000a0


	//   ....[1]....
        /*046c*/ 	.word	0x00002c60


	//----- nvinfo : EIATTR_CRS_STACK_SIZE
	.align		4
.L_3127:
        /*0470*/ 	.byte	0x04, 0x1e
        /*0472*/ 	.short	(.L_3129 - .L_3128)
.L_3128:
        /*0474*/ 	.word	0x00000000


	//----- nvinfo : EIATTR_CBANK_PARAM_SIZE
	.align		4
.L_3129:
        /*0478*/ 	.byte	0x03, 0x19
        /*047a*/ 	.short	0x0060


	//----- nvinfo : EIATTR_PARAM_CBANK
	.align		4
        /*047c*/ 	.byte	0x04, 0x0a
        /*047e*/ 	.short	(.L_3131 - .L_3130)
	.align		4
.L_3130:
        /*0480*/ 	.word	index@(.nv.constant0._ZN4vllm3moe44grouped_topk_fused_small_expert_count_kernelI13__nv_bfloat16S2_iLNS0_11ScoringFuncE1ELi256ELb1ELi8EEEvPT_PfPT1_PKT0_llllllbd)
        /*0484*/ 	.short	0x0380
        /*0486*/ 	.short	0x0060


	//----- nvinfo : EIATTR_SW_WAR
	.align		4
.L_3131:
        /*0488*/ 	.byte	0x04, 0x36
        /*048a*/ 	.short	(.L_3133 - .L_3132)
.L_3132:
        /*048c*/ 	.word	0x00000008
.L_3133:


//--------------------- .nv.info._ZN4vllm3moe25grouped_topk_fused_kernelI13__nv_bfloat166__halfiLNS0_11ScoringFuncE1EEEvPT_PfPT1_PKT0_lllllbd --------------------------
	.section	.nv.info._ZN4vllm3moe25grouped_topk_fused_kernelI13__nv_bfloat166__halfiLNS0_11ScoringFuncE1EEEvPT_PfPT1_PKT0_lllllbd,"",@"SHT_CUDA_INFO"
	.sectionflags	@""
	.align	4


	//----- nvinfo : EIATTR_CUDA_API_VERSION
	.align		4
        /*0000*/ 	.byte	0x04, 0x37
        /*0002*/ 	.short	(.L_3135 - .L_3134)
.L_3134:
        /*0004*/ 	.word	0x00000082


	//----- nvinfo : EIATTR_KPARAM_INFO
	.align		4
.L_3135:
        /*0008*/ 	.byte	0x04, 0x17
        /*000a*/ 	.short	(.L_3137 - .L_3136)
.L_3136:
        /*000c*/ 	.word	0x00000000
        /*0010*/ 	.short	0x000a
        /*0012*/ 	.short	0x0050
        /*0014*/ 	.byte	0x00, 0xf0, 0x21, 0x00


	//----- nvinfo : EIATTR_KPARAM_INFO
	.align		4
.L_3137:
        /*0018*/ 	.byte	0x04, 0x17
        /*001a*/ 	.short	(.L_3139 - .L_3138)
.L_3138:
        /*001c*/ 	.word	0x00000000
        /*0020*/ 	.short	0x0009
        /*0022*/ 	.short	0x0048
        /*0024*/ 	.byte	0x00, 0xf0, 0x05, 0x00


	//----- nvinfo : EIATTR_KPARAM_INFO
	.align		4
.L_3139:
        /*0028*/ 	.byte	0x04, 0x17
        /*002a*/ 	.short	(.L_3141 - .L_3140)
.L_3140:
        /*002c*/ 	.word	0x00000000
        /*0030*/ 	.short	0x0008
        /*0032*/ 	.short	0x0040
        /*0034*/ 	.byte	0x00, 0xf0, 0x21, 0x00


	//----- nvinfo : EIATTR_KPARAM_INFO
	.align		4
.L_3141:
        /*0038*/ 	.byte	0x04, 0x17
        /*003a*/ 	.short	(.L_3143 - .L_3142)
.L_3142:
        /*003c*/ 	.word	0x00000000
        /*0040*/ 	.short	0x0007
        /*0042*/ 	.short	0x0038
        /*0044*/ 	.byte	0x00, 0xf0, 0x21, 0x00


	//----- nvinfo : EIATTR_KPARAM_INFO
	.align		4
.L_3143:
        /*0048*/ 	.byte	0x04, 0x17
        /*004a*/ 	.short	(.L_3145 - .L_3144)
.L_3144:
        /*004c*/ 	.word	0x00000000
        /*0050*/ 	.short	0x0006
        /*0052*/ 	.short	0x0030
        /*0054*/ 	.byte	0x00, 0xf0, 0x21, 0x00


	//----- nvinfo : EIATTR_KPARAM_INFO
	.align		4
.L_3145:
        /*0058*/ 	.byte	0x04, 0x17
        /*005a*/ 	.short	(.L_3147 - .L_3146)
.L_3146:
        /*005c*/ 	.word	0x00000000
        /*0060*/ 	.short	0x0005
        /*0062*/ 	.short	0x0028
        /*0064*/ 	.byte	0x00, 0xf0, 0x21, 0x00


	//----- nvinfo : EIATTR_KPARAM_INFO
	.align		4
.L_3147:
        /*0068*/ 	.byte	0x04, 0x17
        /*006a*/ 	.short	(.L_3149 - .L_3148)
.L_3148:
        /*006c*/ 	.word	0x00000000
        /*0070*/ 	.short	0x0004
        /*0072*/ 	.short	0x0020
        /*0074*/ 	.byte	0x00, 0xf0, 0x21, 0x00


	//----- nvinfo : EIATTR_KPARAM_INFO
	.align		4
.L_3149:
        /*0078*/ 	.byte	0x04, 0x17
        /*007a*/ 	.short	(.L_3151 - .L_3150)
.L_3150:
        /*007c*/ 	.word	0x00000000
        /*0080*/ 	.short	0x0003
        /*0082*/ 	.short	0x0018
        /*0084*/ 	.byte	0x00, 0xf5, 0x21, 0x00


	//----- nvinfo : EIATTR_KPARAM_INFO
	.align		4
.L_3151:
        /*0088*/ 	.byte	0x04, 0x17
        /*008a*/ 	.short	(.L_3153 - .L_3152)
.L_3152:
        /*008c*/ 	.word	0x00000000
        /*0090*/ 	.short	0x0002
        /*0092*/ 	.short	0x0010
        /*0094*/ 	.byte	0x00, 0xf5, 0x21, 0x00


	//----- nvinfo : EIATTR_KPARAM_INFO
	.align		4
.L_3153:
        /*0098*/ 	.byte	0x04, 0x17
        /*009a*/ 	.short	(.L_3155 - .L_3154)
.L_3154:
        /*009c*/ 	.word	0x00000000
        /*00a0*/ 	.short	0x0001
        /*00a2*/ 	.short	0x0008
        /*00a4*/ 	.byte	0x00, 0xf5, 0x21, 0x00


	//----- nvinfo : EIATTR_KPARAM_INFO
	.align		4
.L_3155:
        /*00a8*/ 	.byte	0x04, 0x17
        /*00aa*/ 	.short	(.L_3157 - .L_3156)
.L_3156:
        /*00ac*/ 	.word	0x00000000
        /*00b0*/ 	.short	0x0000
        /*00b2*/ 	.short	0x0000
        /*00b4*/ 	.byte	0x00, 0xf5, 0x21, 0x00


	//----- nvinfo : EIATTR_SPARSE_MMA_MASK
	.align		4
.L_3157:
        /*00b8*/ 	.byte	0x03, 0x50
        /*00ba*/ 	.short	0x0000


	//----- nvinfo : EIATTR_MAXREG_COUNT
	.align		4
        /*00bc*/ 	.byte	0x03, 0x1b
        /*00be*/ 	.short	0x00ff


	//----- nvinfo : EIATTR_NUM_BARRIERS
	.align		4
        /*00c0*/ 	.byte	0x02, 0x4c
        /*00c2*/ 	.byte	0x01
	.zero		1


	//----- nvinfo : EIATTR_MERCURY_ISA_VERSION
	.align		4
        /*00c4*/ 	.byte	0x03, 0x5f
        /*00c6*/ 	.short	0x0101


	//----- nvinfo : EIATTR_COOP_GROUP_MASK_REGIDS
	.align		4
        /*00c8*/ 	.byte	0x04, 0x29
        /*00ca*/ 	.short	(.L_3159 - .L_3158)


	//   ....[0]....
.L_3158:
        /*00cc*/ 	.word	0xffffffff


	//   ....[1]....
        /*00d0*/ 	.word	0xffffffff


	//   ....[2]....
        /*00d4*/ 	.word	0xffffffff


	//   ....[3]....
        /*00d8*/ 	.word	0xffffffff


	//   ....[4]....
        /*00dc*/ 	.word	0xffffffff


	//   ....[5]....
        /*00e0*/ 	.word	0xffffffff


	//   ....[6]....
        /*00e4*/ 	.word	0xffffffff


	//   ....[7]....
        /*00e8*/ 	.word	0xffffffff


	//   ....[8]....
        /*00ec*/ 	.word	0xffffffff


	//   ....[9]....
        /*00f0*/ 	.word	0xffffffff


	//   ....[10]....
        /*00f4*/ 	.word	0xffffffff


	//   ....[11]....
        /*00f8*/ 	.word	0xffffffff


	//   ....[12]....
        /*00fc*/ 	.word	0xffffffff


	//   ....[13]....
        /*0100*/ 	.word	0xffffffff


	//   ....[14]....
        /*0104*/ 	.word	0xffffffff


	//   ....[15]....
        /*0108*/ 	.word	0xffffffff


	//   ....[16]....
        /*010c*/ 	.word	0xffffffff


	//   ....[17]....
        /*0110*/ 	.word	0xffffffff


	//   ....[18]....
        /*0114*/ 	.word	0xffffffff


	//   ....[19]....
        /*0118*/ 	.word	0xffffffff


	//   ....[20]....
        /*011c*/ 	.word	0xffffffff


	//   ....[21]....
        /*0120*/ 	.word	0xffffffff


	//   ....[22]....
        /*0124*/ 	.word	0xffffffff


	//   ....[23]....
        /*0128*/ 	.word	0xffffffff


	//   ....[24]....
        /*012c*/ 	.word	0xffffffff


	//   ....[25]....
        /*0130*/ 	.word	0xffffffff


	//   ....[26]....
        /*0134*/ 	.word	0xffffffff


	//   ....[27]....
        /*0138*/ 	.word	0xffffffff


	//   ....[28]....
        /*013c*/ 	.word	0xffffffff


	//   ....[29]....
        /*0140*/ 	.word	0xffffffff


	//   ....[30]....
        /*0144*/ 	.word	0xffffffff


	//   ....[31]....
        /*0148*/ 	.word	0xffffffff


	//   ....[32]....
        /*014c*/ 	.word	0xffffffff


	//   ....[33]....
        /*0150*/ 	.word	0xffffffff


	//   ....[34]....
        /*0154*/ 	.word	0xffffffff


	//   ....[35]....
        /*0158*/ 	.word	0xffffffff


	//   ....[36]....
        /*015c*/ 	.word	0xffffffff


	//   ....[37]....
        /*0160*/ 	.word	0xffffffff


	//   ....[38]....
        /*0164*/ 	.word	0xffffffff


	//   ....[39]....
        /*0168*/ 	.word	0xffffffff


	//   ....[40]....
        /*016c*/ 	.word	0xffffffff


	//   ....[41]....
        /*0170*/ 	.word	0xffffffff


	//   ....[42]....
        /*0174*/ 	.word	0xffffffff


	//   ....[43]....
        /*0178*/ 	.word	0xffffffff


	//   ....[44]....
        /*017c*/ 	.word	0xffffffff


	//   ....[45]....
        /*0180*/ 	.word	0xffffffff


	//   ....[46]....
        /*0184*/ 	.word	0xffffffff


	//   ....[47]....
        /*0188*/ 	.word	0xffffffff


	//   ....[48]....
        /*018c*/ 	.word	0xffffffff


	//   ....[49]....
        /*0190*/ 	.word	0xffffffff


	//   ....[50]....
        /*0194*/ 	.word	0xffffffff


	//   ....[51]....
        /*0198*/ 	.word	0xffffffff


	//   ....[52]....
        /*019c*/ 	.word	0xffffffff


	//   ....[53]....
        /*01a0*/ 	.word	0xffffffff


	//   ....[54]....
        /*01a4*/ 	.word	0xffffffff


	//   ....[55]....
        /*01a8*/ 	.word	0xffffffff


	//   ....[56]....
        /*01ac*/ 	.word	0xffffffff


	//   ....[57]....
        /*01b0*/ 	.word	0xffffffff


	//   ....[58]....
        /*01b4*/ 	.word	0xffffffff


	//   ....[59]....
        /*01b8*/ 	.word	0xffffffff


	//   ....[60]....
        /*01bc*/ 	.word	0xffffffff


	//   ....[61]....
        /*01c0*/ 	.word	0xffffffff


	//   ....[62]....
        /*01c4*/ 	.word	0xffffffff


	//   ....[63]....
        /*01c8*/ 	.word	0xffffffff


	//   ....[64]....
        /*01cc*/ 	.word	0xffffffff


	//   ....[65]....
        /*01d0*/ 	.word	0xffffffff


	//   ....[66]....
        /*01d4*/ 	.word	0xffffffff


	//   ....[67]....
        /*01d8*/ 	.word	0xffffffff


	//   ....[68]....
        /*01dc*/ 	.word	0xffffffff


	//   ....[69]....
        /*01e0*/ 	.word	0xffffffff


	//   ....[70]....
        /*01e4*/ 	.word	0xffffffff


	//   ....[71]....
        /*01e8*/ 	.word	0xffffffff


	//   ....[72]....
        /*01ec*/ 	.word	0xffffffff


	//   ....[73]....
        /*01f0*/ 	.word	0xffffffff


	//   ....[74]....
        /*01f4*/ 	.word	0xffffffff


	//   ....[75]....
        /*01f8*/ 	.word	0xffffffff


	//   ....[76]....
        /*01fc*/ 	.word	0xffffffff


	//   ....[77]....
        /*0200*/ 	.word	0xffffffff


	//   ....[78]....
        /*0204*/ 	.word	0xffffffff


	//   ....[79]....
        /*0208*/ 	.word	0xffffffff


	//   ....[80]....
        /*020c*/ 	.word	0xffffffff


	//   ....[81]....
        /*0210*/ 	.word	0xffffffff


	//   ....[82]....
        /*0214*/ 	.word	0xffffffff


	//   ....[83]....
        /*0218*/ 	.word	0xffffffff


	//   ....[84]....
        /*021c*/ 	.word	0xffffffff


	//   ....[85]....
        /*0220*/ 	.word	0xffffffff


	//   ....[86]....
        /*0224*/ 	.word	0xffffffff


	//   ....[87]....
        /*0228*/ 	.word	0xffffffff


	//   ....[88]....
        /*022c*/ 	.word	0xffffffff


	//   ....[89]....
        /*0230*/ 	.word	0xffffffff


	//   ....[90]....
        /*0234*/ 	.word	0xffffffff


	//   ....[91]....
        /*0238*/ 	.word	0xffffffff


	//   ....[92]....
        /*023c*/ 	.word	0xffffffff


	//   ....[93]....
        /*0240*/ 	.word	0xffffffff


	//   ....[94]....
        /*0244*/ 	.word	0xffffffff


	//   ....[95]....
        /*0248*/ 	.word	0xffffffff


	//   ....[96]....
        /*024c*/ 	.word	0xffffffff


	//   ....[97]....
        /*0250*/ 	.word	0xffffffff


	//   ....[98]....
        /*0254*/ 	.word	0xffffffff


	//   ....[99]....
        /*0258*/ 	.word	0xffffffff


	//   ....[100]....
        /*025c*/ 	.word	0xffffffff


	//   ....[101]....
        /*0260*/ 	.word	0xffffffff


	//   ....[102]....
        /*0264*/ 	.word	0xffffffff


	//   ....[103]....
        /*0268*/ 	.word	0xffffffff


	//   ....[104]....
        /*026c*/ 	.word	0xffffffff


	//   ....[105]....
        /*0270*/ 	.word	0xffffffff


	//   ....[106]....
        /*0274*/ 	.word	0xffffffff


	//   ....[107]....
        /*0278*/ 	.word	0xffffffff


	//   ....[108]....
        /*027c*/ 	.word	0xffffffff


	//   ....[109]....
        /*0280*/ 	.word	0xffffffff


	//   ....[110]....
        /*0284*/ 	.word	0xffffffff


	//   ....[111]....
        /*0288*/ 	.word	0xffffffff


	//   ....[112]....
        /*028c*/ 	.word	0xffffffff


	//   ....[113]....
        /*0290*/ 	.word	0xffffffff


	//   ....[114]....
        /*0294*/ 	.word	0xffffffff


	//   ....[115]....
        /*0298*/ 	.word	0xffffffff


	//   ....[116]....
        /*029c*/ 	.word	0xffffffff


	//   ....[117]....
        /*02a0*/ 	.word	0xffffffff


	//   ....[118]....
        /*02a4*/ 	.word	0xffffffff


	//   ....[119]....
        /*02a8*/ 	.word	0xffffffff


	//   ....[120]....
        /*02ac*/ 	.word	0xffffffff


	//   ....[121]....
        /*02b0*/ 	.word	0xffffffff


	//   ....[122]....
        /*02b4*/ 	.word	0xffffffff


	//   ....[123]....
        /*02b8*/ 	.word	0xffffffff


	//   ....[124]....
        /*02bc*/ 	.word	0xffffffff


	//   ....[125]....
        /*02c0*/ 	.word	0xffffffff


	//   ....[126]....
        /*02c4*/ 	.word	0xffffffff


	//   ....[127]....
        /*02c8*/ 	.word	0xffffffff


	//   ....[128]....
        /*02cc*/ 	.word	0xffffffff


	//   ....[129]....
        /*02d0*/ 	.word	0xffffffff


	//   ....[130]....
        /*02d4*/ 	.word	0xffffffff


	//   ....[131]....
        /*02d8*/ 	.word	0xffffffff


	//   ....[132]....
        /*02dc*/ 	.word	0xffffffff


	//   ....[133]....
        /*02e0*/ 	.word	0xffffffff


	//   ....[134]....
        /*02e4*/ 	.word	0xffffffff


	//   ....[135]....
        /*02e8*/ 	.word	0xffffffff


	//   ....[136]....
        /*02ec*/ 	.word	0xffffffff


	//   ....[137]....
        /*02f0*/ 	.word	0xffffffff


	//   ....[138]....
        /*02f4*/ 	.word	0xffffffff


	//   ....[139]....
        /*02f8*/ 	.word	0xffffffff


	//   ....[140]....
        /*02fc*/ 	.word	0xffffffff


	//   ....[141]....
        /*0300*/ 	.word	0xffffffff


	//   ....[142]....
        /*0304*/ 	.word	0xffffffff


	//   ....[143]....
        /*0308*/ 	.word	0xffffffff


	//   ....[144]....
        /*030c*/ 	.word	0xffffffff


	//   ....[145]....
        /*0310*/ 	.word	0xffffffff


	//   ....[146]....
        /*0314*/ 	.word	0xffffffff


	//   ....[147]....
        /*0318*/ 	.word	0xffffffff


	//   ....[148]....
        /*031c*/ 	.word	0xffffffff


	//   ....[149]....
        /*0320*/ 	.word	0xffffffff


	//   ....[150]....
        /*0324*/ 	.word	0xffffffff


	//   ....[151]....
        /*0328*/ 	.word	0xffffffff


	//   ....[152]....
        /*032c*/ 	.word	0xffffffff


	//   ....[153]....
        /*0330*/ 	.word	0xffffffff


	//   ....[154]....
        /*0334*/ 	.word	0xffffffff


	//   ....[155]....
        /*0338*/ 	.word	0xffffffff


	//   ....[156]....
        /*033c*/ 	.word	0xffffffff


	//   ....[157]....
        /*0340*/ 	.word	0xffffffff


	//   ....[158]....
        /*0344*/ 	.word	0xffffffff


	//   ....[159]....
        /*0348*/ 	.word	0xffffffff


	//   ....[160]....
        /*034c*/ 	.word	0xffffffff


	//   ....[161]....
        /*0350*/ 	.word	0xffffffff


	//   ....[162]....
        /*0354*/ 	.word	0xffffffff


	//   ....[163]....
        /*0358*/ 	.word	0xffffffff


	//   ....[164]....
        /*035c*/ 	.word	0xffffffff


	//   ....[165]....
        /*0360*/ 	.word	0xffffffff


	//   ....[166]....
        /*0364*/ 	.word	0xffffffff


	//   ....[167]....
        /*0368*/ 	.word	0xffffffff


	//   ....[168]....
        /*036c*/ 	.word	0xffffffff


	//   ....[169]....
        /*0370*/ 	.word	0xffffffff


	//   ....[170]....
        /*0374*/ 	.word	0xffffffff


	//   ....[171]....
        /*0378*/ 	.word	0xffffffff


	//   ....[172]....
        /*037c*/ 	.word	0xffffffff


	//   ....[173]....
        /*0380*/ 	.word	0xffffffff


	//   ....[174]....
        /*0384*/ 	.word	0xffffffff


	//   ....[175]....
        /*0388*/ 	.word	0xffffffff


	//   ....[176]....
        /*038c*/ 	.word	0xffffffff


	//   ....[177]....
        /*0390*/ 	.word	0xffffffff


	//   ....[178]....
        /*0394*/ 	.word	0xffffffff


	//   ....[179]....
        /*0398*/ 	.word	0xffffffff


	//   ....[180]....
        /*039c*/ 	.word	0xffffffff


	//   ....[181]....
        /*03a0*/ 	.word	0xffffffff


	//   ....[182]....
        /*03a4*/ 	.word	0xffffffff


	//   ....[183]....
        /*03a8*/ 	.word	0xffffffff


	//   ....[184]....
        /*03ac*/ 	.word	0xffffffff


	//   ....[185]....
        /*03b0*/ 	.word	0xffffffff


	//   ....[186]....
        /*03b4*/ 	.word	0x05000006


	//   ....[187]....
        /*03b8*/ 	.word	0x05000006


	//   ....[188]....
        /*03bc*/ 	.word	0x05000006


	//   ....[189]....
        /*03c0*/ 	.word	0x05000006


	//   ....[190]....
        /*03c4*/ 	.word	0x05000006


	//   ....[191]....
        /*03c8*/ 	.word	0x05000006


	//   ....[192]....
        /*03cc*/ 	.word	0x05000006


	//   ....[193]....
        /*03d0*/ 	.word	0x05000006


	//   ....[194]....
        /*03d4*/ 	.word	0x05000006


	//   ....[195]....
        /*03d8*/ 	.word	0x05000006


	//   ....[196]....
        /*03dc*/ 	.word	0x05000006


	//   ....[197]....
        /*03e0*/ 	.word	0x05000006


	//   ....[198]....
        /*03e4*/ 	.word	0x05000006


	//   ....[199]....
        /*03e8*/ 	.word	0x05000006


	//   ....[200]....
        /*03ec*/ 	.word	0x05000006


	//   ....[201]....
        /*03f0*/ 	.word	0x05000006


	//   ....[202]....
        /*03f4*/ 	.word	0x05000006


	//   ....[203]....
        /*03f8*/ 	.word	0x05000006


	//   ....[204]....
        /*03fc*/ 	.word	0x05000006


	//   ....[205]....
        /*0400*/ 	.word	0x05000006


	//   ....[206]....
        /*0404*/ 	.word	0x05000006


	//   ....[207]....
        /*0408*/ 	.word	0x05000006


	//   ....[208]....
        /*040c*/ 	.word	0x05000006


	//   ....[209]....
        /*0410*/ 	.word	0x05000006


	//   ....[210]....
        /*0414*/ 	.word	0x05000006


	//   ....[211]....
        /*0418*/ 	.word	0x05000006


	//   ....[212]....
        /*041c*/ 	.word	0x05000006


	//   ....[213]....
        /*0420*/ 	.word	0x05000006


	//   ....[214]....
        /*0424*/ 	.word	0x05000006


	//   ....[215]....
        /*0428*/ 	.word	0x05000006


	//   ....[216]....
        /*042c*/ 	.word	0x05000006


	//   ....[217]....
        /*0430*/ 	.word	0x05000006


	//   ....[218]....
        /*0434*/ 	.word	0x05000006


	//   ....[219]....
        /*0438*/ 	.word	0x05000006


	//   ....[220]....
        /*043c*/ 	.word	0x05000006


	//   ....[221]....
        /*0440*/ 	.word	0x05000006


	//   ....[222]....
        /*0444*/ 	.word	0x05000006


	//   ....[223]....
        /*0448*/ 	.word	0x05000006


	//   ....[224]....
        /*044c*/ 	.word	0x05000006


	//   ....[225]....
        /*0450*/ 	.word	0x05000006


	//   ....[226]....
        /*0454*/ 	.word	0x05000006


	//   ....[227]....
        /*0458*/ 	.word	0x05000006


	//   ....[228]....
        /*045c*/ 	.word	0x05000006


	//   ....[229]....
        /*0460*/ 	.word	0x05000006


	//   ....[230]....
        /*0464*/ 	.word	0x05000006


	//   ....[231]....
        /*0468*/ 	.word	0x05000006


	//   ....[232]....
        /*046c*/ 	.word	0x05000006


	//   ....[233]....
        /*0470*/ 	.word	0x05000006


	//----- nvinfo : EIATTR_COOP_GROUP_INSTR_OFFSETS
	.align		4
.L_3159:
        /*0474*/ 	.byte	0x04, 0x28
        /*0476*/ 	.short	(.L_3161 - .L_3160)


	//   ....[0]....
.L_3160:
        /*0478*/ 	.word	0x00001d10


	//   ....[1]....
        /*047c*/ 	.word	0x00001d50


	//   ....[2]....
        /*0480*/ 	.word	0x00001d90


	//   ....[3]....
        /*0484*/ 	.word	0x00001dd0


	//   ....[4]....
        /*0488*/ 	.word	0x00001e10


	//   ....[5]....
        /*048c*/ 	.word	0x00001e60


	//   ....[6]....
        /*0490*/ 	.word	0x00001ee0


	//   ....[7]....
        /*0494*/ 	.word	0x00001f20


	//   ....[8]....
        /*0498*/ 	.word	0x00001f60


	//   ....[9]....
        /*049c*/ 	.word	0x00001fa0


	//   ....[10]....
        /*04a0*/ 	.word	0x00001fe0


	//   ....[11]....
        /*04a4*/ 	.word	0x00002270


	//   ....[12]....
        /*04a8*/ 	.word	0x00002370


	//   ....[13]....
        /*04ac*/ 	.word	0x00002420


	//   ....[14]....
        /*04b0*/ 	.word	0x00002430


	//   ....[15]....
        /*04b4*/ 	.word	0x00002550


	//   ....[16]....
        /*04b8*/ 	.word	0x00002570


	//   ....[17]....
        /*04bc*/ 	.word	0x00002680


	//   ....[18]....
        /*04c0*/ 	.word	0x00002690


	//   ....[19]....
        /*04c4*/ 	.word	0x000027b0


	//   ....[20]....
        /*04c8*/ 	.word	0x000027d0


	//   ....[21]....
        /*04cc*/ 	.word	0x000028e0


	//   ....[22]....
        /*04d0*/ 	.word	0x000028f0


	//   ....[23]....
        /*04d4*/ 	.word	0x00002a00


	//   ....[24]....
        /*04d8*/ 	.word	0x00002a10


	//   ....[25]....
        /*04dc*/ 	.word	0x00002b30


	//   ....[26]....
        /*04e0*/ 	.word	0x00002b50


	//   ....[27]....
        /*04e4*/ 	.word	0x00002c60


	//   ....[28]....
        /*04e8*/ 	.word	0x00002c70


	//   ....[29]....
        /*04ec*/ 	.word	0x00002d80


	//   ....[30]....
        /*04f0*/ 	.word	0x00002d90


	//   ....[31]....
        /*04f4*/ 	.word	0x00002ea0


	//   ....[32]....
        /*04f8*/ 	.word	0x00002eb0


	//   ....[33]....
        /*04fc*/ 	.word	0x00002fb0


	//   ....[34]....
        /*0500*/ 	.word	0x00002fc0


	//   ....[35]....
        /*0504*/ 	.word	0x000030e0


	//   ....[36]....
        /*0508*/ 	.word	0x000030f0


	//   ....[37]....
        /*050c*/ 	.word	0x00003200


	//   ....[38]....
        /*0510*/ 	.word	0x00003210


	//   ....[39]....
        /*0514*/ 	.word	0x00003320


	//   ....[40]....
        /*0518*/ 	.word	0x00003330


	//   ....[41]....
        /*051c*/ 	.word	0x00003420


	//   ....[42]....
        /*0520*/ 	.word	0x00003430


	//   ....[43]....
        /*0524*/ 	.word	0x000035a0


	//   ....[44]....
        /*0528*/ 	.word	0x000035b0


	//   ....[45]....
        /*052c*/ 	.word	0x000036a0


	//   ....[46]....
        /*0530*/ 	.word	0x000036b0


	//   ....[47]....
        /*0534*/ 	.word	0x000037a0


	//   ....[48]....
        /*0538*/ 	.word	0x000037b0


	//   ....[49]....
        /*053c*/ 	.word	0x000038a0


	//   ....[50]....
        /*0540*/ 	.word	0x000038b0


	//   ....[51]....
        /*0544*/ 	.word	0x000039a0


	//   ....[52]....
        /*0548*/ 	.word	0x000039b0


	//   ....[53]....
        /*054c*/ 	.word	0x00003a80


	//   ....[54]....
        /*0550*/ 	.word	0x00003b70


	//   ....[55]....
        /*0554*/ 	.word	0x00003b90


	//   ....[56]....
        /*0558*/ 	.word	0x00003cb0


	//   ....[57]....
        /*055c*/ 	.word	0x00003cd0


	//   ....[58]....
        /*0560*/ 	.word	0x00003de0


	//   ....[59]....
        /*0564*/ 	.word	0x00003df0


	//   ....[60]....
        /*0568*/ 	.word	0x00003f10


	//   ....[61]....
        /*056c*/ 	.word	0x00003f30


	//   ....[62]....
        /*0570*/ 	.word	0x00004040


	//   ....[63]....
        /*0574*/ 	.word	0x00004050


	//   ....[64]....
        /*0578*/ 	.word	0x00004160


	//   ....[65]....
        /*057c*/ 	.word	0x00004170


	//   ....[66]....
        /*0580*/ 	.word	0x00004290


	//   ....[67]....
        /*0584*/ 	.word	0x000042b0


	//   ....[68]....
        /*0588*/ 	.word	0x000043c0


	//   ....[69]....
        /*058c*/ 	.word	0x000043d0


	//   ....[70]....
        /*0590*/ 	.word	0x000044e0


	//   ....[71]....
        /*0594*/ 	.word	0x000044f0


	//   ....[72]....
        /*0598*/ 	.word	0x00004600


	//   ....[73]....
        /*059c*/ 	.word	0x00004610


	//   ....[74]....
        /*05a0*/ 	.word	0x00004710


	//   ....[75]....
        /*05a4*/ 	.word	0x00004720


	//   ....[76]....
        /*05a8*/ 	.word	0x00004840


	//   ....[77]....
        /*05ac*/ 	.word	0x00004850


	//   ....[78]....
        /*05b0*/ 	.word	0x00004960


	//   ....[79]....
        /*05b4*/ 	.word	0x00004970


	//   ....[80]....
        /*05b8*/ 	.word	0x00004a80


	//   ....[81]....
        /*05bc*/ 	.word	0x00004a90


	//   ....[82]....
        /*05c0*/ 	.word	0x00004b80


	//   ....[83]....
        /*05c4*/ 	.word	0x00004b90


	//   ....[84]....
        /*05c8*/ 	.word	0x00004d10


	//   ....[85]....
        /*05cc*/ 	.word	0x00004d20


	//   ....[86]....
        /*05d0*/ 	.word	0x00004e10


	//   ....[87]....
        /*05d4*/ 	.word	0x00004e20


	//   ....[88]....
        /*05d8*/ 	.word	0x00004f10


	//   ....[89]....
        /*05dc*/ 	.word	0x00004f20


	//   ....[90]....
        /*05e0*/ 	.word	0x00005010


	//   ....[91]....
        /*05e4*/ 	.word	0x00005020


	//   ....[92]....
        /*05e8*/ 	.word	0x00005110


	//   ....[93]....
        /*05ec*/ 	.word	0x00005120


	//   ....[94]....
        /*05f0*/ 	.word	0x00005210


	//   ....[95]....
        /*05f4*/ 	.word	0x00005b70


	//   ....[96]....
        /*05f8*/ 	.word	0x00005e40


	//   ....[97]....
        /*05fc*/ 	.word	0x00005fa0


	//   ....[98]....
        /*0600*/ 	.word	0x00006000


	//   ....[99]....
        /*0604*/ 	.word	0x00006010


	//   ....[100]....
        /*0608*/ 	.word	0x00006100


	//   ....[101]....
        /*060c*/ 	.word	0x00006110


	//   ....[102]....
        /*0610*/ 	.word	0x00006200


	//   ....[103]....
        /*0614*/ 	.word	0x00006210


	//   ....[104]....
        /*0618*/ 	.word	0x00006300


	//   ....[105]....
        /*061c*/ 	.word	0x00006310


	//   ....[106]....
        /*0620*/ 	.word	0x00006400


	//   ....[107]....
        /*0624*/ 	.word	0x00006410


	//   ....[108]....
        /*0628*/ 	.word	0x00006500


	//   ....[109]....
        /*062c*/ 	.word	0x00006510


	//   ....[110]....
        /*0630*/ 	.word	0x00006600


	//   ....[111]....
        /*0634*/ 	.word	0x00006610


	//   ....[112]....
        /*0638*/ 	.word	0x00006700


	//   ....[113]....
        /*063c*/ 	.word	0x00006710


	//   ....[114]....
        /*0640*/ 	.word	0x00006800


	//   ....[115]....
        /*0644*/ 	.word	0x00006810


	//   ....[116]....
        /*0648*/ 	.word	0x00006900


	//   ....[117]....
        /*064c*/ 	.word	0x00006910


	//   ....[118]....
        /*0650*/ 	.word	0x00006a00


	//   ....[119]....
        /*0654*/ 	.word	0x00006a10


	//   ....[120]....
        /*0658*/ 	.word	0x00006b10


	//   ....[121]....
        /*065c*/ 	.word	0x00006b20


	//   ....[122]....
        /*0660*/ 	.word	0x00006c10


	//   ....[123]....
        /*0664*/ 	.word	0x00006c20


	//   ....[124]....
        /*0668*/ 	.word	0x00006d10


	//   ....[125]....
        /*066c*/ 	.word	0x00006d20


	//   ....[126]....
        /*0670*/ 	.word	0x00006e10


	//   ....[127]....
        /*0674*/ 	.word	0x00006e20


	//   ....[128]....
        /*0678*/ 	.word	0x00006fa0


	//   ....[129]....
        /*067c*/ 	.word	0x00006fb0


	//   ....[130]....
        /*0680*/ 	.word	0x000070a0


	//   ....[131]....
        /*0684*/ 	.word	0x000070b0


	//   ....[132]....
        /*0688*/ 	.word	0x000071a0


	//   ....[133]....
        /*068c*/ 	.word	0x000071b0


	//   ....[134]....
        /*0690*/ 	.word	0x000072a0


	//   ....[135]....
        /*0694*/ 	.word	0x000072b0


	//   ....[136]....
        /*0698*/ 	.word	0x000073a0


	//   ....[137]....
        /*069c*/ 	.word	0x000073b0


	//   ....[138]....
        /*06a0*/ 	.word	0x000074b0


	//   ....[139]....
        /*06a4*/ 	.word	0x000074c0


	//   ....[140]....
        /*06a8*/ 	.word	0x00007500


	//   ....[141]....
        /*06ac*/ 	.word	0x00007630


	//   ....[142]....
        /*06b0*/ 	.word	0x00007650


	//   ....[143]....
        /*06b4*/ 	.word	0x00007750


	//   ....[144]....
        /*06b8*/ 	.word	0x00007760


	//   ....[145]....
        /*06bc*/ 	.word	0x00007870


	//   ....[146]....
        /*06c0*/ 	.word	0x00007890


	//   ....[147]....
        /*06c4*/ 	.word	0x00007990


	//   ....[148]....
        /*06c8*/ 	.word	0x000079a0


	//   ....[149]....
        /*06cc*/ 	.word	0x00007aa0


	//   ....[150]....
        /*06d0*/ 	.word	0x00007ab0


	//   ....[151]....
        /*06d4*/ 	.word	0x00007bb0


	//   ....[152]....
        /*06d8*/ 	.word	0x00007bd0


	//   ....[153]....
        /*06dc*/ 	.word	0x00007cc0


	//   ....[154]....
        /*06e0*/ 	.word	0x00007cd0


	//   ....[155]....
        /*06e4*/ 	.word	0x00007dd0


	//   ....[156]....
        /*06e8*/ 	.word	0x00007de0


	//   ....[157]....
        /*06ec*/ 	.word	0x00007ee0


	//   ....[158]....
        /*06f0*/ 	.word	0x00007ef0


	//   ....[159]....
        /*06f4*/ 	.word	0x00007ff0


	//   ....[160]....
        /*06f8*/ 	.word	0x00008010


	//   ....[161]....
        /*06fc*/ 	.word	0x00008100


	//   ....[162]....
        /*0700*/ 	.word	0x00008110


	//   ....[163]....
        /*0704*/ 	.word	0x00008220


	//   ....[164]....
        /*0708*/ 	.word	0x00008230


	//   ....[165]....
        /*070c*/ 	.word	0x00008330


	//   ....[166]....
        /*0710*/ 	.word	0x00008340


	//   ....[167]....
        /*0714*/ 	.word	0x00008440


	//   ....[168]....
        /*0718*/ 	.word	0x00008450


	//   ....[169]....
        /*071c*/ 	.word	0x00008550


	//   ....[170]....
        /*0720*/ 	.word	0x00008570


	//   ....[171]....
        /*0724*/ 	.word	0x000086f0


	//   ....[172]....
        /*0728*/ 	.word	0x00008700


	//   ....[173]....
        /*072c*/ 	.word	0x00008800


	//   ....[174]....
        /*0730*/ 	.word	0x00008810


	//   ....[175]....
        /*0734*/ 	.word	0x00008910


	//   ....[176]....
        /*0738*/ 	.word	0x00008920


	//   ....[177]....
        /*073c*/ 	.word	0x00008a20


	//   ....[178]....
        /*0740*/ 	.word	0x00008a30


	//   ....[179]....
        /*0744*/ 	.word	0x00008b30


	//   ....[180]....
        /*0748*/ 	.word	0x00008b50


	//   ....[181]....
        /*074c*/ 	.word	0x00008e10


	//   ....[182]....
        /*0750*/ 	.word	0x00008e30


	//   ....[183]....
        /*0754*/ 	.word	0x00008e50


	//   ....[184]....
        /*0758*/ 	.word	0x00008e70


	//   ....[185]....
        /*075c*/ 	.word	0x00008e90


	//   ....[186]....
        /*0760*/ 	.word	0x000090e0


	//   ....[187]....
        /*0764*/ 	.word	0x00009170


	//   ....[188]....
        /*0768*/ 	.word	0x00009210


	//   ....[189]....
        /*076c*/ 	.word	0x00009290


	//   ....[190]....
        /*0770*/ 	.word	0x00009320


	//   ....[191]....
        /*0774*/ 	.word	0x000093a0


	//   ....[192]....
        /*0778*/ 	.word	0x00009440


	//   ....[193]....
        /*077c*/ 	.word	0x000094c0


	//   ....[194]....
        /*0780*/ 	.word	0x00009550


	//   ....[195]....
        /*0784*/ 	.word	0x000095d0


	//   ....[196]....
        /*0788*/ 	.word	0x00009660


	//   ....[197]....
        /*078c*/ 	.word	0x000096e0


	//   ....[198]....
        /*0790*/ 	.word	0x00009780


	//   ....[199]....
        /*0794*/ 	.word	0x00009800


	//   ....[200]....
        /*0798*/ 	.word	0x00009890


	//   ....[201]....
        /*079c*/ 	.word	0x00009910


	//   ....[202]....
        /*07a0*/ 	.word	0x000099a0


	//   ....[203]....
        /*07a4*/ 	.word	0x00009a20


	//   ....[204]....
        /*07a8*/ 	.word	0x00009ab0


	//   ....[205]....
        /*07ac*/ 	.word	0x00009b30


	//   ....[206]....
        /*07b0*/ 	.word	0x00009bd0


	//   ....[207]....
        /*07b4*/ 	.word	0x00009c50


	//   ....[208]....
        /*07b8*/ 	.word	0x00009ce0


	//   ....[209]....
        /*07bc*/ 	.word	0x00009d60


	//   ....[210]....
        /*07c0*/ 	.word	0x00009df0


	//   ....[211]....
        /*07c4*/ 	.word	0x00009e70


	//   ....[212]....
        /*07c8*/ 	.word	0x00009f00


	//   ....[213]....
        /*07cc*/ 	.word	0x00009f80


	//   ....[214]....
        /*07d0*/ 	.word	0x0000a010


	//   ....[215]....
        /*07d4*/ 	.word	0x0000a090


	//   ....[216]....
        /*07d8*/ 	.word	0x0000a130


	//   ....[217]....
        /*07dc*/ 	.word	0x0000a1b0


	//   ....[218]....
        /*07e0*/ 	.word	0x0000a240


	//   ....[219]....
        /*07e4*/ 	.word	0x0000a2c0


	//   ....[220]....
        /*07e8*/ 	.word	0x0000a350


	//   ....[221]....
        /*07ec*/ 	.word	0x0000a3d0


	//   ....[222]....
        /*07f0*/ 	.word	0x0000a460


	//   ....[223]....
        /*07f4*/ 	.word	0x0000a4e0


	//   ....[224]....
        /*07f8*/ 	.word	0x0000a570


	//   ....[225]....
        /*07fc*/ 	.word	0x0000a5f0


	//   ....[226]....
        /*0800*/ 	.word	0x0000a690


	//   ....[227]....
        /*0804*/ 	.word	0x0000a730


	//   ....[228]....
        /*0808*/ 	.word	0x0000a7e0


	//   ....[229]....
        /*080c*/ 	.word	0x0000a880


	//   ....[230]....
        /*0810*/ 	.word	0x0000a900


	//   ....[231]....
        /*0814*/ 	.word	0x0000a960


	//   ....[232]....
        /*0818*/ 	.word	0x0000a9c0


	//   ....[233]....
        /*081c*/ 	.word	0x0000aa20


	//----- nvinfo : EIATTR_VRC_CTA_INIT_COUNT
	.align		4
.L_3161:
        /*0820*/ 	.byte	0x02, 0x4a
	.zero		1
	.zero		1


	//----- nvinfo : EIATTR_EXIT_INSTR_OFFSETS
	.align		4
        /*0824*/ 	.byte	0x04, 0x1c
        /*0826*/ 	.short	(.L_3163 - .L_3162)


	//   ....[0]....
.L_3162:
        /*0828*/ 	.word	0x00000050


	//   ....[1]....
        /*082c*/ 	.word	0x000000d0


	//   ....[2]....
        /*0830*/ 	.word	0x00002060


	//   ....[3]....
        /*0834*/ 	.word	0x000057a0


	//   ....[4]....
        /*0838*/ 	.word	0x00009090


	//----- nvinfo : EIATTR_CRS_STACK_SIZE
	.align		4
.L_3163:
        /*083c*/ 	.byte	0x04, 0x1e
        /*083e*/ 	.short	(.L_3165 - .L_3164)
.L_3164:
        /*0840*/ 	.word	0x00000000


	//----- nvinfo : EIATTR_CBANK_PARAM_SIZE
	.align		4
.L_3165:
        /*0844*/ 	.byte	0x03, 0x19
        /*0846*/ 	.short	0x0058


	//----- nvinfo : EIATTR_PARAM_CBANK
	.align		4
        /*0848*/ 	.byte	0x04, 0x0a
        /*084a*/ 	.short	(.L_3167 - .L_3166)
	.align		4
.L_3166:
        /*084c*/ 	.word	index@(.nv.constant0._ZN4vllm3moe25grouped_topk_fused_kernelI13__nv_bfloat166__halfiLNS0_11ScoringFuncE1EEEvPT_PfPT1_PKT0_lllllbd)
        /*0850*/ 	.short	0x0380
        /*0852*/ 	.short	0x0058


	//----- nvinfo : EIATTR_SW_WAR
	.align		4
.L_3167:
        /*0854*/ 	.byte	0x04, 0x36
        /*0856*/ 	.short	(.L_3169 - .L_3168)
.L_3168:
        /*0858*/ 	.word	0x00000008
.L_3169:


//--------------------- .nv.info._ZN4vllm3moe44grouped_topk_fused_small_expert_count_kernelI13__nv_bfloat166__halfiLNS0_11ScoringFuncE1ELi128ELb0ELi8EEEvPT_PfPT1_PKT0_llllllbd --------------------------
	.section	.nv.info._ZN4vllm3moe44grouped_topk_fused_small_expert_count_kernelI13__nv_bfloat166__halfiLNS0_11ScoringFuncE1ELi128ELb0ELi8EEEvPT_PfPT1_PKT0_llllllbd,"",@"SHT_CUDA_INFO"
	.sectionflags	@""
	.align	4


	//----- nvinfo : EIATTR_CUDA_API_VERSION
	.align		4
        /*0000*/ 	.byte	0x04, 0x37
        /*0002*/ 	.short	(.L_3171 - .L_3170)
.L_3170:
        /*0004*/ 	.word	0x00000082


	//----- nvinfo : EIATTR_KPARAM_INFO
	.align		4
.L_3171:
        /*0008*/ 	.byte	0x04, 0x17
        /*000a*/ 	.short	(.L_3173 - .L_3172)
.L_3172:
        /*000c*/ 	.word	0x00000000
        /*0010*/ 	.short	0x000b
        /*0012*/ 	.short	0x0058
        /*0014*/ 	.byte	0x00, 0xf0, 0x21, 0x00


	//----- nvinfo : EIATTR_KPARAM_INFO
	.align		4
.L_3173:
        /*0018*/ 	.byte	0x04, 0x17
        /*001a*/ 	.short	(.L_3175 - .L_3174)
.L_3174:
        /*001c*/ 	.word	0x00000000
        /*0020*/ 	.short	0x000a
        /*0022*/ 	.short	0x0050
        /*0024*/ 	.byte	0x00, 0xf0, 0x05, 0x00


	//----- nvinfo : EIATTR_KPARAM_INFO
	.align		4
.L_3175:
        /*0028*/ 	.byte	0x04, 0x17
        /*002a*/ 	.short	(.L_3177 - .L_3176)
.L_3176:
        /*002c*/ 	.word	0x00000000
        /*0030*/ 	.short	0x0009
        /*0032*/ 	.short	0x0048
        /*0034*/ 	.byte	0x00, 0xf0, 0x21, 0x00


	//----- nvinfo : EIATTR_KPARAM_INFO
	.align		4
.L_3177:
        /*0038*/ 	.byte	0x04, 0x17
        /*003a*/ 	.short	(.L_3179 - .L_3178)
.L_3178:
        /*003c*/ 	.word	0x00000000
        /*0040*/ 	.short	0x0008
        /*0042*/ 	.short	0x0040
        /*0044*/ 	.byte	0x00, 0xf0, 0x21, 0x00


	//----- nvinfo : EIATTR_KPARAM_INFO
	.align		4
.L_3179:
        /*0048*/ 	.byte	0x04, 0x17
        /*004a*/ 	.short	(.L_3181 - .L_3180)
.L_3180:
        /*004c*/ 	.word	0x00000000
        /*0050*/ 	.short	0x0007
        /*0052*/ 	.short	0x0038
        /*0054*/ 	.byte	0x00, 0xf0, 0x21, 0x00


	//----- nvinfo : EIATTR_KPARAM_INFO
	.align		4
.L_3181:
        /*0058*/ 	.byte	0x04, 0x17
        /*005a*/ 	.short	(.L_3183 - .L_3182)
.L_3182:
        /*005c*/ 	.word	0x00000000
        /*0060*/ 	.short	0x0006
        /*0062*/ 	.short	0x0030
        /*0064*/ 	.byte	0x00, 0xf0, 0x21, 0x00


	//----- nvinfo : EIATTR_KPARAM_INFO
	.align		4
.L_3183:
        /*0068*/ 	.byte	0x04, 0x17
        /*006a*/ 	.short	(.L_3185 - .L_3184)
.L_3184:
        /*006c*/ 	.word	0x00000000
        /*0070*/ 	.short	0x0005
        /*0072*/ 	.short	0x0028
        /*0074*/ 	.byte	0x00, 0xf0, 0x21, 0x00


	//----- nvinfo : EIATTR_KPARAM_INFO
	.align		4
.L_3185:
        /*0078*/ 	.byte	0x04, 0x17
        /*007a*/ 	.short	(.L_3187 - .L_3186)
.L_3186:
        /*007c*/ 	.word	0x00000000
        /*0080*/ 	.short	0x0004
        /*0082*/ 	.short	0x0020
        /*0084*/ 	.byte	0x00, 0xf0, 0x21, 0x00


	//----- nvinfo : EIATTR_KPARAM_INFO
	.align		4
.L_3187:
        /*0088*/ 	.byte	0x04, 0x17
        /*008a*/ 	.short	(.L_3189 - .L_3188)
.L_3188:
        /*008c*/ 	.word	0x00000000
        /*0090*/ 	.short	0x0003
        /*0092*/ 	.short	0x0018
        /*0094*/ 	.byte	0x00, 0xf5, 0x21, 0x00


	//----- nvinfo : EIATTR_KPARAM_INFO
	.align		4
.L_3189:
        /*0098*/ 	.byte	0x04, 0x17
        /*009a*/ 	.short	(.L_3191 - .L_3190)
.L_3190:
        /*009c*/ 	.word	0x00000000
        /*00a0*/ 	.short	0x0002
        /*00a2*/ 	.short	0x0010
        /*00a4*/ 	.byte	0x00, 0xf5, 0x21, 0x00


	//----- nvinfo : EIATTR_KPARAM_INFO
	.align		4
.L_3191:
        /*00a8*/ 	.byte	0x04, 0x17
        /*00aa*/ 	.short	(.L_3193 - .L_3192)
.L_3192:
        /*00ac*/ 	.word	0x00000000
        /*00b0*/ 	.short	0x0001
        /*00b2*/ 	.short	0x0008
        /*00b4*/ 	.byte	0x00, 0xf5, 0x21, 0x00


	//----- nvinfo : EIATTR_KPARAM_INFO
	.align		4
.L_3193:
        /*00b8*/ 	.byte	0x04, 0x17
        /*00ba*/ 	.short	(.L_3195 - .L_3194)
.L_3194:
        /*00bc*/ 	.word	0x00000000
        /*00c0*/ 	.short	0x0000
        /*00c2*/ 	.short	0x0000
        /*00c4*/ 	.byte	0x00, 0xf5, 0x21, 0x00


	//----- nvinfo : EIATTR_SPARSE_MMA_MASK
	.align		4
.L_3195:
        /*00c8*/ 	.byte	0x03, 0x50
        /*00ca*/ 	.short	0x0000


	//----- nvinfo : EIATTR_MAXREG_COUNT
	.align		4
        /*00cc*/ 	.byte	0x03, 0x1b
        /*00ce*/ 	.short	0x00ff


	//----- nvinfo : EIATTR_NUM_BARRIERS
	.align		4
        /*00d0*/ 	.byte	0x02, 0x4c
        /*00d2*/ 	.byte	0x01
	.zero		1


	//----- nvinfo : EIATTR_MERCURY_ISA_VERSION
	.align		4
        /*00d4*/ 	.byte	0x03, 0x5f
        /*00d6*/ 	.short	0x0101


	//----- nvinfo : EIATTR_COOP_GROUP_MASK_REGIDS
	.align		4
        /*00d8*/ 	.byte	0x04, 0x29
        /*00da*/ 	.short	(.L_3197 - .L_3196)


	//   ....[0]....
.L_3196:
        /*00dc*/ 	.word	0xffffffff


	//   ....[1]....
        /*00e0*/ 	.word	0xffffffff


	//   ....[2]....
        /*00e4*/ 	.word	0xffffffff


	//   ....[3]....
        /*00e8*/ 	.word	0xffffffff


	//   ....[4]....
        /*00ec*/ 	.word	0xffffffff


	//   ....[5]....
        /*00f0*/ 	.word	0xffffffff


	//   ....[6]....
        /*00f4*/ 	.word	0xffffffff


	//   ....[7]....
        /*00f8*/ 	.word	0xffffffff


	//   ....[8]....
        /*00fc*/ 	.word	0xffffffff


	//   ....[9]....
        /*0100*/ 	.word	0xffffffff


	//   ....[10]....
        /*0104*/ 	.word	0xffffffff


	//   ....[11]....
        /*0108*/ 	.word	0xffffffff


	//   ....[12]....
        /*010c*/ 	.word	0xffffffff


	//   ....[13]....
        /*0110*/ 	.word	0xffffffff


	//   ....[14]....
        /*0114*/ 	.word	0xffffffff


	//   ....[15]....
        /*0118*/ 	.word	0xffffffff


	//   ....[16]....
        /*011c*/ 	.word	0xffffffff


	//   ....[17]....
        /*0120*/ 	.word	0xffffffff


	//   ....[18]....
        /*0124*/ 	.word	0xffffffff


	//   ....[19]....
        /*0128*/ 	.word	0xffffffff


	//   ....[20]....
        /*012c*/ 	.word	0xffffffff


	//   ....[21]....
        /*0130*/ 	.word	0xffffffff


	//   ....[22]....
        /*0134*/ 	.word	0xffffffff


	//   ....[23]....
        /*0138*/ 	.word	0xffffffff


	//   ....[24]....
        /*013c*/ 	.word	0xffffffff


	//   ....[25]....
        /*0140*/ 	.word	0xffffffff


	//   ....[26]....
        /*0144*/ 	.word	0xffffffff


	//   ....[27]....
        /*0148*/ 	.word	0xffffffff


	//   ....[28]....
        /*014c*/ 	.word	0xffffffff


	//   ....[29]....
        /*0150*/ 	.word	0xffffffff


	//   ....[30]....
        /*0154*/ 	.word	0xffffffff


	//   ....[31]....
        /*0158*/ 	.word	0xffffffff


	//   ....[32]....
        /*015c*/ 	.word	0xffffffff


	//   ....[33]....
        /*0160*/ 	.word	0xffffffff


	//   ....[34]....
        /*0164*/ 	.word	0xffffffff


	//   ....[35]....
        /*0168*/ 	.word	0xffffffff


	//   ....[36]....
        /*016c*/ 	.word	0xffffffff


	//   ....[37]....
        /*0170*/ 	.word	0xffffffff


	//   ....[38]....
        /*0174*/ 	.word	0xffffffff


	//   ....[39]....
        /*0178*/ 	.word	0xffffffff


	//   ....[40]....
        /*017c*/ 	.word	0xffffffff


	//   ....[41]....
        /*0180*/ 	.word	0xffffffff


	//   ....[42]....
        /*0184*/ 	.word	0xffffffff


	//   ....[43]....
        /*0188*/ 	.word	0xffffffff


	//   ....[44]....
        /*018c*/ 	.word	0xffffffff


	//   ....[45]....
        /*0190*/ 	.word	0xffffffff


	//   ....[46]....
        /*0194*/ 	.word	0xffffffff


	//   ....[47]....
        /*0198*/ 	.word	0xffffffff


	//   ....[48]....
        /*019c*/ 	.word	0xffffffff


	//   ....[49]....
        /*01a0*/ 	.word	0xffffffff


	//   ....[50]....
        /*01a4*/ 	.word	0xffffffff


	//   ....[51]....
        /*01a8*/ 	.word	0xffffffff


	//   ....[52]....
        /*01ac*/ 	.word	0xffffffff


	//   ....[53]....
        /*01b0*/ 	.word	0xffffffff


	//   ....[54]....
        /*01b4*/ 	.word	0xffffffff


	//   ....[55]....
        /*01b8*/ 	.word	0xffffffff


	//----- nvinfo : EIATTR_COOP_GROUP_INSTR_OFFSETS
	.align		4
.L_3197:
        /*01bc*/ 	.byte	0x04, 0x28
        /*01be*/ 	.short	(.L_3199 - .L_3198)


	//   ....[0]....
.L_3198:
        /*01c0*/ 	.word	0x000000b0


	//   ....[1]....
        /*01c4*/ 	.word	0x00000980


	//   ....[2]....
        /*01c8*/ 	.word	0x00000990


	//   ....[3]....
        /*01cc*/ 	.word	0x000009e0


	//   ....[4]....
        /*01d0*/ 	.word	0x000009f0


	//   ....[5]....
        /*01d4*/ 	.word	0x00000a40


	//   ....[6]....
        /*01d8*/ 	.word	0x00000a50


	//   ....[7]....
        /*01dc*/ 	.word	0x00000aa0


	//   ....[8]....
        /*01e0*/ 	.word	0x00000ab0


	//   ....[9]....
        /*01e4*/ 	.word	0x00000b00


	//   ....[10]....
        /*01e8*/ 	.word	0x00000b10


	//   ....[11]....
        /*01ec*/ 	.word	0x00000bd0


	//   ....[12]....
        /*01f0*/ 	.word	0x00000be0


	//   ....[13]....
        /*01f4*/ 	.word	0x00000c30


	//   ....[14]....
        /*01f8*/ 	.word	0x00000c40


	//   ....[15]....
        /*01fc*/ 	.word	0x00000c90


	//   ....[16]....
        /*0200*/ 	.word	0x00000ca0


	//   ....[17]....
        /*0204*/ 	.word	0x00000cf0


	//   ....[18]....
        /*0208*/ 	.word	0x00000d00


	//   ....[19]....
        /*020c*/ 	.word	0x00000d60


	//   ....[20]....
        /*0210*/ 	.word	0x00000d80


	//   ....[21]....
        /*0214*/ 	.word	0x00000e40


	//   ....[22]....
        /*0218*/ 	.word	0x00000e50


	//   ....[23]....
        /*021c*/ 	.word	0x00000eb0


	//   ....[24]....
        /*0220*/ 	.word	0x00000ec0


	//   ....[25]....
        /*0224*/ 	.word	0x00000f10


	//   ....[26]....
        /*0228*/ 	.word	0x00000f20


	//   ....[27]....
        /*022c*/ 	.word	0x00000f80


	//   ....[28]....
        /*0230*/ 	.word	0x00000fa0


	//   ....[29]....
        /*0234*/ 	.word	0x00001010


	//   ....[30]....
        /*0238*/ 	.word	0x00001020


	//   ....[31]....
        /*023c*/ 	.word	0x000010e0


	//   ....[32]....
        /*0240*/ 	.word	0x000010f0


	//   ....[33]....
        /*0244*/ 	.word	0x00001140


	//   ....[34]....
        /*0248*/ 	.word	0x00001150


	//   ....[35]....
        /*024c*/ 	.word	0x000011a0


	//   ....[36]....
        /*0250*/ 	.word	0x000011b0


	//   ....[37]....
        /*0254*/ 	.word	0x00001210


	//   ....[38]....
        /*0258*/ 	.word	0x00001230


	//   ....[39]....
        /*025c*/ 	.word	0x000012a0


	//   ....[40]....
        /*0260*/ 	.word	0x000012b0


	//   ....[41]....
        /*0264*/ 	.word	0x00001490


	//   ....[42]....
        /*0268*/ 	.word	0x000014d0


	//   ....[43]....
        /*026c*/ 	.word	0x00001550


	//   ....[44]....
        /*0270*/ 	.word	0x00001560


	//   ....[45]....
        /*0274*/ 	.word	0x000015b0


	//   ....[46]....
        /*0278*/ 	.word	0x000015c0


	//   ....[47]....
        /*027c*/ 	.word	0x00001610


	//   ....[48]....
        /*0280*/ 	.word	0x00001620


	//   ....[49]....
        /*0284*/ 	.word	0x00001670


	//   ....[50]....
        /*0288*/ 	.word	0x00001680


	//   ....[51]....
        /*028c*/ 	.word	0x00001880


	//   ....[52]....
        /*0290*/ 	.word	0x000018d0


	//   ....[53]....
        /*0294*/ 	.word	0x000018f0


	//   ....[54]....
        /*0298*/ 	.word	0x00001910


	//   ....[55]....
        /*029c*/ 	.word	0x00001930


	//----- nvinfo : EIATTR_VRC_CTA_INIT_COUNT
	.align		4
.L_3199:
        /*02a0*/ 	.byte	0x02, 0x4a
	.zero		1
	.zero		1


	//----- nvinfo : EIATTR_EXIT_INSTR_OFFSETS
	.align		4
        /*02a4*/ 	.byte	0x04, 0x1c
        /*02a6*/ 	.short	(.L_3201 - .L_3200)


	//   ....[0]....
.L_3200:
        /*02a8*/ 	.word	0x00001c60


	//----- nvinfo : EIATTR_CRS_STACK_SIZE
	.align		4
.L_3201:
        /*02ac*/ 	.byte	0x04, 0x1e
        /*02ae*/ 	.short	(.L_3203 - .L_3202)
.L_3202:
        /*02b0*/ 	.word	0x00000000


	//----- nvinfo : EIATTR_CBANK_PARAM_SIZE
	.align		4
.L_3203:
        /*02b4*/ 	.byte	0x03, 0x19
        /*02b6*/ 	.short	0x0060


	//----- nvinfo : EIATTR_PARAM_CBANK
	.align		4
        /*02b8*/ 	.byte	0x04, 0x0a
        /*02ba*/ 	.short	(.L_3205 - .L_3204)
	.align		4
.L_3204:
        /*02bc*/ 	.word	index@(.nv.constant0._ZN4vllm3moe44grouped_topk_fused_small_expert_count_kernelI13__nv_bfloat166__halfiLNS0_11ScoringFuncE1ELi128ELb0ELi8EEEvPT_PfPT1_PKT0_llllllbd)
        /*02c0*/ 	.short	0x0380
        /*02c2*/ 	.short	0x0060


	//----- nvinfo : EIATTR_SW_WAR
	.align		4
.L_3205:
        /*02c4*/ 	.byte	0x04, 0x36
        /*02c6*/ 	.short	(.L_3207 - .L_3206)
.L_3206:
        /*02c8*/ 	.word	0x00000008
.L_3207:


//--------------------- .nv.info._ZN4vllm3moe44grouped_topk_fused_small_expert_count_kernelI13__nv_bfloat166__halfiLNS0_11ScoringFuncE1ELi384ELb0ELi8EEEvPT_PfPT1_PKT0_llllllbd --------------------------
	.section	.nv.info._ZN4vllm3moe44grouped_topk_fused_small_expert_count_kernelI13__nv_bfloat166__halfiLNS0_11ScoringFuncE1ELi384ELb0ELi8EEEvPT_PfPT1_PKT0_llllllbd,"",@"SHT_CUDA_INFO"
	.sectionflags	@""
	.align	4


	//----- nvinfo : EIATTR_CUDA_API_VERSION
	.align		4
        /*0000*/ 	.byte	0x04, 0x37
        /*0002*/ 	.short	(.L_3209 - .L_3208)
.L_3208:
        /*0004*/ 	.word	0x00000082


	//----- nvinfo : EIATTR_KPARAM_INFO
	.align		4
.L_3209:
        /*0008*/ 	.byte	0x04, 0x17
        /*000a*/ 	.short	(.L_3211 - .L_3210)
.L_3210:
        /*000c*/ 	.word	0x00000000
        /*0010*/ 	.short	0x000b
        /*0012*/ 	.short	0x0058
        /*0014*/ 	.byte	0x00, 0xf0, 0x21, 0x00


	//----- nvinfo : EIATTR_KPARAM_INFO
	.align		4
.L_3211:
        /*0018*/ 	.byte	0x04, 0x17
        /*001a*/ 	.short	(.L_3213 - .L_3212)
.L_3212:
        /*001c*/ 	.word	0x00000000
        /*0020*/ 	.short	0x000a
        /*0022*/ 	.short	0x0050
        /*0024*/ 	.byte	0x00, 0xf0, 0x05, 0x00


	//----- nvinfo : EIATTR_KPARAM_INFO
	.align		4
.L_3213:
        /*0028*/ 	.byte	0x04, 0x17
        /*002a*/ 	.short	(.L_3215 - .L_3214)
.L_3214:
        /*002c*/ 	.word	0x00000000
        /*0030*/ 	.short	0x0009
        /*0032*/ 	.short	0x0048
        /*0034*/ 	.byte	0x00, 0xf0, 0x21, 0x00


	//----- nvinfo : EIATTR_KPARAM_INFO
	.align		4
.L_3215:
        /*0038*/ 	.byte	0x04, 0x17
        /*003a*/ 	.short	(.L_3217 - .L_3216)
.L_3216:
        /*003c*/ 	.word	0x00000000
        /*0040*/ 	.short	0x0008
        /*0042*/ 	.short	0x0040
        /*0044*/ 	.byte	0x00, 0xf0, 0x21, 0x00


	//----- nvinfo : EIATTR_KPARAM_INFO
	.align		4
.L_3217:
        /*0048*/ 	.byte	0x04, 0x17
        /*004a*/ 	.short	(.L_3219 - .L_3218)
.L_3218:
        /*004c*/ 	.word	0x00000000
        /*0050*/ 	.short	0x0007
        /*0052*/ 	.short	0x0038
        /*0054*/ 	.byte	0x00, 0xf0, 0x21, 0x00


	//----- nvinfo : EIATTR_KPARAM_INFO
	.align		4
.L_3219:
        /*0058*/ 	.byte	0x04, 0x17
        /*005a*/ 	.short	(.L_3221 - .L_3220)
.L_3220:
        /*005c*/ 	.word	0x00000000
        /*0060*/ 	.short	0x0006
        /*0062*/ 	.short	0x0030
        /*0064*/ 	.byte	0x00, 0xf0, 0x21, 0x00


	//----- nvinfo : EIATTR_KPARAM_INFO
	.align		4
.L_3221:
        /*0068*/ 	.byte	0x04, 0x17
        /*006a*/ 	.short	(.L_3223 - .L_3222)
.L_3222:
        /*006c*/ 	.word	0x00000000
        /*0070*/ 	.short	0x0005
        /*0072*/ 	.short	0x0028
        /*0074*/ 	.byte	0x00, 0xf0, 0x21, 0x00


	//----- nvinfo : EIATTR_KPARAM_INFO
	.align		4
.L_3223:
        /*0078*/ 	.byte	0x04, 0x17
        /*007a*/ 	.short	(.L_3225 - .L_3224)
.L_3224:
        /*007c*/ 	.word	0x00000000
        /*0080*/ 	.short	0x0004
        /*0082*/ 	.short	0x0020
        /*0084*/ 	.byte	0x00, 0xf0, 0x21, 0x00


	//----- nvinfo : EIATTR_KPARAM_INFO
	.align		4
.L_3225:
        /*0088*/ 	.byte	0x04, 0x17
        /*008a*/ 	.short	(.L_3227 - .L_3226)
.L_3226:
        /*008c*/ 	.word	0x00000000
        /*0090*/ 	.short	0x0003
        /*0092*/ 	.short	0x0018
        /*0094*/ 	.byte	0x00, 0xf5, 0x21, 0x00


	//----- nvinfo : EIATTR_KPARAM_INFO
	.align		4
.L_3227:
        /*0098*/ 	.byte	0x04, 0x17
        /*009a*/ 	.short	(.L_3229 - .L_3228)
.L_3228:
        /*009c*/ 	.word	0x00000000
        /*00a0*/ 	.short	0x0002
        /*00a2*/ 	.short	0x0010
        /*00a4*/ 	.byte	0x00, 0xf5, 0x21, 0x00


	//----- nvinfo : EIATTR_KPARAM_INFO
	.align		4
.L_3229:
        /*00a8*/ 	.byte	0x04, 0x17
        /*00aa*/ 	.short	(.L_3231 - .L_3230)
.L_3230:
        /*00ac*/ 	.word	0x00000000
        /*00b0*/ 	.short	0x0001
        /*00b2*/ 	.short	0x0008
        /*00b4*/ 	.byte	0x00, 0xf5, 0x21, 0x00


	//----- nvinfo : EIATTR_KPARAM_INFO
	.align		4
.L_3231:
        /*00b8*/ 	.byte	0x04, 0x17
        /*00ba*/ 	.short	(.L_3233 - .L_3232)
.L_3232:
        /*00bc*/ 	.word	0x00000000
        /*00c0*/ 	.short	0x0000
        /*00c2*/ 	.short	0x0000
        /*00c4*/ 	.byte	0x00, 0xf5, 0x21, 0x00


	//----- nvinfo : EIATTR_SPARSE_MMA_MASK
	.align		4
.L_3233:
        /*00c8*/ 	.byte	0x03, 0x50
        /*00ca*/ 	.short	0x0000


	//----- nvinfo : EIATTR_MAXREG_COUNT
	.align		4
        /*00cc*/ 	.byte	0x03, 0x1b
        /*00ce*/ 	.short	0x00ff


	//----- nvinfo : EIATTR_NUM_BARRIERS
	.align		4
        /*00d0*/ 	.byte	0x02, 0x4c
        /*00d2*/ 	.byte	0x01
	.zero		1


	//----- nvinfo : EIATTR_MERCURY_ISA_VERSION
	.align		4
        /*00d4*/ 	.byte	0x03, 0x5f
        /*00d6*/ 	.short	0x0101


	//----- nvinfo : EIATTR_COOP_GROUP_MASK_REGIDS
	.align		4
        /*00d8*/ 	.byte	0x04, 0x29
        /*00da*/ 	.short	(.L_3235 - .L_3234)


	//   ....[0]....
.L_3234:
        /*00dc*/ 	.word	0xffffffff


	//   ....[1]....
        /*00e0*/ 	.word	0xffffffff


	//   ....[2]....
        /*00e4*/ 	.word	0xffffffff


	//   ....[3]....
        /*00e8*/ 	.word	0xffffffff


	//   ....[4]....
        /*00ec*/ 	.word	0xffffffff


	//   ....[5]....
        /*00f0*/ 	.word	0xffffffff


	//   ....[6]....
        /*00f4*/ 	.word	0xffffffff


	//   ....[7]....
        /*00f8*/ 	.word	0xffffffff


	//   ....[8]....
        /*00fc*/ 	.word	0xffffffff


	//   ....[9]....
        /*0100*/ 	.word	0xffffffff


	//   ....[10]....
        /*0104*/ 	.word	0xffffffff


	//   ....[11]....
        /*0108*/ 	.word	0xffffffff


	//   ....[12]....
        /*010c*/ 	.word	0xffffffff


	//   ....[13]....
        /*0110*/ 	.word	0xffffffff


	//   ....[14]....
        /*0114*/ 	.word	0xffffffff


	//   ....[15]....
        /*0118*/ 	.word	0xffffffff


	//   ....[16]....
        /*011c*/ 	.word	0xffffffff


	//   ....[17]....
        /*0120*/ 	.word	0xffffffff


	//   ....[18]....
        /*0124*/ 	.word	0xffffffff


	//   ....[19]....
        /*0128*/ 	.word	0xffffffff


	//   ....[20]....
        /*012c*/ 	.word	0xffffffff


	//   ....[21]....
        /*0130*/ 	.word	0xffffffff


	//   ....[22]....
        /*0134*/ 	.word	0xffffffff


	//   ....[23]....
        /*0138*/ 	.word	0xffffffff


	//   ....[24]....
        /*013c*/ 	.word	0xffffffff


	//   ....[25]....
        /*0140*/ 	.word	0xffffffff


	//   ....[26]....
        /*0144*/ 	.word	0xffffffff


	//   ....[27]....
        /*0148*/ 	.word	0xffffffff


	//   ....[28]....
        /*014c*/ 	.word	0xffffffff


	//   ....[29]....
        /*0150*/ 	.word	0xffffffff


	//   ....[30]....
        /*0154*/ 	.word	0xffffffff


	//   ....[31]....
        /*0158*/ 	.word	0xffffffff


	//   ....[32]....
        /*015c*/ 	.word	0xffffffff


	//   ....[33]....
        /*0160*/ 	.word	0xffffffff


	//   ....[34]....
        /*0164*/ 	.word	0xffffffff


	//   ....[35]....
        /*0168*/ 	.word	0xffffffff


	//   ....[36]....
        /*016c*/ 	.word	0xffffffff


	//   ....[37]....
        /*0170*/ 	.word	0xffffffff


	//   ....[38]....
        /*0174*/ 	.word	0xffffffff


	//   ....[39]....
        /*0178*/ 	.word	0xffffffff


	//   ....[40]....
        /*017c*/ 	.word	0xffffffff


	//   ....[41]....
        /*0180*/ 	.word	0xffffffff


	//   ....[42]....
        /*0184*/ 	.word	0xffffffff


	//   ....[43]....
        /*0188*/ 	.word	0xffffffff


	//   ....[44]....
        /*018c*/ 	.word	0xffffffff


	//   ....[45]....
        /*0190*/ 	.word	0xffffffff


	//   ....[46]....
        /*0194*/ 	.word	0xffffffff


	//   ....[47]....
        /*0198*/ 	.word	0xffffffff


	//   ....[48]....
        /*019c*/ 	.word	0xffffffff


	//   ....[49]....
        /*01a0*/ 	.word	0xffffffff


	//   ....[50]....
        /*01a4*/ 	.word	0xffffffff


	//   ....[51]....
        /*01a8*/ 	.word	0xffffffff


	//   ....[52]....
        /*01ac*/ 	.word	0xffffffff


	//   ....[53]....
        /*01b0*/ 	.word	0xffffffff


	//   ....[54]....
        /*01b4*/ 	.word	0xffffffff


	//   ....[55]....
        /*01b8*/ 	.word	0xffffffff


	//   ....[56]....
        /*01bc*/ 	.word	0xffffffff


	//   ....[57]....
        /*01c0*/ 	.word	0xffffffff


	//   ....[58]....
        /*01c4*/ 	.word	0xffffffff


	//   ....[59]....
        /*01c8*/ 	.word	0xffffffff


	//   ....[60]....
        /*01cc*/ 	.word	0xffffffff


	//   ....[61]....
        /*01d0*/ 	.word	0xffffffff


	//   ....[62]....
        /*01d4*/ 	.word	0xffffffff


	//   ....[63]....
        /*01d8*/ 	.word	0xffffffff


	//   ....[64]....
        /*01dc*/ 	.word	0xffffffff


	//   ....[65]....
        /*01e0*/ 	.word	0xffffffff


	//   ....[66]....
        /*01e4*/ 	.word	0xffffffff


	//   ....[67]....
        /*01e8*/ 	.word	0xffffffff


	//   ....[68]....
        /*01ec*/ 	.word	0xffffffff


	//   ....[69]....
        /*01f0*/ 	.word	0xffffffff


	//   ....[70]....
        /*01f4*/ 	.word	0xffffffff


	//   ....[71]....
        /*01f8*/ 	.word	0xffffffff


	//   ....[72]....
        /*01fc*/ 	.word	0xffffffff


	//   ....[73]....
        /*0200*/ 	.word	0xffffffff


	//   ....[74]....
        /*0204*/ 	.word	0xffffffff


	//   ....[75]....
        /*0208*/ 	.word	0xffffffff


	//   ....[76]....
        /*020c*/ 	.word	0xffffffff


	//   ....[77]....
        /*0210*/ 	.word	0xffffffff


	//   ....[78]....
        /*0214*/ 	.word	0xffffffff


	//   ....[79]....
        /*0218*/ 	.word	0xffffffff


	//   ....[80]....
        /*021c*/ 	.word	0xffffffff


	//   ....[81]....
        /*0220*/ 	.word	0xffffffff


	//   ....[82]....
        /*0224*/ 	.word	0xffffffff


	//   ....[83]....
        /*0228*/ 	.word	0xffffffff


	//   ....[84]....
        /*022c*/ 	.word	0xffffffff


	//   ....[85]....
        /*0230*/ 	.word	0xffffffff


	//----- nvinfo : EIATTR_COOP_GROUP_INSTR_OFFSETS
	.align		4
.L_3235:
        /*0234*/ 	.byte	0x04, 0x28
        /*0236*/ 	.short	(.L_3237 - .L_3236)


	//   ....[0]....
.L_3236:
        /*0238*/ 	.word	0x000000b0


	//   ....[1]....
        /*023c*/ 	.word	0x00000a50


	//   ....[2]....
        /*0240*/ 	.word	0x00000a80


	//   ....[3]....
        /*0244*/ 	.word	0x00000b00


	//   ....[4]....
        /*0248*/ 	.word	0x00000b10


	//   ....[5]....
        /*024c*/ 	.word	0x00000b60


	//   ....[6]....
        /*0250*/ 	.word	0x00000b70


	//   ....[7]....
        /*0254*/ 	.word	0x00000bc0


	//   ....[8]....
        /*0258*/ 	.word	0x00000bd0


	//   ....[9]....
        /*025c*/ 	.word	0x00000c20


	//   ....[10]....
        /*0260*/ 	.word	0x00000c30


	//   ....[11]....
        /*0264*/ 	.word	0x00000ce0


	//   ....[12]....
        /*0268*/ 	.word	0x00000d10


	//   ....[13]....
        /*026c*/ 	.word	0x00000d90


	//   ....[14]....
        /*0270*/ 	.word	0x00000da0


	//   ....[15]....
        /*0274*/ 	.word	0x00000df0


	//   ....[16]....
        /*0278*/ 	.word	0x00000e00


	//   ....[17]....
        /*027c*/ 	.word	0x00000e60


	//   ....[18]....
        /*0280*/ 	.word	0x00000e80


	//   ....[19]....
        /*0284*/ 	.word	0x00000ee0


	//   ....[20]....
        /*0288*/ 	.word	0x00000ef0


	//   ....[21]....
        /*028c*/ 	.word	0x00001060


	//   ....[22]....
        /*0290*/ 	.word	0x00001070


	//   ....[23]....
        /*0294*/ 	.word	0x000010c0


	//   ....[24]....
        /*0298*/ 	.word	0x000010d0


	//   ....[25]....
        /*029c*/ 	.word	0x00001120


	//   ....[26]....
        /*02a0*/ 	.word	0x00001130


	//   ....[27]....
        /*02a4*/ 	.word	0x00001180


	//   ....[28]....
        /*02a8*/ 	.word	0x00001190


	//   ....[29]....
        /*02ac*/ 	.word	0x000011e0


	//   ....[30]....
        /*02b0*/ 	.word	0x000011f0


	//   ....[31]....
        /*02b4*/ 	.word	0x000017d0


	//   ....[32]....
        /*02b8*/ 	.word	0x000017e0


	//   ....[33]....
        /*02bc*/ 	.word	0x00001830


	//   ....[34]....
        /*02c0*/ 	.word	0x00001840


	//   ....[35]....
        /*02c4*/ 	.word	0x00001890


	//   ....[36]....
        /*02c8*/ 	.word	0x000018a0


	//   ....[37]....
        /*02cc*/ 	.word	0x000018f0


	//   ....[38]....
        /*02d0*/ 	.word	0x00001900


	//   ....[39]....
        /*02d4*/ 	.word	0x00001950


	//   ....[40]....
        /*02d8*/ 	.word	0x00001960


	//   ....[41]....
        /*02dc*/ 	.word	0x000019f0


	//   ....[42]....
        /*02e0*/ 	.word	0x00001a00


	//   ....[43]....
        /*02e4*/ 	.word	0x00001a50


	//   ....[44]....
        /*02e8*/ 	.word	0x00001a60


	//   ....[45]....
        /*02ec*/ 	.word	0x00001ab0


	//   ....[46]....
        /*02f0*/ 	.word	0x00001ac0


	//   ....[47]....
        /*02f4*/ 	.word	0x00001b10


	//   ....[48]....
        /*02f8*/ 	.word	0x00001b20


	//   ....[49]....
        /*02fc*/ 	.word	0x00001b70


	//   ....[50]....
        /*0300*/ 	.word	0x00001b80


	//   ....[51]....
        /*0304*/ 	.word	0x00001c30


	//   ....[52]....
        /*0308*/ 	.word	0x00001c40


	//   ....[53]....
        /*030c*/ 	.word	0x00001c90


	//   ....[54]....
        /*0310*/ 	.word	0x00001ca0


	//   ....[55]....
        /*0314*/ 	.word	0x00001cf0


	//   ....[56]....
        /*0318*/ 	.word	0x00001d00


	//   ....[57]....
        /*031c*/ 	.word	0x00001d50


	//   ....[58]....
        /*0320*/ 	.word	0x00001d60


	//   ....[59]....
        /*0324*/ 	.word	0x00001db0


	//   ....[60]....
        /*0328*/ 	.word	0x00001dc0


	//   ....[61]....
        /*032c*/ 	.word	0x00001e50


	//   ....[62]....
        /*0330*/ 	.word	0x00001e60


	//   ....[63]....
        /*0334*/ 	.word	0x00001eb0


	//   ....[64]....
        /*0338*/ 	.word	0x00001ec0


	//   ....[65]....
        /*033c*/ 	.word	0x00001f10


	//   ....[66]....
        /*0340*/ 	.word	0x00001f20


	//   ....[67]....
        /*0344*/ 	.word	0x00001f80


	//   ....[68]....
        /*0348*/ 	.word	0x00001f90


	//   ....[69]....
        /*034c*/ 	.word	0x00002000


	//   ....[70]....
        /*0350*/ 	.word	0x00002020


	//   ....[71]....
        /*0354*/ 	.word	0x000022a0


	//   ....[72]....
        /*0358*/ 	.word	0x000022b0


	//   ....[73]....
        /*035c*/ 	.word	0x00002300


	//   ....[74]....
        /*0360*/ 	.word	0x00002310


	//   ....[75]....
        /*0364*/ 	.word	0x00002360


	//   ....[76]....
        /*0368*/ 	.word	0x00002370


	//   ....[77]....
        /*036c*/ 	.word	0x000023c0


	//   ....[78]....
        /*0370*/ 	.word	0x000023d0


	//   ....[79]....
        /*0374*/ 	.word	0x00002420


	//   ....[80]....
        /*0378*/ 	.word	0x00002430


	//   ....[81]....
        /*037c*/ 	.word	0x000026c0


	//   ....[82]....
        /*0380*/ 	.word	0x00002710


	//   ....[83]....
        /*0384*/ 	.word	0x00002730


	//   ....[84]....
        /*0388*/ 	.word	0x00002750


	//   ....[85]....
        /*038c*/ 	.word	0x00002770


	//----- nvinfo : EIATTR_VRC_CTA_INIT_COUNT
	.align		4
.L_3237:
        /*0390*/ 	.byte	0x02, 0x4a
	.zero		1
	.zero		1


	//----- nvinfo : EIATTR_EXIT_INSTR_OFFSETS
	.align		4
        /*0394*/ 	.byte	0x04, 0x1c
        /*0396*/ 	.short	(.L_3239 - .L_3238)


	//   ....[0]....
.L_3238:
        /*0398*/ 	.word	0x00002aa0


	//----- nvinfo : EIATTR_CRS_STACK_SIZE
	.align		4
.L_3239:
        /*039c*/ 	.byte	0x04, 0x1e
        /*039e*/ 	.short	(.L_3241 - .L_3240)
.L_3240:
        /*03a0*/ 	.word	0x00000000


	//----- nvinfo : EIATTR_CBANK_PARAM_SIZE
	.align		4
.L_3241:
        /*03a4*/ 	.byte	0x03, 0x19
        /*03a6*/ 	.short	0x0060


	//----- nvinfo : EIATTR_PARAM_CBANK
	.align		4
        /*03a8*/ 	.byte	0x04, 0x0a
        /*03aa*/ 	.short	(.L_3243 - .L_3242)
	.align		4
.L_3242:
        /*03ac*/ 	.word	index@(.nv.constant0._ZN4vllm3moe44grouped_topk_fused_small_expert_count_kernelI13__nv_bfloat166__halfiLNS0_11ScoringFuncE1ELi384ELb0ELi8EEEvPT_PfPT1_PKT0_llllllbd)
        /*03b0*/ 	.short	0x0380
        /*03b2*/ 	.short	0x0060


	//----- nvinfo : EIATTR_SW_WAR
	.align		4
.L_3243:
        /*03b4*/ 	.byte	0x04, 0x36
        /*03b6*/ 	.short	(.L_3245 - .L_3244)
.L_3244:
        /*03b8*/ 	.word	0x00000008
.L_3245:


//--------------------- .nv.info._ZN4vllm3moe44grouped_topk_fused_small_expert_count_kernelI13__nv_bfloat166__halfiLNS0_11ScoringFuncE1ELi512ELb0ELi8EEEvPT_PfPT1_PKT0_llllllbd --------------------------
	.section	.nv.info._ZN4vllm3moe44grouped_topk_fused_small_expert_count_kernelI13__nv_bfloat166__halfiLNS0_11ScoringFuncE1ELi512ELb0ELi8EEEvPT_PfPT1_PKT0_llllllbd,"",@"SHT_CUDA_INFO"
	.sectionflags	@""
	.align	4


	//----- nvinfo : EIATTR_CUDA_API_VERSION
	.align		4
        /*0000*/ 	.byte	0x04, 0x37
        /*0002*/ 	.short	(.L_3247 - .L_3246)
.L_3246:
        /*0004*/ 	.word	0x00000082


	//----- nvinfo : EIATTR_KPARAM_INFO
	.align		4
.L_3247:
        /*0008*/ 	.byte	0x04, 0x17
        /*000a*/ 	.short	(.L_3249 - .L_3248)
.L_3248:
        /*000c*/ 	.word	0x00000000
        /*0010*/ 	.short	0x000b
        /*0012*/ 	.short	0x0058
        /*0014*/ 	.byte	0x00, 0xf0, 0x21, 0x00


	//----- nvinfo : EIATTR_KPARAM_INFO
	.align		4
.L_3249:
        /*0018*/ 	.byte	0x04, 0x17
        /*001a*/ 	.short	(.L_3251 - .L_3250)
.L_3250:
        /*001c*/ 	.word	0x00000000
        /*0020*/ 	.short	0x000a
        /*0022*/ 	.short	0x0050
        /*0024*/ 	.byte	0x00, 0xf0, 0x05, 0x00


	//----- nvinfo : EIATTR_KPARAM_INFO
	.align		4
.L_3251:
        /*0028*/ 	.byte	0x04, 0x17
        /*002a*/ 	.short	(.L_3253 - .L_3252)
.L_3252:
        /*002c*/ 	.word	0x00000000
        /*0030*/ 	.short	0x0009
        /*0032*/ 	.short	0x0048
        /*0034*/ 	.byte	0x00, 0xf0, 0x21, 0x00


	//----- nvinfo : EIATTR_KPARAM_INFO
	.align		4
.L_3253:
        /*0038*/ 	.byte	0x04, 0x17
        /*003a*/ 	.short	(.L_3255 - .L_3254)
.L_3254:
        /*003c*/ 	.word	0x00000000
        /*0040*/ 	.short	0x0008
        /*0042*/ 	.short	0x0040
        /*0044*/ 	.byte	0x00, 0xf0, 0x21, 0x00


	//----- nvinfo : EIATTR_KPARAM_INFO
	.align		4
.L_3255:
        /*0048*/ 	.byte	0x04, 0x17
        /*004a*/ 	.short	(.L_3257 - .L_3256)
.L_3256:
        /*004c*/ 	.word	0x00000000
        /*0050*/ 	.short	0x0007
        /*0052*/ 	.short	0x0038
        /*0054*/ 	.byte	0x00, 0xf0, 0x21, 0x00


	//----- nvinfo : EIATTR_KPARAM_INFO
	.align		4
.L_3257:
        /*0058*/ 	.byte	0x04, 0x17
        /*005a*/ 	.short	(.L_3259 - .L_3258)
.L_3258:
        /*005c*/ 	.word	0x00000000
        /*0060*/ 	.short	0x0006
        /*0062*/ 	.short	0x0030
        /*0064*/ 	.byte	0x00, 0xf0, 0x21, 0x00


	//----- nvinfo : EIATTR_KPARAM_INFO
	.align		4
.L_3259:
        /*0068*/ 	.byte	0x04, 0x17
        /*006a*/ 	.short	(.L_3261 - .L_3260)
.L_3260:
        /*006c*/ 	.word	0x00000000
        /*0070*/ 	.short	0x0005
        /*0072*/ 	.short	0x0028
        /*0074*/ 	.byte	0x00, 0xf0, 0x21, 0x00


	//----- nvinfo : EIATTR_KPARAM_INFO
	.align		4
.L_3261:
        /*0078*/ 	.byte	0x04, 0x17
        /*007a*/ 	.short	(.L_3263 - .L_3262)
.L_3262:
        /*007c*/ 	.word	0x00000000
        /*0080*/ 	.short	0x0004
        /*0082*/ 	.short	0x0020
        /*0084*/ 	.byte	0x00, 0xf0, 0x21, 0x00


	//----- nvinfo : EIATTR_KPARAM_INFO
	.align		4
.L_3263:
        /*0088*/ 	.byte	0x04, 0x17
        /*008a*/ 	.short	(.L_3265 - .L_3264)
.L_3264:
        /*008c*/ 	.word	0x00000000
        /*0090*/ 	.short	0x0003
        /*0092*/ 	.short	0x0018
        /*0094*/ 	.byte	0x00, 0xf5, 0x21, 0x00


	//----- nvinfo : EIATTR_KPARAM_INFO
	.align		4
.L_3265:
        /*0098*/ 	.byte	0x04, 0x17
        /*009a*/ 	.short	(.L_3267 - .L_3266)
.L_3266:
        /*009c*/ 	.word	0x00000000
        /*00a0*/ 	.short	0x0002
        /*00a2*/ 	.short	0x0010
        /*00a4*/ 	.byte	0x00, 0xf5, 0x21, 0x00


	//----- nvinfo : EIATTR_KPARAM_INFO
	.align		4
.L_3267:
        /*00a8*/ 	.byte	0x04, 0x17
        /*00aa*/ 	.short	(.L_3269 - .L_3268)
.L_3268:
        /*00ac*/ 	.word	0x00000000
        /*00b0*/ 	.short	0x0001
        /*00b2*/ 	.short	0x0008
        /*00b4*/ 	.byte	0x00, 0xf5, 0x21, 0x00


	//----- nvinfo : EIATTR_KPARAM_INFO
	.align		4
.L_3269:
        /*00b8*/ 	.byte	0x04, 0x17
        /*00ba*/ 	.short	(.L_3271 - .L_3270)
.L_3270:
        /*00bc*/ 	.word	0x00000000
        /*00c0*/ 	.short	0x0000
        /*00c2*/ 	.short	0x0000
        /*00c4*/ 	.byte	0x00, 0xf5, 0x21, 0x00


	//----- nvinfo : EIATTR_SPARSE_MMA_MASK
	.align		4
.L_3271:
        /*00c8*/ 	.byte	0x03, 0x50
        /*00ca*/ 	.short	0x0000


	//----- nvinfo : EIATTR_MAXREG_COUNT
	.align		4
        /*00cc*/ 	.byte	0x03, 0x1b
        /*00ce*/ 	.short	0x00ff


	//----- nvinfo : EIATTR_NUM_BARRIERS
	.align		4
        /*00d0*/ 	.byte	0x02, 0x4c
        /*00d2*/ 	.byte	0x01
	.zero		1


	//----- nvinfo : EIATTR_MERCURY_ISA_VERSION
	.align		4
        /*00d4*/ 	.byte	0x03, 0x5f
        /*00d6*/ 	.short	0x0101


	//----- nvinfo : EIATTR_COOP_GROUP_MASK_REGIDS
	.align		4
        /*00d8*/ 	.byte	0x04, 0x29
        /*00da*/ 	.short	(.L_3273 - .L_3272)


	//   ....[0]....
.L_3272:
        /*00dc*/ 	.word	0xffffffff


	//   ....[1]....
        /*00e0*/ 	.word	0xffffffff


	//   ....[2]....
        /*00e4*/ 	.word	0xffffffff


	//   ....[3]....
        /*00e8*/ 	.word	0xffffffff


	//   ....[4]....
        /*00ec*/ 	.word	0xffffffff


	//   ....[5]....
        /*00f0*/ 	.word	0xffffffff


	//   ....[6]....
        /*00f4*/ 	.word	0xffffffff


	//   ....[7]....
        /*00f8*/ 	.word	0xffffffff


	//   ....[8]....
        /*00fc*/ 	.word	0xffffffff


	//   ....[9]....
        /*0100*/ 	.word	0xffffffff


	//   ....[10]....
        /*0104*/ 	.word	0xffffffff


	//   ....[11]....
        /*0108*/ 	.word	0xffffffff


	//   ....[12]....
        /*010c*/ 	.word	0xffffffff


	//   ....[13]....
        /*0110*/ 	.word	0xffffffff


	//   ....[14]....
        /*0114*/ 	.word	0xffffffff


	//   ....[15]....
        /*0118*/ 	.word	0xffffffff


	//   ....[16]....
        /*011c*/ 	.word	0xffffffff


	//   ....[17]....
        /*0120*/ 	.word	0xffffffff


	//   ....[18]....
        /*0124*/ 	.word	0xffffffff


	//   ....[19]....
        /*0128*/ 	.word	0xffffffff


	//   ....[20]....
        /*012c*/ 	.word	0xffffffff


	//   ....[21]....
        /*0130*/ 	.word	0xffffffff


	//   ....[22]....
        /*0134*/ 	.word	0xffffffff


	//   ....[23]....
        /*0138*/ 	.word	0xffffffff


	//   ....[24]....
        /*013c*/ 	.word	0xffffffff


	//   ....[25]....
        /*0140*/ 	.word	0xffffffff


	//   ....[26]....
        /*0144*/ 	.word	0xffffffff


	//   ....[27]....
        /*0148*/ 	.word	0xffffffff


	//   ....[28]....
        /*014c*/ 	.word	0xffffffff


	//   ....[29]....
        /*0150*/ 	.word	0xffffffff


	//   ....[30]....
        /*0154*/ 	.word	0xffffffff


	//   ....[31]....
        /*0158*/ 	.word	0xffffffff


	//   ....[32]....
        /*015c*/ 	.word	0xffffffff


	//   ....[33]....
        /*0160*/ 	.word	0xffffffff


	//   ....[34]....
        /*0164*/ 	.word	0xffffffff


	//   ....[35]....
        /*0168*/ 	.word	0xffffffff


	//   ....[36]....
        /*016c*/ 	.word	0xffffffff


	//   ....[37]....
        /*0170*/ 	.word	0xffffffff


	//   ....[38]....
        /*0174*/ 	.word	0xffffffff


	//   ....[39]....
        /*0178*/ 	.word	0xffffffff


	//   ....[40]....
        /*017c*/ 	.word	0xffffffff


	//   ....[41]....
        /*0180*/ 	.word	0xffffffff


	//   ....[42]....
        /*0184*/ 	.word	0xffffffff


	//   ....[43]....
        /*0188*/ 	.word	0xffffffff


	//   ....[44]....
        /*018c*/ 	.word	0xffffffff


	//   ....[45]....
        /*0190*/ 	.word	0xffffffff


	//   ....[46]....
        /*0194*/ 	.word	0xffffffff


	//   ....[47]....
        /*0198*/ 	.word	0xffffffff


	//   ....[48]....
        /*019c*/ 	.word	0xffffffff


	//   ....[49]....
        /*01a0*/ 	.word	0xffffffff


	//   ....[50]....
        /*01a4*/ 	.word	0xffffffff


	//   ....[51]....
        /*01a8*/ 	.word	0xffffffff


	//   ....[52]....
        /*01ac*/ 	.word	0xffffffff


	//   ....[53]....
        /*01b0*/ 	.word	0xffffffff


	//   ....[54]....
        /*01b4*/ 	.word	0xffffffff


	//   ....[55]....
        /*01b8*/ 	.word	0xffffffff


	//   ....[56]....
        /*01bc*/ 	.word	0xffffffff


	//   ....[57]....
        /*01c0*/ 	.word	0xffffffff


	//   ....[58]....
        /*01c4*/ 	.word	0xffffffff


	//   ....[59]....
        /*01c8*/ 	.word	0xffffffff


	//   ....[60]....
        /*01cc*/ 	.word	0xffffffff


	//   ....[61]....
        /*01d0*/ 	.word	0xffffffff


	//   ....[62]....
        /*01d4*/ 	.word	0xffffffff


	//   ....[63]....
        /*01d8*/ 	.word	0xffffffff


	//   ....[64]....
        /*01dc*/ 	.word	0xffffffff


	//   ....[65]....
        /*01e0*/ 	.word	0xffffffff


	//   ....[66]....
        /*01e4*/ 	.word	0xffffffff


	//   ....[67]....
        /*01e8*/ 	.word	0xffffffff


	//   ....[68]....
        /*01ec*/ 	.word	0xffffffff


	//   ....[69]....
        /*01f0*/ 	.word	0xffffffff


	//   ....[70]....
        /*01f4*/ 	.word	0xffffffff


	//   ....[71]....
        /*01f8*/ 	.word	0xffffffff


	//   ....[72]....
        /*01fc*/ 	.word	0xffffffff


	//   ....[73]....
        /*0200*/ 	.word	0xffffffff


	//   ....[74]....
        /*0204*/ 	.word	0xffffffff


	//   ....[75]....
        /*0208*/ 	.word	0xffffffff


	//   ....[76]....
        /*020c*/ 	.word	0xffffffff


	//   ....[77]....
        /*0210*/ 	.word	0xffffffff


	//   ....[78]....
        /*0214*/ 	.word	0xffffffff


	//   ....[79]....
        /*0218*/ 	.word	0xffffffff


	//   ....[80]....
        /*021c*/ 	.word	0xffffffff


	//   ....[81]....
        /*0220*/ 	.word	0xffffffff


	//   ....[82]....
        /*0224*/ 	.word	0xffffffff


	//   ....[83]....
        /*0228*/ 	.word	0xffffffff


	//   ....[84]....
        /*022c*/ 	.word	0xffffffff


	//   ....[85]....
        /*0230*/ 	.word	0xffffffff


	//----- nvinfo : EIATTR_COOP_GROUP_INSTR_OFFSETS
	.align		4
.L_3273:
        /*0234*/ 	.byte	0x04, 0x28
        /*0236*/ 	.short	(.L_3275 - .L_3274)


	//   ....[0]....
.L_3274:
        /*0238*/ 	.word	0x000000b0


	//   ....[1]....
        /*023c*/ 	.word	0x00000a50


	//   ....[2]....
        /*0240*/ 	.word	0x00000a80


	//   ....[3]....
        /*0244*/ 	.word	0x00000b00


	//   ....[4]....
        /*0248*/ 	.word	0x00000b10


	//   ....[5]....
        /*024c*/ 	.word	0x00000b60


	//   ....[6]....
        /*0250*/ 	.word	0x00000b70


	//   ....[7]....
        /*0254*/ 	.word	0x00000bc0


	//   ....[8]....
        /*0258*/ 	.word	0x00000bd0


	//   ....[9]....
        /*025c*/ 	.word	0x00000c20


	//   ....[10]....
        /*0260*/ 	.word	0x00000c30


	//   ....[11]....
        /*0264*/ 	.word	0x00000ce0


	//   ....[12]....
        /*0268*/ 	.word	0x00000d10


	//   ....[13]....
        /*026c*/ 	.word	0x00000d90


	//   ....[14]....
        /*0270*/ 	.word	0x00000da0


	//   ....[15]....
        /*0274*/ 	.word	0x00000df0


	//   ....[16]....
        /*0278*/ 	.word	0x00000e00


	//   ....[17]....
        /*027c*/ 	.word	0x00000e60


	//   ....[18]....
        /*0280*/ 	.word	0x00000e80


	//   ....[19]....
        /*0284*/ 	.word	0x00000ee0


	//   ....[20]....
        /*0288*/ 	.word	0x00000ef0


	//   ....[21]....
        /*028c*/ 	.word	0x00001060


	//   ....[22]....
        /*0290*/ 	.word	0x00001070


	//   ....[23]....
        /*0294*/ 	.word	0x000010c0


	//   ....[24]....
        /*0298*/ 	.word	0x000010d0


	//   ....[25]....
        /*029c*/ 	.word	0x00001120


	//   ....[26]....
        /*02a0*/ 	.word	0x00001130


	//   ....[27]....
        /*02a4*/ 	.word	0x00001180


	//   ....[28]....
        /*02a8*/ 	.word	0x00001190


	//   ....[29]....
        /*02ac*/ 	.word	0x000011e0


	//   ....[30]....
        /*02b0*/ 	.word	0x000011f0


	//   ....[31]....
        /*02b4*/ 	.word	0x00001760


	//   ....[32]....
        /*02b8*/ 	.word	0x00001770


	//   ....[33]....
        /*02bc*/ 	.word	0x000017c0


	//   ....[34]....
        /*02c0*/ 	.word	0x000017d0


	//   ....[35]....
        /*02c4*/ 	.word	0x00001820


	//   ....[36]....
        /*02c8*/ 	.word	0x00001830


	//   ....[37]....
        /*02cc*/ 	.word	0x00001880


	//   ....[38]....
        /*02d0*/ 	.word	0x00001890


	//   ....[39]....
        /*02d4*/ 	.word	0x000018e0


	//   ....[40]....
        /*02d8*/ 	.word	0x000018f0


	//   ....[41]....
        /*02dc*/ 	.word	0x00001980


	//   ....[42]....
        /*02e0*/ 	.word	0x00001990


	//   ....[43]....
        /*02e4*/ 	.word	0x000019e0


	//   ....[44]....
        /*02e8*/ 	.word	0x000019f0


	//   ....[45]....
        /*02ec*/ 	.word	0x00001a40


	//   ....[46]....
        /*02f0*/ 	.word	0x00001a50


	//   ....[47]....
        /*02f4*/ 	.word	0x00001aa0


	//   ....[48]....
        /*02f8*/ 	.word	0x00001ab0


	//   ....[49]....
        /*02fc*/ 	.word	0x00001b00


	//   ....[50]....
        /*0300*/ 	.word	0x00001b10


	//   ....[51]....
        /*0304*/ 	.word	0x00001bb0


	//   ....[52]....
        /*0308*/ 	.word	0x00001bc0


	//   ....[53]....
        /*030c*/ 	.word	0x00001c10


	//   ....[54]....
        /*0310*/ 	.word	0x00001c20


	//   ....[55]....
        /*0314*/ 	.word	0x00001c70


	//   ....[56]....
        /*0318*/ 	.word	0x00001c80


	//   ....[57]....
        /*031c*/ 	.word	0x00001cd0


	//   ....[58]....
        /*0320*/ 	.word	0x00001ce0


	//   ....[59]....
        /*0324*/ 	.word	0x00001d30


	//   ....[60]....
        /*0328*/ 	.word	0x00001d40


	//   ....[61]....
        /*032c*/ 	.word	0x00001dd0


	//   ....[62]....
        /*0330*/ 	.word	0x00001de0


	//   ....[63]....
        /*0334*/ 	.word	0x00001e30


	//   ....[64]....
        /*0338*/ 	.word	0x00001e40


	//   ....[65]....
        /*033c*/ 	.word	0x00001e90


	//   ....[66]....
        /*0340*/ 	.word	0x00001ea0


	//   ....[67]....
        /*0344*/ 	.word	0x00001f00


	//   ....[68]....
        /*0348*/ 	.word	0x00001f10


	//   ....[69]....
        /*034c*/ 	.word	0x00001f80


	//   ....[70]....
        /*0350*/ 	.word	0x00001fb0


	//   ....[71]....
        /*0354*/ 	.word	0x00002220


	//   ....[72]....
        /*0358*/ 	.word	0x00002240


	//   ....[73]....
        /*035c*/ 	.word	0x00002290


	//   ....[74]....
        /*0360*/ 	.word	0x000022a0


	//   ....[75]....
        /*0364*/ 	.word	0x000022f0


	//   ....[76]....
        /*0368*/ 	.word	0x00002300


	//   ....[77]....
        /*036c*/ 	.word	0x00002350


	//   ....[78]....
        /*0370*/ 	.word	0x00002360


	//   ....[79]....
        /*0374*/ 	.word	0x000023b0


	//   ....[80]....
        /*0378*/ 	.word	0x000023c0


	//   ....[81]....
        /*037c*/ 	.word	0x00002620


	//   ....[82]....
        /*0380*/ 	.word	0x00002670


	//   ....[83]....
        /*0384*/ 	.word	0x00002690


	//   ....[84]....
        /*0388*/ 	.word	0x000026b0


	//   ....[85]....
        /*038c*/ 	.word	0x000026d0


	//----- nvinfo : EIATTR_VRC_CTA_INIT_COUNT
	.align		4
.L_3275:
        /*0390*/ 	.byte	0x02, 0x4a
	.zero		1
	.zero		1


	//----- nvinfo : EIATTR_EXIT_INSTR_OFFSETS
	.align		4
        /*0394*/ 	.byte	0x04, 0x1c
        /*0396*/ 	.short	(.L_3277 - .L_3276)


	//   ....[0]....
.L_3276:
        /*0398*/ 	.word	0x00002a00


	//----- nvinfo : EIATTR_CRS_STACK_SIZE
	.align		4
.L_3277:
        /*039c*/ 	.byte	0x04, 0x1e
        /*039e*/ 	.short	(.L_3279 - .L_3278)
.L_3278:
        /*03a0*/ 	.word	0x00000000


	//----- nvinfo : EIATTR_CBANK_PARAM_SIZE
	.align		4
.L_3279:
        /*03a4*/ 	.byte	0x03, 0x19
        /*03a6*/ 	.short	0x0060


	//----- nvinfo : EIATTR_PARAM_CBANK
	.align		4
        /*03a8*/ 	.byte	0x04, 0x0a
        /*03aa*/ 	.short	(.L_3281 - .L_3280)
	.align		4
.L_3280:
        /*03ac*/ 	.word	index@(.nv.constant0._ZN4vllm3moe44grouped_topk_fused_small_expert_count_kernelI13__nv_bfloat166__halfiLNS0_11ScoringFuncE1ELi512ELb0ELi8EEEvPT_PfPT1_PKT0_llllllbd)
        /*03b0*/ 	.short	0x0380
        /*03b2*/ 	.short	0x0060


	//----- nvinfo : EIATTR_SW_WAR
	.align		4
.L_3281:
        /*03b4*/ 	.byte	0x04, 0x36
        /*03b6*/ 	.short	(.L_3283 - .L_3282)
.L_3282:
        /*03b8*/ 	.word	0x00000008
.L_3283:


//--------------------- .nv.info._ZN4vllm3moe44grouped_topk_fused_small_expert_count_kernelI13__nv_bfloat166__halfiLNS0_11ScoringFuncE1ELi512ELb0ELi22EEEvPT_PfPT1_PKT0_llllllbd --------------------------
	.section	.nv.info._ZN4vllm3moe44grouped_topk_fused_small_expert_count_kernelI13__nv_bfloat166__halfiLNS0_11ScoringFuncE1ELi512ELb0ELi22EEEvPT_PfPT1_PKT0_llllllbd,"",@"SHT_CUDA_INFO"
	.sectionflags	@""
	.align	4


	//----- nvinfo : EIATTR_CUDA_API_VERSION
	.align		4
        /*0000*/ 	.byte	0x04, 0x37
        /*0002*/ 	.short	(.L_3285 - .L_3284)
.L_3284:
        /*0004*/ 	.word	0x00000082


	//----- nvinfo : EIATTR_KPARAM_INFO
	.align		4
.L_3285:
        /*0008*/ 	.byte	0x04, 0x17
        /*000a*/ 	.short	(.L_3287 - .L_3286)
.L_3286:
        /*000c*/ 	.word	0x00000000
        /*0010*/ 	.short	0x000b
        /*0012*/ 	.short	0x0058
        /*0014*/ 	.byte	0x00, 0xf0, 0x21, 0x00


	//----- nvinfo : EIATTR_KPARAM_INFO
	.align		4
.L_3287:
        /*0018*/ 	.byte	0x04, 0x17
        /*001a*/ 	.short	(.L_3289 - .L_3288)
.L_3288:
        /*001c*/ 	.word	0x00000000
        /*0020*/ 	.short	0x000a
        /*0022*/ 	.short	0x0050
        /*0024*/ 	.byte	0x00, 0xf0, 0x05, 0x00


	//----- nvinfo : EIATTR_KPARAM_INFO
	.align		4
.L_3289:
        /*0028*/ 	.byte	0x04, 0x17
        /*002a*/ 	.short	(.L_3291 - .L_3290)
.L_3290:
        /*002c*/ 	.word	0x00000000
        /*0030*/ 	.short	0x0009
        /*0032*/ 	.short	0x0048
        /*0034*/ 	.byte	0x00, 0xf0, 0x21, 0x00


	//----- nvinfo : EIATTR_KPARAM_INFO
	.align		4
.L_3291:
        /*0038*/ 	.byte	0x04, 0x17
        /*003a*/ 	.short	(.L_3293 - .L_3292)
.L_3292:
        /*003c*/ 	.word	0x00000000
        /*0040*/ 	.short	0x0008
        /*0042*/ 	.short	0x0040
        /*0044*/ 	.byte	0x00, 0xf0, 0x21, 0x00


	//----- nvinfo : EIATTR_KPARAM_INFO
	.align		4
.L_3293:
        /*0048*/ 	.byte	0x04, 0x17
        /*004a*/ 	.short	(.L_3295 - .L_3294)
.L_3294:
        /*004c*/ 	.word	0x00000000
        /*0050*/ 	.short	0x0007
        /*0052*/ 	.short	0x0038
        /*0054*/ 	.byte	0x00, 0xf0, 0x21, 0x00


	//----- nvinfo : EIATTR_KPARAM_INFO
	.align		4
.L_3295:
        /*0058*/ 	.byte	0x04, 0x17
        /*005a*/ 	.short	(.L_3297 - .L_3296)
.L_3296:
        /*005c*/ 	.word	0x00000000
        /*0060*/ 	.short	0x0006
        /*0062*/ 	.short	0x0030
        /*0064*/ 	.byte	0x00, 0xf0, 0x21, 0x00


	//----- nvinfo : EIATTR_KPARAM_INFO
	.align		4
.L_3297:
        /*0068*/ 	.byte	0x04, 0x17
        /*006a*/ 	.short	(.L_3299 - .L_3298)
.L_3298:
        /*006c*/ 	.word	0x00000000
        /*0070*/ 	.short	0x0005
        /*0072*/ 	.short	0x0028
        /*0074*/ 	.byte	0x00, 0xf0, 0x21, 0x00


	//----- nvinfo : EIATTR_KPARAM_INFO
	.align		4
.L_3299:
        /*0078*/ 	.byte	0x04, 0x17
        /*007a*/ 	.short	(.L_3301 - .L_3300)
.L_3300:
        /*007c*/ 	.word	0x00000000
        /*0080*/ 	.short	0x0004
        /*0082*/ 	.short	0x0020
        /*0084*/ 	.byte	0x00, 0xf0, 0x21, 0x00


	//----- nvinfo : EIATTR_KPARAM_INFO
	.align		4
.L_3301:
        /*0088*/ 	.byte	0x04, 0x17
        /*008a*/ 	.short	(.L_3303 - .L_3302)
.L_3302:
        /*008c*/ 	.word	0x00000000
        /*0090*/ 	.short	0x0003
        /*0092*/ 	.short	0x0018
        /*0094*/ 	.byte	0x00, 0xf5, 0x21, 0x00


	//----- nvinfo : EIATTR_KPARAM_INFO
	.align		4
.L_3303:
        /*0098*/ 	.byte	0x04, 0x17
        /*009a*/ 	.short	(.L_3305 - .L_3304)
.L_3304:
        /*009c*/ 	.word	0x00000000
        /*00a0*/ 	.short	0x0002
        /*00a2*/ 	.short	0x0010
        /*00a4*/ 	.byte	0x00, 0xf5, 0x21, 0x00


	//----- nvinfo : EIATTR_KPARAM_INFO
	.align		4
.L_3305:
        /*00a8*/ 	.byte	0x04, 0x17
        /*00aa*/ 	.short	(.L_3307 - .L_3306)
.L_3306:
        /*00ac*/ 	.word	0x00000000
        /*00b0*/ 	.short	0x0001
        /*00b2*/ 	.short	0x0008
        /*00b4*/ 	.byte	0x00, 0xf5, 0x21, 0x00


	//----- nvinfo : EIATTR_KPARAM_INFO
	.align		4
.L_3307:
        /*00b8*/ 	.byte	0x04, 0x17
        /*00ba*/ 	.short	(.L_3309 - .L_3308)
.L_3308:
        /*00bc*/ 	.word	0x00000000
        /*00c0*/ 	.short	0x0000
        /*00c2*/ 	.short	0x0000
        /*00c4*/ 	.byte	0x00, 0xf5, 0x21, 0x00


	//----- nvinfo : EIATTR_SPARSE_MMA_MASK
	.align		4
.L_3309:
        /*00c8*/ 	.byte	0x03, 0x50
        /*00ca*/ 	.short	0x0000


	//----- nvinfo : EIATTR_MAXREG_COUNT
	.align		4
        /*00cc*/ 	.byte	0x03, 0x1b
        /*00ce*/ 	.short	0x00ff


	//----- nvinfo : EIATTR_NUM_BARRIERS
	.align		4
        /*00d0*/ 	.byte	0x02, 0x4c
        /*00d2*/ 	.byte	0x01
	.zero		1


	//----- nvinfo : EIATTR_MERCURY_ISA_VERSION
	.align		4
        /*00d4*/ 	.byte	0x03, 0x5f
        /*00d6*/ 	.short	0x0101


	//----- nvinfo : EIATTR_COOP_GROUP_MASK_REGIDS
	.align		4
        /*00d8*/ 	.byte	0x04, 0x29
        /*00da*/ 	.short	(.L_3311 - .L_3310)


	//   ....[0]....
.L_3310:
        /*00dc*/ 	.word	0xffffffff


	//   ....[1]....
        /*00e0*/ 	.word	0xffffffff


	//   ....[2]....
        /*00e4*/ 	.word	0xffffffff


	//   ....[3]....
        /*00e8*/ 	.word	0xffffffff


	//   ....[4]....
        /*00ec*/ 	.word	0xffffffff


	//   ....[5]....
        /*00f0*/ 	.word	0xffffffff


	//   ....[6]....
        /*00f4*/ 	.word	0xffffffff


	//   ....[7]....
        /*00f8*/ 	.word	0xffffffff


	//   ....[8]....
        /*00fc*/ 	.word	0xffffffff


	//   ....[9]....
        /*0100*/ 	.word	0xffffffff


	//   ....[10]....
        /*0104*/ 	.word	0xffffffff


	//   ....[11]....
        /*0108*/ 	.word	0xffffffff


	//   ....[12]....
        /*010c*/ 	.word	0xffffffff


	//   ....[13]....
        /*0110*/ 	.word	0xffffffff


	//   ....[14]....
        /*0114*/ 	.word	0xffffffff


	//   ....[15]....
        /*0118*/ 	.word	0xffffffff


	//   ....[16]....
        /*011c*/ 	.word	0xffffffff


	//   ....[17]....
        /*0120*/ 	.word	0xffffffff


	//   ....[18]....
        /*0124*/ 	.word	0xffffffff


	//   ....[19]....
        /*0128*/ 	.word	0xffffffff


	//   ....[20]....
        /*012c*/ 	.word	0xffffffff


	//   ....[21]....
        /*0130*/ 	.word	0xffffffff


	//   ....[22]....
        /*0134*/ 	.word	0xffffffff


	//   ....[23]....
        /*0138*/ 	.word	0xffffffff


	//   ....[24]....
        /*013c*/ 	.word	0xffffffff


	//   ....[25]....
        /*0140*/ 	.word	0xffffffff


	//   ....[26]....
        /*0144*/ 	.word	0xffffffff


	//   ....[27]....
        /*0148*/ 	.word	0xffffffff


	//   ....[28]....
        /*014c*/ 	.word	0xffffffff


	//   ....[29]....
        /*0150*/ 	.word	0xffffffff


	//   ....[30]....
        /*0154*/ 	.word	0xffffffff


	//   ....[31]....
        /*0158*/ 	.word	0xffffffff


	//   ....[32]....
        /*015c*/ 	.word	0xffffffff


	//   ....[33]....
        /*0160*/ 	.word	0xffffffff


	//   ....[34]....
        /*0164*/ 	.word	0xffffffff


	//   ....[35]....
        /*0168*/ 	.word	0xffffffff


	//   ....[36]....
        /*016c*/ 	.word	0xffffffff


	//   ....[37]....
        /*0170*/ 	.word	0xffffffff


	//   ....[38]....
        /*0174*/ 	.word	0xffffffff


	//   ....[39]....
        /*0178*/ 	.word	0xffffffff


	//   ....[40]....
        /*017c*/ 	.word	0xffffffff


	//   ....[41]....
        /*0180*/ 	.word	0xffffffff


	//   ....[42]....
        /*0184*/ 	.word	0xffffffff


	//   ....[43]....
        /*0188*/ 	.word	0xffffffff


	//   ....[44]....
        /*018c*/ 	.word	0xffffffff


	//   ....[45]....
        /*0190*/ 	.word	0xffffffff


	//   ....[46]....
        /*0194*/ 	.word	0xffffffff


	//   ....[47]....
        /*0198*/ 	.word	0xffffffff


	//   ....[48]....
        /*019c*/ 	.word	0xffffffff


	//   ....[49]....
        /*01a0*/ 	.word	0xffffffff


	//   ....[50]....
        /*01a4*/ 	.word	0xffffffff


	//   ....[51]....
        /*01a8*/ 	.word	0xffffffff


	//   ....[52]....
        /*01ac*/ 	.word	0xffffffff


	//   ....[53]....
        /*01b0*/ 	.word	0xffffffff


	//   ....[54]....
        /*01b4*/ 	.word	0xffffffff


	//   ....[55]....
        /*01b8*/ 	.word	0xffffffff


	//   ....[56]....
        /*01bc*/ 	.word	0xffffffff


	//   ....[57]....
        /*01c0*/ 	.word	0xffffffff


	//   ....[58]....
        /*01c4*/ 	.word	0xffffffff


	//   ....[59]....
        /*01c8*/ 	.word	0xffffffff


	//   ....[60]....
        /*01cc*/ 	.word	0xffffffff


	//   ....[61]....
        /*01d0*/ 	.word	0xffffffff


	//   ....[62]....
        /*01d4*/ 	.word	0xffffffff


	//   ....[63]....
        /*01d8*/ 	.word	0xffffffff


	//   ....[64]....
        /*01dc*/ 	.word	0xffffffff


	//   ....[65]....
        /*01e0*/ 	.word	0xffffffff


	//   ....[66]....
        /*01e4*/ 	.word	0xffffffff


	//   ....[67]....
        /*01e8*/ 	.word	0xffffffff


	//   ....[68]....
        /*01ec*/ 	.word	0xffffffff


	//   ....[69]....
        /*01f0*/ 	.word	0xffffffff


	//   ....[70]....
        /*01f4*/ 	.word	0xffffffff


	//   ....[71]....
        /*01f8*/ 	.word	0xffffffff


	//   ....[72]....
        /*01fc*/ 	.word	0xffffffff


	//   ....[73]....
        /*0200*/ 	.word	0xffffffff


	//   ....[74]....
        /*0204*/ 	.word	0xffffffff


	//   ....[75]....
        /*0208*/ 	.word	0xffffffff


	//   ....[76]....
        /*020c*/ 	.word	0xffffffff


	//   ....[77]....
        /*0210*/ 	.word	0xffffffff


	//   ....[78]....
        /*0214*/ 	.word	0xffffffff


	//   ....[79]....
        /*0218*/ 	.word	0xffffffff


	//   ....[80]....
        /*021c*/ 	.word	0xffffffff


	//   ....[81]....
        /*0220*/ 	.word	0xffffffff


	//   ....[82]....
        /*0224*/ 	.word	0xffffffff


	//   ....[83]....
        /*0228*/ 	.word	0xffffffff


	//   ....[84]....
        /*022c*/ 	.word	0xffffffff


	//   ....[85]....
        /*0230*/ 	.word	0xffffffff


	//----- nvinfo : EIATTR_COOP_GROUP_INSTR_OFFSETS
	.align		4
.L_3311:
        /*0234*/ 	.byte	0x04, 0x28
        /*0236*/ 	.short	(.L_3313 - .L_3312)


	//   ....[0]....
.L_3312:
        /*0238*/ 	.word	0x000000b0


	//   ....[1]....
        /*023c*/ 	.word	0x00000a50


	//   ....[2]....
        /*0240*/ 	.word	0x00000a80


	//   ....[3]....
        /*0244*/ 	.word	0x00000b00


	//   ....[4]....
        /*0248*/ 	.word	0x00000b10


	//   ....[5]....
        /*024c*/ 	.word	0x00000b60


	//   ....[6]....
        /*0250*/ 	.word	0x00000b70


	//   ....[7]....
        /*0254*/ 	.word	0x00000bc0


	//   ....[8]....
        /*0258*/ 	.word	0x00000bd0


	//   ....[9]....
        /*025c*/ 	.word	0x00000c20


	//   ....[10]....
        /*0260*/ 	.word	0x00000c30


	//   ....[11]....
        /*0264*/ 	.word	0x00000ce0


	//   ....[12]....
        /*0268*/ 	.word	0x00000d10


	//   ....[13]....
        /*026c*/ 	.word	0x00000d90


	//   ....[14]....
        /*0270*/ 	.word	0x00000da0


	//   ....[15]....
        /*0274*/ 	.word	0x00000df0


	//   ....[16]....
        /*0278*/ 	.word	0x00000e00


	//   ....[17]....
        /*027c*/ 	.word	0x00000e60


	//   ....[18]....
        /*0280*/ 	.word	0x00000e80


	//   ....[19]....
        /*0284*/ 	.word	0x00000ee0


	//   ....[20]....
        /*0288*/ 	.word	0x00000ef0


	//   ....[21]....
        /*028c*/ 	.word	0x00001060


	//   ....[22]....
        /*0290*/ 	.word	0x00001070


	//   ....[23]....
        /*0294*/ 	.word	0x000010c0


	//   ....[24]....
        /*0298*/ 	.word	0x000010d0


	//   ....[25]....
        /*029c*/ 	.word	0x00001120


	//   ....[26]....
        /*02a0*/ 	.word	0x00001130


	//   ....[27]....
        /*02a4*/ 	.word	0x00001180


	//   ....[28]....
        /*02a8*/ 	.word	0x00001190


	//   ....[29]....
        /*02ac*/ 	.word	0x000011e0


	//   ....[30]....
        /*02b0*/ 	.word	0x000011f0


	//   ....[31]....
        /*02b4*/ 	.word	0x000019e0


	//   ....[32]....
        /*02b8*/ 	.word	0x00001a10


	//   ....[33]....
        /*02bc*/ 	.word	0x00001a70


	//   ....[34]....
        /*02c0*/ 	.word	0x00001a80


	//   ....[35]....
        /*02c4*/ 	.word	0x00001ad0


	//   ....[36]....
        /*02c8*/ 	.word	0x00001ae0


	//   ....[37]....
        /*02cc*/ 	.word	0x00001b30


	//   ....[38]....
        /*02d0*/ 	.word	0x00001b40


	//   ....[39]....
        /*02d4*/ 	.word	0x00001b90


	//   ....[40]....
        /*02d8*/ 	.word	0x00001ba0


	//   ....[41]....
        /*02dc*/ 	.word	0x00001c70


	//   ....[42]....
        /*02e0*/ 	.word	0x00001ca0


	//   ....[43]....
        /*02e4*/ 	.word	0x00001d10


	//   ....[44]....
        /*02e8*/ 	.word	0x00001d20


	//   ....[45]....
        /*02ec*/ 	.word	0x00001d70


	//   ....[46]....
        /*02f0*/ 	.word	0x00001d80


	//   ....[47]....
        /*02f4*/ 	.word	0x00001dd0


	//   ....[48]....
        /*02f8*/ 	.word	0x00001de0


	//   ....[49]....
        /*02fc*/ 	.word	0x00001e40


	//   ....[50]....
        /*0300*/ 	.word	0x00001e60


	//   ....[51]....
        /*0304*/ 	.word	0x00001f30


	//   ....[52]....
        /*0308*/ 	.word	0x00001f50


	//   ....[53]....
        /*030c*/ 	.word	0x00001fb0


	//   ....[54]....
        /*0310*/ 	.word	0x00001fd0


	//   ....[55]....
        /*0314*/ 	.word	0x00002030


	//   ....[56]....
        /*0318*/ 	.word	0x00002040


	//   ....[57]....
        /*031c*/ 	.word	0x00002090


	//   ....[58]....
        /*0320*/ 	.word	0x000020a0


	//   ....[59]....
        /*0324*/ 	.word	0x00002100


	//   ....[60]....
        /*0328*/ 	.word	0x00002130


	//   ....[61]....
        /*032c*/ 	.word	0x000021f0


	//   ....[62]....
        /*0330*/ 	.word	0x00002200


	//   ....[63]....
        /*0334*/ 	.word	0x00002260


	//   ....[64]....
        /*0338*/ 	.word	0x00002280


	//   ....[65]....
        /*033c*/ 	.word	0x000022e0


	//   ....[66]....
        /*0340*/ 	.word	0x000022f0


	//   ....[67]....
        /*0344*/ 	.word	0x00002340


	//   ....[68]....
        /*0348*/ 	.word	0x00002350


	//   ....[69]....
        /*034c*/ 	.word	0x000023a0


	//   ....[70]....
        /*0350*/ 	.word	0x000023b0


	//   ....[71]....
        /*0354*/ 	.word	0x00002590


	//   ....[72]....
        /*0358*/ 	.word	0x000025c0


	//   ....[73]....
        /*035c*/ 	.word	0x00002620


	//   ....[74]....
        /*0360*/ 	.word	0x00002630


	//   ....[75]....
        /*0364*/ 	.word	0x00002680


	//   ....[76]....
        /*0368*/ 	.word	0x00002690


	//   ....[77]....
        /*036c*/ 	.word	0x000026e0


	//   ....[78]....
        /*0370*/ 	.word	0x000026f0


	//   ....[79]....
        /*0374*/ 	.word	0x00002740


	//   ....[80]....
        /*0378*/ 	.word	0x00002750


	//   ....[81]....
        /*037c*/ 	.word	0x000029c0


	//   ....[82]....
        /*0380*/ 	.word	0x00002a10


	//   ....[83]....
        /*0384*/ 	.word	0x00002a30


	//   ....[84]....
        /*0388*/ 	.word	0x00002a50


	//   ....[85]....
        /*038c*/ 	.word	0x00002a70


	//----- nvinfo : EIATTR_VRC_CTA_INIT_COUNT
	.align		4
.L_3313:
        /*0390*/ 	.byte	0x02, 0x4a
	.zero		1
	.zero		1


	//----- nvinfo : EIATTR_EXIT_INSTR_OFFSETS
	.align		4
        /*0394*/ 	.byte	0x04, 0x1c
        /*0396*/ 	.short	(.L_3315 - .L_3314)


	//   ....[0]....
.L_3314:
        /*0398*/ 	.word	0x00002da0


	//----- nvinfo : EIATTR_CRS_STACK_SIZE
	.align		4
.L_3315:
        /*039c*/ 	.byte	0x04, 0x1e
        /*039e*/ 	.short	(.L_3317 - .L_3316)
.L_3316:
        /*03a0*/ 	.word	0x00000000


	//----- nvinfo : EIATTR_CBANK_PARAM_SIZE
	.align		4
.L_3317:
        /*03a4*/ 	.byte	0x03, 0x19
        /*03a6*/ 	.short	0x0060


	//----- nvinfo : EIATTR_PARAM_CBANK
	.align		4
        /*03a8*/ 	.byte	0x04, 0x0a
        /*03aa*/ 	.short	(.L_3319 - .L_3318)
	.align		4
.L_3318:
        /*03ac*/ 	.word	index@(.nv.constant0._ZN4vllm3moe44grouped_topk_fused_small_expert_count_kernelI13__nv_bfloat166__halfiLNS0_11ScoringFuncE1ELi512ELb0ELi22EEEvPT_PfPT1_PKT0_llllllbd)
        /*03b0*/ 	.short	0x0380
        /*03b2*/ 	.short	0x0060


	//----- nvinfo : EIATTR_SW_WAR
	.align		4
.L_3319:
        /*03b4*/ 	.byte	0x04, 0x36
        /*03b6*/ 	.short	(.L_3321 - .L_3320)
.L_3320:
        /*03b8*/ 	.word	0x00000008
.L_3321:


//--------------------- .nv.info._ZN4vllm3moe44grouped_topk_fused_small_expert_count_kernelI13__nv_bfloat166__halfiLNS0_11ScoringFuncE1ELi256ELb1ELi8EEEvPT_PfPT1_PKT0_llllllbd --------------------------
	.section	.nv.info._ZN4vllm3moe44grouped_topk_fused_small_expert_count_kernelI13__nv_bfloat166__halfiLNS0_11ScoringFuncE1ELi256ELb1ELi8EEEvPT_PfPT1_PKT0_llllllbd,"",@"SHT_CUDA_INFO"
	.sectionflags	@""
	.align	4


	//----- nvinfo : EIATTR_CUDA_API_VERSION
	.align		4
        /*0000*/ 	.byte	0x04, 0x37
        /*0002*/ 	.short	(.L_3323 - .L_3322)
.L_3322:
        /*0004*/ 	.word	0x00000082


	//----- nvinfo : EIATTR_KPARAM_INFO
	.align		4
.L_3323:
        /*0008*/ 	.byte	0x04, 0x17
        /*000a*/ 	.short	(.L_3325 - .L_3324)
.L_3324:
        /*000c*/ 	.word	0x00000000
        /*0010*/ 	.short	0x000b
        /*0012*/ 	.short	0x0058
        /*0014*/ 	.byte	0x00, 0xf0, 0x21, 0x00


	//----- nvinfo : EIATTR_KPARAM_INFO
	.align		4
.L_3325:
        /*0018*/ 	.byte	0x04, 0x17
        /*001a*/ 	.short	(.L_3327 - .L_3326)
.L_3326:
        /*001c*/ 	.word	0x00000000
        /*0020*/ 	.short	0x000a
        /*0022*/ 	.short	0x0050
        /*0024*/ 	.byte	0x00, 0xf0, 0x05, 0x00


	//----- nvinfo : EIATTR_KPARAM_INFO
	.align		4
.L_3327:
        /*0028*/ 	.byte	0x04, 0x17
        /*002a*/ 	.short	(.L_3329 - .L_3328)
.L_3328:
        /*002c*/ 	.word	0x00000000
        /*0030*/ 	.short	0x0009
        /*0032*/ 	.short	0x0048
        /*0034*/ 	.byte	0x00, 0xf0, 0x21, 0x00


	//----- nvinfo : EIATTR_KPARAM_INFO
	.align		4
.L_3329:
        /*0038*/ 	.byte	0x04, 0x17
        /*003a*/ 	.short	(.L_3331 - .L_3330)
.L_3330:
        /*003c*/ 	.word	0x00000000
        /*0040*/ 	.short	0x0008
        /*0042*/ 	.short	0x0040
        /*0044*/ 	.byte	0x00, 0xf0, 0x21, 0x00


	//----- nvinfo : EIATTR_KPARAM_INFO
	.align		4
.L_3331:
        /*0048*/ 	.byte	0x04, 0x17
        /*004a*/ 	.short	(.L_3333 - .L_3332)
.L_3332:
        /*004c*/ 	.word	0x00000000
        /*0050*/ 	.short	0x0007
        /*0052*/ 	.short	0x0038
        /*0054*/ 	.byte	0x00, 0xf0, 0x21, 0x00


	//----- nvinfo : EIATTR_KPARAM_INFO
	.align		4
.L_3333:
        /*0058*/ 	.byte	0x04, 0x17
        /*005a*/ 	.short	(.L_3335 - .L_3334)
.L_3334:
        /*005c*/ 	.word	0x00000000
        /*0060*/ 	.short	0x0006
        /*0062*/ 	.short	0x0030
        /*0064*/ 	.byte	0x00, 0xf0, 0x21, 0x00


	//----- nvinfo : EIATTR_KPARAM_INFO
	.align		4
.L_3335:
        /*0068*/ 	.byte	0x04, 0x17
        /*006a*/ 	.short	(.L_3337 - .L_3336)
.L_3336:
        /*006c*/ 	.word	0x00000000
        /*0070*/ 	.short	0x0005
        /*0072*/ 	.short	0x0028
        /*0074*/ 	.byte	0x00, 0xf0, 0x21, 0x00


	//----- nvinfo : EIATTR_KPARAM_INFO
	.align		4
.L_3337:
        /*0078*/ 	.byte	0x04, 0x17
        /*007a*/ 	.short	(.L_3339 - .L_3338)
.L_3338:
        /*007c*/ 	.word	0x00000000
        /*0080*/ 	.short	0x0004
        /*0082*/ 	.short	0x0020
        /*0084*/ 	.byte	0x00, 0xf0, 0x21, 0x00


	//----- nvinfo : EIATTR_KPARAM_INFO
	.align		4
.L_3339:
        /*0088*/ 	.byte	0x04, 0x17
        /*008a*/ 	.short	(.L_3341 - .L_3340)
.L_3340:
        /*008c*/ 	.word	0x00000000
        /*0090*/ 	.short	0x0003
        /*0092*/ 	.short	0x0018
        /*0094*/ 	.byte	0x00, 0xf5, 0x21, 0x00


	//----- nvinfo : EIATTR_KPARAM_INFO
	.align		4
.L_3341:
        /*0098*/ 	.byte	0x04, 0x17
        /*009a*/ 	.short	(.L_3343 - .L_3342)
.L_3342:
        /*009c*/ 	.word	0x00000000
        /*00a0*/ 	.short	0x0002
        /*00a2*/ 	.short	0x0010
        /*00a4*/ 	.byte	0x00, 0xf5, 0x21, 0x00


	//----- nvinfo : EIATTR_KPARAM_INFO
	.align		4
.L_3343:
        /*00a8*/ 	.byte	0x04, 0x17
        /*00aa*/ 	.short	(.L_3345 - .L_3344)
.L_3344:
        /*00ac*/ 	.word	0x00000000
        /*00b0*/ 	.short	0x0001
        /*00b2*/ 	.short	0x0008
        /*00b4*/ 	.byte	0x00, 0xf5, 0x21, 0x00


	//----- nvinfo : EIATTR_KPARAM_INFO
	.align		4
.L_3345:
        /*00b8*/ 	.byte	0x04, 0x17
        /*00ba*/ 	.short	(.L_3347 - .L_3346)
.L_3346:
        /*00bc*/ 	.word	0x00000000
        /*00c0*/ 	.short	0x0000
        /*00c2*/ 	.short	0x0000
        /*00c4*/ 	.byte	0x00, 0xf5, 0x21, 0x00


	//----- nvinfo : EIATTR_SPARSE_MMA_MASK
	.align		4
.L_3347:
        /*00c8*/ 	.byte	0x03, 0x50
        /*00ca*/ 	.short	0x0000


	//----- nvinfo : EIATTR_MAXREG_COUNT
	.align		4
        /*00cc*/ 	.byte	0x03, 0x1b
        /*00ce*/ 	.short	0x00ff


	//----- nvinfo : EIATTR_NUM_BARRIERS
	.align		4
        /*00d0*/ 	.byte	0x02, 0x4c
        /*00d2*/ 	.byte	0x01
	.zero		1


	//----- nvinfo : EIATTR_MERCURY_ISA_VERSION
	.align		4
        /*00d4*/ 	.byte	0x03, 0x5f
        /*00d6*/ 	.short	0x0101


	//----- nvinfo : EIATTR_COOP_GROUP_MASK_REGIDS
	.align		4
        /*00d8*/ 	.byte	0x04, 0x29
        /*00da*/ 	.short	(.L_3349 - .L_3348)


	//   ....[0]....
.L_3348:
        /*00dc*/ 	.word	0xffffffff


	//   ....[1]....
        /*00e0*/ 	.word	0xffffffff


	//   ....[2]....
        /*00e4*/ 	.word	0xffffffff


	//   ....[3]....
        /*00e8*/ 	.word	0xffffffff


	//   ....[4]....
        /*00ec*/ 	.word	0xffffffff


	//   ....[5]....
        /*00f0*/ 	.word	0xffffffff


	//   ....[6]....
        /*00f4*/ 	.word	0xffffffff


	//   ....[7]....
        /*00f8*/ 	.word	0xffffffff


	//   ....[8]....
        /*00fc*/ 	.word	0xffffffff


	//   ....[9]....
        /*0100*/ 	.word	0xffffffff


	//   ....[10]....
        /*0104*/ 	.word	0xffffffff


	//   ....[11]....
        /*0108*/ 	.word	0xffffffff


	//   ....[12]....
        /*010c*/ 	.word	0xffffffff


	//   ....[13]....
        /*0110*/ 	.word	0xffffffff


	//   ....[14]....
        /*0114*/ 	.word	0xffffffff


	//   ....[15]....
        /*0118*/ 	.word	0xffffffff


	//   ....[16]....
        /*011c*/ 	.word	0xffffffff


	//   ....[17]....
        /*0120*/ 	.word	0xffffffff


	//   ....[18]....
        /*0124*/ 	.word	0xffffffff


	//   ....[19]....
        /*0128*/ 	.word	0xffffffff


	//   ....[20]....
        /*012c*/ 	.word	0xffffffff


	//   ....[21]....
        /*0130*/ 	.word	0xffffffff


	//   ....[22]....
        /*0134*/ 	.word	0xffffffff


	//   ....[23]....
        /*0138*/ 	.word	0xffffffff


	//   ....[24]....
        /*013c*/ 	.word	0xffffffff


	//   ....[25]....
        /*0140*/ 	.word	0xffffffff


	//   ....[26]....
        /*0144*/ 	.word	0xffffffff


	//   ....[27]....
        /*0148*/ 	.word	0xffffffff


	//   ....[28]....
        /*014c*/ 	.word	0xffffffff


	//   ....[29]....
        /*0150*/ 	.word	0xffffffff


	//   ....[30]....
        /*0154*/ 	.word	0xffffffff


	//   ....[31]....
        /*0158*/ 	.word	0xffffffff


	//   ....[32]....
        /*015c*/ 	.word	0xffffffff


	//   ....[33]....
        /*0160*/ 	.word	0xffffffff


	//   ....[34]....
        /*0164*/ 	.word	0xffffffff


	//   ....[35]....
        /*0168*/ 	.word	0xffffffff


	//   ....[36]....
        /*016c*/ 	.word	0xffffffff


	//   ....[37]....
        /*0170*/ 	.word	0xffffffff


	//   ....[38]....
        /*0174*/ 	.word	0xffffffff


	//   ....[39]....
        /*0178*/ 	.word	0xffffffff


	//   ....[40]....
        /*017c*/ 	.word	0xffffffff


	//   ....[41]....
        /*0180*/ 	.word	0xffffffff


	//   ....[42]....
        /*0184*/ 	.word	0xffffffff


	//   ....[43]....
        /*0188*/ 	.word	0xffffffff


	//   ....[44]....
        /*018c*/ 	.word	0xffffffff


	//   ....[45]....
        /*0190*/ 	.word	0xffffffff


	//   ....[46]....
        /*0194*/ 	.word	0xffffffff


	//   ....[47]....
        /*0198*/ 	.word	0xffffffff


	//   ....[48]....
        /*019c*/ 	.word	0xffffffff


	//   ....[49]....
        /*01a0*/ 	.word	0xffffffff


	//   ....[50]....
        /*01a4*/ 	.word	0xffffffff


	//   ....[51]....
        /*01a8*/ 	.word	0xffffffff


	//   ....[52]....
        /*01ac*/ 	.word	0xffffffff


	//   ....[53]....
        /*01b0*/ 	.word	0xffffffff


	//   ....[54]....
        /*01b4*/ 	.word	0xffffffff


	//   ....[55]....
        /*01b8*/ 	.word	0xffffffff


	//   ....[56]....
        /*01bc*/ 	.word	0xffffffff


	//   ....[57]....
        /*01c0*/ 	.word	0xffffffff


	//   ....[58]....
        /*01c4*/ 	.word	0xffffffff


	//   ....[59]....
        /*01c8*/ 	.word	0xffffffff


	//   ....[60]....
        /*01cc*/ 	.word	0xffffffff


	//   ....[61]....
        /*01d0*/ 	.word	0xffffffff


	//   ....[62]....
        /*01d4*/ 	.word	0xffffffff


	//   ....[63]....
        /*01d8*/ 	.word	0xffffffff


	//   ....[64]....
        /*01dc*/ 	.word	0xffffffff


	//   ....[65]....
        /*01e0*/ 	.word	0xffffffff


	//   ....[66]....
        /*01e4*/ 	.word	0xffffffff


	//   ....[67]....
        /*01e8*/ 	.word	0xffffffff


	//   ....[68]....
        /*01ec*/ 	.word	0xffffffff


	//   ....[69]....
        /*01f0*/ 	.word	0xffffffff


	//   ....[70]....
        /*01f4*/ 	.word	0xffffffff


	//   ....[71]....
        /*01f8*/ 	.word	0xffffffff


	//   ....[72]....
        /*01fc*/ 	.word	0xffffffff


	//   ....[73]....
        /*0200*/ 	.word	0xffffffff


	//   ....[74]....
        /*0204*/ 	.word	0xffffffff


	//   ....[75]....
        /*0208*/ 	.word	0xffffffff


	//   ....[76]....
        /*020c*/ 	.word	0xffffffff


	//   ....[77]....
        /*0210*/ 	.word	0xffffffff


	//   ....[78]....
        /*0214*/ 	.word	0xffffffff


	//   ....[79]....
        /*0218*/ 	.word	0xffffffff


	//   ....[80]....
        /*021c*/ 	.word	0xffffffff


	//   ....[81]....
        /*0220*/ 	.word	0xffffffff


	//   ....[82]....
        /*0224*/ 	.word	0xffffffff


	//   ....[83]....
        /*0228*/ 	.word	0xffffffff


	//   ....[84]....
        /*022c*/ 	.word	0xffffffff


	//   ....[85]....
        /*0230*/ 	.word	0xffffffff


	//   ....[86]....
        /*0234*/ 	.word	0xffffffff


	//   ....[87]....
        /*0238*/ 	.word	0xffffffff


	//   ....[88]....
        /*023c*/ 	.word	0xffffffff


	//   ....[89]....
        /*0240*/ 	.word	0xffffffff


	//   ....[90]....
        /*0244*/ 	.word	0xffffffff


	//   ....[91]....
        /*0248*/ 	.word	0xffffffff


	//   ....[92]....
        /*024c*/ 	.word	0xffffffff


	//   ....[93]....
        /*0250*/ 	.word	0xffffffff


	//   ....[94]....
        /*0254*/ 	.word	0xffffffff


	//   ....[95]....
        /*0258*/ 	.word	0xffffffff


	//   ....[96]....
        /*025c*/ 	.word	0xffffffff


	//   ....[97]....
        /*0260*/ 	.word	0xffffffff


	//   ....[98]....
        /*0264*/ 	.word	0xffffffff


	//   ....[99]....
        /*0268*/ 	.word	0xffffffff


	//   ....[100]....
        /*026c*/ 	.word	0xffffffff


	//   ....[101]....
        /*0270*/ 	.word	0xffffffff


	//   ....[102]....
        /*0274*/ 	.word	0xffffffff


	//   ....[103]....
        /*0278*/ 	.word	0xffffffff


	//   ....[104]....
        /*027c*/ 	.word	0xffffffff


	//   ....[105]....
        /*0280*/ 	.word	0xffffffff


	//   ....[106]....
        /*0284*/ 	.word	0xffffffff


	//   ....[107]....
        /*0288*/ 	.word	0xffffffff


	//   ....[108]....
        /*028c*/ 	.word	0xffffffff


	//   ....[109]....
        /*0290*/ 	.word	0xffffffff


	//   ....[110]....
        /*0294*/ 	.word	0xffffffff


	//   ....[111]....
        /*0298*/ 	.word	0xffffffff


	//----- nvinfo : EIATTR_COOP_GROUP_INSTR_OFFSETS
	.align		4
.L_3349:
        /*029c*/ 	.byte	0x04, 0x28
        /*029e*/ 	.short	(.L_3351 - .L_3350)


	//   ....[0]....
.L_3350:
        /*02a0*/ 	.word	0x00000060


	//   ....[1]....
        /*02a4*/ 	.word	0x00000270


	//   ....[2]....
        /*02a8*/ 	.word	0x00000330


	//   ....[3]....
        /*02ac*/ 	.word	0x00000370


	//   ....[4]....
        /*02b0*/ 	.word	0x00000380


	//   ....[5]....
        /*02b4*/ 	.word	0x000003d0


	//   ....[6]....
        /*02b8*/ 	.word	0x000003e0


	//   ....[7]....
        /*02bc*/ 	.word	0x00000430


	//   ....[8]....
        /*02c0*/ 	.word	0x00000440


	//   ....[9]....
        /*02c4*/ 	.word	0x00000490


	//   ....[10]....
        /*02c8*/ 	.word	0x000004a0


	//   ....[11]....
        /*02cc*/ 	.word	0x00000520


	//   ....[12]....
        /*02d0*/ 	.word	0x00000570


	//   ....[13]....
        /*02d4*/ 	.word	0x00000580


	//   ....[14]....
        /*02d8*/ 	.word	0x000005f0


	//   ....[15]....
        /*02dc*/ 	.word	0x00000610


	//   ....[16]....
        /*02e0*/ 	.word	0x00000660


	//   ....[17]....
        /*02e4*/ 	.word	0x00000670


	//   ....[18]....
        /*02e8*/ 	.word	0x000006e0


	//   ....[19]....
        /*02ec*/ 	.word	0x00000710


	//   ....[20]....
        /*02f0*/ 	.word	0x000009c0


	//   ....[21]....
        /*02f4*/ 	.word	0x000009d0


	//   ....[22]....
        /*02f8*/ 	.word	0x00000a20


	//   ....[23]....
        /*02fc*/ 	.word	0x00000a30


	//   ....[24]....
        /*0300*/ 	.word	0x00000a80


	//   ....[25]....
        /*0304*/ 	.word	0x00000a90


	//   ....[26]....
        /*0308*/ 	.word	0x00000ae0


	//   ....[27]....
        /*030c*/ 	.word	0x00000af0


	//   ....[28]....
        /*0310*/ 	.word	0x00000b40


	//   ....[29]....
        /*0314*/ 	.word	0x00000b50


	//   ....[30]....
        /*0318*/ 	.word	0x00000be0


	//   ....[31]....
        /*031c*/ 	.word	0x00000c20


	//   ....[32]....
        /*0320*/ 	.word	0x00000c30


	//   ....[33]....
        /*0324*/ 	.word	0x00000c80


	//   ....[34]....
        /*0328*/ 	.word	0x00000c90


	//   ....[35]....
        /*032c*/ 	.word	0x00000ce0


	//   ....[36]....
        /*0330*/ 	.word	0x00000cf0


	//   ....[37]....
        /*0334*/ 	.word	0x00000d40


	//   ....[38]....
        /*0338*/ 	.word	0x00000d50


	//   ....[39]....
        /*033c*/ 	.word	0x00000dd0


	//   ....[40]....
        /*0340*/ 	.word	0x00000e10


	//   ....[41]....
        /*0344*/ 	.word	0x00000e20


	//   ....[42]....
        /*0348*/ 	.word	0x00000e70


	//   ....[43]....
        /*034c*/ 	.word	0x00000e80


	//   ....[44]....
        /*0350*/ 	.word	0x00000ed0


	//   ....[45]....
        /*0354*/ 	.word	0x00000ee0


	//   ....[46]....
        /*0358*/ 	.word	0x00000f30


	//   ....[47]....
        /*035c*/ 	.word	0x00000f40


	//   ....[48]....
        /*0360*/ 	.word	0x00000ff0


	//   ....[49]....
        /*0364*/ 	.word	0x00001040


	//   ....[50]....
        /*0368*/ 	.word	0x00001050


	//   ....[51]....
        /*036c*/ 	.word	0x000010b0


	//   ....[52]....
        /*0370*/ 	.word	0x000010c0


	//   ....[53]....
        /*0374*/ 	.word	0x00001150


	//   ....[54]....
        /*0378*/ 	.word	0x00001180


	//   ....[55]....
        /*037c*/ 	.word	0x00001220


	//   ....[56]....
        /*0380*/ 	.word	0x00001280


	//   ....[57]....
        /*0384*/ 	.word	0x000019a0


	//   ....[58]....
        /*0388*/ 	.word	0x000019c0


	//   ....[59]....
        /*038c*/ 	.word	0x00001a10


	//   ....[60]....
        /*0390*/ 	.word	0x00001a20


	//   ....[61]....
        /*0394*/ 	.word	0x00001a70


	//   ....[62]....
        /*0398*/ 	.word	0x00001a80


	//   ....[63]....
        /*039c*/ 	.word	0x00001ad0


	//   ....[64]....
        /*03a0*/ 	.word	0x00001ae0


	//   ....[65]....
        /*03a4*/ 	.word	0x00001b30


	//   ....[66]....
        /*03a8*/ 	.word	0x00001b40


	//   ....[67]....
        /*03ac*/ 	.word	0x00001c00


	//   ....[68]....
        /*03b0*/ 	.word	0x00001c30


	//   ....[69]....
        /*03b4*/ 	.word	0x00001c80


	//   ....[70]....
        /*03b8*/ 	.word	0x00001c90


	//   ....[71]....
        /*03bc*/ 	.word	0x00001ce0


	//   ....[72]....
        /*03c0*/ 	.word	0x00001cf0


	//   ....[73]....
        /*03c4*/ 	.word	0x00001d40


	//   ....[74]....
        /*03c8*/ 	.word	0x00001d50


	//   ....[75]....
        /*03cc*/ 	.word	0x00001da0


	//   ....[76]....
        /*03d0*/ 	.word	0x00001db0


	//   ....[77]....
        /*03d4*/ 	.word	0x00001e60


	//   ....[78]....
        /*03d8*/ 	.word	0x00001e70


	//   ....[79]....
        /*03dc*/ 	.word	0x00001ec0


	//   ....[80]....
        /*03e0*/ 	.word	0x00001ed0


	//   ....[81]....
        /*03e4*/ 	.word	0x00001f20


	//   ....[82]....
        /*03e8*/ 	.word	0x00001f30


	//   ....[83]....
        /*03ec*/ 	.word	0x00001f80


	//   ....[84]....
        /*03f0*/ 	.word	0x00001f90


	//   ....[85]....
        /*03f4*/ 	.word	0x00001ff0


	//   ....[86]....
        /*03f8*/ 	.word	0x00002010


	//   ....[87]....
        /*03fc*/ 	.word	0x00002100


	//   ....[88]....
        /*0400*/ 	.word	0x00002140


	//   ....[89]....
        /*0404*/ 	.word	0x000021f0


	//   ....[90]....
        /*0408*/ 	.word	0x00002200


	//   ....[91]....
        /*040c*/ 	.word	0x00002250


	//   ....[92]....
        /*0410*/ 	.word	0x00002260


	//   ....[93]....
        /*0414*/ 	.word	0x000022b0


	//   ....[94]....
        /*0418*/ 	.word	0x000022c0


	//   ....[95]....
        /*041c*/ 	.word	0x00002320


	//   ....[96]....
        /*0420*/ 	.word	0x00002330


	//   ....[97]....
        /*0424*/ 	.word	0x000024a0


	//   ....[98]....
        /*0428*/ 	.word	0x000024d0


	//   ....[99]....
        /*042c*/ 	.word	0x00002550


	//   ....[100]....
        /*0430*/ 	.word	0x00002560


	//   ....[101]....
        /*0434*/ 	.word	0x000025b0


	//   ....[102]....
        /*0438*/ 	.word	0x000025c0


	//   ....[103]....
        /*043c*/ 	.word	0x00002610


	//   ....[104]....
        /*0440*/ 	.word	0x00002620


	//   ....[105]....
        /*0444*/ 	.word	0x00002670


	//   ....[106]....
        /*0448*/ 	.word	0x00002680


	//   ....[107]....
        /*044c*/ 	.word	0x000028a0


	//   ....[108]....
        /*0450*/ 	.word	0x00002900


	//   ....[109]....
        /*0454*/ 	.word	0x00002920


	//   ....[110]....
        /*0458*/ 	.word	0x00002950


	//   ....[111]....
        /*045c*/ 	.word	0x00002980


	//----- nvinfo : EIATTR_VRC_CTA_INIT_COUNT
	.align		4
.L_3351:
        /*0460*/ 	.byte	0x02, 0x4a
	.zero		1
	.zero		1


	//----- nvinfo : EIATTR_EXIT_INSTR_OFFSETS
	.align		4
        /*0464*/ 	.byte	0x04, 0x1c
        /*0466*/ 	.short	(.L_3353 - .L_3352)


	//   ....[0]....
.L_3352:
        /*0468*/ 	.word	0x000000a0


	//   ....[1]....
        /*046c*/ 	.word	0x00002c60


	//----- nvinfo : EIATTR_CRS_STACK_SIZE
	.align		4
.L_3353:
        /*0470*/ 	.byte	0x04, 0x1e
        /*0472*/ 	.short	(.L_3355 - .L_3354)
.L_3354:
        /*0474*/ 	.word	0x00000000


	//----- nvinfo : EIATTR_CBANK_PARAM_SIZE
	.align		4
.L_3355:
        /*0478*/ 	.byte	0x03, 0x19
        /*047a*/ 	.short	0x0060


	//----- nvinfo : EIATTR_PARAM_CBANK
	.align		4
        /*047c*/ 	.byte	0x04, 0x0a
        /*047e*/ 	.short	(.L_3357 - .L_3356)
	.align		4
.L_3356:
        /*0480*/ 	.word	index@(.nv.constant0._ZN4vllm3moe44grouped_topk_fused_small_expert_count_kernelI13__nv_bfloat166__halfiLNS0_11ScoringFuncE1ELi256ELb1ELi8EEEvPT_PfPT1_PKT0_llllllbd)
        /*0484*/ 	.short	0x0380
        /*0486*/ 	.short	0x0060


	//----- nvinfo : EIATTR_SW_WAR
	.align		4
.L_3357:
        /*0488*/ 	.byte	0x04, 0x36
        /*048a*/ 	.short	(.L_3359 - .L_3358)
.L_3358:
        /*048c*/ 	.word	0x00000008
.L_3359:


//--------------------- .nv.info._ZN4vllm3moe25grouped_topk_fused_kernelI13__nv_bfloat16fiLNS0_11ScoringFuncE1EEEvPT_PfPT1_PKT0_lllllbd --------------------------
	.section	.nv.info._ZN4vllm3moe25grouped_topk_fused_kernelI13__nv_bfloat16fiLNS0_11ScoringFuncE1EEEvPT_PfPT1_PKT0_lllllbd,"",@"SHT_CUDA_INFO"
	.sectionflags	@""
	.align	4


	//----- nvinfo : EIATTR_CUDA_API_VERSION
	.align		4
        /*0000*/ 	.byte	0x04, 0x37
        /*0002*/ 	.short	(.L_3361 - .L_3360)
.L_3360:
        /*0004*/ 	.word	0x00000082


	//----- nvinfo : EIATTR_KPARAM_INFO
	.align		4
.L_3361:
        /*0008*/ 	.byte	0x04, 0x17
        /*000a*/ 	.short	(.L_3363 - .L_3362)
.L_3362:
        /*000c*/ 	.word	0x00000000
        /*0010*/ 	.short	0x000a
        /*0012*/ 	.short	0x0050
        /*0014*/ 	.byte	0x00, 0xf0, 0x21, 0x00


	//----- nvinfo : EIATTR_KPARAM_INFO
	.align		4
.L_3363:
        /*0018*/ 	.byte	0x04, 0x17
        /*001a*/ 	.short	(.L_3365 - .L_3364)
.L_3364:
        /*001c*/ 	.word	0x00000000
        /*0020*/ 	.short	0x0009
        /*0022*/ 	.short	0x0048
        /*0024*/ 	.byte	0x00, 0xf0, 0x05, 0x00


	//----- nvinfo : EIATTR_KPARAM_INFO
	.align		4
.L_3365:
        /*0028*/ 	.byte	0x04, 0x17
        /*002a*/ 	.short	(.L_3367 - .L_3366)
.L_3366:
        /*002c*/ 	.word	0x00000000
        /*0030*/ 	.short	0x0008
        /*0032*/ 	.short	0x0040
        /*0034*/ 	.byte	0x00, 0xf0, 0x21, 0x00


	//----- nvinfo : EIATTR_KPARAM_INFO
	.align		4
.L_3367:
        /*0038*/ 	.byte	0x04, 0x17
        /*003a*/ 	.short	(.L_3369 - .L_3368)
.L_3368:
        /*003c*/ 	.word	0x00000000
        /*0040*/ 	.short	0x0007
        /*0042*/ 	.short	0x0038
        /*0044*/ 	.byte	0x00, 0xf0, 0x21, 0x00


	//----- nvinfo : EIATTR_KPARAM_INFO
	.align		4
.L_3369:
        /*0048*/ 	.byte	0x04, 0x17
        /*004a*/ 	.short	(.L_3371 - .L_3370)
.L_3370:
        /*004c*/ 	.word	0x00000000
        /*0050*/ 	.short	0x0006
        /*0052*/ 	.short	0x0030
        /*0054*/ 	.byte	0x00, 0xf0, 0x21, 0x00


	//----- nvinfo : EIATTR_KPARAM_INFO
	.align		4
.L_3371:
        /*0058*/ 	.byte	0x04, 0x17
        /*005a*/ 	.short	(.L_3373 - .L_3372)
.L_3372:
        /*005c*/ 	.word	0x00000000
        /*0060*/ 	.short	0x0005
        /*0062*/ 	.short	0x0028
        /*0064*/ 	.byte	0x00, 0xf0, 0x21, 0x00


	//----- nvinfo : EIATTR_KPARAM_INFO
	.align		4
.L_3373:
        /*0068*/ 	.byte	0x04, 0x17
        /*006a*/ 	.short	(.L_3375 - .L_3374)
.L_3374:
        /*006c*/ 	.word	0x00000000
        /*0070*/ 	.short	0x0004
        /*0072*/ 	.short	0x0020
        /*0074*/ 	.byte	0x00, 0xf0, 0x21, 0x00


	//----- nvinfo : EIATTR_KPARAM_INFO
	.align		4
.L_3375:
        /*0078*/ 	.byte	0x04, 0x17
        /*007a*/ 	.short	(.L_3377 - .L_3376)
.L_3376:
        /*007c*/ 	.word	0x00000000
        /*0080*/ 	.short	0x0003
        /*0082*/ 	.short	0x0018
        /*0084*/ 	.byte	0x00, 0xf5, 0x21, 0x00


	//----- nvinfo : EIATTR_KPARAM_INFO
	.align		4
.L_3377:
        /*0088*/ 	.byte	0x04, 0x17
        /*008a*/ 	.short	(.L_3379 - .L_3378)
.L_3378:
        /*008c*/ 	.word	0x00000000
        /*0090*/ 	.short	0x0002
        /*0092*/ 	.short	0x0010
        /*0094*/ 	.byte	0x00, 0xf5, 0x21, 0x00


	//----- nvinfo : EIATTR_KPARAM_INFO
	.align		4
.L_3379:
        /*0098*/ 	.byte	0x04, 0x17
        /*009a*/ 	.short	(.L_3381 - .L_3380)
.L_3380:
        /*009c*/ 	.word	0x00000000
        /*00a0*/ 	.short	0x0001
        /*00a2*/ 	.short	0x0008
        /*00a4*/ 	.byte	0x00, 0xf5, 0x21, 0x00


	//----- nvinfo : EIATTR_KPARAM_INFO
	.align		4
.L_3381:
        /*00a8*/ 	.byte	0x04, 0x17
        /*00aa*/ 	.short	(.L_3383 - .L_3382)
.L_3382:
        /*00ac*/ 	.word	0x00000000
        /*00b0*/ 	.short	0x0000
        /*00b2*/ 	.short	0x0000
        /*00b4*/ 	.byte	0x00, 0xf5, 0x21, 0x00


	//----- nvinfo : EIATTR_SPARSE_MMA_MASK
	.align		4
.L_3383:
        /*00b8*/ 	.byte	0x03, 0x50
        /*00ba*/ 	.short	0x0000


	//----- nvinfo : EIATTR_MAXREG_COUNT
	.align		4
        /*00bc*/ 	.byte	0x03, 0x1b
        /*00be*/ 	.short	0x00ff


	//----- nvinfo : EIATTR_NUM_BARRIERS
	.align		4
        /*00c0*/ 	.byte	0x02, 0x4c
        /*00c2*/ 	.byte	0x01
	.zero		1


	//----- nvinfo : EIATTR_MERCURY_ISA_VERSION
	.align		4
        /*00c4*/ 	.byte	0x03, 0x5f
        /*00c6*/ 	.short	0x0101


	//----- nvinfo : EIATTR_COOP_GROUP_MASK_REGIDS
	.align		4
        /*00c8*/ 	.byte	0x04, 0x29
        /*00ca*/ 	.short	(.L_3385 - .L_3384)


	//   ....[0]....
.L_3384:
        /*00cc*/ 	.word	0xffffffff


	//   ....[1]....
        /*00d0*/ 	.word	0xffffffff


	//   ....[2]....
        /*00d4*/ 	.word	0xffffffff


	//   ....[3]....
        /*00d8*/ 	.word	0xffffffff


	//   ....[4]....
        /*00dc*/ 	.word	0xffffffff


	//   ....[5]....
        /*00e0*/ 	.word	0xffffffff


	//   ....[6]....
        /*00e4*/ 	.word	0xffffffff


	//   ....[7]....
        /*00e8*/ 	.word	0xffffffff


	//   ....[8]....
        /*00ec*/ 	.word	0xffffffff


	//   ....[9]....
        /*00f0*/ 	.word	0xffffffff


	//   ....[10]....
        /*00f4*/ 	.word	0xffffffff


	//   ....[11]....
        /*00f8*/ 	.word	0xffffffff


	//   ....[12]....
        /*00fc*/ 	.word	0xffffffff


	//   ....[13]....
        /*0100*/ 	.word	0xffffffff


	//   ....[14]....
        /*0104*/ 	.word	0xffffffff


	//   ....[15]....
        /*0108*/ 	.word	0xffffffff


	//   ....[16]....
        /*010c*/ 	.word	0xffffffff


	//   ....[17]....
        /*0110*/ 	.word	0xffffffff


	//   ....[18]....
        /*0114*/ 	.word	0xffffffff


	//   ....[19]....
        /*0118*/ 	.word	0xffffffff


	//   ....[20]....
        /*011c*/ 	.word	0xffffffff


	//   ....[21]....
        /*0120*/ 	.word	0xffffffff


	//   ....[22]....
        /*0124*/ 	.word	0xffffffff


	//   ....[23]....
        /*0128*/ 	.word	0xffffffff


	//   ....[24]....
        /*012c*/ 	.word	0xffffffff


	//   ....[25]....
        /*0130*/ 	.word	0xffffffff


	//   ....[26]....
        /*0134*/ 	.word	0xffffffff


	//   ....[27]....
        /*0138*/ 	.word	0xffffffff


	//   ....[28]....
        /*013c*/ 	.word	0xffffffff


	//   ....[29]....
        /*0140*/ 	.word	0xffffffff


	//   ....[30]....
        /*0144*/ 	.word	0xffffffff


	//   ....[31]....
        /*0148*/ 	.word	0xffffffff


	//   ....[32]....
        /*014c*/ 	.word	0xffffffff


	//   ....[33]....
        /*0150*/ 	.word	0xffffffff


	//   ....[34]....
        /*0154*/ 	.word	0xffffffff


	//   ....[35]....
        /*0158*/ 	.word	0xffffffff


	//   ....[36]....
        /*015c*/ 	.word	0xffffffff


	//   ....[37]....
        /*0160*/ 	.word	0xffffffff


	//   ....[38]....
        /*0164*/ 	.word	0xffffffff


	//   ....[39]....
        /*0168*/ 	.word	0xffffffff


	//   ....[40]....
        /*016c*/ 	.word	0xffffffff


	//   ....[41]....
        /*0170*/ 	.word	0xffffffff


	//   ....[42]....
        /*0174*/ 	.word	0xffffffff


	//   ....[43]....
        /*0178*/ 	.word	0xffffffff


	//   ....[44]....
        /*017c*/ 	.word	0xffffffff


	//   ....[45]....
        /*0180*/ 	.word	0xffffffff


	//   ....[46]....
        /*0184*/ 	.word	0xffffffff


	//   ....[47]....
        /*0188*/ 	.word	0xffffffff


	//   ....[48]....
        /*018c*/ 	.word	0xffffffff


	//   ....[49]....
        /*0190*/ 	.word	0xffffffff


	//   ....[50]....
        /*0194*/ 	.word	0xffffffff


	//   ....[51]....
        /*0198*/ 	.word	0xffffffff


	//   ....[52]....
        /*019c*/ 	.word	0xffffffff


	//   ....[53]....
        /*01a0*/ 	.word	0xffffffff


	//   ....[54]....
        /*01a4*/ 	.word	0xffffffff


	//   ....[55]....
        /*01a8*/ 	.word	0xffffffff


	//   ....[56]....
        /*01ac*/ 	.word	0xffffffff


	//   ....[57]....
        /*01b0*/ 	.word	0xffffffff


	//   ....[58]....
        /*01b4*/ 	.word	0xffffffff


	//   ....[59]....
        /*01b8*/ 	.word	0xffffffff


	//   ....[60]....
        /*01bc*/ 	.word	0xffffffff


	//   ....[61]....
        /*01c0*/ 	.word	0xffffffff


	//   ....[62]....
        /*01c4*/ 	.word	0xffffffff


	//   ....[63]....
        /*01c8*/ 	.word	0xffffffff


	//   ....[64]....
        /*01cc*/ 	.word	0xffffffff


	//   ....[65]....
        /*01d0*/ 	.word	0xffffffff


	//   ....[66]....
        /*01d4*/ 	.word	0xffffffff


	//   ....[67]....
        /*01d8*/ 	.word	0xffffffff


	//   ....[68]....
        /*01dc*/ 	.word	0xffffffff


	//   ....[69]....
        /*01e0*/ 	.word	0xffffffff


	//   ....[70]....
        /*01e4*/ 	.word	0xffffffff


	//   ....[71]....
        /*01e8*/ 	.word	0xffffffff


	//   ....[72]....
        /*01ec*/ 	.word	0xffffffff


	//   ....[73]....
        /*01f0*/ 	.word	0xffffffff


	//   ....[74]....
        /*01f4*/ 	.word	0xffffffff


	//   ....[75]....
        /*01f8*/ 	.word	0xffffffff


	//   ....[76]....
        /*01fc*/ 	.word	0xffffffff


	//   ....[77]....
        /*0200*/ 	.word	0xffffffff


	//   ....[78]....
        /*0204*/ 	.word	0xffffffff


	//   ....[79]....
        /*0208*/ 	.word	0xffffffff


	//   ....[80]....
        /*020c*/ 	.word	0xffffffff


	//   ....[81]....
        /*0210*/ 	.word	0xffffffff


	//   ....[82]....
        /*0214*/ 	.word	0xffffffff


	//   ....[83]....
        /*0218*/ 	.word	0xffffffff


	//   ....[84]....
        /*021c*/ 	.word	0xffffffff


	//   ....[85]....
        /*0220*/ 	.word	0xffffffff


	//   ....[86]....
        /*0224*/ 	.word	0xffffffff


	//   ....[87]....
        /*0228*/ 	.word	0xffffffff


	//   ....[88]....
        /*022c*/ 	.word	0xffffffff


	//   ....[89]....
        /*0230*/ 	.word	0xffffffff


	//   ....[90]....
        /*0234*/ 	.word	0xffffffff


	//   ....[91]....
        /*0238*/ 	.word	0xffffffff


	//   ....[92]....
        /*023c*/ 	.word	0xffffffff


	//   ....[93]....
        /*0240*/ 	.word	0xffffffff


	//   ....[94]....
        /*0244*/ 	.word	0xffffffff


	//   ....[95]....
        /*0248*/ 	.word	0xffffffff


	//   ....[96]....
        /*024c*/ 	.word	0xffffffff


	//   ....[97]....
        /*0250*/ 	.word	0xffffffff


	//   ....[98]....
        /*0254*/ 	.word	0xffffffff


	//   ....[99]....
        /*0258*/ 	.word	0xffffffff


	//   ....[100]....
        /*025c*/ 	.word	0xffffffff


	//   ....[101]....
        /*0260*/ 	.word	0xffffffff


	//   ....[102]....
        /*0264*/ 	.word	0xffffffff


	//   ....[103]....
        /*0268*/ 	.word	0xffffffff


	//   ....[104]....
        /*026c*/ 	.word	0xffffffff


	//   ....[105]....
        /*0270*/ 	.word	0xffffffff


	//   ....[106]....
        /*0274*/ 	.word	0xffffffff


	//   ....[107]....
        /*0278*/ 	.word	0xffffffff


	//   ....[108]....
        /*027c*/ 	.word	0xffffffff


	//   ....[109]....
        /*0280*/ 	.word	0xffffffff


	//   ....[110]....
        /*0284*/ 	.word	0xffffffff


	//   ....[111]....
        /*0288*/ 	.word	0xffffffff


	//   ....[112]....
        /*028c*/ 	.word	0xffffffff


	//   ....[113]....
        /*0290*/ 	.word	0xffffffff


	//   ....[114]....
        /*0294*/ 	.word	0xffffffff


	//   ....[115]....
        /*0298*/ 	.word	0xffffffff


	//   ....[116]....
        /*029c*/ 	.word	0xffffffff


	//   ....[117]....
        /*02a0*/ 	.word	0xffffffff


	//   ....[118]....
        /*02a4*/ 	.word	0xffffffff


	//   ....[119]....
        /*02a8*/ 	.word	0xffffffff


	//   ....[120]....
        /*02ac*/ 	.word	0xffffffff


	//   ....[121]....
        /*02b0*/ 	.word	0xffffffff


	//   ....[122]....
        /*02b4*/ 	.word	0xffffffff


	//   ....[123]....
        /*02b8*/ 	.word	0xffffffff


	//   ....[124]....
        /*02bc*/ 	.word	0xffffffff


	//   ....[125]....
        /*02c0*/ 	.word	0xffffffff


	//   ....[126]....
        /*02c4*/ 	.word	0xffffffff


	//   ....[127]....
        /*02c8*/ 	.word	0xffffffff


	//   ....[128]....
        /*02cc*/ 	.word	0xffffffff


	//   ....[129]....
        /*02d0*/ 	.word	0xffffffff


	//   ....[130]....
        /*02d4*/ 	.word	0xffffffff


	//   ....[131]....
        /*02d8*/ 	.word	0xffffffff


	//   ....[132]....
        /*02dc*/ 	.word	0xffffffff


	//   ....[133]....
        /*02e0*/ 	.word	0xffffffff


	//   ....[134]....
        /*02e4*/ 	.word	0xffffffff


	//   ....[135]....
        /*02e8*/ 	.word	0xffffffff


	//   ....[136]....
        /*02ec*/ 	.word	0xffffffff


	//   ....[137]....
        /*02f0*/ 	.word	0xffffffff


	//   ....[138]....
        /*02f4*/ 	.word	0xffffffff


	//   ....[139]....
        /*02f8*/ 	.word	0xffffffff


	//   ....[140]....
        /*02fc*/ 	.word	0xffffffff


	//   ....[141]....
        /*0300*/ 	.word	0xffffffff


	//   ....[142]....
        /*0304*/ 	.word	0xffffffff


	//   ....[143]....
        /*0308*/ 	.word	0xffffffff


	//   ....[144]....
        /*030c*/ 	.word	0xffffffff


	//   ....[145]....
        /*0310*/ 	.word	0xffffffff


	//   ....[146]....
        /*0314*/ 	.word	0xffffffff


	//   ....[147]....
        /*0318*/ 	.word	0xffffffff


	//   ....[148]....
        /*031c*/ 	.word	0xffffffff


	//   ....[149]....
        /*0320*/ 	.word	0xffffffff


	//   ....[150]....
        /*0324*/ 	.word	0xffffffff


	//   ....[151]....
        /*0328*/ 	.word	0xffffffff


	//   ....[152]....
        /*032c*/ 	.word	0xffffffff


	//   ....[153]....
        /*0330*/ 	.word	0xffffffff


	//   ....[154]....
        /*0334*/ 	.word	0xffffffff


	//   ....[155]....
        /*0338*/ 	.word	0xffffffff


	//   ....[156]....
        /*033c*/ 	.word	0xffffffff


	//   ....[157]....
        /*0340*/ 	.word	0xffffffff


	//   ....[158]....
        /*0344*/ 	.word	0xffffffff


	//   ....[159]....
        /*0348*/ 	.word	0xffffffff


	//   ....[160]....
        /*034c*/ 	.word	0xffffffff


	//   ....[161]....
        /*0350*/ 	.word	0xffffffff


	//   ....[162]....
        /*0354*/ 	.word	0xffffffff


	//   ....[163]....
        /*0358*/ 	.word	0xffffffff


	//   ....[164]....
        /*035c*/ 	.word	0xffffffff


	//   ....[165]....
        /*0360*/ 	.word	0xffffffff


	//   ....[166]....
        /*0364*/ 	.word	0xffffffff


	//   ....[167]....
        /*0368*/ 	.word	0xffffffff


	//   ....[168]....
        /*036c*/ 	.word	0xffffffff


	//   ....[169]....
        /*0370*/ 	.word	0xffffffff


	//   ....[170]....
        /*0374*/ 	.word	0xffffffff


	//   ....[171]....
        /*0378*/ 	.word	0xffffffff


	//   ....[172]....
        /*037c*/ 	.word	0xffffffff


	//   ....[173]....
        /*0380*/ 	.word	0xffffffff


	//   ....[174]....
        /*0384*/ 	.word	0xffffffff


	//   ....[175]....
        /*0388*/ 	.word	0xffffffff


	//   ....[176]....
        /*038c*/ 	.word	0xffffffff


	//   ....[177]....
        /*0390*/ 	.word	0xffffffff


	//   ....[178]....
        /*0394*/ 	.word	0xffffffff


	//   ....[179]....
        /*0398*/ 	.word	0xffffffff


	//   ....[180]....
        /*039c*/ 	.word	0xffffffff


	//   ....[181]....
        /*03a0*/ 	.word	0xffffffff


	//   ....[182]....
        /*03a4*/ 	.word	0xffffffff


	//   ....[183]....
        /*03a8*/ 	.word	0xffffffff


	//   ....[184]....
        /*03ac*/ 	.word	0xffffffff


	//   ....[185]....
        /*03b0*/ 	.word	0xffffffff


	//   ....[186]....
        /*03b4*/ 	.word	0x05000006


	//   ....[187]....
        /*03b8*/ 	.word	0x05000006


	//   ....[188]....
        /*03bc*/ 	.word	0x05000006


	//   ....[189]....
        /*03c0*/ 	.word	0x05000006


	//   ....[190]....
        /*03c4*/ 	.word	0x05000006


	//   ....[191]....
        /*03c8*/ 	.word	0x05000006


	//   ....[192]....
        /*03cc*/ 	.word	0x05000006


	//   ....[193]....
        /*03d0*/ 	.word	0x05000006


	//   ....[194]....
        /*03d4*/ 	.word	0x05000006


	//   ....[195]....
        /*03d8*/ 	.word	0x05000006


	//   ....[196]....
        /*03dc*/ 	.word	0x05000006


	//   ....[197]....
        /*03e0*/ 	.word	0x05000006


	//   ....[198]....
        /*03e4*/ 	.word	0x05000006


	//   ....[199]....
        /*03e8*/ 	.word	0x05000006


	//   ....[200]....
        /*03ec*/ 	.word	0x05000006


	//   ....[201]....
        /*03f0*/ 	.word	0x05000006


	//   ....[202]....
        /*03f4*/ 	.word	0x05000006


	//   ....[203]....
        /*03f8*/ 	.word	0x05000006


	//   ....[204]....
        /*03fc*/ 	.word	0x05000006


	//   ....[205]....
        /*0400*/ 	.word	0x05000006


	//   ....[206]....
        /*0404*/ 	.word	0x05000006


	//   ....[207]....
        /*0408*/ 	.word	0x05000006


	//   ....[208]....
        /*040c*/ 	.word	0x05000006


	//   ....[209]....
        /*0410*/ 	.word	0x05000006


	//   ....[210]....
        /*0414*/ 	.word	0x05000006


	//   ....[211]....
        /*0418*/ 	.word	0x05000006


	//   ....[212]....
        /*041c*/ 	.word	0x05000006


	//   ....[213]....
        /*0420*/ 	.word	0x05000006


	//   ....[214]....
        /*0424*/ 	.word	0x05000006


	//   ....[215]....
        /*0428*/ 	.word	0x05000006


	//   ....[216]....
        /*042c*/ 	.word	0x05000006


	//   ....[217]....
        /*0430*/ 	.word	0x05000006


	//   ....[218]....
        /*0434*/ 	.word	0x05000006


	//   ....[219]....
        /*0438*/ 	.word	0x05000006


	//   ....[220]....
        /*043c*/ 	.word	0x05000006


	//   ....[221]....
        /*0440*/ 	.word	0x05000006


	//   ....[222]....
        /*0444*/ 	.word	0x05000006


	//   ....[223]....
        /*0448*/ 	.word	0x05000006


	//   ....[224]....
        /*044c*/ 	.word	0x05000006


	//   ....[225]....
        /*0450*/ 	.word	0x05000006


	//   ....[226]....
        /*0454*/ 	.word	0x05000006


	//   ....[227]....
        /*0458*/ 	.word	0x05000006


	//   ....[228]....
        /*045c*/ 	.word	0x05000006


	//   ....[229]....
        /*0460*/ 	.word	0x05000006


	//   ....[230]....
        /*0464*/ 	.word	0x05000006


	//   ....[231]....
        /*0468*/ 	.word	0x05000006


	//   ....[232]....
        /*046c*/ 	.word	0x05000006


	//   ....[233]....
        /*0470*/ 	.word	0x05000006


	//----- nvinfo : EIATTR_COOP_GROUP_INSTR_OFFSETS
	.align		4
.L_3385:
        /*0474*/ 	.byte	0x04, 0x28
        /*0476*/ 	.short	(.L_3387 - .L_3386)


	//   ....[0]....
.L_3386:
        /*0478*/ 	.word	0x00001be0


	//   ....[1]....
        /*047c*/ 	.word	0x00001c20


	//   ....[2]....
        /*0480*/ 	.word	0x00001c60


	//   ....[3]....
        /*0484*/ 	.word	0x00001ca0


	//   ....[4]....
        /*0488*/ 	.word	0x00001ce0


	//   ....[5]....
        /*048c*/ 	.word	0x00001d30


	//   ....[6]....
        /*0490*/ 	.word	0x00001db0


	//   ....[7]....
        /*0494*/ 	.word	0x00001df0


	//   ....[8]....
        /*0498*/ 	.word	0x00001e30


	//   ....[9]....
        /*049c*/ 	.word	0x00001e70


	//   ....[10]....
        /*04a0*/ 	.word	0x00001eb0


	//   ....[11]....
        /*04a4*/ 	.word	0x00002150


	//   ....[12]....
        /*04a8*/ 	.word	0x00002250


	//   ....[13]....
        /*04ac*/ 	.word	0x00002300


	//   ....[14]....
        /*04b0*/ 	.word	0x00002310


	//   ....[15]....
        /*04b4*/ 	.word	0x00002430


	//   ....[16]....
        /*04b8*/ 	.word	0x00002450


	//   ....[17]....
        /*04bc*/ 	.word	0x00002560


	//   ....[18]....
        /*04c0*/ 	.word	0x00002570


	//   ....[19]....
        /*04c4*/ 	.word	0x00002690


	//   ....[20]....
        /*04c8*/ 	.word	0x000026b0


	//   ....[21]....
        /*04cc*/ 	.word	0x000027c0


	//   ....[22]....
        /*04d0*/ 	.word	0x000027d0


	//   ....[23]....
        /*04d4*/ 	.word	0x000028e0


	//   ....[24]....
        /*04d8*/ 	.word	0x000028f0


	//   ....[25]....
        /*04dc*/ 	.word	0x00002a10


	//   ....[26]....
        /*04e0*/ 	.word	0x00002a30


	//   ....[27]....
        /*04e4*/ 	.word	0x00002b40


	//   ....[28]....
        /*04e8*/ 	.word	0x00002b50


	//   ....[29]....
        /*04ec*/ 	.word	0x00002c60


	//   ....[30]....
        /*04f0*/ 	.word	0x00002c70


	//   ....[31]....
        /*04f4*/ 	.word	0x00002d80


	//   ....[32]....
        /*04f8*/ 	.word	0x00002d90


	//   ....[33]....
        /*04fc*/ 	.word	0x00002e90


	//   ....[34]....
        /*0500*/ 	.word	0x00002ea0


	//   ....[35]....
        /*0504*/ 	.word	0x00002fc0


	//   ....[36]....
        /*0508*/ 	.word	0x00002fd0


	//   ....[37]....
        /*050c*/ 	.word	0x000030e0


	//   ....[38]....
        /*0510*/ 	.word	0x000030f0


	//   ....[39]....
        /*0514*/ 	.word	0x00003200


	//   ....[40]....
        /*0518*/ 	.word	0x00003210


	//   ....[41]....
        /*051c*/ 	.word	0x00003300


	//   ....[42]....
        /*0520*/ 	.word	0x00003310


	//   ....[43]....
        /*0524*/ 	.word	0x00003480


	//   ....[44]....
        /*0528*/ 	.word	0x00003490


	//   ....[45]....
        /*052c*/ 	.word	0x00003580


	//   ....[46]....
        /*0530*/ 	.word	0x00003590


	//   ....[47]....
        /*0534*/ 	.word	0x00003680


	//   ....[48]....
        /*0538*/ 	.word	0x00003690


	//   ....[49]....
        /*053c*/ 	.word	0x00003780


	//   ....[50]....
        /*0540*/ 	.word	0x00003790


	//   ....[51]....
        /*0544*/ 	.word	0x00003880


	//   ....[52]....
        /*0548*/ 	.word	0x00003890


	//   ....[53]....
        /*054c*/ 	.word	0x00003960


	//   ....[54]....
        /*0550*/ 	.word	0x00003a50


	//   ....[55]....
        /*0554*/ 	.word	0x00003a70


	//   ....[56]....
        /*0558*/ 	.word	0x00003b90


	//   ....[57]....
        /*055c*/ 	.word	0x00003bb0


	//   ....[58]....
        /*0560*/ 	.word	0x00003cc0


	//   ....[59]....
        /*0564*/ 	.word	0x00003cd0


	//   ....[60]....
        /*0568*/ 	.word	0x00003df0


	//   ....[61]....
        /*056c*/ 	.word	0x00003e10


	//   ....[62]....
        /*0570*/ 	.word	0x00003f20


	//   ....[63]....
        /*0574*/ 	.word	0x00003f30


	//   ....[64]....
        /*0578*/ 	.word	0x00004040


	//   ....[65]....
        /*057c*/ 	.word	0x00004050


	//   ....[66]....
        /*0580*/ 	.word	0x00004170


	//   ....[67]....
        /*0584*/ 	.word	0x00004190


	//   ....[68]....
        /*0588*/ 	.word	0x000042a0


	//   ....[69]....
        /*058c*/ 	.word	0x000042b0


	//   ....[70]....
        /*0590*/ 	.word	0x000043c0


	//   ....[71]....
        /*0594*/ 	.word	0x000043d0


	//   ....[72]....
        /*0598*/ 	.word	0x000044e0


	//   ....[73]....
        /*059c*/ 	.word	0x000044f0


	//   ....[74]....
        /*05a0*/ 	.word	0x000045f0


	//   ....[75]....
        /*05a4*/ 	.word	0x00004600


	//   ....[76]....
        /*05a8*/ 	.word	0x00004720


	//   ....[77]....
        /*05ac*/ 	.word	0x00004730


	//   ....[78]....
        /*05b0*/ 	.word	0x00004840


	//   ....[79]....
        /*05b4*/ 	.word	0x00004850


	//   ....[80]....
        /*05b8*/ 	.word	0x00004960


	//   ....[81]....
        /*05bc*/ 	.word	0x00004970


	//   ....[82]....
        /*05c0*/ 	.word	0x00004a60


	//   ....[83]....
        /*05c4*/ 	.word	0x00004a70


	//   ....[84]....
        /*05c8*/ 	.word	0x00004bf0


	//   ....[85]....
        /*05cc*/ 	.word	0x00004c00


	//   ....[86]....
        /*05d0*/ 	.word	0x00004cf0


	//   ....[87]....
        /*05d4*/ 	.word	0x00004d00


	//   ....[88]....
        /*05d8*/ 	.word	0x00004df0


	//   ....[89]....
        /*05dc*/ 	.word	0x00004e00


	//   ....[90]....
        /*05e0*/ 	.word	0x00004ef0


	//   ....[91]....
        /*05e4*/ 	.word	0x00004f00


	//   ....[92]....
        /*05e8*/ 	.word	0x00004ff0


	//   ....[93]....
        /*05ec*/ 	.word	0x00005000


	//   ....[94]....
        /*05f0*/ 	.word	0x000050f0


	//   ....[95]....
        /*05f4*/ 	.word	0x00005a50


	//   ....[96]....
        /*05f8*/ 	.word	0x00005d10


	//   ....[97]....
        /*05fc*/ 	.word	0x00005e70


	//   ....[98]....
        /*0600*/ 	.word	0x00005ed0


	//   ....[99]....
        /*0604*/ 	.word	0x00005ee0


	//   ....[100]....
        /*0608*/ 	.word	0x00005fd0


	//   ....[101]....
        /*060c*/ 	.word	0x00005fe0


	//   ....[102]....
        /*0610*/ 	.word	0x000060d0


	//   ....[103]....
        /*0614*/ 	.word	0x000060e0


	//   ....[104]....
        /*0618*/ 	.word	0x000061d0


	//   ....[105]....
        /*061c*/ 	.word	0x000061e0


	//   ....[106]....
        /*0620*/ 	.word	0x000062d0


	//   ....[107]....
        /*0624*/ 	.word	0x000062e0


	//   ....[108]....
        /*0628*/ 	.word	0x000063d0


	//   ....[109]....
        /*062c*/ 	.word	0x000063e0


	//   ....[110]....
        /*0630*/ 	.word	0x000064d0


	//   ....[111]....
        /*0634*/ 	.word	0x000064e0


	//   ....[112]....
        /*0638*/ 	.word	0x000065d0


	//   ....[113]....
        /*063c*/ 	.word	0x000065e0


	//   ....[114]....
        /*0640*/ 	.word	0x000066d0


	//   ....[115]....
        /*0644*/ 	.word	0x000066e0


	//   ....[116]....
        /*0648*/ 	.word	0x000067d0


	//   ....[117]....
        /*064c*/ 	.word	0x000067e0


	//   ....[118]....
        /*0650*/ 	.word	0x000068d0


	//   ....[119]....
        /*0654*/ 	.word	0x000068e0


	//   ....[120]....
        /*0658*/ 	.word	0x000069e0


	//   ....[121]....
        /*065c*/ 	.word	0x000069f0


	//   ....[122]....
        /*0660*/ 	.word	0x00006ae0


	//   ....[123]....
        /*0664*/ 	.word	0x00006af0


	//   ....[124]....
        /*0668*/ 	.word	0x00006be0


	//   ....[125]....
        /*066c*/ 	.word	0x00006bf0


	//   ....[126]....
        /*0670*/ 	.word	0x00006ce0


	//   ....[127]....
        /*0674*/ 	.word	0x00006cf0


	//   ....[128]....
        /*0678*/ 	.word	0x00006e70


	//   ....[129]....
        /*067c*/ 	.word	0x00006e80


	//   ....[130]....
        /*0680*/ 	.word	0x00006f70


	//   ....[131]....
        /*0684*/ 	.word	0x00006f80


	//   ....[132]....
        /*0688*/ 	.word	0x00007070


	//   ....[133]....
        /*068c*/ 	.word	0x00007080


	//   ....[134]....
        /*0690*/ 	.word	0x00007170


	//   ....[135]....
        /*0694*/ 	.word	0x00007180


	//   ....[136]....
        /*0698*/ 	.word	0x00007270


	//   ....[137]....
        /*069c*/ 	.word	0x00007280


	//   ....[138]....
        /*06a0*/ 	.word	0x00007380


	//   ....[139]....
        /*06a4*/ 	.word	0x00007390


	//   ....[140]....
        /*06a8*/ 	.word	0x000073d0


	//   ....[141]....
        /*06ac*/ 	.word	0x00007500


	//   ....[142]....
        /*06b0*/ 	.word	0x00007520


	//   ....[143]....
        /*06b4*/ 	.word	0x00007620


	//   ....[144]....
        /*06b8*/ 	.word	0x00007630


	//   ....[145]....
        /*06bc*/ 	.word	0x00007740


	//   ....[146]....
        /*06c0*/ 	.word	0x00007760


	//   ....[147]....
        /*06c4*/ 	.word	0x00007860


	//   ....[148]....
        /*06c8*/ 	.word	0x00007870


	//   ....[149]....
        /*06cc*/ 	.word	0x00007970


	//   ....[150]....
        /*06d0*/ 	.word	0x00007980


	//   ....[151]....
        /*06d4*/ 	.word	0x00007a80


	//   ....[152]....
        /*06d8*/ 	.word	0x00007aa0


	//   ....[153]....
        /*06dc*/ 	.word	0x00007b90


	//   ....[154]....
        /*06e0*/ 	.word	0x00007ba0


	//   ....[155]....
        /*06e4*/ 	.word	0x00007ca0


	//   ....[156]....
        /*06e8*/ 	.word	0x00007cb0


	//   ....[157]....
        /*06ec*/ 	.word	0x00007db0


	//   ....[158]....
        /*06f0*/ 	.word	0x00007dc0


	//   ....[159]....
        /*06f4*/ 	.word	0x00007ec0


	//   ....[160]....
        /*06f8*/ 	.word	0x00007ee0


	//   ....[161]....
        /*06fc*/ 	.word	0x00007fd0


	//   ....[162]....
        /*0700*/ 	.word	0x00007fe0


	//   ....[163]....
        /*0704*/ 	.word	0x000080f0


	//   ....[164]....
        /*0708*/ 	.word	0x00008100


	//   ....[165]....
        /*070c*/ 	.word	0x00008200


	//   ....[166]....
        /*0710*/ 	.word	0x00008210


	//   ....[167]....
        /*0714*/ 	.word	0x00008310


	//   ....[168]....
        /*0718*/ 	.word	0x00008320


	//   ....[169]....
        /*071c*/ 	.word	0x00008420


	//   ....[170]....
        /*0720*/ 	.word	0x00008440


	//   ....[171]....
        /*0724*/ 	.word	0x000085c0


	//   ....[172]....
        /*0728*/ 	.word	0x000085d0


	//   ....[173]....
        /*072c*/ 	.word	0x000086d0


	//   ....[174]....
        /*0730*/ 	.word	0x000086e0


	//   ....[175]....
        /*0734*/ 	.word	0x000087e0


	//   ....[176]....
        /*0738*/ 	.word	0x000087f0


	//   ....[177]....
        /*073c*/ 	.word	0x000088f0


	//   ....[178]....
        /*0740*/ 	.word	0x00008900


	//   ....[179]....
        /*0744*/ 	.word	0x00008a00


	//   ....[180]....
        /*0748*/ 	.word	0x00008a20


	//   ....[181]....
        /*074c*/ 	.word	0x00008ce0


	//   ....[182]....
        /*0750*/ 	.word	0x00008d00


	//   ....[183]....
        /*0754*/ 	.word	0x00008d20


	//   ....[184]....
        /*0758*/ 	.word	0x00008d40


	//   ....[185]....
        /*075c*/ 	.word	0x00008d60


	//   ....[186]....
        /*0760*/ 	.word	0x00008fb0


	//   ....[187]....
        /*0764*/ 	.word	0x00009040


	//   ....[188]....
        /*0768*/ 	.word	0x000090e0


	//   ....[189]....
        /*076c*/ 	.word	0x00009160


	//   ....[190]....
        /*0770*/ 	.word	0x000091f0


	//   ....[191]....
        /*0774*/ 	.word	0x00009270


	//   ....[192]....
        /*0778*/ 	.word	0x00009310


	//   ....[193]....
        /*077c*/ 	.word	0x00009390


	//   ....[194]....
        /*0780*/ 	.word	0x00009420


	//   ....[195]....
        /*0784*/ 	.word	0x000094a0


	//   ....[196]....
        /*0788*/ 	.word	0x00009530


	//   ....[197]....
        /*078c*/ 	.word	0x000095b0


	//   ....[198]....
        /*0790*/ 	.word	0x00009650


	//   ....[199]....
        /*0794*/ 	.word	0x000096d0


	//   ....[200]....
        /*0798*/ 	.word	0x00009760


	//   ....[201]....
        /*079c*/ 	.word	0x000097e0


	//   ....[202]....
        /*07a0*/ 	.word	0x00009870


	//   ....[203]....
        /*07a4*/ 	.word	0x000098f0


	//   ....[204]....
        /*07a8*/ 	.word	0x00009980


	//   ....[205]....
        /*07ac*/ 	.word	0x00009a00


	//   ....[206]....
        /*07b0*/ 	.word	0x00009aa0


	//   ....[207]....
        /*07b4*/ 	.word	0x00009b20


	//   ....[208]....
        /*07b8*/ 	.word	0x00009bb0


	//   ....[209]....
        /*07bc*/ 	.word	0x00009c30


	//   ....[210]....
        /*07c0*/ 	.word	0x00009cc0


	//   ....[211]....
        /*07c4*/ 	.word	0x00009d40


	//   ....[212]....
        /*07c8*/ 	.word	0x00009dd0


	//   ....[213]....
        /*07cc*/ 	.word	0x00009e50


	//   ....[214]....
        /*07d0*/ 	.word	0x00009ee0


	//   ....[215]....
        /*07d4*/ 	.word	0x00009f60


	//   ....[216]....
        /*07d8*/ 	.word	0x0000a000


	//   ....[217]....
        /*07dc*/ 	.word	0x0000a080


	//   ....[218]....
        /*07e0*/ 	.word	0x0000a110


	//   ....[219]....
        /*07e4*/ 	.word	0x0000a190


	//   ....[220]....
        /*07e8*/ 	.word	0x0000a220


	//   ....[221]....
        /*07ec*/ 	.word	0x0000a2a0


	//   ....[222]....
        /*07f0*/ 	.word	0x0000a330


	//   ....[223]....
        /*07f4*/ 	.word	0x0000a3b0


	//   ....[224]....
        /*07f8*/ 	.word	0x0000a440


	//   ....[225]....
        /*07fc*/ 	.word	0x0000a4c0


	//   ....[226]....
        /*0800*/ 	.word	0x0000a560


	//   ....[227]....
        /*0804*/ 	.word	0x0000a600


	//   ....[228]....
        /*0808*/ 	.word	0x0000a6b0


	//   ....[229]....
        /*080c*/ 	.word	0x0000a750


	//   ....[230]....
        /*0810*/ 	.word	0x0000a7d0


	//   ....[231]....
        /*0814*/ 	.word	0x0000a830


	//   ....[232]....
        /*0818*/ 	.word	0x0000a890


	//   ....[233]....
        /*081c*/ 	.word	0x0000a8f0


	//----- nvinfo : EIATTR_VRC_CTA_INIT_COUNT
	.align		4
.L_3387:
        /*0820*/ 	.byte	0x02, 0x4a
	.zero		1
	.zero		1


	//----- nvinfo : EIATTR_EXIT_INSTR_OFFSETS
	.align		4
        /*0824*/ 	.byte	0x04, 0x1c
        /*0826*/ 	.short	(.L_3389 - .L_3388)


	//   ....[0]....
.L_3388:
        /*0828*/ 	.word	0x00000050


	//   ....[1]....
        /*082c*/ 	.word	0x000000d0


	//   ....[2]....
        /*0830*/ 	.word	0x00001f40


	//   ....[3]....
        /*0834*/ 	.word	0x00005680


	//   ....[4]....
        /*0838*/ 	.word	0x00008f60


	//----- nvinfo : EIATTR_CRS_STACK_SIZE
	.align		4
.L_3389:
        /*083c*/ 	.byte	0x04, 0x1e
        /*083e*/ 	.short	(.L_3391 - .L_3390)
.L_3390:
        /*0840*/ 	.word	0x00000000


	//----- nvinfo : EIATTR_CBANK_PARAM_SIZE
	.align		4
.L_3391:
        /*0844*/ 	.byte	0x03, 0x19
        /*0846*/ 	.short	0x0058


	//----- nvinfo : EIATTR_PARAM_CBANK
	.align		4
        /*0848*/ 	.byte	0x04, 0x0a
        /*084a*/ 	.short	(.L_3393 - .L_3392)
	.align		4
.L_3392:
        /*084c*/ 	.word	index@(.nv.constant0._ZN4vllm3moe25grouped_topk_fused_kernelI13__nv_bfloat16fiLNS0_11ScoringFuncE1EEEvPT_PfPT1_PKT0_lllllbd)
        /*0850*/ 	.short	0x0380
        /*0852*/ 	.short	0x0058


	//----- nvinfo : EIATTR_SW_WAR
	.align		4
.L_3393:
        /*0854*/ 	.byte	0x04, 0x36
        /*0856*/ 	.short	(.L_3395 - .L_3394)
.L_3394:
        /*0858*/ 	.word	0x00000008
.L_3395:


//--------------------- .nv.info._ZN4vllm3moe44grouped_topk_fused_small_expert_count_kernelI13__nv_bfloat16fiLNS0_11ScoringFuncE1ELi128ELb0ELi8EEEvPT_PfPT1_PKT0_llllllbd --------------------------
	.section	.nv.info._ZN4vllm3moe44grouped_topk_fused_small_expert_count_kernelI13__nv_bfloat16fiLNS0_11ScoringFuncE1ELi128ELb0ELi8EEEvPT_PfPT1_PKT0_llllllbd,"",@"SHT_CUDA_INFO"
	.sectionflags	@""
	.align	4


	//----- nvinfo : EIATTR_CUDA_API_VERSION
	.align		4
        /*0000*/ 	.byte	0x04, 0x37
        /*0002*/ 	.short	(.L_3397 - .L_3396)
.L_3396:
        /*0004*/ 	.word	0x00000082


	//----- nvinfo : EIATTR_KPARAM_INFO
	.align		4
.L_3397:
        /*0008*/ 	.byte	0x04, 0x17
        /*000a*/ 	.short	(.L_3399 - .L_3398)
.L_3398:
        /*000c*/ 	.word	0x00000000
        /*0010*/ 	.short	0x000b
        /*0012*/ 	.short	0x0058
        /*0014*/ 	.byte	0x00, 0xf0, 0x21, 0x00


	//----- nvinfo : EIATTR_KPARAM_INFO
	.align		4
.L_3399:
        /*0018*/ 	.byte	0x04, 0x17
        /*001a*/ 	.short	(.L_3401 - .L_3400)
.L_3400:
        /*001c*/ 	.word	0x00000000
        /*0020*/ 	.short	0x000a
        /*0022*/ 	.short	0x0050
        /*0024*/ 	.byte	0x00, 0xf0, 0x05, 0x00


	//----- nvinfo : EIATTR_KPARAM_INFO
	.align		4
.L_3401:
        /*0028*/ 	.byte	0x04, 0x17
        /*002a*/ 	.short	(.L_3403 - .L_3402)
.L_3402:
        /*002c*/ 	.word	0x00000000
        /*0030*/ 	.short	0x0009
        /*0032*/ 	.short	0x0048
        /*0034*/ 	.byte	0x00, 0xf0, 0x21, 0x00


	//----- nvinfo : EIATTR_KPARAM_INFO
	.align		4
.L_3403:
        /*0038*/ 	.byte	0x04, 0x17
        /*003a*/ 	.short	(.L_3405 - .L_3404)
.L_3404:
        /*003c*/ 	.word	0x00000000
        /*0040*/ 	.short	0x0008
        /*0042*/ 	.short	0x0040
        /*0044*/ 	.byte	0x00, 0xf0, 0x21, 0x00


	//----- nvinfo : EIATTR_KPARAM_INFO
	.align		4
.L_3405:
        /*0048*/ 	.byte	0x04, 0x17
        /*004a*/ 	.short	(.L_3407 - .L_3406)
.L_3406:
        /*004c*/ 	.word	0x00000000
        /*0050*/ 	.short	0x0007
        /*0052*/ 	.short	0x0038
        /*0054*/ 	.byte	0x00, 0xf0, 0x21, 0x00


	//----- nvinfo : EIATTR_KPARAM_INFO
	.align		4
.L_3407:
        /*0058*/ 	.byte	0x04, 0x17
        /*005a*/ 	.short	(.L_3409 - .L_3408)
.L_3408:
        /*005c*/ 	.word	0x00000000
        /*0060*/ 	.short	0x0006
        /*0062*/ 	.short	0x0030
        /*0064*/ 	.byte	0x00, 0xf0, 0x21, 0x00


	//----- nvinfo : EIATTR_KPARAM_INFO
	.align		4
.L_3409:
        /*0068*/ 	.byte	0x04, 0x17
        /*006a*/ 	.short	(.L_3411 - .L_3410)
.L_3410:
        /*006c*/ 	.word	0x00000000
        /*0070*/ 	.short	0x0005
        /*0072*/ 	.short	0x0028
        /*0074*/ 	.byte	0x00, 0xf0, 0x21, 0x00


	//----- nvinfo : EIATTR_KPARAM_INFO
	.align		4
.L_3411:
        /*0078*/ 	.byte	0x04, 0x17
        /*007a*/ 	.short	(.L_3413 - .L_3412)
.L_3412:
        /*007c*/ 	.word	0x00000000
        /*0080*/ 	.short	0x0004
        /*0082*/ 	.short	0x0020
        /*0084*/ 	.byte	0x00, 0xf0, 0x21, 0x00


	//----- nvinfo : EIATTR_KPARAM_INFO
	.align		4
.L_3413:
        /*0088*/ 	.byte	0x04, 0x17
        /*008a*/ 	.short	(.L_3415 - .L_3414)
.L_3414:
        /*008c*/ 	.word	0x00000000
        /*0090*/ 	.short	0x0003
        /*0092*/ 	.short	0x0018
        /*0094*/ 	.byte	0x00, 0xf5, 0x21, 0x00


	//----- nvinfo : EIATTR_KPARAM_INFO
	.align		4
.L_3415:
        /*0098*/ 	.byte	0x04, 0x17
        /*009a*/ 	.short	(.L_3417 - .L_3416)
.L_3416:
        /*009c*/ 	.word	0x00000000
        /*00a0*/ 	.short	0x0002
        /*00a2*/ 	.short	0x0010
        /*00a4*/ 	.byte	0x00, 0xf5, 0x21, 0x00


	//----- nvinfo : EIATTR_KPARAM_INFO
	.align		4
.L_3417:
        /*00a8*/ 	.byte	0x04, 0x17
        /*00aa*/ 	.short	(.L_3419 - .L_3418)
.L_3418:
        /*00ac*/ 	.word	0x00000000
        /*00b0*/ 	.short	0x0001
        /*00b2*/ 	.short	0x0008
        /*00b4*/ 	.byte	0x00, 0xf5, 0x21, 0x00


	//----- nvinfo : EIATTR_KPARAM_INFO
	.align		4
.L_3419:
        /*00b8*/ 	.byte	0x04, 0x17
        /*00ba*/ 	.short	(.L_3421 - .L_3420)
.L_3420:
        /*00bc*/ 	.word	0x00000000
        /*00c0*/ 	.short	0x0000
        /*00c2*/ 	.short	0x0000
        /*00c4*/ 	.byte	0x00, 0xf5, 0x21, 0x00


	//----- nvinfo : EIATTR_SPARSE_MMA_MASK
	.align		4
.L_3421:
        /*00c8*/ 	.byte	0x03, 0x50
        /*00ca*/ 	.short	0x0000


	//----- nvinfo : EIATTR_MAXREG_COUNT
	.align		4
        /*00cc*/ 	.byte	0x03, 0x1b
        /*00ce*/ 	.short	0x00ff


	//----- nvinfo : EIATTR_NUM_BARRIERS
	.align		4
        /*00d0*/ 	.byte	0x02, 0x4c
        /*00d2*/ 	.byte	0x01
	.zero		1


	//----- nvinfo : EIATTR_MERCURY_ISA_VERSION
	.align		4
        /*00d4*/ 	.byte	0x03, 0x5f
        /*00d6*/ 	.short	0x0101


	//----- nvinfo : EIATTR_COOP_GROUP_MASK_REGIDS
	.align		4
        /*00d8*/ 	.byte	0x04, 0x29
        /*00da*/ 	.short	(.L_3423 - .L_3422)


	//   ....[0]....
.L_3422:
        /*00dc*/ 	.word	0xffffffff


	//   ....[1]....
        /*00e0*/ 	.word	0xffffffff


	//   ....[2]....
        /*00e4*/ 	.word	0xffffffff


	//   ....[3]....
        /*00e8*/ 	.word	0xffffffff


	//   ....[4]....
        /*00ec*/ 	.word	0xffffffff


	//   ....[5]....
        /*00f0*/ 	.word	0xffffffff


	//   ....[6]....
        /*00f4*/ 	.word	0xffffffff


	//   ....[7]....
        /*00f8*/ 	.word	0xffffffff


	//   ....[8]....
        /*00fc*/ 	.word	0xffffffff


	//   ....[9]....
        /*0100*/ 	.word	0xffffffff


	//   ....[10]....
        /*0104*/ 	.word	0xffffffff


	//   ....[11]....
        /*0108*/ 	.word	0xffffffff


	//   ....[12]....
        /*010c*/ 	.word	0xffffffff


	//   ....[13]....
        /*0110*/ 	.word	0xffffffff


	//   ....[14]....
        /*0114*/ 	.word	0xffffffff


	//   ....[15]....
        /*0118*/ 	.word	0xffffffff


	//   ....[16]....
        /*011c*/ 	.word	0xffffffff


	//   ....[17]....
        /*0120*/ 	.word	0xffffffff


	//   ....[18]....
        /*0124*/ 	.word	0xffffffff


	//   ....[19]....
        /*0128*/ 	.word	0xffffffff


	//   ....[20]....
        /*012c*/ 	.word	0xffffffff


	//   ....[21]....
        /*0130*/ 	.word	0xffffffff


	//   ....[22]....
        /*0134*/ 	.word	0xffffffff


	//   ....[23]....
        /*0138*/ 	.word	0xffffffff


	//   ....[24]....
        /*013c*/ 	.word	0xffffffff


	//   ....[25]....
        /*0140*/ 	.word	0xffffffff


	//   ....[26]....
        /*0144*/ 	.word	0xffffffff


	//   ....[27]....
        /*0148*/ 	.word	0xffffffff


	//   ....[28]....
        /*014c*/ 	.word	0xffffffff


	//   ....[29]....
        /*0150*/ 	.word	0xffffffff


	//   ....[30]....
        /*0154*/ 	.word	0xffffffff


	//   ....[31]....
        /*0158*/ 	.word	0xffffffff


	//   ....[32]....
        /*015c*/ 	.word	0xffffffff


	//   ....[33]....
        /*0160*/ 	.word	0xffffffff


	//   ....[34]....
        /*0164*/ 	.word	0xffffffff


	//   ....[35]....
        /*0168*/ 	.word	0xffffffff


	//   ....[36]....
        /*016c*/ 	.word	0xffffffff


	//   ....[37]....
        /*0170*/ 	.word	0xffffffff


	//   ....[38]....
        /*0174*/ 	.word	0xffffffff


	//   ....[39]....
        /*0178*/ 	.word	0xffffffff


	//   ....[40]....
        /*017c*/ 	.word	0xffffffff


	//   ....[41]....
        /*0180*/ 	.word	0xffffffff


	//   ....[42]....
        /*0184*/ 	.word	0xffffffff


	//   ....[43]....
        /*0188*/ 	.word	0xffffffff


	//   ....[44]....
        /*018c*/ 	.word	0xffffffff


	//   ....[45]....
        /*0190*/ 	.word	0xffffffff


	//   ....[46]....
        /*0194*/ 	.word	0xffffffff


	//   ....[47]....
        /*0198*/ 	.word	0xffffffff


	//   ....[48]....
        /*019c*/ 	.word	0xffffffff


	//   ....[49]....
        /*01a0*/ 	.word	0xffffffff


	//   ....[50]....
        /*01a4*/ 	.word	0xffffffff


	//   ....[51]....
        /*01a8*/ 	.word	0xffffffff


	//   ....[52]....
        /*01ac*/ 	.word	0xffffffff


	//   ....[53]....
        /*01b0*/ 	.word	0xffffffff


	//   ....[54]....
        /*01b4*/ 	.word	0xffffffff


	//   ....[55]....
        /*01b8*/ 	.word	0xffffffff


	//----- nvinfo : EIATTR_COOP_GROUP_INSTR_OFFSETS
	.align		4
.L_3423:
        /*01bc*/ 	.byte	0x04, 0x28
        /*01be*/ 	.short	(.L_3425 - .L_3424)


	//   ....[0]....
.L_3424:
        /*01c0*/ 	.word	0x000000b0


	//   ....[1]....
        /*01c4*/ 	.word	0x00000970


	//   ....[2]....
        /*01c8*/ 	.word	0x00000980


	//   ....[3]....
        /*01cc*/ 	.word	0x000009d0


	//   ....[4]....
        /*01d0*/ 	.word	0x000009e0


	//   ....[5]....
        /*01d4*/ 	.word	0x00000a30


	//   ....[6]....
        /*01d8*/ 	.word	0x00000a40


	//   ....[7]....
        /*01dc*/ 	.word	0x00000a90


	//   ....[8]....
        /*01e0*/ 	.word	0x00000aa0


	//   ....[9]....
        /*01e4*/ 	.word	0x00000af0


	//   ....[10]....
        /*01e8*/ 	.word	0x00000b00


	//   ....[11]....
        /*01ec*/ 	.word	0x00000bc0


	//   ....[12]....
        /*01f0*/ 	.word	0x00000bd0


	//   ....[13]....
        /*01f4*/ 	.word	0x00000c20


	//   ....[14]....
        /*01f8*/ 	.word	0x00000c30


	//   ....[15]....
        /*01fc*/ 	.word	0x00000c80


	//   ....[16]....
        /*0200*/ 	.word	0x00000c90


	//   ....[17]....
        /*0204*/ 	.word	0x00000ce0


	//   ....[18]....
        /*0208*/ 	.word	0x00000cf0


	//   ....[19]....
        /*020c*/ 	.word	0x00000d50


	//   ....[20]....
        /*0210*/ 	.word	0x00000d70


	//   ....[21]....
        /*0214*/ 	.word	0x00000e30


	//   ....[22]....
        /*0218*/ 	.word	0x00000e40


	//   ....[23]....
        /*021c*/ 	.word	0x00000ea0


	//   ....[24]....
        /*0220*/ 	.word	0x00000eb0


	//   ....[25]....
        /*0224*/ 	.word	0x00000f00


	//   ....[26]....
        /*0228*/ 	.word	0x00000f10


	//   ....[27]....
        /*022c*/ 	.word	0x00000f70


	//   ....[28]....
        /*0230*/ 	.word	0x00000f90


	//   ....[29]....
        /*0234*/ 	.word	0x00001000


	//   ....[30]....
        /*0238*/ 	.word	0x00001010


	//   ....[31]....
        /*023c*/ 	.word	0x000010d0


	//   ....[32]....
        /*0240*/ 	.word	0x000010e0


	//   ....[33]....
        /*0244*/ 	.word	0x00001130


	//   ....[34]....
        /*0248*/ 	.word	0x00001140


	//   ....[35]....
        /*024c*/ 	.word	0x00001190


	//   ....[36]....
        /*0250*/ 	.word	0x000011a0


	//   ....[37]....
        /*0254*/ 	.word	0x00001200


	//   ....[38]....
        /*0258*/ 	.word	0x00001220


	//   ....[39]....
        /*025c*/ 	.word	0x00001290


	//   ....[40]....
        /*0260*/ 	.word	0x000012a0


	//   ....[41]....
        /*0264*/ 	.word	0x00001480


	//   ....[42]....
        /*0268*/ 	.word	0x000014c0


	//   ....[43]....
        /*026c*/ 	.word	0x00001540


	//   ....[44]....
        /*0270*/ 	.word	0x00001550


	//   ....[45]....
        /*0274*/ 	.word	0x000015a0


	//   ....[46]....
        /*0278*/ 	.word	0x000015b0


	//   ....[47]....
        /*027c*/ 	.word	0x00001600


	//   ....[48]....
        /*0280*/ 	.word	0x00001610


	//   ....[49]....
        /*0284*/ 	.word	0x00001660


	//   ....[50]....
        /*0288*/ 	.word	0x00001670


	//   ....[51]....
        /*028c*/ 	.word	0x00001870


	//   ....[52]....
        /*0290*/ 	.word	0x000018c0


	//   ....[53]....
        /*0294*/ 	.word	0x000018e0


	//   ....[54]....
        /*0298*/ 	.word	0x00001900


	//   ....[55]....
        /*029c*/ 	.word	0x00001920


	//----- nvinfo : EIATTR_VRC_CTA_INIT_COUNT
	.align		4
.L_3425:
        /*02a0*/ 	.byte	0x02, 0x4a
	.zero		1
	.zero		1


	//----- nvinfo : EIATTR_EXIT_INSTR_OFFSETS
	.align		4
        /*02a4*/ 	.byte	0x04, 0x1c
        /*02a6*/ 	.short	(.L_3427 - .L_3426)


	//   ....[0]....
.L_3426:
        /*02a8*/ 	.word	0x00001c50


	//----- nvinfo : EIATTR_CRS_STACK_SIZE
	.align		4
.L_3427:
        /*02ac*/ 	.byte	0x04, 0x1e
        /*02ae*/ 	.short	(.L_3429 - .L_3428)
.L_3428:
        /*02b0*/ 	.word	0x00000000


	//----- nvinfo : EIATTR_CBANK_PARAM_SIZE
	.align		4
.L_3429:
        /*02b4*/ 	.byte	0x03, 0x19
        /*02b6*/ 	.short	0x0060


	//----- nvinfo : EIATTR_PARAM_CBANK
	.align		4
        /*02b8*/ 	.byte	0x04, 0x0a
        /*02ba*/ 	.short	(.L_3431 - .L_3430)
	.align		4
.L_3430:
        /*02bc*/ 	.word	index@(.nv.constant0._ZN4vllm3moe44grouped_topk_fused_small_expert_count_kernelI13__nv_bfloat16fiLNS0_11ScoringFuncE1ELi128ELb0ELi8EEEvPT_PfPT1_PKT0_llllllbd)
        /*02c0*/ 	.short	0x0380
        /*02c2*/ 	.short	0x0060


	//----- nvinfo : EIATTR_SW_WAR
	.align		4
.L_3431:
        /*02c4*/ 	.byte	0x04, 0x36
        /*02c6*/ 	.short	(.L_3433 - .L_3432)
.L_3432:
        /*02c8*/ 	.word	0x00000008
.L_3433:


//--------------------- .nv.info._ZN4vllm3moe44grouped_topk_fused_small_expert_count_kernelI13__nv_bfloat16fiLNS0_11ScoringFuncE1ELi384ELb0ELi8EEEvPT_PfPT1_PKT0_llllllbd --------------------------
	.section	.nv.info._ZN4vllm3moe44grouped_topk_fused_small_expert_count_kernelI13__nv_bfloat16fiLNS0_11ScoringFuncE1ELi384ELb0ELi8EEEvPT_PfPT1_PKT0_llllllbd,"",@"SHT_CUDA_INFO"
	.sectionflags	@""
	.align	4


	//----- nvinfo : EIATTR_CUDA_API_VERSION
	.align		4
        /*0000*/ 	.byte	0x04, 0x37
        /*0002*/ 	.short	(.L_3435 - .L_3434)
.L_3434:
        /*0004*/ 	.word	0x00000082


	//----- nvinfo : EIATTR_KPARAM_INFO
	.align		4
.L_3435:
        /*0008*/ 	.byte	0x04, 0x17
        /*000a*/ 	.short	(.L_3437 - .L_3436)
.L_3436:
        /*000c*/ 	.word	0x00000000
        /*0010*/ 	.short	0x000b
        /*0012*/ 	.short	0x0058
        /*0014*/ 	.byte	0x00, 0xf0, 0x21, 0x00


	//----- nvinfo : EIATTR_KPARAM_INFO
	.align		4
.L_3437:
        /*0018*/ 	.byte	0x04, 0x17
        /*001a*/ 	.short	(.L_3439 - .L_3438)
.L_3438:
        /*001c*/ 	.word	0x00000000
        /*0020*/ 	.short	0x000a
        /*0022*/ 	.short	0x0050
        /*0024*/ 	.byte	0x00, 0xf0, 0x05, 0x00


	//----- nvinfo : EIATTR_KPARAM_INFO
	.align		4
.L_3439:
        /*0028*/ 	.byte	0x04, 0x17
        /*002a*/ 	.short	(.L_3441 - .L_3440)
.L_3440:
        /*002c*/ 	.word	0x00000000
        /*0030*/ 	.short	0x0009
        /*0032*/ 	.short	0x0048
        /*0034*/ 	.byte	0x00, 0xf0, 0x21, 0x00


	//----- nvinfo : EIATTR_KPARAM_INFO
	.align		4
.L_3441:
        /*0038*/ 	.byte	0x04, 0x17
        /*003a*/ 	.short	(.L_3443 - .L_3442)
.L_3442:
        /*003c*/ 	.word	0x00000000
        /*0040*/ 	.short	0x0008
        /*0042*/ 	.short	0x0040
        /*0044*/ 	.byte	0x00, 0xf0, 0x21, 0x00


	//----- nvinfo : EIATTR_KPARAM_INFO
	.align		4
.L_3443:
        /*0048*/ 	.byte	0x04, 0x17
        /*004a*/ 	.short	(.L_3445 - .L_3444)
.L_3444:
        /*004c*/ 	.word	0x00000000
        /*0050*/ 	.short	0x0007
        /*0052*/ 	.short	0x0038
        /*0054*/ 	.byte	0x00, 0xf0, 0x21, 0x00


	//----- nvinfo : EIATTR_KPARAM_INFO
	.align		4
.L_3445:
        /*0058*/ 	.byte	0x04, 0x17
        /*005a*/ 	.short	(.L_3447 - .L_3446)
.L_3446:
        /*005c*/ 	.word	0x00000000
        /*0060*/ 	.short	0x0006
        /*0062*/ 	.short	0x0030
        /*0064*/ 	.byte	0x00, 0xf0, 0x21, 0x00


	//----- nvinfo : EIATTR_KPARAM_INFO
	.align		4
.L_3447:
        /*0068*/ 	.byte	0x04, 0x17
        /*006a*/ 	.short	(.L_3449 - .L_3448)
.L_3448:
        /*006c*/ 	.word	0x00000000
        /*0070*/ 	.short	0x0005
        /*0072*/ 	.short	0x0028
        /*0074*/ 	.byte	0x00, 0xf0, 0x21, 0x00


	//----- nvinfo : EIATTR_KPARAM_INFO
	.align		4
.L_3449:
        /*0078*/ 	.byte	0x04, 0x17
        /*007a*/ 	.short	(.L_3451 - .L_3450)
.L_3450:
        /*007c*/ 	.word	0x00000000
        /*0080*/ 	.short	0x0004
        /*0082*/ 	.short	0x0020
        /*0084*/ 	.byte	0x00, 0xf0, 0x21, 0x00


	//----- nvinfo : EIATTR_KPARAM_INFO
	.align		4
.L_3451:
        /*0088*/ 	.byte	0x04, 0x17
        /*008a*/ 	.short	(.L_3453 - .L_3452)
.L_3452:
        /*008c*/ 	.word	0x00000000
        /*0090*/ 	.short	0x0003
        /*0092*/ 	.short	0x0018
        /*0094*/ 	.byte	0x00, 0xf5, 0x21, 0x00


	//----- nvinfo : EIATTR_KPARAM_INFO
	.align		4
.L_3453:
        /*0098*/ 	.byte	0x04, 0x17
        /*009a*/ 	.short	(.L_3455 - .L_3454)
.L_3454:
        /*009c*/ 	.word	0x00000000
        /*00a0*/ 	.short	0x0002
        /*00a2*/ 	.short	0x0010
        /*00a4*/ 	.byte	0x00, 0xf5, 0x21, 0x00


	//----- nvinfo : EIATTR_KPARAM_INFO
	.align		4
.L_3455:
        /*00a8*/ 	.byte	0x04, 0x17
        /*00aa*/ 	.short	(.L_3457 - .L_3456)
.L_3456:
        /*00ac*/ 	.word	0x00000000
        /*00b0*/ 	.short	0x0001
        /*00b2*/ 	.short	0x0008
        /*00b4*/ 	.byte	0x00, 0xf5, 0x21, 0x00


	//----- nvinfo : EIATTR_KPARAM_INFO
	.align		4
.L_3457:
        /*00b8*/ 	.byte	0x04, 0x17
        /*00ba*/ 	.short	(.L_3459 - .L_3458)
.L_3458:
        /*00bc*/ 	.word	0x00000000
        /*00c0*/ 	.short	0x0000
        /*00c2*/ 	.short	0x0000
        /*00c4*/ 	.byte	0x00, 0xf5, 0x21, 0x00


	//----- nvinfo : EIATTR_SPARSE_MMA_MASK
	.align		4
.L_3459:
        /*00c8*/ 	.byte	0x03, 0x50
        /*00ca*/ 	.short	0x0000


	//----- nvinfo : EIATTR_MAXREG_COUNT
	.align		4
        /*00cc*/ 	.byte	0x03, 0x1b
        /*00ce*/ 	.short	0x00ff


	//----- nvinfo : EIATTR_NUM_BARRIERS
	.align		4
        /*00d0*/ 	.byte	0x02, 0x4c
        /*00d2*/ 	.byte	0x01
	.zero		1


	//----- nvinfo : EIATTR_MERCURY_ISA_VERSION
	.align		4
        /*00d4*/ 	.byte	0x03, 0x5f
        /*00d6*/ 	.short	0x0101


	//----- nvinfo : EIATTR_COOP_GROUP_MASK_REGIDS
	.align		4
        /*00d8*/ 	.byte	0x04, 0x29
        /*00da*/ 	.short	(.L_3461 - .L_3460)


	//   ....[0]....
.L_3460:
        /*00dc*/ 	.word	0xffffffff


	//   ....[1]....
        /*00e0*/ 	.word	0xffffffff


	//   ....[2]....
        /*00e4*/ 	.word	0xffffffff


	//   ....[3]....
        /*00e8*/ 	.word	0xffffffff


	//   ....[4]....
        /*00ec*/ 	.word	0xffffffff


	//   ....[5]....
        /*00f0*/ 	.word	0xffffffff


	//   ....[6]....
        /*00f4*/ 	.word	0xffffffff


	//   ....[7]....
        /*00f8*/ 	.word	0xffffffff


	//   ....[8]....
        /*00fc*/ 	.word	0xffffffff


	//   ....[9]....
        /*0100*/ 	.word	0xffffffff


	//   ....[10]....
        /*0104*/ 	.word	0xffffffff


	//   ....[11]....
        /*0108*/ 	.word	0xffffffff


	//   ....[12]....
        /*010c*/ 	.word	0xffffffff


	//   ....[13]....
        /*0110*/ 	.word	0xffffffff


	//   ....[14]....
        /*0114*/ 	.word	0xffffffff


	//   ....[15]....
        /*0118*/ 	.word	0xffffffff


	//   ....[16]....
        /*011c*/ 	.word	0xffffffff


	//   ....[17]....
        /*0120*/ 	.word	0xffffffff


	//   ....[18]....
        /*0124*/ 	.word	0xffffffff


	//   ....[19]....
        /*0128*/ 	.word	0xffffffff


	//   ....[20]....
        /*012c*/ 	.word	0xffffffff


	//   ....[21]....
        /*0130*/ 	.word	0xffffffff


	//   ....[22]....
        /*0134*/ 	.word	0xffffffff


	//   ....[23]....
        /*0138*/ 	.word	0xffffffff


	//   ....[24]....
        /*013c*/ 	.word	0xffffffff


	//   ....[25]....
        /*0140*/ 	.word	0xffffffff


	//   ....[26]....
        /*0144*/ 	.word	0xffffffff


	//   ....[27]....
        /*0148*/ 	.word	0xffffffff


	//   ....[28]....
        /*014c*/ 	.word	0xffffffff


	//   ....[29]....
        /*0150*/ 	.word	0xffffffff


	//   ....[30]....
        /*0154*/ 	.word	0xffffffff


	//   ....[31]....
        /*0158*/ 	.word	0xffffffff


	//   ....[32]....
        /*015c*/ 	.word	0xffffffff


	//   ....[33]....
        /*0160*/ 	.word	0xffffffff


	//   ....[34]....
        /*0164*/ 	.word	0xffffffff


	//   ....[35]....
        /*0168*/ 	.word	0xffffffff


	//   ....[36]....
        /*016c*/ 	.word	0xffffffff


	//   ....[37]....
        /*0170*/ 	.word	0xffffffff


	//   ....[38]....
        /*0174*/ 	.word	0xffffffff


	//   ....[39]....
        /*0178*/ 	.word	0xffffffff


	//   ....[40]....
        /*017c*/ 	.word	0xffffffff


	//   ....[41]....
        /*0180*/ 	.word	0xffffffff


	//   ....[42]....
        /*0184*/ 	.word	0xffffffff


	//   ....[43]....
        /*0188*/ 	.word	0xffffffff


	//   ....[44]....
        /*018c*/ 	.word	0xffffffff


	//   ....[45]....
        /*0190*/ 	.word	0xffffffff


	//   ....[46]....
        /*0194*/ 	.word	0xffffffff


	//   ....[47]....
        /*0198*/ 	.word	0xffffffff


	//   ....[48]....
        /*019c*/ 	.word	0xffffffff


	//   ....[49]....
        /*01a0*/ 	.word	0xffffffff


	//   ....[50]....
        /*01a4*/ 	.word	0xffffffff


	//   ....[51]....
        /*01a8*/ 	.word	0xffffffff


	//   ....[52]....
        /*01ac*/ 	.word	0xffffffff


	//   ....[53]....
        /*01b0*/ 	.word	0xffffffff


	//   ....[54]....
        /*01b4*/ 	.word	0xffffffff


	//   ....[55]....
        /*01b8*/ 	.word	0xffffffff


	//   ....[56]....
        /*01bc*/ 	.word	0xffffffff


	//   ....[57]....
        /*01c0*/ 	.word	0xffffffff


	//   ....[58]....
        /*01c4*/ 	.word	0xffffffff


	//   ....[59]....
        /*01c8*/ 	.word	0xffffffff


	//   ....[60]....
        /*01cc*/ 	.word	0xffffffff


	//   ....[61]....
        /*01d0*/ 	.word	0xffffffff


	//   ....[62]....
        /*01d4*/ 	.word	0xffffffff


	//   ....[63]....
        /*01d8*/ 	.word	0xffffffff


	//   ....[64]....
        /*01dc*/ 	.word	0xffffffff


	//   ....[65]....
        /*01e0*/ 	.word	0xffffffff


	//   ....[66]....
        /*01e4*/ 	.word	0xffffffff


	//   ....[67]....
        /*01e8*/ 	.word	0xffffffff


	//   ....[68]....
        /*01ec*/ 	.word	0xffffffff


	//   ....[69]....
        /*01f0*/ 	.word	0xffffffff


	//   ....[70]....
        /*01f4*/ 	.word	0xffffffff


	//   ....[71]....
        /*01f8*/ 	.word	0xffffffff


	//   ....[72]....
        /*01fc*/ 	.word	0xffffffff


	//   ....[73]....
        /*0200*/ 	.word	0xffffffff


	//   ....[74]....
        /*0204*/ 	.word	0xffffffff


	//   ....[75]....
        /*0208*/ 	.word	0xffffffff


	//   ....[76]....
        /*020c*/ 	.word	0xffffffff


	//   ....[77]....
        /*0210*/ 	.word	0xffffffff


	//   ....[78]....
        /*0214*/ 	.word	0xffffffff


	//   ....[79]....
        /*0218*/ 	.word	0xffffffff


	//   ....[80]....
        /*021c*/ 	.word	0xffffffff


	//   ....[81]....
        /*0220*/ 	.word	0xffffffff


	//   ....[82]....
        /*0224*/ 	.word	0xffffffff


	//   ....[83]....
        /*0228*/ 	.word	0xffffffff


	//   ....[84]....
        /*022c*/ 	.word	0xffffffff


	//   ....[85]....
        /*0230*/ 	.word	0xffffffff


	//----- nvinfo : EIATTR_COOP_GROUP_INSTR_OFFSETS
	.align		4
.L_3461:
        /*0234*/ 	.byte	0x04, 0x28
        /*0236*/ 	.short	(.L_3463 - .L_3462)


	//   ....[0]....
.L_3462:
        /*0238*/ 	.word	0x000000b0


	//   ....[1]....
        /*023c*/ 	.word	0x00000a40


	//   ....[2]....
        /*0240*/ 	.word	0x00000a70


	//   ....[3]....
        /*0244*/ 	.word	0x00000af0


	//   ....[4]....
        /*0248*/ 	.word	0x00000b00


	//   ....[5]....
        /*024c*/ 	.word	0x00000b50


	//   ....[6]....
        /*0250*/ 	.word	0x00000b60


	//   ....[7]....
        /*0254*/ 	.word	0x00000bb0


	//   ....[8]....
        /*0258*/ 	.word	0x00000bc0


	//   ....[9]....
        /*025c*/ 	.word	0x00000c10


	//   ....[10]....
        /*0260*/ 	.word	0x00000c20


	//   ....[11]....
        /*0264*/ 	.word	0x00000cd0


	//   ....[12]....
        /*0268*/ 	.word	0x00000d00


	//   ....[13]....
        /*026c*/ 	.word	0x00000d80


	//   ....[14]....
        /*0270*/ 	.word	0x00000d90


	//   ....[15]....
        /*0274*/ 	.word	0x00000de0


	//   ....[16]....
        /*0278*/ 	.word	0x00000df0


	//   ....[17]....
        /*027c*/ 	.word	0x00000e50


	//   ....[18]....
        /*0280*/ 	.word	0x00000e70


	//   ....[19]....
        /*0284*/ 	.word	0x00000ed0


	//   ....[20]....
        /*0288*/ 	.word	0x00000ee0


	//   ....[21]....
        /*028c*/ 	.word	0x00001050


	//   ....[22]....
        /*0290*/ 	.word	0x00001060


	//   ....[23]....
        /*0294*/ 	.word	0x000010b0


	//   ....[24]....
        /*0298*/ 	.word	0x000010c0


	//   ....[25]....
        /*029c*/ 	.word	0x00001110


	//   ....[26]....
        /*02a0*/ 	.word	0x00001120


	//   ....[27]....
        /*02a4*/ 	.word	0x00001170


	//   ....[28]....
        /*02a8*/ 	.word	0x00001180


	//   ....[29]....
        /*02ac*/ 	.word	0x000011d0


	//   ....[30]....
        /*02b0*/ 	.word	0x000011e0


	//   ....[31]....
        /*02b4*/ 	.word	0x000017c0


	//   ....[32]....
        /*02b8*/ 	.word	0x000017d0


	//   ....[33]....
        /*02bc*/ 	.word	0x00001820


	//   ....[34]....
        /*02c0*/ 	.word	0x00001830


	//   ....[35]....
        /*02c4*/ 	.word	0x00001880


	//   ....[36]....
        /*02c8*/ 	.word	0x00001890


	//   ....[37]....
        /*02cc*/ 	.word	0x000018e0


	//   ....[38]....
        /*02d0*/ 	.word	0x000018f0


	//   ....[39]....
        /*02d4*/ 	.word	0x00001940


	//   ....[40]....
        /*02d8*/ 	.word	0x00001950


	//   ....[41]....
        /*02dc*/ 	.word	0x000019e0


	//   ....[42]....
        /*02e0*/ 	.word	0x000019f0


	//   ....[43]....
        /*02e4*/ 	.word	0x00001a40


	//   ....[44]....
        /*02e8*/ 	.word	0x00001a50


	//   ....[45]....
        /*02ec*/ 	.word	0x00001aa0


	//   ....[46]....
        /*02f0*/ 	.word	0x00001ab0


	//   ....[47]....
        /*02f4*/ 	.word	0x00001b00


	//   ....[48]....
        /*02f8*/ 	.word	0x00001b10


	//   ....[49]....
        /*02fc*/ 	.word	0x00001b60


	//   ....[50]....
        /*0300*/ 	.word	0x00001b70


	//   ....[51]....
        /*0304*/ 	.word	0x00001c20


	//   ....[52]....
        /*0308*/ 	.word	0x00001c30


	//   ....[53]....
        /*030c*/ 	.word	0x00001c80


	//   ....[54]....
        /*0310*/ 	.word	0x00001c90


	//   ....[55]....
        /*0314*/ 	.word	0x00001ce0


	//   ....[56]....
        /*0318*/ 	.word	0x00001cf0


	//   ....[57]....
        /*031c*/ 	.word	0x00001d40


	//   ....[58]....
        /*0320*/ 	.word	0x00001d50


	//   ....[59]....
        /*0324*/ 	.word	0x00001da0


	//   ....[60]....
        /*0328*/ 	.word	0x00001db0


	//   ....[61]....
        /*032c*/ 	.word	0x00001e40


	//   ....[62]....
        /*0330*/ 	.word	0x00001e50


	//   ....[63]....
        /*0334*/ 	.word	0x00001ea0


	//   ....[64]....
        /*0338*/ 	.word	0x00001eb0


	//   ....[65]....
        /*033c*/ 	.word	0x00001f00


	//   ....[66]....
        /*0340*/ 	.word	0x00001f10


	//   ....[67]....
        /*0344*/ 	.word	0x00001f70


	//   ....[68]....
        /*0348*/ 	.word	0x00001f80


	//   ....[69]....
        /*034c*/ 	.word	0x00001ff0


	//   ....[70]....
        /*0350*/ 	.word	0x00002010


	//   ....[71]....
        /*0354*/ 	.word	0x00002290


	//   ....[72]....
        /*0358*/ 	.word	0x000022a0


	//   ....[73]....
        /*035c*/ 	.word	0x000022f0


	//   ....[74]....
        /*0360*/ 	.word	0x00002300


	//   ....[75]....
        /*0364*/ 	.word	0x00002350


	//   ....[76]....
        /*0368*/ 	.word	0x00002360


	//   ....[77]....
        /*036c*/ 	.word	0x000023b0


	//   ....[78]....
        /*0370*/ 	.word	0x000023c0


	//   ....[79]....
        /*0374*/ 	.word	0x00002410


	//   ....[80]....
        /*0378*/ 	.word	0x00002420


	//   ....[81]....
        /*037c*/ 	.word	0x000026b0


	//   ....[82]....
        /*0380*/ 	.word	0x00002700


	//   ....[83]....
        /*0384*/ 	.word	0x00002720


	//   ....[84]....
        /*0388*/ 	.word	0x00002740


	//   ....[85]....
        /*038c*/ 	.word	0x00002760


	//----- nvinfo : EIATTR_VRC_CTA_INIT_COUNT
	.align		4
.L_3463:
        /*0390*/ 	.byte	0x02, 0x4a
	.zero		1
	.zero		1


	//----- nvinfo : EIATTR_EXIT_INSTR_OFFSETS
	.align		4
        /*0394*/ 	.byte	0x04, 0x1c
        /*0396*/ 	.short	(.L_3465 - .L_3464)


	//   ....[0]....
.L_3464:
        /*0398*/ 	.word	0x00002a90


	//----- nvinfo : EIATTR_CRS_STACK_SIZE
	.align		4
.L_3465:
        /*039c*/ 	.byte	0x04, 0x1e
        /*039e*/ 	.short	(.L_3467 - .L_3466)
.L_3466:
        /*03a0*/ 	.word	0x00000000


	//----- nvinfo : EIATTR_CBANK_PARAM_SIZE
	.align		4
.L_3467:
        /*03a4*/ 	.byte	0x03, 0x19
        /*03a6*/ 	.short	0x0060


	//----- nvinfo : EIATTR_PARAM_CBANK
	.align		4
        /*03a8*/ 	.byte	0x04, 0x0a
        /*03aa*/ 	.short	(.L_3469 - .L_3468)
	.align		4
.L_3468:
        /*03ac*/ 	.word	index@(.nv.constant0._ZN4vllm3moe44grouped_topk_fused_small_expert_count_kernelI13__nv_bfloat16fiLNS0_11ScoringFuncE1ELi384ELb0ELi8EEEvPT_PfPT1_PKT0_llllllbd)
        /*03b0*/ 	.short	0x0380
        /*03b2*/ 	.short	0x0060


	//----- nvinfo : EIATTR_SW_WAR
	.align		4
.L_3469:
        /*03b4*/ 	.byte	0x04, 0x36
        /*03b6*/ 	.short	(.L_3471 - .L_3470)
.L_3470:
        /*03b8*/ 	.word	0x00000008
.L_3471:


//--------------------- .nv.info._ZN4vllm3moe44grouped_topk_fused_small_expert_count_kernelI13__nv_bfloat16fiLNS0_11ScoringFuncE1ELi512ELb0ELi8EEEvPT_PfPT1_PKT0_llllllbd --------------------------
	.section	.nv.info._ZN4vllm3moe44grouped_topk_fused_small_expert_count_kernelI13__nv_bfloat16fiLNS0_11ScoringFuncE1ELi512ELb0ELi8EEEvPT_PfPT1_PKT0_llllllbd,"",@"SHT_CUDA_INFO"
	.sectionflags	@""
	.align	4


	//----- nvinfo : EIATTR_CUDA_API_VERSION
	.align		4
        /*0000*/ 	.byte	0x04, 0x37
        /*0002*/ 	.short	(.L_3473 - .L_3472)
.L_3472:
        /*0004*/ 	.word	0x00000082


	//----- nvinfo : EIATTR_KPARAM_INFO
	.align		4
.L_3473:
        /*0008*/ 	.byte	0x04, 0x17
        /*000a*/ 	.short	(.L_3475 - .L_3474)
.L_3474:
        /*000c*/ 	.word	0x00000000
        /*0010*/ 	.short	0x000b
        /*0012*/ 	.short	0x0058
        /*0014*/ 	.byte	0x00, 0xf0, 0x21, 0x00


	//----- nvinfo : EIATTR_KPARAM_INFO
	.align		4
.L_3475:
        /*0018*/ 	.byte	0x04, 0x17
        /*001a*/ 	.short	(.L_3477 - .L_3476)
.L_3476:
        /*001c*/ 	.word	0x00000000
        /*0020*/ 	.short	0x000a
        /*0022*/ 	.short	0x0050
        /*0024*/ 	.byte	0x00, 0xf0, 0x05, 0x00


	//----- nvinfo : EIATTR_KPARAM_INFO
	.align		4
.L_3477:
        /*0028*/ 	.byte	0x04, 0x17
        /*002a*/ 	.short	(.L_3479 - .L_3478)
.L_3478:
        /*002c*/ 	.word	0x00000000
        /*0030*/ 	.short	0x0009
        /*0032*/ 	.short	0x0048
        /*0034*/ 	.byte	0x00, 0xf0, 0x21, 0x00


	//----- nvinfo : EIATTR_KPARAM_INFO
	.align		4
.L_3479:
        /*0038*/ 	.byte	0x04, 0x17
        /*003a*/ 	.short	(.L_3481 - .L_3480)
.L_3480:
        /*003c*/ 	.word	0x00000000
        /*0040*/ 	.short	0x0008
        /*0042*/ 	.short	0x0040
        /*0044*/ 	.byte	0x00, 0xf0, 0x21, 0x00


	//----- nvinfo : EIATTR_KPARAM_INFO
	.align		4
.L_3481:
        /*0048*/ 	.byte	0x04, 0x17
        /*004a*/ 	.short	(.L_3483 - .L_3482)
.L_3482:
        /*004c*/ 	.word	0x00000000
        /*0050*/ 	.short	0x0007
        /*0052*/ 	.short	0x0038
        /*0054*/ 	.byte	0x00, 0xf0, 0x21, 0x00


	//----- nvinfo : EIATTR_KPARAM_INFO
	.align		4
.L_3483:
        /*0058*/ 	.byte	0x04, 0x17
        /*005a*/ 	.short	(.L_3485 - .L_3484)
.L_3484:
        /*005c*/ 	.word	0x00000000
        /*0060*/ 	.short	0x0006
        /*0062*/ 	.short	0x0030
        /*0064*/ 	.byte	0x00, 0xf0, 0x21, 0x00


	//----- nvinfo : EIATTR_KPARAM_INFO
	.align		4
.L_3485:
        /*0068*/ 	.byte	0x04, 0x17
        /*006a*/ 	.short	(.L_3487 - .L_3486)
.L_3486:
        /*006c*/ 	.word	0x00000000
        /*0070*/ 	.short	0x0005
        /*0072*/ 	.short	0x0028
        /*0074*/ 	.byte	0x00, 0xf0, 0x21, 0x00


	//----- nvinfo : EIATTR_KPARAM_INFO
	.align		4
.L_3487:
        /*0078*/ 	.byte	0x04, 0x17
        /*007a*/ 	.short	(.L_3489 - .L_3488)
.L_3488:
        /*007c*/ 	.word	0x00000000
        /*0080*/ 	.short	0x0004
        /*0082*/ 	.short	0x0020
        /*0084*/ 	.byte	0x00, 0xf0, 0x21, 0x00


	//----- nvinfo : EIATTR_KPARAM_INFO
	.align		4
.L_3489:
        /*0088*/ 	.byte	0x04, 0x17
        /*008a*/ 	.short	(.L_3491 - .L_3490)
.L_3490:
        /*008c*/ 	.word	0x00000000
        /*0090*/ 	.short	0x0003
        /*0092*/ 	.short	0x0018
        /*0094*/ 	.byte	0x00, 0xf5, 0x21, 0x00


	//----- nvinfo : EIATTR_KPARAM_INFO
	.align		4
.L_3491:
        /*0098*/ 	.byte	0x04, 0x17
        /*009a*/ 	.short	(.L_3493 - .L_3492)
.L_3492:
        /*009c*/ 	.word	0x00000000
        /*00a0*/ 	.short	0x0002
        /*00a2*/ 	.short	0x0010
        /*00a4*/ 	.byte	0x00, 0xf5, 0x21, 0x00


	//----- nvinfo : EIATTR_KPARAM_INFO
	.align		4
.L_3493:
        /*00a8*/ 	.byte	0x04, 0x17
        /*00aa*/ 	.short	(.L_3495 - .L_3494)
.L_3494:
        /*00ac*/ 	.word	0x00000000
        /*00b0*/ 	.short	0x0001
        /*00b2*/ 	.short	0x0008
        /*00b4*/ 	.byte	0x00, 0xf5, 0x21, 0x00


	//----- nvinfo : EIATTR_KPARAM_INFO
	.align		4
.L_3495:
        /*00b8*/ 	.byte	0x04, 0x17
        /*00ba*/ 	.short	(.L_3497 - .L_3496)
.L_3496:
        /*00bc*/ 	.word	0x00000000
        /*00c0*/ 	.short	0x0000
        /*00c2*/ 	.short	0x0000
        /*00c4*/ 	.byte	0x00, 0xf5, 0x21, 0x00


	//----- nvinfo : EIATTR_SPARSE_MMA_MASK
	.align		4
.L_3497:
        /*00c8*/ 	.byte	0x03, 0x50
        /*00ca*/ 	.short	0x0000


	//----- nvinfo : EIATTR_MAXREG_COUNT
	.align		4
        /*00cc*/ 	.byte	0x03, 0x1b
        /*00ce*/ 	.short	0x00ff


	//----- nvinfo : EIATTR_NUM_BARRIERS
	.align		4
        /*00d0*/ 	.byte	0x02, 0x4c
        /*00d2*/ 	.byte	0x01
	.zero		1


	//----- nvinfo : EIATTR_MERCURY_ISA_VERSION
	.align		4
        /*00d4*/ 	.byte	0x03, 0x5f
        /*00d6*/ 	.short	0x0101


	//----- nvinfo : EIATTR_COOP_GROUP_MASK_REGIDS
	.align		4
        /*00d8*/ 	.byte	0x04, 0x29
        /*00da*/ 	.short	(.L_3499 - .L_3498)


	//   ....[0]....
.L_3498:
        /*00dc*/ 	.word	0xffffffff


	//   ....[1]....
        /*00e0*/ 	.word	0xffffffff


	//   ....[2]....
        /*00e4*/ 	.word	0xffffffff


	//   ....[3]....
        /*00e8*/ 	.word	0xffffffff


	//   ....[4]....
        /*00ec*/ 	.word	0xffffffff


	//   ....[5]....
        /*00f0*/ 	.word	0xffffffff


	//   ....[6]....
        /*00f4*/ 	.word	0xffffffff


	//   ....[7]....
        /*00f8*/ 	.word	0xffffffff


	//   ....[8]....
        /*00fc*/ 	.word	0xffffffff


	//   ....[9]....
        /*0100*/ 	.word	0xffffffff


	//   ....[10]....
        /*0104*/ 	.word	0xffffffff


	//   ....[11]....
        /*0108*/ 	.word	0xffffffff


	//   ....[12]....
        /*010c*/ 	.word	0xffffffff


	//   ....[13]....
        /*0110*/ 	.word	0xffffffff


	//   ....[14]....
        /*0114*/ 	.word	0xffffffff


	//   ....[15]....
        /*0118*/ 	.word	0xffffffff


	//   ....[16]....
        /*011c*/ 	.word	0xffffffff


	//   ....[17]....
        /*0120*/ 	.word	0xffffffff


	//   ....[18]....
        /*0124*/ 	.word	0xffffffff


	//   ....[19]....
        /*0128*/ 	.word	0xffffffff


	//   ....[20]....
        /*012c*/ 	.word	0xffffffff


	//   ....[21]....
        /*0130*/ 	.word	0xffffffff


	//   ....[22]....
        /*0134*/ 	.word	0xffffffff


	//   ....[23]....
        /*0138*/ 	.word	0xffffffff


	//   ....[24]....
        /*013c*/ 	.word	0xffffffff


	//   ....[25]....
        /*0140*/ 	.word	0xffffffff


	//   ....[26]....
        /*0144*/ 	.word	0xffffffff


	//   ....[27]....
        /*0148*/ 	.word	0xffffffff


	//   ....[28]....
        /*014c*/ 	.word	0xffffffff


	//   ....[29]....
        /*0150*/ 	.word	0xffffffff


	//   ....[30]....
        /*0154*/ 	.word	0xffffffff


	//   ....[31]....
        /*0158*/ 	.word	0xffffffff


	//   ....[32]....
        /*015c*/ 	.word	0xffffffff


	//   ....[33]....
        /*0160*/ 	.word	0xffffffff


	//   ....[34]....
        /*0164*/ 	.word	0xffffffff


	//   ....[35]....
        /*0168*/ 	.word	0xffffffff


	//   ....[36]....
        /*016c*/ 	.word	0xffffffff


	//   ....[37]....
        /*0170*/ 	.word	0xffffffff


	//   ....[38]....
        /*0174*/ 	.word	0xffffffff


	//   ....[39]....
        /*0178*/ 	.word	0xffffffff


	//   ....[40]....
        /*017c*/ 	.word	0xffffffff


	//   ....[41]....
        /*0180*/ 	.word	0xffffffff


	//   ....[42]....
        /*0184*/ 	.word	0xffffffff


	//   ....[43]....
        /*0188*/ 	.word	0xffffffff


	//   ....[44]....
        /*018c*/ 	.word	0xffffffff


	//   ....[45]....
        /*0190*/ 	.word	0xffffffff


	//   ....[46]....
        /*0194*/ 	.word	0xffffffff


	//   ....[47]....
        /*0198*/ 	.word	0xffffffff


	//   ....[48]....
        /*019c*/ 	.word	0xffffffff


	//   ....[49]....
        /*01a0*/ 	.word	0xffffffff


	//   ....[50]....
        /*01a4*/ 	.word	0xffffffff


	//   ....[51]....
        /*01a8*/ 	.word	0xffffffff


	//   ....[52]....
        /*01ac*/ 	.word	0xffffffff


	//   ....[53]....
        /*01b0*/ 	.word	0xffffffff


	//   ....[54]....
        /*01b4*/ 	.word	0xffffffff


	//   ....[55]....
        /*01b8*/ 	.word	0xffffffff


	//   ....[56]....
        /*01bc*/ 	.word	0xffffffff


	//   ....[57]....
        /*01c0*/ 	.word	0xffffffff


	//   ....[58]....
        /*01c4*/ 	.word	0xffffffff


	//   ....[59]....
        /*01c8*/ 	.word	0xffffffff


	//   ....[60]....
        /*01cc*/ 	.word	0xffffffff


	//   ....[61]....
        /*01d0*/ 	.word	0xffffffff


	//   ....[62]....
        /*01d4*/ 	.word	0xffffffff


	//   ....[63]....
        /*01d8*/ 	.word	0xffffffff


	//   ....[64]....
        /*01dc*/ 	.word	0xffffffff


	//   ....[65]....
        /*01e0*/ 	.word	0xffffffff


	//   ....[66]....
        /*01e4*/ 	.word	0xffffffff


	//   ....[67]....
        /*01e8*/ 	.word	0xffffffff


	//   ....[68]....
        /*01ec*/ 	.word	0xffffffff


	//   ....[69]....
        /*01f0*/ 	.word	0xffffffff


	//   ....[70]....
        /*01f4*/ 	.word	0xffffffff


	//   ....[71]....
        /*01f8*/ 	.word	0xffffffff


	//   ....[72]....
        /*01fc*/ 	.word	0xffffffff


	//   ....[73]....
        /*0200*/ 	.word	0xffffffff


	//   ....[74]....
        /*0204*/ 	.word	0xffffffff


	//   ....[75]....
        /*0208*/ 	.word	0xffffffff


	//   ....[76]....
        /*020c*/ 	.word	0xffffffff


	//   ....[77]....
        /*0210*/ 	.word	0xffffffff


	//   ....[78]....
        /*0214*/ 	.word	0xffffffff


	//   ....[79]....
        /*0218*/ 	.word	0xffffffff


	//   ....[80]....
        /*021c*/ 	.word	0xffffffff


	//   ....[81]....
        /*0220*/ 	.word	0xffffffff


	//   ....[82]....
        /*0224*/ 	.word	0xffffffff


	//   ....[83]....
        /*0228*/ 	.word	0xffffffff


	//   ....[84]....
        /*022c*/ 	.word	0xffffffff


	//   ....[85]....
        /*0230*/ 	.word	0xffffffff


	//----- nvinfo : EIATTR_COOP_GROUP_INSTR_OFFSETS
	.align		4
.L_3499:
        /*0234*/ 	.byte	0x04, 0x28
        /*0236*/ 	.short	(.L_3501 - .L_3500)


	//   ....[0]....
.L_3500:
        /*0238*/ 	.word	0x000000b0


	//   ....[1]....
        /*023c*/ 	.word	0x00000a40


	//   ....[2]....
        /*0240*/ 	.word	0x00000a70


	//   ....[3]....
        /*0244*/ 	.word	0x00000af0


	//   ....[4]....
        /*0248*/ 	.word	0x00000b00


	//   ....[5]....
        /*024c*/ 	.word	0x00000b50


	//   ....[6]....
        /*0250*/ 	.word	0x00000b60


	//   ....[7]....
        /*0254*/ 	.word	0x00000bb0


	//   ....[8]....
        /*0258*/ 	.word	0x00000bc0


	//   ....[9]....
        /*025c*/ 	.word	0x00000c10


	//   ....[10]....
        /*0260*/ 	.word	0x00000c20


	//   ....[11]....
        /*0264*/ 	.word	0x00000cd0


	//   ....[12]....
        /*0268*/ 	.word	0x00000d00


	//   ....[13]....
        /*026c*/ 	.word	0x00000d80


	//   ....[14]....
        /*0270*/ 	.word	0x00000d90


	//   ....[15]....
        /*0274*/ 	.word	0x00000de0


	//   ....[16]....
        /*0278*/ 	.word	0x00000df0


	//   ....[17]....
        /*027c*/ 	.word	0x00000e50


	//   ....[18]....
        /*0280*/ 	.word	0x00000e70


	//   ....[19]....
        /*0284*/ 	.word	0x00000ed0


	//   ....[20]....
        /*0288*/ 	.word	0x00000ee0


	//   ....[21]....
        /*028c*/ 	.word	0x00001050


	//   ....[22]....
        /*0290*/ 	.word	0x00001060


	//   ....[23]....
        /*0294*/ 	.word	0x000010b0


	//   ....[24]....
        /*0298*/ 	.word	0x000010c0


	//   ....[25]....
        /*029c*/ 	.word	0x00001110


	//   ....[26]....
        /*02a0*/ 	.word	0x00001120


	//   ....[27]....
        /*02a4*/ 	.word	0x00001170


	//   ....[28]....
        /*02a8*/ 	.word	0x00001180


	//   ....[29]....
        /*02ac*/ 	.word	0x000011d0


	//   ....[30]....
        /*02b0*/ 	.word	0x000011e0


	//   ....[31]....
        /*02b4*/ 	.word	0x00001750


	//   ....[32]....
        /*02b8*/ 	.word	0x00001760


	//   ....[33]....
        /*02bc*/ 	.word	0x000017b0


	//   ....[34]....
        /*02c0*/ 	.word	0x000017c0


	//   ....[35]....
        /*02c4*/ 	.word	0x00001810


	//   ....[36]....
        /*02c8*/ 	.word	0x00001820


	//   ....[37]....
        /*02cc*/ 	.word	0x00001870


	//   ....[38]....
        /*02d0*/ 	.word	0x00001880


	//   ....[39]....
        /*02d4*/ 	.word	0x000018d0


	//   ....[40]....
        /*02d8*/ 	.word	0x000018e0


	//   ....[41]....
        /*02dc*/ 	.word	0x00001970


	//   ....[42]....
        /*02e0*/ 	.word	0x00001980


	//   ....[43]....
        /*02e4*/ 	.word	0x000019d0


	//   ....[44]....
        /*02e8*/ 	.word	0x000019e0


	//   ....[45]....
        /*02ec*/ 	.word	0x00001a30


	//   ....[46]....
        /*02f0*/ 	.word	0x00001a40


	//   ....[47]....
        /*02f4*/ 	.word	0x00001a90


	//   ....[48]....
        /*02f8*/ 	.word	0x00001aa0


	//   ....[49]....
        /*02fc*/ 	.word	0x00001af0


	//   ....[50]....
        /*0300*/ 	.word	0x00001b00


	//   ....[51]....
        /*0304*/ 	.word	0x00001ba0


	//   ....[52]....
        /*0308*/ 	.word	0x00001bb0


	//   ....[53]....
        /*030c*/ 	.word	0x00001c00


	//   ....[54]....
        /*0310*/ 	.word	0x00001c10


	//   ....[55]....
        /*0314*/ 	.word	0x00001c60


	//   ....[56]....
        /*0318*/ 	.word	0x00001c70


	//   ....[57]....
        /*031c*/ 	.word	0x00001cc0


	//   ....[58]....
        /*0320*/ 	.word	0x00001cd0


	//   ....[59]....
        /*0324*/ 	.word	0x00001d20


	//   ....[60]....
        /*0328*/ 	.word	0x00001d30


	//   ....[61]....
        /*032c*/ 	.word	0x00001dc0


	//   ....[62]....
        /*0330*/ 	.word	0x00001dd0


	//   ....[63]....
        /*0334*/ 	.word	0x00001e20


	//   ....[64]....
        /*0338*/ 	.word	0x00001e30


	//   ....[65]....
        /*033c*/ 	.word	0x00001e80


	//   ....[66]....
        /*0340*/ 	.word	0x00001e90


	//   ....[67]....
        /*0344*/ 	.word	0x00001ef0


	//   ....[68]....
        /*0348*/ 	.word	0x00001f00


	//   ....[69]....
        /*034c*/ 	.word	0x00001f70


	//   ....[70]....
        /*0350*/ 	.word	0x00001fa0


	//   ....[71]....
        /*0354*/ 	.word	0x00002210


	//   ....[72]....
        /*0358*/ 	.word	0x00002230


	//   ....[73]....
        /*035c*/ 	.word	0x00002280


	//   ....[74]....
        /*0360*/ 	.word	0x00002290


	//   ....[75]....
        /*0364*/ 	.word	0x000022e0


	//   ....[76]....
        /*0368*/ 	.word	0x000022f0


	//   ....[77]....
        /*036c*/ 	.word	0x00002340


	//   ....[78]....
        /*0370*/ 	.word	0x00002350


	//   ....[79]....
        /*0374*/ 	.word	0x000023a0


	//   ....[80]....
        /*0378*/ 	.word	0x000023b0


	//   ....[81]....
        /*037c*/ 	.word	0x00002610


	//   ....[82]....
        /*0380*/ 	.word	0x00002660


	//   ....[83]....
        /*0384*/ 	.word	0x00002680


	//   ....[84]....
        /*0388*/ 	.word	0x000026a0


	//   ....[85]....
        /*038c*/ 	.word	0x000026c0


	//----- nvinfo : EIATTR_VRC_CTA_INIT_COUNT
	.align		4
.L_3501:
        /*0390*/ 	.byte	0x02, 0x4a
	.zero		1
	.zero		1


	//----- nvinfo : EIATTR_EXIT_INSTR_OFFSETS
	.align		4
        /*0394*/ 	.byte	0x04, 0x1c
        /*0396*/ 	.short	(.L_3503 - .L_3502)


	//   ....[0]....
.L_3502:
        /*0398*/ 	.word	0x000029f0


	//----- nvinfo : EIATTR_CRS_STACK_SIZE
	.align		4
.L_3503:
        /*039c*/ 	.byte	0x04, 0x1e
        /*039e*/ 	.short	(.L_3505 - .L_3504)
.L_3504:
        /*03a0*/ 	.word	0x00000000


	//----- nvinfo : EIATTR_CBANK_PARAM_SIZE
	.align		4
.L_3505:
        /*03a4*/ 	.byte	0x03, 0x19
        /*03a6*/ 	.short	0x0060


	//----- nvinfo : EIATTR_PARAM_CBANK
	.align		4
        /*03a8*/ 	.byte	0x04, 0x0a
        /*03aa*/ 	.short	(.L_3507 - .L_3506)
	.align		4
.L_3506:
        /*03ac*/ 	.word	index@(.nv.constant0._ZN4vllm3moe44grouped_topk_fused_small_expert_count_kernelI13__nv_bfloat16fiLNS0_11ScoringFuncE1ELi512ELb0ELi8EEEvPT_PfPT1_PKT0_llllllbd)
        /*03b0*/ 	.short	0x0380
        /*03b2*/ 	.short	0x0060


	//----- nvinfo : EIATTR_SW_WAR
	.align		4
.L_3507:
        /*03b4*/ 	.byte	0x04, 0x36
        /*03b6*/ 	.short	(.L_3509 - .L_3508)
.L_3508:
        /*03b8*/ 	.word	0x00000008
.L_3509:


//--------------------- .nv.info._ZN4vllm3moe44grouped_topk_fused_small_expert_count_kernelI13__nv_bfloat16fiLNS0_11ScoringFuncE1ELi512ELb0ELi22EEEvPT_PfPT1_PKT0_llllllbd --------------------------
	.section	.nv.info._ZN4vllm3moe44grouped_topk_fused_small_expert_count_kernelI13__nv_bfloat16fiLNS0_11ScoringFuncE1ELi512ELb0ELi22EEEvPT_PfPT1_PKT0_llllllbd,"",@"SHT_CUDA_INFO"
	.sectionflags	@""
	.align	4


	//----- nvinfo : EIATTR_CUDA_API_VERSION
	.align		4
        /*0000*/ 	.byte	0x04, 0x37
        /*0002*/ 	.short	(.L_3511 - .L_3510)
.L_3510:
        /*0004*/ 	.word	0x00000082


	//----- nvinfo : EIATTR_KPARAM_INFO
	.align		4
.L_3511:
        /*0008*/ 	.byte	0x04, 0x17
        /*000a*/ 	.short	(.L_3513 - .L_3512)
.L_3512:
        /*000c*/ 	.word	0x00000000
        /*0010*/ 	.short	0x000b
        /*0012*/ 	.short	0x0058
        /*0014*/ 	.byte	0x00, 0xf0, 0x21, 0x00


	//----- nvinfo : EIATTR_KPARAM_INFO
	.align		4
.L_3513:
        /*0018*/ 	.byte	0x04, 0x17
        /*001a*/ 	.short	(.L_3515 - .L_3514)
.L_3514:
        /*001c*/ 	.word	0x00000000
        /*0020*/ 	.short	0x000a
        /*0022*/ 	.short	0x0050
        /*0024*/ 	.byte	0x00, 0xf0, 0x05, 0x00


	//----- nvinfo : EIATTR_KPARAM_INFO
	.align		4
.L_3515:
        /*0028*/ 	.byte	0x04, 0x17
        /*002a*/ 	.short	(.L_3517 - .L_3516)
.L_3516:
        /*002c*/ 	.word	0x00000000
        /*0030*/ 	.short	0x0009
        /*0032*/ 	.short	0x0048
        /*0034*/ 	.byte	0x00, 0xf0, 0x21, 0x00


	//----- nvinfo : EIATTR_KPARAM_INFO
	.align		4
.L_3517:
        /*0038*/ 	.byte	0x04, 0x17
        /*003a*/ 	.short	(.L_3519 - .L_3518)
.L_3518:
        /*003c*/ 	.word	0x00000000
        /*0040*/ 	.short	0x0008
        /*0042*/ 	.short	0x0040
        /*0044*/ 	.byte	0x00, 0xf0, 0x21, 0x00


	//----- nvinfo : EIATTR_KPARAM_INFO
	.align		4
.L_3519:
        /*0048*/ 	.byte	0x04, 0x17
        /*004a*/ 	.short	(.L_3521 - .L_3520)
.L_3520:
        /*004c*/ 	.word	0x00000000
        /*0050*/ 	.short	0x0007
        /*0052*/ 	.short	0x0038
        /*0054*/ 	.byte	0x00, 0xf0, 0x21, 0x00


	//----- nvinfo : EIATTR_KPARAM_INFO
	.align		4
.L_3521:
        /*0058*/ 	.byte	0x04, 0x17
        /*005a*/ 	.short	(.L_3523 - .L_3522)
.L_3522:
        /*005c*/ 	.word	0x00000000
        /*0060*/ 	.short	0x0006
        /*0062*/ 	.short	0x0030
        /*0064*/ 	.byte	0x00, 0xf0, 0x21, 0x00


	//----- nvinfo : EIATTR_KPARAM_INFO
	.align		4
.L_3523:
        /*0068*/ 	.byte	0x04, 0x17
        /*006a*/ 	.short	(.L_3525 - .L_3524)
.L_3524:
        /*006c*/ 	.word	0x00000000
        /*0070*/ 	.short	0x0005
        /*0072*/ 	.short	0x0028
        /*0074*/ 	.byte	0x00, 0xf0, 0x21, 0x00


	//----- nvinfo : EIATTR_KPARAM_INFO
	.align		4
.L_3525:
        /*0078*/ 	.byte	0x04, 0x17
        /*007a*/ 	.short	(.L_3527 - .L_3526)
.L_3526:
        /*007c*/ 	.word	0x00000000
        /*0080*/ 	.short	0x0004
        /*0082*/ 	.short	0x0020
        /*0084*/ 	.byte	0x00, 0xf0, 0x21, 0x00


	//----- nvinfo : EIATTR_KPARAM_INFO
	.align		4
.L_3527:
        /*0088*/ 	.byte	0x04, 0x17
        /*008a*/ 	.short	(.L_3529 - .L_3528)
.L_3528:
        /*008c*/ 	.word	0x00000000
        /*0090*/ 	.short	0x0003
        /*0092*/ 	.short	0x0018
        /*0094*/ 	.byte	0x00, 0xf5, 0x21, 0x00


	//----- nvinfo : EIATTR_KPARAM_INFO
	.align		4
.L_3529:
        /*0098*/ 	.byte	0x04, 0x17
        /*009a*/ 	.short	(.L_3531 - .L_3530)
.L_3530:
        /*009c*/ 	.word	0x00000000
        /*00a0*/ 	.short	0x0002
        /*00a2*/ 	.short	0x0010
        /*00a4*/ 	.byte	0x00, 0xf5, 0x21, 0x00


	//----- nvinfo : EIATTR_KPARAM_INFO
	.align		4
.L_3531:
        /*00a8*/ 	.byte	0x04, 0x17
        /*00aa*/ 	.short	(.L_3533 - .L_3532)
.L_3532:
        /*00ac*/ 	.word	0x00000000
        /*00b0*/ 	.short	0x0001
        /*00b2*/ 	.short	0x0008
        /*00b4*/ 	.byte	0x00, 0xf5, 0x21, 0x00


	//----- nvinfo : EIATTR_KPARAM_INFO
	.align		4
.L_3533:
        /*00b8*/ 	.byte	0x04, 0x17
        /*00ba*/ 	.short	(.L_3535 - .L_3534)
.L_3534:
        /*00bc*/ 	.word	0x00000000
        /*00c0*/ 	.short	0x0000
        /*00c2*/ 	.short	0x0000
        /*00c4*/ 	.byte	0x00, 0xf5, 0x21, 0x00


	//----- nvinfo : EIATTR_SPARSE_MMA_MASK
	.align		4
.L_3535:
        /*00c8*/ 	.byte	0x03, 0x50
        /*00ca*/ 	.short	0x0000


	//----- nvinfo : EIATTR_MAXREG_COUNT
	.align		4
        /*00cc*/ 	.byte	0x03, 0x1b
        /*00ce*/ 	.short	0x00ff


	//----- nvinfo : EIATTR_NUM_BARRIERS
	.align		4
        /*00d0*/ 	.byte	0x02, 0x4c
        /*00d2*/ 	.byte	0x01
	.zero		1


	//----- nvinfo : EIATTR_MERCURY_ISA_VERSION
	.align		4
        /*00d4*/ 	.byte	0x03, 0x5f
        /*00d6*/ 	.short	0x0101


	//----- nvinfo : EIATTR_COOP_GROUP_MASK_REGIDS
	.align		4
        /*00d8*/ 	.byte	0x04, 0x29
        /*00da*/ 	.short	(.L_3537 - .L_3536)


	//   ....[0]....
.L_3536:
        /*00dc*/ 	.word	0xffffffff


	//   ....[1]....
        /*00e0*/ 	.word	0xffffffff


	//   ....[2]....
        /*00e4*/ 	.word	0xffffffff


	//   ....[3]....
        /*00e8*/ 	.word	0xffffffff


	//   ....[4]....
        /*00ec*/ 	.word	0xffffffff


	//   ....[5]....
        /*00f0*/ 	.word	0xffffffff


	//   ....[6]....
        /*00f4*/ 	.word	0xffffffff


	//   ....[7]....
        /*00f8*/ 	.word	0xffffffff


	//   ....[8]....
        /*00fc*/ 	.word	0xffffffff


	//   ....[9]....
        /*0100*/ 	.word	0xffffffff


	//   ....[10]....
        /*0104*/ 	.word	0xffffffff


	//   ....[11]....
        /*0108*/ 	.word	0xffffffff


	//   ....[12]....
        /*010c*/ 	.word	0xffffffff


	//   ....[13]....
        /*0110*/ 	.word	0xffffffff


	//   ....[14]....
        /*0114*/ 	.word	0xffffffff


	//   ....[15]....
        /*0118*/ 	.word	0xffffffff


	//   ....[16]....
        /*011c*/ 	.word	0xffffffff


	//   ....[17]....
        /*0120*/ 	.word	0xffffffff


	//   ....[18]....
        /*0124*/ 	.word	0xffffffff


	//   ....[19]....
        /*0128*/ 	.word	0xffffffff


	//   ....[20]....
        /*012c*/ 	.word	0xffffffff


	//   ....[21]....
        /*0130*/ 	.word	0xffffffff


	//   ....[22]....
        /*0134*/ 	.word	0xffffffff


	//   ....[23]....
        /*0138*/ 	.word	0xffffffff


	//   ....[24]....
        /*013c*/ 	.word	0xffffffff


	//   ....[25]....
        /*0140*/ 	.word	0xffffffff


	//   ....[26]....
        /*0144*/ 	.word	0xffffffff


	//   ....[27]....
        /*0148*/ 	.word	0xffffffff


	//   ....[28]....
        /*014c*/ 	.word	0xffffffff


	//   ....[29]....
        /*0150*/ 	.word	0xffffffff


	//   ....[30]....
        /*0154*/ 	.word	0xffffffff


	//   ....[31]....
        /*0158*/ 	.word	0xffffffff


	//   ....[32]....
        /*015c*/ 	.word	0xffffffff


	//   ....[33]....
        /*0160*/ 	.word	0xffffffff


	//   ....[34]....
        /*0164*/ 	.word	0xffffffff


	//   ....[35]....
        /*0168*/ 	.word	0xffffffff


	//   ....[36]....
        /*016c*/ 	.word	0xffffffff


	//   ....[37]....
        /*0170*/ 	.word	0xffffffff


	//   ....[38]....
        /*0174*/ 	.word	0xffffffff


	//   ....[39]....
        /*0178*/ 	.word	0xffffffff


	//   ....[40]....
        /*017c*/ 	.word	0xffffffff


	//   ....[41]....
        /*0180*/ 	.word	0xffffffff


	//   ....[42]....
        /*0184*/ 	.word	0xffffffff


	//   ....[43]....
        /*0188*/ 	.word	0xffffffff


	//   ....[44]....
        /*018c*/ 	.word	0xffffffff


	//   ....[45]....
        /*0190*/ 	.word	0xffffffff


	//   ....[46]....
        /*0194*/ 	.word	0xffffffff


	//   ....[47]....
        /*0198*/ 	.word	0xffffffff


	//   ....[48]....
        /*019c*/ 	.word	0xffffffff


	//   ....[49]....
        /*01a0*/ 	.word	0xffffffff


	//   ....[50]....
        /*01a4*/ 	.word	0xffffffff


	//   ....[51]....
        /*01a8*/ 	.word	0xffffffff


	//   ....[52]....
        /*01ac*/ 	.word	0xffffffff


	//   ....[53]....
        /*01b0*/ 	.word	0xffffffff


	//   ....[54]....
        /*01b4*/ 	.word	0xffffffff


	//   ....[55]....
        /*01b8*/ 	.word	0xffffffff


	//   ....[56]....
        /*01bc*/ 	.word	0xffffffff


	//   ....[57]....
        /*01c0*/ 	.word	0xffffffff


	//   ....[58]....
        /*01c4*/ 	.word	0xffffffff


	//   ....[59]....
        /*01c8*/ 	.word	0xffffffff


	//   ....[60]....
        /*01cc*/ 	.word	0xffffffff


	//   ....[61]....
        /*01d0*/ 	.word	0xffffffff


	//   ....[62]....
        /*01d4*/ 	.word	0xffffffff


	//   ....[63]....
        /*01d8*/ 	.word	0xffffffff


	//   ....[64]....
        /*01dc*/ 	.word	0xffffffff


	//   ....[65]....
        /*01e0*/ 	.word	0xffffffff


	//   ....[66]....
        /*01e4*/ 	.word	0xffffffff


	//   ....[67]....
        /*01e8*/ 	.word	0xffffffff


	//   ....[68]....
        /*01ec*/ 	.word	0xffffffff


	//   ....[69]....
        /*01f0*/ 	.word	0xffffffff


	//   ....[70]....
        /*01f4*/ 	.word	0xffffffff


	//   ....[71]....
        /*01f8*/ 	.word	0xffffffff


	//   ....[72]....
        /*01fc*/ 	.word	0xffffffff


	//   ....[73]....
        /*0200*/ 	.word	0xffffffff


	//   ....[74]....
        /*0204*/ 	.word	0xffffffff


	//   ....[75]....
        /*0208*/ 	.word	0xffffffff


	//   ....[76]....
        /*020c*/ 	.word	0xffffffff


	//   ....[77]....
        /*0210*/ 	.word	0xffffffff


	//   ....[78]....
        /*0214*/ 	.word	0xffffffff


	//   ....[79]....
        /*0218*/ 	.word	0xffffffff


	//   ....[80]....
        /*021c*/ 	.word	0xffffffff


	//   ....[81]....
        /*0220*/ 	.word	0xffffffff


	//   ....[82]....
        /*0224*/ 	.word	0xffffffff


	//   ....[83]....
        /*0228*/ 	.word	0xffffffff


	//   ....[84]....
        /*022c*/ 	.word	0xffffffff


	//   ....[85]....
        /*0230*/ 	.word	0xffffffff


	//----- nvinfo : EIATTR_COOP_GROUP_INSTR_OFFSETS
	.align		4
.L_3537:
        /*0234*/ 	.byte	0x04, 0x28
        /*0236*/ 	.short	(.L_3539 - .L_3538)


	//   ....[0]....
.L_3538:
        /*0238*/ 	.word	0x000000b0


	//   ....[1]....
        /*023c*/ 	.word	0x00000a40


	//   ....[2]....
        /*0240*/ 	.word	0x00000a70


	//   ....[3]....
        /*0244*/ 	.word	0x00000af0


	//   ....[4]....
        /*0248*/ 	.word	0x00000b00


	//   ....[5]....
        /*024c*/ 	.word	0x00000b50


	//   ....[6]....
        /*0250*/ 	.word	0x00000b60


	//   ....[7]....
        /*0254*/ 	.word	0x00000bb0


	//   ....[8]....
        /*0258*/ 	.word	0x00000bc0


	//   ....[9]....
        /*025c*/ 	.word	0x00000c10


	//   ....[10]....
        /*0260*/ 	.word	0x00000c20


	//   ....[11]....
        /*0264*/ 	.word	0x00000cd0


	//   ....[12]....
        /*0268*/ 	.word	0x00000d00


	//   ....[13]....
        /*026c*/ 	.word	0x00000d80


	//   ....[14]....
        /*0270*/ 	.word	0x00000d90


	//   ....[15]....
        /*0274*/ 	.word	0x00000de0


	//   ....[16]....
        /*0278*/ 	.word	0x00000df0


	//   ....[17]....
        /*027c*/ 	.word	0x00000e50


	//   ....[18]....
        /*0280*/ 	.word	0x00000e70


	//   ....[19]....
        /*0284*/ 	.word	0x00000ed0


	//   ....[20]....
        /*0288*/ 	.word	0x00000ee0


	//   ....[21]....
        /*028c*/ 	.word	0x00001050


	//   ....[22]....
        /*0290*/ 	.word	0x00001060


	//   ....[23]....
        /*0294*/ 	.word	0x000010b0


	//   ....[24]....
        /*0298*/ 	.word	0x000010c0


	//   ....[25]....
        /*029c*/ 	.word	0x00001110


	//   ....[26]....
        /*02a0*/ 	.word	0x00001120


	//   ....[27]....
        /*02a4*/ 	.word	0x00001170


	//   ....[28]....
        /*02a8*/ 	.word	0x00001180


	//   ....[29]....
        /*02ac*/ 	.word	0x000011d0


	//   ....[30]....
        /*02b0*/ 	.word	0x000011e0


	//   ....[31]....
        /*02b4*/ 	.word	0x000019d0


	//   ....[32]....
        /*02b8*/ 	.word	0x00001a00


	//   ....[33]....
        /*02bc*/ 	.word	0x00001a60


	//   ....[34]....
        /*02c0*/ 	.word	0x00001a70


	//   ....[35]....
        /*02c4*/ 	.word	0x00001ac0


	//   ....[36]....
        /*02c8*/ 	.word	0x00001ad0


	//   ....[37]....
        /*02cc*/ 	.word	0x00001b20


	//   ....[38]....
        /*02d0*/ 	.word	0x00001b30


	//   ....[39]....
        /*02d4*/ 	.word	0x00001b80


	//   ....[40]....
        /*02d8*/ 	.word	0x00001b90


	//   ....[41]....
        /*02dc*/ 	.word	0x00001c60


	//   ....[42]....
        /*02e0*/ 	.word	0x00001c90


	//   ....[43]....
        /*02e4*/ 	.word	0x00001d00


	//   ....[44]....
        /*02e8*/ 	.word	0x00001d10


	//   ....[45]....
        /*02ec*/ 	.word	0x00001d60


	//   ....[46]....
        /*02f0*/ 	.word	0x00001d70


	//   ....[47]....
        /*02f4*/ 	.word	0x00001dc0


	//   ....[48]....
        /*02f8*/ 	.word	0x00001dd0


	//   ....[49]....
        /*02fc*/ 	.word	0x00001e30


	//   ....[50]....
        /*0300*/ 	.word	0x00001e50


	//   ....[51]....
        /*0304*/ 	.word	0x00001f20


	//   ....[52]....
        /*0308*/ 	.word	0x00001f40


	//   ....[53]....
        /*030c*/ 	.word	0x00001fa0


	//   ....[54]....
        /*0310*/ 	.word	0x00001fc0


	//   ....[55]....
        /*0314*/ 	.word	0x00002020


	//   ....[56]....
        /*0318*/ 	.word	0x00002030


	//   ....[57]....
        /*031c*/ 	.word	0x00002080


	//   ....[58]....
        /*0320*/ 	.word	0x00002090


	//   ....[59]....
        /*0324*/ 	.word	0x000020f0


	//   ....[60]....
        /*0328*/ 	.word	0x00002120


	//   ....[61]....
        /*032c*/ 	.word	0x000021e0


	//   ....[62]....
        /*0330*/ 	.word	0x000021f0


	//   ....[63]....
        /*0334*/ 	.word	0x00002250


	//   ....[64]....
        /*0338*/ 	.word	0x00002270


	//   ....[65]....
        /*033c*/ 	.word	0x000022d0


	//   ....[66]....
        /*0340*/ 	.word	0x000022e0


	//   ....[67]....
        /*0344*/ 	.word	0x00002330


	//   ....[68]....
        /*0348*/ 	.word	0x00002340


	//   ....[69]....
        /*034c*/ 	.word	0x00002390


	//   ....[70]....
        /*0350*/ 	.word	0x000023a0


	//   ....[71]....
        /*0354*/ 	.word	0x00002580


	//   ....[72]....
        /*0358*/ 	.word	0x000025b0


	//   ....[73]....
        /*035c*/ 	.word	0x00002610


	//   ....[74]....
        /*0360*/ 	.word	0x00002620


	//   ....[75]....
        /*0364*/ 	.word	0x00002670


	//   ....[76]....
        /*0368*/ 	.word	0x00002680


	//   ....[77]....
        /*036c*/ 	.word	0x000026d0


	//   ....[78]....
        /*0370*/ 	.word	0x000026e0


	//   ....[79]....
        /*0374*/ 	.word	0x00002730


	//   ....[80]....
        /*0378*/ 	.word	0x00002740


	//   ....[81]....
        /*037c*/ 	.word	0x000029b0


	//   ....[82]....
        /*0380*/ 	.word	0x00002a00


	//   ....[83]....
        /*0384*/ 	.word	0x00002a20


	//   ....[84]....
        /*0388*/ 	.word	0x00002a40


	//   ....[85]....
        /*038c*/ 	.word	0x00002a60


	//----- nvinfo : EIATTR_VRC_CTA_INIT_COUNT
	.align		4
.L_3539:
        /*0390*/ 	.byte	0x02, 0x4a
	.zero		1
	.zero		1


	//----- nvinfo : EIATTR_EXIT_INSTR_OFFSETS
	.align		4
        /*0394*/ 	.byte	0x04, 0x1c
        /*0396*/ 	.short	(.L_3541 - .L_3540)


	//   ....[0]....
.L_3540:
        /*0398*/ 	.word	0x00002d90


	//----- nvinfo : EIATTR_CRS_STACK_SIZE
	.align		4
.L_3541:
        /*039c*/ 	.byte	0x04, 0x1e
        /*039e*/ 	.short	(.L_3543 - .L_3542)
.L_3542:
        /*03a0*/ 	.word	0x00000000


	//----- nvinfo : EIATTR_CBANK_PARAM_SIZE
	.align		4
.L_3543:
        /*03a4*/ 	.byte	0x03, 0x19
        /*03a6*/ 	.short	0x0060


	//----- nvinfo : EIATTR_PARAM_CBANK
	.align		4
        /*03a8*/ 	.byte	0x04, 0x0a
        /*03aa*/ 	.short	(.L_3545 - .L_3544)
	.align		4
.L_3544:
        /*03ac*/ 	.word	index@(.nv.constant0._ZN4vllm3moe44grouped_topk_fused_small_expert_count_kernelI13__nv_bfloat16fiLNS0_11ScoringFuncE1ELi512ELb0ELi22EEEvPT_PfPT1_PKT0_llllllbd)
        /*03b0*/ 	.short	0x0380
        /*03b2*/ 	.short	0x0060


	//----- nvinfo : EIATTR_SW_WAR
	.align		4
.L_3545:
        /*03b4*/ 	.byte	0x04, 0x36
        /*03b6*/ 	.short	(.L_3547 - .L_3546)
.L_3546:
        /*03b8*/ 	.word	0x00000008
.L_3547:


//--------------------- .nv.info._ZN4vllm3moe44grouped_topk_fused_small_expert_count_kernelI13__nv_bfloat16fiLNS0_11ScoringFuncE1ELi256ELb1ELi8EEEvPT_PfPT1_PKT0_llllllbd --------------------------
	.section	.nv.info._ZN4vllm3moe44grouped_topk_fused_small_expert_count_kernelI13__nv_bfloat16fiLNS0_11ScoringFuncE1ELi256ELb1ELi8EEEvPT_PfPT1_PKT0_llllllbd,"",@"SHT_CUDA_INFO"
	.sectionflags	@""
	.align	4


	//----- nvinfo : EIATTR_CUDA_API_VERSION
	.align		4
        /*0000*/ 	.byte	0x04, 0x37
        /*0002*/ 	.short	(.L_3549 - .L_3548)
.L_3548:
        /*0004*/ 	.word	0x00000082


	//----- nvinfo : EIATTR_KPARAM_INFO
	.align		4
.L_3549:
        /*0008*/ 	.byte	0x04, 0x17
        /*000a*/ 	.short	(.L_3551 - .L_3550)
.L_3550:
        /*000c*/ 	.word	0x00000000
        /*0010*/ 	.short	0x000b
        /*0012*/ 	.short	0x0058
        /*0014*/ 	.byte	0x00, 0xf0, 0x21, 0x00


	//----- nvinfo : EIATTR_KPARAM_INFO
	.align		4
.L_3551:
        /*0018*/ 	.byte	0x04, 0x17
        /*001a*/ 	.short	(.L_3553 - .L_3552)
.L_3552:
        /*001c*/ 	.word	0x00000000
        /*0020*/ 	.short	0x000a
        /*0022*/ 	.short	0x0050
        /*0024*/ 	.byte	0x00, 0xf0, 0x05, 0x00


	//----- nvinfo : EIATTR_KPARAM_INFO
	.align		4
.L_3553:
        /*0028*/ 	.byte	0x04, 0x17
        /*002a*/ 	.short	(.L_3555 - .L_3554)
.L_3554:
        /*002c*/ 	.word	0x00000000
        /*0030*/ 	.short	0x0009
        /*0032*/ 	.short	0x0048
        /*0034*/ 	.byte	0x00, 0xf0, 0x21, 0x00


	//----- nvinfo : EIATTR_KPARAM_INFO
	.align		4
.L_3555:
        /*0038*/ 	.byte	0x04, 0x17
        /*003a*/ 	.short	(.L_3557 - .L_3556)
.L_3556:
        /*003c*/ 	.word	0x00000000
        /*0040*/ 	.short	0x0008
        /*0042*/ 	.short	0x0040
        /*0044*/ 	.byte	0x00, 0xf0, 0x21, 0x00


	//----- nvinfo : EIATTR_KPARAM_INFO
	.align		4
.L_3557:
        /*0048*/ 	.byte	0x04, 0x17
        /*004a*/ 	.short	(.L_3559 - .L_3558)
.L_3558:
        /*004c*/ 	.word	0x00000000
        /*0050*/ 	.short	0x0007
        /*0052*/ 	.short	0x0038
        /*0054*/ 	.byte	0x00, 0xf0, 0x21, 0x00


	//----- nvinfo : EIATTR_KPARAM_INFO
	.align		4
.L_3559:
        /*0058*/ 	.byte	0x04, 0x17
        /*005a*/ 	.short	(.L_3561 - .L_3560)
.L_3560:
        /*005c*/ 	.word	0x00000000
        /*0060*/ 	.short	0x0006
        /*0062*/ 	.short	0x0030
        /*0064*/ 	.byte	0x00, 0xf0, 0x21, 0x00


	//----- nvinfo : EIATTR_KPARAM_INFO
	.align		4
.L_3561:
        /*0068*/ 	.byte	0x04, 0x17
        /*006a*/ 	.short	(.L_3563 - .L_3562)
.L_3562:
        /*006c*/ 	.word	0x00000000
        /*0070*/ 	.short	0x0005
        /*0072*/ 	.short	0x0028
        /*0074*/ 	.byte	0x00, 0xf0, 0x21, 0x00


	//----- nvinfo : EIATTR_KPARAM_INFO
	.align		4
.L_3563:
        /*0078*/ 	.byte	0x04, 0x17
        /*007a*/ 	.short	(.L_3565 - .L_3564)
.L_3564:
        /*007c*/ 	.word	0x00000000
        /*0080*/ 	.short	0x0004
        /*0082*/ 	.short	0x0020
        /*0084*/ 	.byte	0x00, 0xf0, 0x21, 0x00


	//----- nvinfo : EIATTR_KPARAM_INFO
	.align		4
.L_3565:
        /*0088*/ 	.byte	0x04, 0x17
        /*008a*/ 	.short	(.L_3567 - .L_3566)
.L_3566:
        /*008c*/ 	.word	0x00000000
        /*0090*/ 	.short	0x0003
        /*0092*/ 	.short	0x0018
        /*0094*/ 	.byte	0x00, 0xf5, 0x21, 0x00


	//----- nvinfo : EIATTR_KPARAM_INFO
	.align		4
.L_3567:
        /*0098*/ 	.byte	0x04, 0x17
        /*009a*/ 	.short	(.L_3569 - .L_3568)
.L_3568:
        /*009c*/ 	.word	0x00000000
        /*00a0*/ 	.short	0x0002
        /*00a2*/ 	.short	0x0010
        /*00a4*/ 	.byte	0x00, 0xf5, 0x21, 0x00


	//----- nvinfo : EIATTR_KPARAM_INFO
	.align		4
.L_3569:
        /*00a8*/ 	.byte	0x04, 0x17
        /*00aa*/ 	.short	(.L_3571 - .L_3570)
.L_3570:
        /*00ac*/ 	.word	0x00000000
        /*00b0*/ 	.short	0x0001
        /*00b2*/ 	.short	0x0008
        /*00b4*/ 	.byte	0x00, 0xf5, 0x21, 0x00


	//----- nvinfo : EIATTR_KPARAM_INFO
	.align		4
.L_3571:
        /*00b8*/ 	.byte	0x04, 0x17
        /*00ba*/ 	.short	(.L_3573 - .L_3572)
.L_3572:
        /*00bc*/ 	.word	0x00000000
        /*00c0*/ 	.short	0x0000
        /*00c2*/ 	.short	0x0000
        /*00c4*/ 	.byte	0x00, 0xf5, 0x21, 0x00


	//----- nvinfo : EIATTR_SPARSE_MMA_MASK
	.align		4
.L_3573:
        /*00c8*/ 	.byte	0x03, 0x50
        /*00ca*/ 	.short	0x0000


	//----- nvinfo : EIATTR_MAXREG_COUNT
	.align		4
        /*00cc*/ 	.byte	0x03, 0x1b
        /*00ce*/ 	.short	0x00ff


	//----- nvinfo : EIATTR_NUM_BARRIERS
	.align		4
        /*00d0*/ 	.byte	0x02, 0x4c
        /*00d2*/ 	.byte	0x01
	.zero		1


	//----- nvinfo : EIATTR_MERCURY_ISA_VERSION
	.align		4
        /*00d4*/ 	.byte	0x03, 0x5f
        /*00d6*/ 	.short	0x0101


	//----- nvinfo : EIATTR_COOP_GROUP_MASK_REGIDS
	.align		4
        /*00d8*/ 	.byte	0x04, 0x29
        /*00da*/ 	.short	(.L_3575 - .L_3574)


	//   ....[0]....
.L_3574:
        /*00dc*/ 	.word	0xffffffff


	//   ....[1]....
        /*00e0*/ 	.word	0xffffffff


	//   ....[2]....
        /*00e4*/ 	.word	0xffffffff


	//   ....[3]....
        /*00e8*/ 	.word	0xffffffff


	//   ....[4]....
        /*00ec*/ 	.word	0xffffffff


	//   ....[5]....
        /*00f0*/ 	.word	0xffffffff


	//   ....[6]....
        /*00f4*/ 	.word	0xffffffff


	//   ....[7]....
        /*00f8*/ 	.word	0xffffffff


	//   ....[8]....
        /*00fc*/ 	.word	0xffffffff


	//   ....[9]....
        /*0100*/ 	.word	0xffffffff


	//   ....[10]....
        /*0104*/ 	.word	0xffffffff


	//   ....[11]....
        /*0108*/ 	.word	0xffffffff


	//   ....[12]....
        /*010c*/ 	.word	0xffffffff


	//   ....[13]....
        /*0110*/ 	.word	0xffffffff


	//   ....[14]....
        /*0114*/ 	.word	0xffffffff


	//   ....[15]....
        /*0118*/ 	.word	0xffffffff


	//   ....[16]....
        /*011c*/ 	.word	0xffffffff


	//   ....[17]....
        /*0120*/ 	.word	0xffffffff


	//   ....[18]....
        /*0124*/ 	.word	0xffffffff


	//   ....[19]....
        /*0128*/ 	.word	0xffffffff


	//   ....[20]....
        /*012c*/ 	.word	0xffffffff


	//   ....[21]....
        /*0130*/ 	.word	0xffffffff


	//   ....[22]....
        /*0134*/ 	.word	0xffffffff


	//   ....[23]....
        /*0138*/ 	.word	0xffffffff


	//   ....[24]....
        /*013c*/ 	.word	0xffffffff


	//   ....[25]....
        /*0140*/ 	.word	0xffffffff


	//   ....[26]....
        /*0144*/ 	.word	0xffffffff


	//   ....[27]....
        /*0148*/ 	.word	0xffffffff


	//   ....[28]....
        /*014c*/ 	.word	0xffffffff


	//   ....[29]....
        /*0150*/ 	.word	0xffffffff


	//   ....[30]....
        /*0154*/ 	.word	0xffffffff


	//   ....[31]....
        /*0158*/ 	.word	0xffffffff


	//   ....[32]....
        /*015c*/ 	.word	0xffffffff


	//   ....[33]....
        /*0160*/ 	.word	0xffffffff


	//   ....[34]....
        /*0164*/ 	.word	0xffffffff


	//   ....[35]....
        /*0168*/ 	.word	0xffffffff


	//   ....[36]....
        /*016c*/ 	.word	0xffffffff


	//   ....[37]....
        /*0170*/ 	.word	0xffffffff


	//   ....[38]....
        /*0174*/ 	.word	0xffffffff


	//   ....[39]....
        /*0178*/ 	.word	0xffffffff


	//   ....[40]....
        /*017c*/ 	.word	0xffffffff


	//   ....[41]....
        /*0180*/ 	.word	0xffffffff


	//   ....[42]....
        /*0184*/ 	.word	0xffffffff


	//   ....[43]....
        /*0188*/ 	.word	0xffffffff


	//   ....[44]....
        /*018c*/ 	.word	0xffffffff


	//   ....[45]....
        /*0190*/ 	.word	0xffffffff


	//   ....[46]....
        /*0194*/ 	.word	0xffffffff


	//   ....[47]....
        /*0198*/ 	.word	0xffffffff


	//   ....[48]....
        /*019c*/ 	.word	0xffffffff


	//   ....[49]....
        /*01a0*/ 	.word	0xffffffff


	//   ....[50]....
        /*01a4*/ 	.word	0xffffffff


	//   ....[51]....
        /*01a8*/ 	.word	0xffffffff


	//   ....[52]....
        /*01ac*/ 	.word	0xffffffff


	//   ....[53]....
        /*01b0*/ 	.word	0xffffffff


	//   ....[54]....
        /*01b4*/ 	.word	0xffffffff


	//   ....[55]....
        /*01b8*/ 	.word	0xffffffff


	//   ....[56]....
        /*01bc*/ 	.word	0xffffffff


	//   ....[57]....
        /*01c0*/ 	.word	0xffffffff


	//   ....[58]....
        /*01c4*/ 	.word	0xffffffff


	//   ....[59]....
        /*01c8*/ 	.word	0xffffffff


	//   ....[60]....
        /*01cc*/ 	.word	0xffffffff


	//   ....[61]....
        /*01d0*/ 	.word	0xffffffff


	//   ....[62]....
        /*01d4*/ 	.word	0xffffffff


	//   ....[63]....
        /*01d8*/ 	.word	0xffffffff


	//   ....[64]....
        /*01dc*/ 	.word	0xffffffff


	//   ....[65]....
        /*01e0*/ 	.word	0xffffffff


	//   ....[66]....
        /*01e4*/ 	.word	0xffffffff


	//   ....[67]....
        /*01e8*/ 	.word	0xffffffff


	//   ....[68]....
        /*01ec*/ 	.word	0xffffffff


	//   ....[69]....
        /*01f0*/ 	.word	0xffffffff


	//   ....[70]....
        /*01f4*/ 	.word	0xffffffff


	//   ....[71]....
        /*01f8*/ 	.word	0xffffffff


	//   ....[72]....
        /*01fc*/ 	.word	0xffffffff


	//   ....[73]....
        /*0200*/ 	.word	0xffffffff


	//   ....[74]....
        /*0204*/ 	.word	0xffffffff


	//   ....[75]....
        /*0208*/ 	.word	0xffffffff


	//   ....[76]....
        /*020c*/ 	.word	0xffffffff


	//   ....[77]....
        /*0210*/ 	.word	0xffffffff


	//   ....[78]....
        /*0214*/ 	.word	0xffffffff


	//   ....[79]....
        /*0218*/ 	.word	0xffffffff


	//   ....[80]....
        /*021c*/ 	.word	0xffffffff


	//   ....[81]....
        /*0220*/ 	.word	0xffffffff


	//   ....[82]....
        /*0224*/ 	.word	0xffffffff


	//   ....[83]....
        /*0228*/ 	.word	0xffffffff


	//   ....[84]....
        /*022c*/ 	.word	0xffffffff


	//   ....[85]....
        /*0230*/ 	.word	0xffffffff


	//   ....[86]....
        /*0234*/ 	.word	0xffffffff


	//   ....[87]....
        /*0238*/ 	.word	0xffffffff


	//   ....[88]....
        /*023c*/ 	.word	0xffffffff


	//   ....[89]....
        /*0240*/ 	.word	0xffffffff


	//   ....[90]....
        /*0244*/ 	.word	0xffffffff


	//   ....[91]....
        /*0248*/ 	.word	0xffffffff


	//   ....[92]....
        /*024c*/ 	.word	0xffffffff


	//   ....[93]....
        /*0250*/ 	.word	0xffffffff


	//   ....[94]....
        /*0254*/ 	.word	0xffffffff


	//   ....[95]....
        /*0258*/ 	.word	0xffffffff


	//   ....[96]....
        /*025c*/ 	.word	0xffffffff


	//   ....[97]....
        /*0260*/ 	.word	0xffffffff


	//   ....[98]....
        /*0264*/ 	.word	0xffffffff


	//   ....[99]....
        /*0268*/ 	.word	0xffffffff


	//   ....[100]....
        /*026c*/ 	.word	0xffffffff


	//   ....[101]....
        /*0270*/ 	.word	0xffffffff


	//   ....[102]....
        /*0274*/ 	.word	0xffffffff


	//   ....[103]....
        /*0278*/ 	.word	0xffffffff


	//   ....[104]....
        /*027c*/ 	.word	0xffffffff


	//   ....[105]....
        /*0280*/ 	.word	0xffffffff


	//   ....[106]....
        /*0284*/ 	.word	0xffffffff


	//   ....[107]....
        /*0288*/ 	.word	0xffffffff


	//   ....[108]....
        /*028c*/ 	.word	0xffffffff


	//   ....[109]....
        /*0290*/ 	.word	0xffffffff


	//   ....[110]....
        /*0294*/ 	.word	0xffffffff


	//   ....[111]....
        /*0298*/ 	.word	0xffffffff


	//----- nvinfo : EIATTR_COOP_GROUP_INSTR_OFFSETS
	.align		4
.L_3575:
        /*029c*/ 	.byte	0x04, 0x28
        /*029e*/ 	.short	(.L_3577 - .L_3576)


	//   ....[0]....
.L_3576:
        /*02a0*/ 	.word	0x00000060


	//   ....[1]....
        /*02a4*/ 	.word	0x00000260


	//   ....[2]....
        /*02a8*/ 	.word	0x00000320


	//   ....[3]....
        /*02ac*/ 	.word	0x00000360


	//   ....[4]....
        /*02b0*/ 	.word	0x00000370


	//   ....[5]....
        /*02b4*/ 	.word	0x000003c0


	//   ....[6]....
        /*02b8*/ 	.word	0x000003d0


	//   ....[7]....
        /*02bc*/ 	.word	0x00000420


	//   ....[8]....
        /*02c0*/ 	.word	0x00000430


	//   ....[9]....
        /*02c4*/ 	.word	0x00000480


	//   ....[10]....
        /*02c8*/ 	.word	0x00000490


	//   ....[11]....
        /*02cc*/ 	.word	0x00000510


	//   ....[12]....
        /*02d0*/ 	.word	0x00000560


	//   ....[13]....
        /*02d4*/ 	.word	0x00000570


	//   ....[14]....
        /*02d8*/ 	.word	0x000005e0


	//   ....[15]....
        /*02dc*/ 	.word	0x00000600


	//   ....[16]....
        /*02e0*/ 	.word	0x00000650


	//   ....[17]....
        /*02e4*/ 	.word	0x00000660


	//   ....[18]....
        /*02e8*/ 	.word	0x000006d0


	//   ....[19]....
        /*02ec*/ 	.word	0x00000700


	//   ....[20]....
        /*02f0*/ 	.word	0x000009b0


	//   ....[21]....
        /*02f4*/ 	.word	0x000009c0


	//   ....[22]....
        /*02f8*/ 	.word	0x00000a10


	//   ....[23]....
        /*02fc*/ 	.word	0x00000a20


	//   ....[24]....
        /*0300*/ 	.word	0x00000a70


	//   ....[25]....
        /*0304*/ 	.word	0x00000a80


	//   ....[26]....
        /*0308*/ 	.word	0x00000ad0


	//   ....[27]....
        /*030c*/ 	.word	0x00000ae0


	//   ....[28]....
        /*0310*/ 	.word	0x00000b30


	//   ....[29]....
        /*0314*/ 	.word	0x00000b40


	//   ....[30]....
        /*0318*/ 	.word	0x00000bd0


	//   ....[31]....
        /*031c*/ 	.word	0x00000c10


	//   ....[32]....
        /*0320*/ 	.word	0x00000c20


	//   ....[33]....
        /*0324*/ 	.word	0x00000c70


	//   ....[34]....
        /*0328*/ 	.word	0x00000c80


	//   ....[35]....
        /*032c*/ 	.word	0x00000cd0


	//   ....[36]....
        /*0330*/ 	.word	0x00000ce0


	//   ....[37]....
        /*0334*/ 	.word	0x00000d30


	//   ....[38]....
        /*0338*/ 	.word	0x00000d40


	//   ....[39]....
        /*033c*/ 	.word	0x00000dc0


	//   ....[40]....
        /*0340*/ 	.word	0x00000e00


	//   ....[41]....
        /*0344*/ 	.word	0x00000e10


	//   ....[42]....
        /*0348*/ 	.word	0x00000e60


	//   ....[43]....
        /*034c*/ 	.word	0x00000e70


	//   ....[44]....
        /*0350*/ 	.word	0x00000ec0


	//   ....[45]....
        /*0354*/ 	.word	0x00000ed0


	//   ....[46]....
        /*0358*/ 	.word	0x00000f20


	//   ....[47]....
        /*035c*/ 	.word	0x00000f30


	//   ....[48]....
        /*0360*/ 	.word	0x00000fe0


	//   ....[49]....
        /*0364*/ 	.word	0x00001030


	//   ....[50]....
        /*0368*/ 	.word	0x00001040


	//   ....[51]....
        /*036c*/ 	.word	0x000010a0


	//   ....[52]....
        /*0370*/ 	.word	0x000010b0


	//   ....[53]....
        /*0374*/ 	.word	0x00001140


	//   ....[54]....
        /*0378*/ 	.word	0x00001170


	//   ....[55]....
        /*037c*/ 	.word	0x00001210


	//   ....[56]....
        /*0380*/ 	.word	0x00001270


	//   ....[57]....
        /*0384*/ 	.word	0x00001990


	//   ....[58]....
        /*0388*/ 	.word	0x000019b0


	//   ....[59]....
        /*038c*/ 	.word	0x00001a00


	//   ....[60]....
        /*0390*/ 	.word	0x00001a10


	//   ....[61]....
        /*0394*/ 	.word	0x00001a60


	//   ....[62]....
        /*0398*/ 	.word	0x00001a70


	//   ....[63]....
        /*039c*/ 	.word	0x00001ac0


	//   ....[64]....
        /*03a0*/ 	.word	0x00001ad0


	//   ....[65]....
        /*03a4*/ 	.word	0x00001b20


	//   ....[66]....
        /*03a8*/ 	.word	0x00001b30


	//   ....[67]....
        /*03ac*/ 	.word	0x00001bf0


	//   ....[68]....
        /*03b0*/ 	.word	0x00001c20


	//   ....[69]....
        /*03b4*/ 	.word	0x00001c70


	//   ....[70]....
        /*03b8*/ 	.word	0x00001c80


	//   ....[71]....
        /*03bc*/ 	.word	0x00001cd0


	//   ....[72]....
        /*03c0*/ 	.word	0x00001ce0


	//   ....[73]....
        /*03c4*/ 	.word	0x00001d30


	//   ....[74]....
        /*03c8*/ 	.word	0x00001d40


	//   ....[75]....
        /*03cc*/ 	.word	0x00001d90


	//   ....[76]....
        /*03d0*/ 	.word	0x00001da0


	//   ....[77]....
        /*03d4*/ 	.word	0x00001e50


	//   ....[78]....
        /*03d8*/ 	.word	0x00001e60


	//   ....[79]....
        /*03dc*/ 	.word	0x00001eb0


	//   ....[80]....
        /*03e0*/ 	.word	0x00001ec0


	//   ....[81]....
        /*03e4*/ 	.word	0x00001f10


	//   ....[82]....
        /*03e8*/ 	.word	0x00001f20


	//   ....[83]....
        /*03ec*/ 	.word	0x00001f70


	//   ....[84]....
        /*03f0*/ 	.word	0x00001f80


	//   ....[85]....
        /*03f4*/ 	.word	0x00001fe0


	//   ....[86]....
        /*03f8*/ 	.word	0x00002000


	//   ....[87]....
        /*03fc*/ 	.word	0x000020f0


	//   ....[88]....
        /*0400*/ 	.word	0x00002130


	//   ....[89]....
        /*0404*/ 	.word	0x000021e0


	//   ....[90]....
        /*0408*/ 	.word	0x000021f0


	//   ....[91]....
        /*040c*/ 	.word	0x00002240


	//   ....[92]....
        /*0410*/ 	.word	0x00002250


	//   ....[93]....
        /*0414*/ 	.word	0x000022a0


	//   ....[94]....
        /*0418*/ 	.word	0x000022b0


	//   ....[95]....
        /*041c*/ 	.word	0x00002310


	//   ....[96]....
        /*0420*/ 	.word	0x00002320


	//   ....[97]....
        /*0424*/ 	.word	0x00002490


	//   ....[98]....
        /*0428*/ 	.word	0x000024c0


	//   ....[99]....
        /*042c*/ 	.word	0x00002540


	//   ....[100]....
        /*0430*/ 	.word	0x00002550


	//   ....[101]....
        /*0434*/ 	.word	0x000025a0


	//   ....[102]....
        /*0438*/ 	.word	0x000025b0


	//   ....[103]....
        /*043c*/ 	.word	0x00002600


	//   ....[104]....
        /*0440*/ 	.word	0x00002610


	//   ....[105]....
        /*0444*/ 	.word	0x00002660


	//   ....[106]....
        /*0448*/ 	.word	0x00002670


	//   ....[107]....
        /*044c*/ 	.word	0x00002890


	//   ....[108]....
        /*0450*/ 	.word	0x000028f0


	//   ....[109]....
        /*0454*/ 	.word	0x00002910


	//   ....[110]....
        /*0458*/ 	.word	0x00002940


	//   ....[111]....
        /*045c*/ 	.word	0x00002970


	//----- nvinfo : EIATTR_VRC_CTA_INIT_COUNT
	.align		4
.L_3577:
        /*0460*/ 	.byte	0x02, 0x4a
	.zero		1
	.zero		1


	//----- nvinfo : EIATTR_EXIT_INSTR_OFFSETS
	.align		4
        /*0464*/ 	.byte	0x04, 0x1c
        /*0466*/ 	.short	(.L_3579 - .L_3578)


	//   ....[0]....
.L_3578:
        /*0468*/ 	.word	0x000000a0


	//   ....[1]....
        /*046c*/ 	.word	0x00002c50


	//----- nvinfo : EIATTR_CRS_STACK_SIZE
	.align		4
.L_3579:
        /*0470*/ 	.byte	0x04, 0x1e
        /*0472*/ 	.short	(.L_3581 - .L_3580)
.L_3580:
        /*0474*/ 	.word	0x00000000


	//----- nvinfo : EIATTR_CBANK_PARAM_SIZE
	.align		4
.L_3581:
        /*0478*/ 	.byte	0x03, 0x19
        /*047a*/ 	.short	0x0060


	//----- nvinfo : EIATTR_PARAM_CBANK
	.align		4
        /*047c*/ 	.byte	0x04, 0x0a
        /*047e*/ 	.short	(.L_3583 - .L_3582)
	.align		4
.L_3582:
        /*0480*/ 	.word	index@(.nv.constant0._ZN4vllm3moe44grouped_topk_fused_small_expert_count_kernelI13__nv_bfloat16fiLNS0_11ScoringFuncE1ELi256ELb1ELi8EEEvPT_PfPT1_PKT0_llllllbd)
        /*0484*/ 	.short	0x0380
        /*0486*/ 	.short	0x0060


	//----- nvinfo : EIATTR_SW_WAR
	.align		4
.L_3583:
        /*0488*/ 	.byte	0x04, 0x36
        /*048a*/ 	.short	(.L_3585 - .L_3584)
.L_3584:
        /*048c*/ 	.word	0x00000008
.L_3585:


//--------------------- .nv.info._ZN4vllm3moe25grouped_topk_fused_kernelI6__half13__nv_bfloat16iLNS0_11ScoringFuncE1EEEvPT_PfPT1_PKT0_lllllbd --------------------------
	.section	.nv.info._ZN4vllm3moe25grouped_topk_fused_kernelI6__half13__nv_bfloat16iLNS0_11ScoringFuncE1EEEvPT_PfPT1_PKT0_lllllbd,"",@"SHT_CUDA_INFO"
	.sectionflags	@""
	.align	4


	//----- nvinfo : EIATTR_CUDA_API_VERSION
	.align		4
        /*0000*/ 	.byte	0x04, 0x37
        /*0002*/ 	.short	(.L_3587 - .L_3586)
.L_3586:
        /*0004*/ 	.word	0x00000082


	//----- nvinfo : EIATTR_KPARAM_INFO
	.align		4
.L_3587:
        /*0008*/ 	.byte	0x04, 0x17
        /*000a*/ 	.short	(.L_3589 - .L_3588)
.L_3588:
        /*000c*/ 	.word	0x00000000
        /*0010*/ 	.short	0x000a
        /*0012*/ 	.short	0x0050
        /*0014*/ 	.byte	0x00, 0xf0, 0x21, 0x00


	//----- nvinfo : EIATTR_KPARAM_INFO
	.align		4
.L_3589:
        /*0018*/ 	.byte	0x04, 0x17
        /*001a*/ 	.short	(.L_3591 - .L_3590)
.L_3590:
        /*001c*/ 	.word	0x00000000
        /*0020*/ 	.short	0x0009
        /*0022*/ 	.short	0x0048
        /*0024*/ 	.byte	0x00, 0xf0, 0x05, 0x00


	//----- nvinfo : EIATTR_KPARAM_INFO
	.align		4
.L_3591:
        /*0028*/ 	.byte	0x04, 0x17
        /*002a*/ 	.short	(.L_3593 - .L_3592)
.L_3592:
        /*002c*/ 	.word	0x00000000
        /*0030*/ 	.short	0x0008
        /*0032*/ 	.short	0x0040
        /*0034*/ 	.byte	0x00, 0xf0, 0x21, 0x00


	//----- nvinfo : EIATTR_KPARAM_INFO
	.align		4
.L_3593:
        /*0038*/ 	.byte	0x04, 0x17
        /*003a*/ 	.short	(.L_3595 - .L_3594)
.L_3594:
        /*003c*/ 	.word	0x00000000
        /*0040*/ 	.short	0x0007
        /*0042*/ 	.short	0x0038
        /*0044*/ 	.byte	0x00, 0xf0, 0x21, 0x00


	//----- nvinfo : EIATTR_KPARAM_INFO
	.align		4
.L_3595:
        /*0048*/ 	.byte	0x04, 0x17
        /*004a*/ 	.short	(.L_3597 - .L_3596)
.L_3596:
        /*004c*/ 	.word	0x00000000
        /*0050*/ 	.short	0x0006
        /*0052*/ 	.short	0x0030
        /*0054*/ 	.byte	0x00, 0xf0, 0x21, 0x00


	//----- nvinfo : EIATTR_KPARAM_INFO
	.align		4
.L_3597:
        /*0058*/ 	.byte	0x04, 0x17
        /*005a*/ 	.short	(.L_3599 - .L_3598)
.L_3598:
        /*005c*/ 	.word	0x00000000
        /*0060*/ 	.short	0x0005
        /*0062*/ 	.short	0x0028
        /*0064*/ 	.byte	0x00, 0xf0, 0x21, 0x00


	//----- nvinfo : EIATTR_KPARAM_INFO
	.align		4
.L_3599:
        /*0068*/ 	.byte	0x04, 0x17
        /*006a*/ 	.short	(.L_3601 - .L_3600)
.L_3600:
        /*006c*/ 	.word	0x00000000
        /*0070*/ 	.short	0x0004
        /*0072*/ 	.short	0x0020
        /*0074*/ 	.byte	0x00, 0xf0, 0x21, 0x00


	//----- nvinfo : EIATTR_KPARAM_INFO
	.align		4
.L_3601:
        /*0078*/ 	.byte	0x04, 0x17
        /*007a*/ 	.short	(.L_3603 - .L_3602)
.L_3602:
        /*007c*/ 	.word	0x00000000
        /*0080*/ 	.short	0x0003
        /*0082*/ 	.short	0x0018
        /*0084*/ 	.byte	0x00, 0xf5, 0x21, 0x00


	//----- nvinfo : EIATTR_KPARAM_INFO
	.align		4
.L_3603:
        /*0088*/ 	.byte	0x04, 0x17
        /*008a*/ 	.short	(.L_3605 - .L_3604)
.L_3604:
        /*008c*/ 	.word	0x00000000
        /*0090*/ 	.short	0x0002
        /*0092*/ 	.short	0x0010
        /*0094*/ 	.byte	0x00, 0xf5, 0x21, 0x00


	//----- nvinfo : EIATTR_KPARAM_INFO
	.align		4
.L_3605:
        /*0098*/ 	.byte	0x04, 0x17
        /*009a*/ 	.short	(.L_3607 - .L_3606)
.L_3606:
        /*009c*/ 	.word	0x00000000
        /*00a0*/ 	.short	0x0001
        /*00a2*/ 	.short	0x0008
        /*00a4*/ 	.byte	0x00, 0xf5, 0x21, 0x00


	//----- nvinfo : EIATTR_KPARAM_INFO
	.align		4
.L_3607:
        /*00a8*/ 	.byte	0x04, 0x17
        /*00aa*/ 	.short	(.L_3609 - .L_3608)
.L_3608:
        /*00ac*/ 	.word	0x00000000
        /*00b0*/ 	.short	0x0000
        /*00b2*/ 	.short	0x0000
        /*00b4*/ 	.byte	0x00, 0xf5, 0x21, 0x00


	//----- nvinfo : EIATTR_SPARSE_MMA_MASK
	.align		4
.L_3609:
        /*00b8*/ 	.byte	0x03, 0x50
        /*00ba*/ 	.short	0x0000


	//----- nvinfo : EIATTR_MAXREG_COUNT
	.align		4
        /*00bc*/ 	.byte	0x03, 0x1b
        /*00be*/ 	.short	0x00ff


	//----- nvinfo : EIATTR_NUM_BARRIERS
	.align		4
        /*00c0*/ 	.byte	0x02, 0x4c
        /*00c2*/ 	.byte	0x01
	.zero		1


	//----- nvinfo : EIATTR_MERCURY_ISA_VERSION
	.align		4
        /*00c4*/ 	.byte	0x03, 0x5f
        /*00c6*/ 	.short	0x0101


	//----- nvinfo : EIATTR_COOP_GROUP_MASK_REGIDS
	.align		4
        /*00c8*/ 	.byte	0x04, 0x29
        /*00ca*/ 	.short	(.L_3611 - .L_3610)


	//   ....[0]....
.L_3610:
        /*00cc*/ 	.word	0xffffffff


	//   ....[1]....
        /*00d0*/ 	.word	0xffffffff


	//   ....[2]....
        /*00d4*/ 	.word	0xffffffff


	//   ....[3]....
        /*00d8*/ 	.word	0xffffffff


	//   ....[4]....
        /*00dc*/ 	.word	0xffffffff


	//   ....[5]....
        /*00e0*/ 	.word	0xffffffff


	//   ....[6]....
        /*00e4*/ 	.word	0xffffffff


	//   ....[7]....
        /*00e8*/ 	.word	0xffffffff


	//   ....[8]....
        /*00ec*/ 	.word	0xffffffff


	//   ....[9]....
        /*00f0*/ 	.word	0xffffffff


	//   ....[10]....
        /*00f4*/ 	.word	0xffffffff


	//   ....[11]....
        /*00f8*/ 	.word	0xffffffff


	//   ....[12]....
        /*00fc*/ 	.word	0xffffffff


	//   ....[13]....
        /*0100*/ 	.word	0xffffffff


	//   ....[14]....
        /*0104*/ 	.word	0xffffffff


	//   ....[15]....
        /*0108*/ 	.word	0xffffffff


	//   ....[16]....
        /*010c*/ 	.word	0xffffffff


	//   ....[17]....
        /*0110*/ 	.word	0xffffffff


	//   ....[18]....
        /*0114*/ 	.word	0xffffffff


	//   ....[19]....
        /*0118*/ 	.word	0xffffffff


	//   ....[20]....
        /*011c*/ 	.word	0xffffffff


	//   ....[21]....
        /*0120*/ 	.word	0xffffffff


	//   ....[22]....
        /*0124*/ 	.word	0xffffffff


	//   ....[23]....
        /*0128*/ 	.word	0xffffffff


	//   ....[24]....
        /*012c*/ 	.word	0xffffffff


	//   ....[25]....
        /*0130*/ 	.word	0xffffffff


	//   ....[26]....
        /*0134*/ 	.word	0xffffffff


	//   ....[27]....
        /*0138*/ 	.word	0xffffffff


	//   ....[28]....
        /*013c*/ 	.word	0xffffffff


	//   ....[29]....
        /*0140*/ 	.word	0xffffffff


	//   ....[30]....
        /*0144*/ 	.word	0xffffffff


	//   ....[31]....
        /*0148*/ 	.word	0xffffffff


	//   ....[32]....
        /*014c*/ 	.word	0xffffffff


	//   ....[33]....
        /*0150*/ 	.word	0xffffffff


	//   ....[34]....
        /*0154*/ 	.word	0xffffffff


	//   ....[35]....
        /*0158*/ 	.word	0xffffffff


	//   ....[36]....
        /*015c*/ 	.word	0xffffffff


	//   ....[37]....
        /*0160*/ 	.word	0xffffffff


	//   ....[38]....
        /*0164*/ 	.word	0xffffffff


	//   ....[39]....
        /*0168*/ 	.word	0xffffffff


	//   ....[40]....
        /*016c*/ 	.word	0xffffffff


	//   ....[41]....
        /*0170*/ 	.word	0xffffffff


	//   ....[42]....
        /*0174*/ 	.word	0xffffffff


	//   ....[43]....
        /*0178*/ 	.word	0xffffffff


	//   ....[44]....
        /*017c*/ 	.word	0xffffffff


	//   ....[45]....
        /*0180*/ 	.word	0xffffffff


	//   ....[46]....
        /*0184*/ 	.word	0xffffffff


	//   ....[47]....
        /*0188*/ 	.word	0xffffffff


	//   ....[48]....
        /*018c*/ 	.word	0xffffffff


	//   ....[49]....
        /*0190*/ 	.word	0xffffffff


	//   ....[50]....
        /*0194*/ 	.word	0xffffffff


	//   ....[51]....
        /*0198*/ 	.word	0xffffffff


	//   ....[52]....
        /*019c*/ 	.word	0xffffffff


	//   ....[53]....
        /*01a0*/ 	.word	0xffffffff


	//   ....[54]....
        /*01a4*/ 	.word	0xffffffff


	//   ....[55]....
        /*01a8*/ 	.word	0xffffffff


	//   ....[56]....
        /*01ac*/ 	.word	0xffffffff


	//   ....[57]....
        /*01b0*/ 	.word	0xffffffff


	//   ....[58]....
        /*01b4*/ 	.word	0xffffffff


	//   ....[59]....
        /*01b8*/ 	.word	0xffffffff


	//   ....[60]....
        /*01bc*/ 	.word	0xffffffff


	//   ....[61]....
        /*01c0*/ 	.word	0xffffffff


	//   ....[62]....
        /*01c4*/ 	.word	0xffffffff


	//   ....[63]....
        /*01c8*/ 	.word	0xffffffff


	//   ....[64]....
        /*01cc*/ 	.word	0xffffffff


	//   ....[65]....
        /*01d0*/ 	.word	0xffffffff


	//   ....[66]....
        /*01d4*/ 	.word	0xffffffff


	//   ....[67]....
        /*01d8*/ 	.word	0xffffffff


	//   ....[68]....
        /*01dc*/ 	.word	0xffffffff


	//   ....[69]....
        /*01e0*/ 	.word	0xffffffff


	//   ....[70]....
        /*01e4*/ 	.word	0xffffffff


	//   ....[71]....
        /*01e8*/ 	.word	0xffffffff


	//   ....[72]....
        /*01ec*/ 	.word	0xffffffff


	//   ....[73]....
        /*01f0*/ 	.word	0xffffffff


	//   ....[74]....
        /*01f4*/ 	.word	0xffffffff


	//   ....[75]....
        /*01f8*/ 	.word	0xffffffff


	//   ....[76]....
        /*01fc*/ 	.word	0xffffffff


	//   ....[77]....
        /*0200*/ 	.word	0xffffffff


	//   ....[78]....
        /*0204*/ 	.word	0xffffffff


	//   ....[79]....
        /*0208*/ 	.word	0xffffffff


	//   ....[80]....
        /*020c*/ 	.word	0xffffffff


	//   ....[81]....
        /*0210*/ 	.word	0xffffffff


	//   ....[82]....
        /*0214*/ 	.word	0xffffffff


	//   ....[83]....
        /*0218*/ 	.word	0xffffffff


	//   ....[84]....
        /*021c*/ 	.word	0xffffffff


	//   ....[85]....
        /*0220*/ 	.word	0xffffffff


	//   ....[86]....
        /*0224*/ 	.word	0xffffffff


	//   ....[87]....
        /*0228*/ 	.word	0xffffffff


	//   ....[88]....
        /*022c*/ 	.word	0xffffffff


	//   ....[89]....
        /*0230*/ 	.word	0xffffffff


	//   ....[90]....
        /*0234*/ 	.word	0xffffffff


	//   ....[91]....
        /*0238*/ 	.word	0xffffffff


	//   ....[92]....
        /*023c*/ 	.word	0xffffffff


	//   ....[93]....
        /*0240*/ 	.word	0xffffffff


	//   ....[94]....
        /*0244*/ 	.word	0xffffffff


	//   ....[95]....
        /*0248*/ 	.word	0xffffffff


	//   ....[96]....
        /*024c*/ 	.word	0xffffffff


	//   ....[97]....
        /*0250*/ 	.word	0xffffffff


	//   ....[98]....
        /*0254*/ 	.word	0xffffffff


	//   ....[99]....
        /*0258*/ 	.word	0xffffffff


	//   ....[100]....
        /*025c*/ 	.word	0xffffffff


	//   ....[101]....
        /*0260*/ 	.word	0xffffffff


	//   ....[102]....
        /*0264*/ 	.word	0xffffffff


	//   ....[103]....
        /*0268*/ 	.word	0xffffffff


	//   ....[104]....
        /*026c*/ 	.word	0xffffffff


	//   ....[105]....
        /*0270*/ 	.word	0xffffffff


	//   ....[106]....
        /*0274*/ 	.word	0xffffffff


	//   ....[107]....
        /*0278*/ 	.word	0xffffffff


	//   ....[108]....
        /*027c*/ 	.word	0xffffffff


	//   ....[109]....
        /*0280*/ 	.word	0xffffffff


	//   ....[110]....
        /*0284*/ 	.word	0xffffffff


	//   ....[111]....
        /*0288*/ 	.word	0xffffffff


	//   ....[112]....
        /*028c*/ 	.word	0xffffffff


	//   ....[113]....
        /*0290*/ 	.word	0xffffffff


	//   ....[114]....
        /*0294*/ 	.word	0xffffffff


	//   ....[115]....
        /*0298*/ 	.word	0xffffffff


	//   ....[116]....
        /*029c*/ 	.word	0xffffffff


	//   ....[117]....
        /*02a0*/ 	.word	0xffffffff


	//   ....[118]....
        /*02a4*/ 	.word	0xffffffff


	//   ....[119]....
        /*02a8*/ 	.word	0xffffffff


	//   ....[120]....
        /*02ac*/ 	.word	0xffffffff


	//   ....[121]....
        /*02b0*/ 	.word	0xffffffff


	//   ....[122]....
        /*02b4*/ 	.word	0xffffffff


	//   ....[123]....
        /*02b8*/ 	.word	0xffffffff


	//   ....[124]....
        /*02bc*/ 	.word	0xffffffff


	//   ....[125]....
        /*02c0*/ 	.word	0xffffffff


	//   ....[126]....
        /*02c4*/ 	.word	0xffffffff


	//   ....[127]....
        /*02c8*/ 	.word	0xffffffff


	//   ....[128]....
        /*02cc*/ 	.word	0xffffffff


	//   ....[129]....
        /*02d0*/ 	.word	0xffffffff


	//   ....[130]....
        /*02d4*/ 	.word	0xffffffff


	//   ....[131]....
        /*02d8*/ 	.word	0xffffffff


	//   ....[132]....
        /*02dc*/ 	.word	0xffffffff


	//   ....[133]....
        /*02e0*/ 	.word	0xffffffff


	//   ....[134]....
        /*02e4*/ 	.word	0xffffffff


	//   ....[135]....
        /*02e8*/ 	.word	0xffffffff


	//   ....[136]....
        /*02ec*/ 	.word	0xffffffff


	//   ....[137]....
        /*02f0*/ 	.word	0xffffffff


	//   ....[138]....
        /*02f4*/ 	.word	0xffffffff


	//   ....[139]....
        /*02f8*/ 	.word	0xffffffff


	//   ....[140]....
        /*02fc*/ 	.word	0xffffffff


	//   ....[141]....
        /*0300*/ 	.word	0xffffffff


	//   ....[142]....
        /*0304*/ 	.word	0xffffffff


	//   ....[143]....
        /*0308*/ 	.word	0xffffffff


	//   ....[144]....
        /*030c*/ 	.word	0xffffffff


	//   ....[145]....
        /*0310*/ 	.word	0xffffffff


	//   ....[146]....
        /*0314*/ 	.word	0xffffffff


	//   ....[147]....
        /*0318*/ 	.word	0xffffffff


	//   ....[148]....
        /*031c*/ 	.word	0xffffffff


	//   ....[149]....
        /*0320*/ 	.word	0xffffffff


	//   ....[150]....
        /*0324*/ 	.word	0xffffffff


	//   ....[151]....
        /*0328*/ 	.word	0xffffffff


	//   ....[152]....
        /*032c*/ 	.word	0xffffffff


	//   ....[153]....
        /*0330*/ 	.word	0xffffffff


	//   ....[154]....
        /*0334*/ 	.word	0xffffffff


	//   ....[155]....
        /*0338*/ 	.word	0xffffffff


	//   ....[156]....
        /*033c*/ 	.word	0xffffffff


	//   ....[157]....
        /*0340*/ 	.word	0xffffffff


	//   ....[158]....
        /*0344*/ 	.word	0xffffffff


	//   ....[159]....
        /*0348*/ 	.word	0xffffffff


	//   ....[160]....
        /*034c*/ 	.word	0xffffffff


	//   ....[161]....
        /*0350*/ 	.word	0xffffffff


	//   ....[162]....
        /*0354*/ 	.word	0xffffffff


	//   ....[163]....
        /*0358*/ 	.word	0xffffffff


	//   ....[164]....
        /*035c*/ 	.word	0xffffffff


	//   ....[165]....
        /*0360*/ 	.word	0xffffffff


	//   ....[166]....
        /*0364*/ 	.word	0xffffffff


	//   ....[167]....
        /*0368*/ 	.word	0xffffffff


	//   ....[168]....
        /*036c*/ 	.word	0xffffffff


	//   ....[169]....
        /*0370*/ 	.word	0xffffffff


	//   ....[170]....
        /*0374*/ 	.word	0xffffffff


	//   ....[171]....
        /*0378*/ 	.word	0xffffffff


	//   ....[172]....
        /*037c*/ 	.word	0xffffffff


	//   ....[173]....
        /*0380*/ 	.word	0xffffffff


	//   ....[174]....
        /*0384*/ 	.word	0xffffffff


	//   ....[175]....
        /*0388*/ 	.word	0xffffffff


	//   ....[176]....
        /*038c*/ 	.word	0xffffffff


	//   ....[177]....
        /*0390*/ 	.word	0xffffffff


	//   ....[178]....
        /*0394*/ 	.word	0xffffffff


	//   ....[179]....
        /*0398*/ 	.word	0xffffffff


	//   ....[180]....
        /*039c*/ 	.word	0xffffffff


	//   ....[181]....
        /*03a0*/ 	.word	0xffffffff


	//   ....[182]....
        /*03a4*/ 	.word	0xffffffff


	//   ....[183]....
        /*03a8*/ 	.word	0xffffffff


	//   ....[184]....
        /*03ac*/ 	.word	0xffffffff


	//   ....[185]....
        /*03b0*/ 	.word	0xffffffff


	//   ....[186]....
        /*03b4*/ 	.word	0x05000006


	//   ....[187]....
        /*03b8*/ 	.word	0x05000006


	//   ....[188]....
        /*03bc*/ 	.word	0x05000006


	//   ....[189]....
        /*03c0*/ 	.word	0x05000006


	//   ....[190]....
        /*03c4*/ 	.word	0x05000006


	//   ....[191]....
        /*03c8*/ 	.word	0x05000006


	//   ....[192]....
        /*03cc*/ 	.word	0x05000006


	//   ....[193]....
        /*03d0*/ 	.word	0x05000006


	//   ....[194]....
        /*03d4*/ 	.word	0x05000006


	//   ....[195]....
        /*03d8*/ 	.word	0x05000006


	//   ....[196]....
        /*03dc*/ 	.word	0x05000006


	//   ....[197]....
        /*03e0*/ 	.word	0x05000006


	//   ....[198]....
        /*03e4*/ 	.word	0x05000006


	//   ....[199]....
        /*03e8*/ 	.word	0x05000006


	//   ....[200]....
        /*03ec*/ 	.word	0x05000006


	//   ....[201]....
        /*03f0*/ 	.word	0x05000006


	//   ....[202]....
        /*03f4*/ 	.word	0x05000006


	//   ....[203]....
        /*03f8*/ 	.word	0x05000006


	//   ....[204]....
        /*03fc*/ 	.word	0x05000006


	//   ....[205]....
        /*0400*/ 	.word	0x05000006


	//   ....[206]....
        /*0404*/ 	.word	0x05000006


	//   ....[207]....
        /*0408*/ 	.word	0x05000006


	//   ....[208]....
        /*040c*/ 	.word	0x05000006


	//   ....[209]....
        /*0410*/ 	.word	0x05000006


	//   ....[210]....
        /*0414*/ 	.word	0x05000006


	//   ....[211]....
        /*0418*/ 	.word	0x05000006


	//   ....[212]....
        /*041c*/ 	.word	0x05000006


	//   ....[213]....
        /*0420*/ 	.word	0x05000006


	//   ....[214]....
        /*0424*/ 	.word	0x05000006


	//   ....[215]....
        /*0428*/ 	.word	0x05000006


	//   ....[216]....
        /*042c*/ 	.word	0x05000006


	//   ....[217]....
        /*0430*/ 	.word	0x05000006


	//   ....[218]....
        /*0434*/ 	.word	0x05000006


	//   ....[219]....
        /*0438*/ 	.word	0x05000006


	//   ....[220]....
        /*043c*/ 	.word	0x05000006


	//   ....[221]....
        /*0440*/ 	.word	0x05000006


	//   ....[222]....
        /*0444*/ 	.word	0x05000006


	//   ....[223]....
        /*0448*/ 	.word	0x05000006


	//   ....[224]....
        /*044c*/ 	.word	0x05000006


	//   ....[225]....
        /*0450*/ 	.word	0x05000006


	//   ....[226]....
        /*0454*/ 	.word	0x05000006


	//   ....[227]....
        /*0458*/ 	.word	0x05000006


	//   ....[228]....
        /*045c*/ 	.word	0x05000006


	//   ....[229]....
        /*0460*/ 	.word	0x05000006


	//   ....[230]....
        /*0464*/ 	.word	0x05000006


	//   ....[231]....
        /*0468*/ 	.word	0x05000006


	//   ....[232]....
        /*046c*/ 	.word	0x05000006


	//   ....[233]....
        /*0470*/ 	.word	0x05000006


	//----- nvinfo : EIATTR_COOP_GROUP_INSTR_OFFSETS
	.align		4
.L_3611:
        /*0474*/ 	.byte	0x04, 0x28
        /*0476*/ 	.short	(.L_3613 - .L_3612)


	//   ....[0]....
.L_3612:
        /*0478*/ 	.word	0x00001d10


	//   ....[1]....
        /*047c*/ 	.word	0x00001d50


	//   ....[2]....
        /*0480*/ 	.word	0x00001d90


	//   ....[3]....
        /*0484*/ 	.word	0x00001dd0


	//   ....[4]....
        /*0488*/ 	.word	0x00001e10


	//   ....[5]....
        /*048c*/ 	.word	0x00001e60


	//   ....[6]....
        /*0490*/ 	.word	0x00001ee0


	//   ....[7]....
        /*0494*/ 	.word	0x00001f20


	//   ....[8]....
        /*0498*/ 	.word	0x00001f60


	//   ....[9]....
        /*049c*/ 	.word	0x00001fa0


	//   ....[10]....
        /*04a0*/ 	.word	0x00001fe0


	//   ....[11]....
        /*04a4*/ 	.word	0x00002270


	//   ....[12]....
        /*04a8*/ 	.word	0x00002370


	//   ....[13]....
        /*04ac*/ 	.word	0x00002420


	//   ....[14]....
        /*04b0*/ 	.word	0x00002430


	//   ....[15]....
        /*04b4*/ 	.word	0x00002550


	//   ....[16]....
        /*04b8*/ 	.word	0x00002570


	//   ....[17]....
        /*04bc*/ 	.word	0x00002680


	//   ....[18]....
        /*04c0*/ 	.word	0x00002690


	//   ....[19]....
        /*04c4*/ 	.word	0x000027b0


	//   ....[20]....
        /*04c8*/ 	.word	0x000027d0


	//   ....[21]....
        /*04cc*/ 	.word	0x000028e0


	//   ....[22]....
        /*04d0*/ 	.word	0x000028f0


	//   ....[23]....
        /*04d4*/ 	.word	0x00002a00


	//   ....[24]....
        /*04d8*/ 	.word	0x00002a10


	//   ....[25]....
        /*04dc*/ 	.word	0x00002b30


	//   ....[26]....
        /*04e0*/ 	.word	0x00002b50


	//   ....[27]....
        /*04e4*/ 	.word	0x00002c60


	//   ....[28]....
        /*04e8*/ 	.word	0x00002c70


	//   ....[29]....
        /*04ec*/ 	.word	0x00002d80


	//   ....[30]....
        /*04f0*/ 	.word	0x00002d90


	//   ....[31]....
        /*04f4*/ 	.word	0x00002ea0


	//   ....[32]....
        /*04f8*/ 	.word	0x00002eb0


	//   ....[33]....
        /*04fc*/ 	.word	0x00002fb0


	//   ....[34]....
        /*0500*/ 	.word	0x00002fc0


	//   ....[35]....
        /*0504*/ 	.word	0x000030e0


	//   ....[36]....
        /*0508*/ 	.word	0x000030f0


	//   ....[37]....
        /*050c*/ 	.word	0x00003200


	//   ....[38]....
        /*0510*/ 	.word	0x00003210


	//   ....[39]....
        /*0514*/ 	.word	0x00003320


	//   ....[40]....
        /*0518*/ 	.word	0x00003330


	//   ....[41]....
        /*051c*/ 	.word	0x00003420


	//   ....[42]....
        /*0520*/ 	.word	0x00003430


	//   ....[43]....
        /*0524*/ 	.word	0x000035a0


	//   ....[44]....
        /*0528*/ 	.word	0x000035b0


	//   ....[45]....
        /*052c*/ 	.word	0x000036a0


	//   ....[46]....
        /*0530*/ 	.word	0x000036b0


	//   ....[47]....
        /*0534*/ 	.word	0x000037a0


	//   ....[48]....
        /*0538*/ 	.word	0x000037b0


	//   ....[49]....
        /*053c*/ 	.word	0x000038a0


	//   ....[50]....
        /*0540*/ 	.word	0x000038b0


	//   ....[51]....
        /*0544*/ 	.word	0x000039a0


	//   ....[52]....
        /*0548*/ 	.word	0x000039b0


	//   ....[53]....
        /*054c*/ 	.word	0x00003a80


	//   ....[54]....
        /*0550*/ 	.word	0x00003b70


	//   ....[55]....
        /*0554*/ 	.word	0x00003b90


	//   ....[56]....
        /*0558*/ 	.word	0x00003cb0


	//   ....[57]....
        /*055c*/ 	.word	0x00003cd0


	//   ....[58]....
        /*0560*/ 	.word	0x00003de0


	//   ....[59]....
        /*0564*/ 	.word	0x00003df0


	//   ....[60]....
        /*0568*/ 	.word	0x00003f10


	//   ....[61]....
        /*056c*/ 	.word	0x00003f30


	//   ....[62]....
        /*0570*/ 	.word	0x00004040


	//   ....[63]....
        /*0574*/ 	.word	0x00004050


	//   ....[64]....
        /*0578*/ 	.word	0x00004160


	//   ....[65]....
        /*057c*/ 	.word	0x00004170


	//   ....[66]....
        /*0580*/ 	.word	0x00004290


	//   ....[67]....
        /*0584*/ 	.word	0x000042b0


	//   ....[68]....
        /*0588*/ 	.word	0x000043c0


	//   ....[69]....
        /*058c*/ 	.word	0x000043d0


	//   ....[70]....
        /*0590*/ 	.word	0x000044e0


	//   ....[71]....
        /*0594*/ 	.word	0x000044f0


	//   ....[72]....
        /*0598*/ 	.word	0x00004600


	//   ....[73]....
        /*059c*/ 	.word	0x00004610


	//   ....[74]....
        /*05a0*/ 	.word	0x00004710


	//   ....[75]....
        /*05a4*/ 	.word	0x00004720


	//   ....[76]....
        /*05a8*/ 	.word	0x00004840


	//   ....[77]....
        /*05ac*/ 	.word	0x00004850


	//   ....[78]....
        /*05b0*/ 	.word	0x00004960


	//   ....[79]....
        /*05b4*/ 	.word	0x00004970


	//   ....[80]....
        /*05b8*/ 	.word	0x00004a80


	//   ....[81]....
        /*05bc*/ 	.word	0x00004a90


	//   ....[82]....
        /*05c0*/ 	.word	0x00004b80


	//   ....[83]....
        /*05c4*/ 	.word	0x00004b90


	//   ....[84]....
        /*05c8*/ 	.word	0x00004d10


	//   ....[85]....
        /*05cc*/ 	.word	0x00004d20


	//   ....[86]....
        /*05d0*/ 	.word	0x00004e10


	//   ....[87]....
        /*05d4*/ 	.word	0x00004e20


	//   ....[88]....
        /*05d8*/ 	.word	0x00004f10


	//   ....[89]....
        /*05dc*/ 	.word	0x00004f20


	//   ....[90]....
        /*05e0*/ 	.word	0x00005010


	//   ....[91]....
        /*05e4*/ 	.word	0x00005020


	//   ....[92]....
        /*05e8*/ 	.word	0x00005110


	//   ....[93]....
        /*05ec*/ 	.word	0x00005120


	//   ....[94]....
        /*05f0*/ 	.word	0x00005210


	//   ....[95]....
        /*05f4*/ 	.word	0x00005b70


	//   ....[96]....
        /*05f8*/ 	.word	0x00005e40


	//   ....[97]....
        /*05fc*/ 	.word	0x00005fa0


	//   ....[98]....
        /*0600*/ 	.word	0x00006000


	//   ....[99]....
        /*0604*/ 	.word	0x00006010


	//   ....[100]....
        /*0608*/ 	.word	0x00006100


	//   ....[101]....
        /*060c*/ 	.word	0x00006110


	//   ....[102]....
        /*0610*/ 	.word	0x00006200


	//   ....[103]....
        /*0614*/ 	.word	0x00006210


	//   ....[104]....
        /*0618*/ 	.word	0x00006300


	//   ....[105]....
        /*061c*/ 	.word	0x00006310


	//   ....[106]....
        /*0620*/ 	.word	0x00006400


	//   ....[107]....
        /*0624*/ 	.word	0x00006410


	//   ....[108]....
        /*0628*/ 	.word	0x00006500


	//   ....[109]....
        /*062c*/ 	.word	0x00006510


	//   ....[110]....
        /*0630*/ 	.word	0x00006600


	//   ....[111]....
        /*0634*/ 	.word	0x00006610


	//   ....[112]....
        /*0638*/ 	.word	0x00006700


	//   ....[113]....
        /*063c*/ 	.word	0x00006710


	//   ....[114]....
        /*0640*/ 	.word	0x00006800


	//   ....[115]....
        /*0644*/ 	.word	0x00006810


	//   ....[116]....
        /*0648*/ 	.word	0x00006900


	//   ....[117]....
        /*064c*/ 	.word	0x00006910


	//   ....[118]....
        /*0650*/ 	.word	0x00006a00


	//   ....[119]....
        /*0654*/ 	.word	0x00006a10


	//   ....[120]....
        /*0658*/ 	.word	0x00006b10


	//   ....[121]....
        /*065c*/ 	.word	0x00006b20


	//   ....[122]....
        /*0660*/ 	.word	0x00006c10


	//   ....[123]....
        /*0664*/ 	.word	0x00006c20


	//   ....[124]....
        /*0668*/ 	.word	0x00006d10


	//   ....[125]....
        /*066c*/ 	.word	0x00006d20


	//   ....[126]....
        /*0670*/ 	.word	0x00006e10


	//   ....[127]....
        /*0674*/ 	.word	0x00006e20


	//   ....[128]....
        /*0678*/ 	.word	0x00006fa0


	//   ....[129]....
        /*067c*/ 	.word	0x00006fb0


	//   ....[130]....
        /*0680*/ 	.word	0x000070a0


	//   ....[131]....
        /*0684*/ 	.word	0x000070b0


	//   ....[132]....
        /*0688*/ 	.word	0x000071a0


	//   ....[133]....
        /*068c*/ 	.word	0x000071b0


	//   ....[134]....
        /*0690*/ 	.word	0x000072a0


	//   ....[135]....
        /*0694*/ 	.word	0x000072b0


	//   ....[136]....
        /*0698*/ 	.word	0x000073a0


	//   ....[137]....
        /*069c*/ 	.word	0x000073b0


	//   ....[138]....
        /*06a0*/ 	.word	0x000074b0


	//   ....[139]....
        /*06a4*/ 	.word	0x000074c0


	//   ....[140]....
        /*06a8*/ 	.word	0x00007500


	//   ....[141]....
        /*06ac*/ 	.word	0x00007630


	//   ....[142]....
        /*06b0*/ 	.word	0x00007650


	//   ....[143]....
        /*06b4*/ 	.word	0x00007750


	//   ....[144]....
        /*06b8*/ 	.word	0x00007760


	//   ....[145]....
        /*06bc*/ 	.word	0x00007870


	//   ....[146]....
        /*06c0*/ 	.word	0x00007890


	//   ....[147]....
        /*06c4*/ 	.word	0x00007990


	//   ....[148]....
        /*06c8*/ 	.word	0x000079a0


	//   ....[149]....
        /*06cc*/ 	.word	0x00007aa0


	//   ....[150]....
        /*06d0*/ 	.word	0x00007ab0


	//   ....[151]....
        /*06d4*/ 	.word	0x00007bb0


	//   ....[152]....
        /*06d8*/ 	.word	0x00007bd0


	//   ....[153]....
        /*06dc*/ 	.word	0x00007cc0


	//   ....[154]....
        /*06e0*/ 	.word	0x00007cd0


	//   ....[155]....
        /*06e4*/ 	.word	0x00007dd0


	//   ....[156]....
        /*06e8*/ 	.word	0x00007de0


	//   ....[157]....
        /*06ec*/ 	.word	0x00007ee0


	//   ....[158]....
        /*06f0*/ 	.word	0x00007ef0


	//   ....[159]....
        /*06f4*/ 	.word	0x00007ff0


	//   ....[160]....
        /*06f8*/ 	.word	0x00008010


	//   ....[161]....
        /*06fc*/ 	.word	0x00008100


	//   ....[162]....
        /*0700*/ 	.word	0x00008110


	//   ....[163]....
        /*0704*/ 	.word	0x00008220


	//   ....[164]....
        /*0708*/ 	.word	0x00008230


	//   ....[165]....
        /*070c*/ 	.word	0x00008330


	//   ....[166]....
        /*0710*/ 	.word	0x00008340


	//   ....[167]....
        /*0714*/ 	.word	0x00008440


	//   ....[168]....
        /*0718*/ 	.word	0x00008450


	//   ....[169]....
        /*071c*/ 	.word	0x00008550


	//   ....[170]....
        /*0720*/ 	.word	0x00008570


	//   ....[171]....
        /*0724*/ 	.word	0x000086f0


	//   ....[172]....
        /*0728*/ 	.word	0x00008700


	//   ....[173]....
        /*072c*/ 	.word	0x00008800


	//   ....[174]....
        /*0730*/ 	.word	0x00008810


	//   ....[175]....
        /*0734*/ 	.word	0x00008910


	//   ....[176]....
        /*0738*/ 	.word	0x00008920


	//   ....[177]....
        /*073c*/ 	.word	0x00008a20


	//   ....[178]....
        /*0740*/ 	.word	0x00008a30


	//   ....[179]....
        /*0744*/ 	.word	0x00008b30


	//   ....[180]....
        /*0748*/ 	.word	0x00008b50


	//   ....[181]....
        /*074c*/ 	.word	0x00008e10


	//   ....[182]....
        /*0750*/ 	.word	0x00008e30


	//   ....[183]....
        /*0754*/ 	.word	0x00008e50


	//   ....[184]....
        /*0758*/ 	.word	0x00008e70


	//   ....[185]....
        /*075c*/ 	.word	0x00008e90


	//   ....[186]....
        /*0760*/ 	.word	0x000090e0


	//   ....[187]....
        /*0764*/ 	.word	0x00009170


	//   ....[188]....
        /*0768*/ 	.word	0x00009210


	//   ....[189]....
        /*076c*/ 	.word	0x00009290


	//   ....[190]....
        /*0770*/ 	.word	0x00009320


	//   ....[191]....
        /*0774*/ 	.word	0x000093a0


	//   ....[192]....
        /*0778*/ 	.word	0x00009440


	//   ....[193]....
        /*077c*/ 	.word	0x000094c0


	//   ....[194]....
        /*0780*/ 	.word	0x00009550


	//   ....[195]....
        /*0784*/ 	.word	0x000095d0


	//   ....[196]....
        /*0788*/ 	.word	0x00009660


	//   ....[197]....
        /*078c*/ 	.word	0x000096e0


	//   ....[198]....
        /*0790*/ 	.word	0x00009780


	//   ....[199]....
        /*0794*/ 	.word	0x00009800


	//   ....[200]....
        /*0798*/ 	.word	0x00009890


	//   ....[201]....
        /*079c*/ 	.word	0x00009910


	//   ....[202]....
        /*07a0*/ 	.word	0x000099a0


	//   ....[203]....
        /*07a4*/ 	.word	0x00009a20


	//   ....[204]....
        /*07a8*/ 	.word	0x00009ab0


	//   ....[205]....
        /*07ac*/ 	.word	0x00009b30


	//   ....[206]....
        /*07b0*/ 	.word	0x00009bd0


	//   ....[207]....
        /*07b4*/ 	.word	0x00009c50


	//   ....[208]....
        /*07b8*/ 	.word	0x00009ce0


	//   ....[209]....
        /*07bc*/ 	.word	0x00009d60


	//   ....[210]....
        /*07c0*/ 	.word	0x00009df0


	//   ....[211]....
        /*07c4*/ 	.word	0x00009e70


	//   ....[212]....
        /*07c8*/ 	.word	0x00009f00


	//   ....[213]....
        /*07cc*/ 	.word	0x00009f80


	//   ....[214]....
        /*07d0*/ 	.word	0x0000a010


	//   ....[215]....
        /*07d4*/ 	.word	0x0000a090


	//   ....[216]....
        /*07d8*/ 	.word	0x0000a130


	//   ....[217]....
        /*07dc*/ 	.word	0x0000a1b0


	//   ....[218]....
        /*07e0*/ 	.word	0x0000a240


	//   ....[219]....
        /*07e4*/ 	.word	0x0000a2c0


	//   ....[220]....
        /*07e8*/ 	.word	0x0000a350


	//   ....[221]....
        /*07ec*/ 	.word	0x0000a3d0


	//   ....[222]....
        /*07f0*/ 	.word	0x0000a460


	//   ....[223]....
        /*07f4*/ 	.word	0x0000a4e0


	//   ....[224]....
        /*07f8*/ 	.word	0x0000a570


	//   ....[225]....
        /*07fc*/ 	.word	0x0000a5f0


	//   ....[226]....
        /*0800*/ 	.word	0x0000a690


	//   ....[227]....
        /*0804*/ 	.word	0x0000a730


	//   ....[228]....
        /*0808*/ 	.word	0x0000a7e0


	//   ....[229]....
        /*080c*/ 	.word	0x0000a880


	//   ....[230]....
        /*0810*/ 	.word	0x0000a900


	//   ....[231]....
        /*0814*/ 	.word	0x0000a960


	//   ....[232]....
        /*0818*/ 	.word	0x0000a9c0


	//   ....[233]....
        /*081c*/ 	.word	0x0000aa20


	//----- nvinfo : EIATTR_VRC_CTA_INIT_COUNT
	.align		4
.L_3613:
        /*0820*/ 	.byte	0x02, 0x4a
	.zero		1
	.zero		1


	//----- nvinfo : EIATTR_EXIT_INSTR_OFFSETS
	.align		4
        /*0824*/ 	.byte	0x04, 0x1c
        /*0826*/ 	.short	(.L_3615 - .L_3614)


	//   ....[0]....
.L_3614:
        /*0828*/ 	.word	0x00000050


	//   ....[1]....
        /*082c*/ 	.word	0x000000d0


	//   ....[2]....
        /*0830*/ 	.word	0x00002060


	//   ....[3]....
        /*0834*/ 	.word	0x000057a0


	//   ....[4]....
        /*0838*/ 	.word	0x00009090


	//----- nvinfo : EIATTR_CRS_STACK_SIZE
	.align		4
.L_3615:
        /*083c*/ 	.byte	0x04, 0x1e
        /*083e*/ 	.short	(.L_3617 - .L_3616)
.L_3616:
        /*0840*/ 	.word	0x00000000


	//----- nvinfo : EIATTR_CBANK_PARAM_SIZE
	.align		4
.L_3617:
        /*0844*/ 	.byte	0x03, 0x19
        /*0846*/ 	.short	0x0058


	//----- nvinfo : EIATTR_PARAM_CBANK
	.align		4
        /*0848*/ 	.byte	0x04, 0x0a
        /*084a*/ 	.short	(.L_3619 - .L_3618)
	.align		4
.L_3618:
        /*084c*/ 	.word	index@(.nv.constant0._ZN4vllm3moe25grouped_topk_fused_kernelI6__half13__nv_bfloat16iLNS0_11ScoringFuncE1EEEvPT_PfPT1_PKT0_lllllbd)
        /*0850*/ 	.short	0x0380
        /*0852*/ 	.short	0x0058


	//----- nvinfo : EIATTR_SW_WAR
	.align		4
.L_3619:
        /*0854*/ 	.byte	0x04, 0x36
        /*0856*/ 	.short	(.L_3621 - .L_3620)
.L_3620:
        /*0858*/ 	.word	0x00000008
.L_3621:


//--------------------- .nv.info._ZN4vllm3moe44grouped_topk_fused_small_expert_count_kernelI6__half13__nv_bfloat16iLNS0_11ScoringFuncE1ELi128ELb0ELi8EEEvPT_PfPT1_PKT0_llllllbd --------------------------
	.section	.nv.info._ZN4vllm3moe44grouped_topk_fused_small_expert_count_kernelI6__half13__nv_bfloat16iLNS0_11ScoringFuncE1ELi128ELb0ELi8EEEvPT_PfPT1_PKT0_llllllbd,"",@"SHT_CUDA_INFO"
	.sectionflags	@""
	.align	4


	//----- nvinfo : EIATTR_CUDA_API_VERSION
	.align		4
        /*0000*/ 	.byte	0x04, 0x37
        /*0002*/ 	.short	(.L_3623 - .L_3622)
.L_3622:
        /*0004*/ 	.word	0x00000082


	//----- nvinfo : EIATTR_KPARAM_INFO
	.align		4
.L_3623:
        /*0008*/ 	.byte	0x04, 0x17
        /*000a*/ 	.short	(.L_3625 - .L_3624)
.L_3624:
        /*000c*/ 	.word	0x00000000
        /*0010*/ 	.short	0x000b
        /*0012*/ 	.short	0x0058
        /*0014*/ 	.byte	0x00, 0xf0, 0x21, 0x00


	//----- nvinfo : EIATTR_KPARAM_INFO
	.align		4
.L_3625:
        /*0018*/ 	.byte	0x04, 0x17
        /*001a*/ 	.short	(.L_3627 - .L_3626)
.L_3626:
        /*001c*/ 	.word	0x00000000
        /*0020*/ 	.short	0x000a
        /*0022*/ 	.short	0x0050
        /*0024*/ 	.byte	0x00, 0xf0, 0x05, 0x00


	//----- nvinfo : EIATTR_KPARAM_INFO
	.align		4
.L_3627:
        /*0028*/ 	.byte	0x04, 0x17
        /*002a*/ 	.short	(.L_3629 - .L_3628)
.L_3628:
        /*002c*/ 	.word	0x00000000
        /*0030*/ 	.short	0x0009
        /*0032*/ 	.short	0x0048
        /*0034*/ 	.byte	0x00, 0xf0, 0x21, 0x00


	//----- nvinfo : EIATTR_KPARAM_INFO
	.align		4
.L_3629:
        /*0038*/ 	.byte	0x04, 0x17
        /*003a*/ 	.short	(.L_3631 - .L_3630)
.L_3630:
        /*003c*/ 	.word	0x00000000
        /*0040*/ 	.short	0x0008
        /*0042*/ 	.short	0x0040
        /*0044*/ 	.byte	0x00, 0xf0, 0x21, 0x00


	//----- nvinfo : EIATTR_KPARAM_INFO
	.align		4
.L_3631:
        /*0048*/ 	.byte	0x04, 0x17
        /*004a*/ 	.short	(.L_3633 - .L_3632)
.L_3632:
        /*004c*/ 	.word	0x00000000
        /*0050*/ 	.short	0x0007
        /*0052*/ 	.short	0x0038
        /*0054*/ 	.byte	0x00, 0xf0, 0x21, 0x00


	//----- nvinfo : EIATTR_KPARAM_INFO
	.align		4
.L_3633:
        /*0058*/ 	.byte	0x04, 0x17
        /*005a*/ 	.short	(.L_3635 - .L_3634)
.L_3634:
        /*005c*/ 	.word	0x00000000
        /*0060*/ 	.short	0x0006
        /*0062*/ 	.short	0x0030
        /*0064*/ 	.byte	0x00, 0xf0, 0x21, 0x00


	//----- nvinfo : EIATTR_KPARAM_INFO
	.align		4
.L_3635:
        /*0068*/ 	.byte	0x04, 0x17
        /*006a*/ 	.short	(.L_3637 - .L_3636)
.L_3636:
        /*006c*/ 	.word	0x00000000
        /*0070*/ 	.short	0x0005
        /*0072*/ 	.short	0x0028
        /*0074*/ 	.byte	0x00, 0xf0, 0x21, 0x00


	//----- nvinfo : EIATTR_KPARAM_INFO
	.align		4
.L_3637:
        /*0078*/ 	.byte	0x04, 0x17
        /*007a*/ 	.short	(.L_3639 - .L_3638)
.L_3638:
        /*007c*/ 	.word	0x00000000
        /*0080*/ 	.short	0x0004
        /*0082*/ 	.short	0x0020
        /*0084*/ 	.byte	0x00, 0xf0, 0x21, 0x00


	//----- nvinfo : EIATTR_KPARAM_INFO
	.align		4
.L_3639:
        /*0088*/ 	.byte	0x04, 0x17
        /*008a*/ 	.short	(.L_3641 - .L_3640)
.L_3640:
        /*008c*/ 	.word	0x00000000
        /*0090*/ 	.short	0x0003
        /*0092*/ 	.short	0x0018
        /*0094*/ 	.byte	0x00, 0xf5, 0x21, 0x00


	//----- nvinfo : EIATTR_KPARAM_INFO
	.align		4
.L_3641:
        /*0098*/ 	.byte	0x04, 0x17
        /*009a*/ 	.short	(.L_3643 - .L_3642)
.L_3642:
        /*009c*/ 	.word	0x00000000
        /*00a0*/ 	.short	0x0002
        /*00a2*/ 	.short	0x0010
        /*00a4*/ 	.byte	0x00, 0xf5, 0x21, 0x00


	//----- nvinfo : EIATTR_KPARAM_INFO
	.align		4
.L_3643:
        /*00a8*/ 	.byte	0x04, 0x17
        /*00aa*/ 	.short	(.L_3645 - .L_3644)
.L_3644:
        /*00ac*/ 	.word	0x00000000
        /*00b0*/ 	.short	0x0001
        /*00b2*/ 	.short	0x0008
        /*00b4*/ 	.byte	0x00, 0xf5, 0x21, 0x00


	//----- nvinfo : EIATTR_KPARAM_INFO
	.align		4
.L_3645:
        /*00b8*/ 	.byte	0x04, 0x17
        /*00ba*/ 	.short	(.L_3647 - .L_3646)
.L_3646:
        /*00bc*/ 	.word	0x00000000
        /*00c0*/ 	.short	0x0000
        /*00c2*/ 	.short	0x0000
        /*00c4*/ 	.byte	0x00, 0xf5, 0x21, 0x00


	//----- nvinfo : EIATTR_SPARSE_MMA_MASK
	.align		4
.L_3647:
        /*00c8*/ 	.byte	0x03, 0x50
        /*00ca*/ 	.short	0x0000


	//----- nvinfo : EIATTR_MAXREG_COUNT
	.align		4
        /*00cc*/ 	.byte	0x03, 0x1b
        /*00ce*/ 	.short	0x00ff


	//----- nvinfo : EIATTR_NUM_BARRIERS
	.align		4
        /*00d0*/ 	.byte	0x02, 0x4c
        /*00d2*/ 	.byte	0x01
	.zero		1


	//----- nvinfo : EIATTR_MERCURY_ISA_VERSION
	.align		4
        /*00d4*/ 	.byte	0x03, 0x5f
        /*00d6*/ 	.short	0x0101


	//----- nvinfo : EIATTR_COOP_GROUP_MASK_REGIDS
	.align		4
        /*00d8*/ 	.byte	0x04, 0x29
        /*00da*/ 	.short	(.L_3649 - .L_3648)


	//   ....[0]....
.L_3648:
        /*00dc*/ 	.word	0xffffffff


	//   ....[1]....
        /*00e0*/ 	.word	0xffffffff


	//   ....[2]....
        /*00e4*/ 	.word	0xffffffff


	//   ....[3]....
        /*00e8*/ 	.word	0xffffffff


	//   ....[4]....
        /*00ec*/ 	.word	0xffffffff


	//   ....[5]....
        /*00f0*/ 	.word	0xffffffff


	//   ....[6]....
        /*00f4*/ 	.word	0xffffffff


	//   ....[7]....
        /*00f8*/ 	.word	0xffffffff


	//   ....[8]....
        /*00fc*/ 	.word	0xffffffff


	//   ....[9]....
        /*0100*/ 	.word	0xffffffff


	//   ....[10]....
        /*0104*/ 	.word	0xffffffff


	//   ....[11]....
        /*0108*/ 	.word	0xffffffff


	//   ....[12]....
        /*010c*/ 	.word	0xffffffff


	//   ....[13]....
        /*0110*/ 	.word	0xffffffff


	//   ....[14]....
        /*0114*/ 	.word	0xffffffff


	//   ....[15]....
        /*0118*/ 	.word	0xffffffff


	//   ....[16]....
        /*011c*/ 	.word	0xffffffff


	//   ....[17]....
        /*0120*/ 	.word	0xffffffff


	//   ....[18]....
        /*0124*/ 	.word	0xffffffff


	//   ....[19]....
        /*0128*/ 	.word	0xffffffff


	//   ....[20]....
        /*012c*/ 	.word	0xffffffff


	//   ....[21]....
        /*0130*/ 	.word	0xffffffff


	//   ....[22]....
        /*0134*/ 	.word	0xffffffff


	//   ....[23]....
        /*0138*/ 	.word	0xffffffff


	//   ....[24]....
        /*013c*/ 	.word	0xffffffff


	//   ....[25]....
        /*0140*/ 	.word	0xffffffff


	//   ....[26]....
        /*0144*/ 	.word	0xffffffff


	//   ....[27]....
        /*0148*/ 	.word	0xffffffff


	//   ....[28]....
        /*014c*/ 	.word	0xffffffff


	//   ....[29]....
        /*0150*/ 	.word	0xffffffff


	//   ....[30]....
        /*0154*/ 	.word	0xffffffff


	//   ....[31]....
        /*0158*/ 	.word	0xffffffff


	//   ....[32]....
        /*015c*/ 	.word	0xffffffff


	//   ....[33]....
        /*0160*/ 	.word	0xffffffff


	//   ....[34]....
        /*0164*/ 	.word	0xffffffff


	//   ....[35]....
        /*0168*/ 	.word	0xffffffff


	//   ....[36]....
        /*016c*/ 	.word	0xffffffff


	//   ....[37]....
        /*0170*/ 	.word	0xffffffff


	//   ....[38]....
        /*0174*/ 	.word	0xffffffff


	//   ....[39]....
        /*0178*/ 	.word	0xffffffff


	//   ....[40]....
        /*017c*/ 	.word	0xffffffff


	//   ....[41]....
        /*0180*/ 	.word	0xffffffff


	//   ....[42]....
        /*0184*/ 	.word	0xffffffff


	//   ....[43]....
        /*0188*/ 	.word	0xffffffff


	//   ....[44]....
        /*018c*/ 	.word	0xffffffff


	//   ....[45]....
        /*0190*/ 	.word	0xffffffff


	//   ....[46]....
        /*0194*/ 	.word	0xffffffff


	//   ....[47]....
        /*0198*/ 	.word	0xffffffff


	//   ....[48]....
        /*019c*/ 	.word	0xffffffff


	//   ....[49]....
        /*01a0*/ 	.word	0xffffffff


	//   ....[50]....
        /*01a4*/ 	.word	0xffffffff


	//   ....[51]....
        /*01a8*/ 	.word	0xffffffff


	//   ....[52]....
        /*01ac*/ 	.word	0xffffffff


	//   ....[53]....
        /*01b0*/ 	.word	0xffffffff


	//   ....[54]....
        /*01b4*/ 	.word	0xffffffff


	//   ....[55]....
        /*01b8*/ 	.word	0xffffffff


	//----- nvinfo : EIATTR_COOP_GROUP_INSTR_OFFSETS
	.align		4
.L_3649:
        /*01bc*/ 	.byte	0x04, 0x28
        /*01be*/ 	.short	(.L_3651 - .L_3650)


	//   ....[0]....
.L_3650:
        /*01c0*/ 	.word	0x000000b0


	//   ....[1]....
        /*01c4*/ 	.word	0x00000980


	//   ....[2]....
        /*01c8*/ 	.word	0x00000990


	//   ....[3]....
        /*01cc*/ 	.word	0x000009e0


	//   ....[4]....
        /*01d0*/ 	.word	0x000009f0


	//   ....[5]....
        /*01d4*/ 	.word	0x00000a40


	//   ....[6]....
        /*01d8*/ 	.word	0x00000a50


	//   ....[7]....
        /*01dc*/ 	.word	0x00000aa0


	//   ....[8]....
        /*01e0*/ 	.word	0x00000ab0


	//   ....[9]....
        /*01e4*/ 	.word	0x00000b00


	//   ....[10]....
        /*01e8*/ 	.word	0x00000b10


	//   ....[11]....
        /*01ec*/ 	.word	0x00000bd0


	//   ....[12]....
        /*01f0*/ 	.word	0x00000be0


	//   ....[13]....
        /*01f4*/ 	.word	0x00000c30


	//   ....[14]....
        /*01f8*/ 	.word	0x00000c40


	//   ....[15]....
        /*01fc*/ 	.word	0x00000c90


	//   ....[16]....
        /*0200*/ 	.word	0x00000ca0


	//   ....[17]....
        /*0204*/ 	.word	0x00000cf0


	//   ....[18]....
        /*0208*/ 	.word	0x00000d00


	//   ....[19]....
        /*020c*/ 	.word	0x00000d60


	//   ....[20]....
        /*0210*/ 	.word	0x00000d80


	//   ....[21]....
        /*0214*/ 	.word	0x00000e40


	//   ....[22]....
        /*0218*/ 	.word	0x00000e50


	//   ....[23]....
        /*021c*/ 	.word	0x00000eb0


	//   ....[24]....
        /*0220*/ 	.word	0x00000ec0


	//   ....[25]....
        /*0224*/ 	.word	0x00000f10


	//   ....[26]....
        /*0228*/ 	.word	0x00000f20


	//   ....[27]....
        /*022c*/ 	.word	0x00000f80


	//   ....[28]....
        /*0230*/ 	.word	0x00000fa0


	//   ....[29]....
        /*0234*/ 	.word	0x00001010


	//   ....[30]....
        /*0238*/ 	.word	0x00001020


	//   ....[31]....
        /*023c*/ 	.word	0x000010e0


	//   ....[32]....
        /*0240*/ 	.word	0x000010f0


	//   ....[33]....
        /*0244*/ 	.word	0x00001140


	//   ....[34]....
        /*0248*/ 	.word	0x00001150


	//   ....[35]....
        /*024c*/ 	.word	0x000011a0


	//   ....[36]....
        /*0250*/ 	.word	0x000011b0


	//   ....[37]....
        /*0254*/ 	.word	0x00001210


	//   ....[38]....
        /*0258*/ 	.word	0x00001230


	//   ....[39]....
        /*025c*/ 	.word	0x000012a0


	//   ....[40]....
        /*0260*/ 	.word	0x000012b0


	//   ....[41]....
        /*0264*/ 	.word	0x00001490


	//   ....[42]....
        /*0268*/ 	.word	0x000014d0


	//   ....[43]....
        /*026c*/ 	.word	0x00001550


	//   ....[44]....
        /*0270*/ 	.word	0x00001560


	//   ....[45]....
        /*0274*/ 	.word	0x000015b0


	//   ....[46]....
        /*0278*/ 	.word	0x000015c0


	//   ....[47]....
        /*027c*/ 	.word	0x00001610


	//   ....[48]....
        /*0280*/ 	.word	0x00001620


	//   ....[49]....
        /*0284*/ 	.word	0x00001670


	//   ....[50]....
        /*0288*/ 	.word	0x00001680


	//   ....[51]....
        /*028c*/ 	.word	0x00001880


	//   ....[52]....
        /*0290*/ 	.word	0x000018d0


	//   ....[53]....
        /*0294*/ 	.word	0x000018f0


	//   ....[54]....
        /*0298*/ 	.word	0x00001910


	//   ....[55]....
        /*029c*/ 	.word	0x00001930


	//----- nvinfo : EIATTR_VRC_CTA_INIT_COUNT
	.align		4
.L_3651:
        /*02a0*/ 	.byte	0x02, 0x4a
	.zero		1
	.zero		1


	//----- nvinfo : EIATTR_EXIT_INSTR_OFFSETS
	.align		4
        /*02a4*/ 	.byte	0x04, 0x1c
        /*02a6*/ 	.short	(.L_3653 - .L_3652)


	//   ....[0]....
.L_3652:
        /*02a8*/ 	.word	0x00001c60


	//----- nvinfo : EIATTR_CRS_STACK_SIZE
	.align		4
.L_3653:
        /*02ac*/ 	.byte	0x04, 0x1e
        /*02ae*/ 	.short	(.L_3655 - .L_3654)
.L_3654:
        /*02b0*/ 	.word	0x00000000


	//----- nvinfo : EIATTR_CBANK_PARAM_SIZE
	.align		4
.L_3655:
        /*02b4*/ 	.byte	0x03, 0x19
        /*02b6*/ 	.short	0x0060


	//----- nvinfo : EIATTR_PARAM_CBANK
	.align		4
        /*02b8*/ 	.byte	0x04, 0x0a
        /*02ba*/ 	.short	(.L_3657 - .L_3656)
	.align		4
.L_3656:
        /*02bc*/ 	.word	index@(.nv.constant0._ZN4vllm3moe44grouped_topk_fused_small_expert_count_kernelI6__half13__nv_bfloat16iLNS0_11ScoringFuncE1ELi128ELb0ELi8EEEvPT_PfPT1_PKT0_llllllbd)
        /*02c0*/ 	.short	0x0380
        /*02c2*/ 	.short	0x0060


	//----- nvinfo : EIATTR_SW_WAR
	.align		4
.L_3657:
        /*02c4*/ 	.byte	0x04, 0x36
        /*02c6*/ 	.short	(.L_3659 - .L_3658)
.L_3658:
        /*02c8*/ 	.word	0x00000008
.L_3659:


//--------------------- .nv.info._ZN4vllm3moe44grouped_topk_fused_small_expert_count_kernelI6__half13__nv_bfloat16iLNS0_11ScoringFuncE1ELi384ELb0ELi8EEEvPT_PfPT1_PKT0_llllllbd --------------------------
	.section	.nv.info._ZN4vllm3moe44grouped_topk_fused_small_expert_count_kernelI6__half13__nv_bfloat16iLNS0_11ScoringFuncE1ELi384ELb0ELi8EEEvPT_PfPT1_PKT0_llllllbd,"",@"SHT_CUDA_INFO"
	.sectionflags	@""
	.align	4


	//----- nvinfo : EIATTR_CUDA_API_VERSION
	.align		4
        /*0000*/ 	.byte	0x04, 0x37
        /*0002*/ 	.short	(.L_3661 - .L_3660)
.L_3660:
        /*0004*/ 	.word	0x00000082


	//----- nvinfo : EIATTR_KPARAM_INFO
	.align		4
.L_3661:
        /*0008*/ 	.byte	0x04, 0x17
        /*000a*/ 	.short	(.L_3663 - .L_3662)
.L_3662:
        /*000c*/ 	.word	0x00000000
        /*0010*/ 	.short	0x000b
        /*0012*/ 	.short	0x0058
        /*0014*/ 	.byte	0x00, 0xf0, 0x21, 0x00


	//----- nvinfo : EIATTR_KPARAM_INFO
	.align		4
.L_3663:
        /*0018*/ 	.byte	0x04, 0x17
        /*001a*/ 	.short	(.L_3665 - .L_3664)
.L_3664:
        /*001c*/ 	.word	0x00000000
        /*0020*/ 	.short	0x000a
        /*0022*/ 	.short	0x0050
        /*0024*/ 	.byte	0x00, 0xf0, 0x05, 0x00


	//----- nvinfo : EIATTR_KPARAM_INFO
	.align		4
.L_3665:
        /*0028*/ 	.byte	0x04, 0x17
        /*002a*/ 	.short	(.L_3667 - .L_3666)
.L_3666:
        /*002c*/ 	.word	0x00000000
        /*0030*/ 	.short	0x0009
        /*0032*/ 	.short	0x0048
        /*0034*/ 	.byte	0x00, 0xf0, 0x21, 0x00


	//----- nvinfo : EIATTR_KPARAM_INFO
	.align		4
.L_3667:
        /*0038*/ 	.byte	0x04, 0x17
        /*003a*/ 	.short	(.L_3669 - .L_3668)
.L_3668:
        /*003c*/ 	.word	0x00000000
        /*0040*/ 	.short	0x0008
        /*0042*/ 	.short	0x0040
        /*0044*/ 	.byte	0x00, 0xf0, 0x21, 0x00


	//----- nvinfo : EIATTR_KPARAM_INFO
	.align		4
.L_3669:
        /*0048*/ 	.byte	0x04, 0x17
        /*004a*/ 	.short	(.L_3671 - .L_3670)
.L_3670:
        /*004c*/ 	.word	0x00000000
        /*0050*/ 	.short	0x0007
        /*0052*/ 	.short	0x0038
        /*0054*/ 	.byte	0x00, 0xf0, 0x21, 0x00


	//----- nvinfo : EIATTR_KPARAM_INFO
	.align		4
.L_3671:
        /*0058*/ 	.byte	0x04, 0x17
        /*005a*/ 	.short	(.L_3673 - .L_3672)
.L_3672:
        /*005c*/ 	.word	0x00000000
        /*0060*/ 	.short	0x0006
        /*0062*/ 	.short	0x0030
        /*0064*/ 	.byte	0x00, 0xf0, 0x21, 0x00


	//----- nvinfo : EIATTR_KPARAM_INFO
	.align		4
.L_3673:
        /*0068*/ 	.byte	0x04, 0x17
        /*006a*/ 	.short	(.L_3675 - .L_3674)
.L_3674:
        /*006c*/ 	.word	0x00000000
        /*0070*/ 	.short	0x0005
        /*0072*/ 	.short	0x0028
        /*0074*/ 	.byte	0x00, 0xf0, 0x21, 0x00


	//----- nvinfo : EIATTR_KPARAM_INFO
	.align		4
.L_3675:
        /*0078*/ 	.byte	0x04, 0x17
        /*007a*/ 	.short	(.L_3677 - .L_3676)
.L_3676:
        /*007c*/ 	.word	0x00000000
        /*0080*/ 	.short	0x0004
        /*0082*/ 	.short	0x0020
        /*0084*/ 	.byte	0x00, 0xf0, 0x21, 0x00


	//----- nvinfo : EIATTR_KPARAM_INFO
	.align		4
.L_3677:
        /*0088*/ 	.byte	0x04, 0x17
        /*008a*/ 	.short	(.L_3679 - .L_3678)
.L_3678:
        /*008c*/ 	.word	0x00000000
        /*0090*/ 	.short	0x0003
        /*0092*/ 	.short	0x0018
        /*0094*/ 	.byte	0x00, 0xf5, 0x21, 0x00


	//----- nvinfo : EIATTR_KPARAM_INFO
	.align		4
.L_3679:
        /*0098*/ 	.byte	0x04, 0x17
        /*009a*/ 	.short	(.L_3681 - .L_3680)
.L_3680:
        /*009c*/ 	.word	0x00000000
        /*00a0*/ 	.short	0x0002
        /*00a2*/ 	.short	0x0010
        /*00a4*/ 	.byte	0x00, 0xf5, 0x21, 0x00


	//----- nvinfo : EIATTR_KPARAM_INFO
	.align		4
.L_3681:
        /*00a8*/ 	.byte	0x04, 0x17
        /*00aa*/ 	.short	(.L_3683 - .L_3682)
.L_3682:
        /*00ac*/ 	.word	0x00000000
        /*00b0*/ 	.short	0x0001
        /*00b2*/ 	.short	0x0008
        /*00b4*/ 	.byte	0x00, 0xf5, 0x21, 0x00


	//----- nvinfo : EIATTR_KPARAM_INFO
	.align		4
.L_3683:
        /*00b8*/ 	.byte	0x04, 0x17
        /*00ba*/ 	.short	(.L_3685 - .L_3684)
.L_3684:
        /*00bc*/ 	.word	0x00000000
        /*00c0*/ 	.short	0x0000
        /*00c2*/ 	.short	0x0000
        /*00c4*/ 	.byte	0x00, 0xf5, 0x21, 0x00


	//----- nvinfo : EIATTR_SPARSE_MMA_MASK
	.align		4
.L_3685:
        /*00c8*/ 	.byte	0x03, 0x50
        /*00ca*/ 	.short	0x0000


	//----- nvinfo : EIATTR_MAXREG_COUNT
	.align		4
        /*00cc*/ 	.byte	0x03, 0x1b
        /*00ce*/ 	.short	0x00ff


	//----- nvinfo : EIATTR_NUM_BARRIERS
	.align		4
        /*00d0*/ 	.byte	0x02, 0x4c
        /*00d2*/ 	.byte	0x01
	.zero		1


	//----- nvinfo : EIATTR_MERCURY_ISA_VERSION
	.align		4
        /*00d4*/ 	.byte	0x03, 0x5f
        /*00d6*/ 	.short	0x0101


	//----- nvinfo : EIATTR_COOP_GROUP_MASK_REGIDS
	.align		4
        /*00d8*/ 	.byte	0x04, 0x29
        /*00da*/ 	.short	(.L_3687 - .L_3686)


	//   ....[0]....
.L_3686:
        /*00dc*/ 	.word	0xffffffff


	//   ....[1]....
        /*00e0*/ 	.word	0xffffffff


	//   ....[2]....
        /*00e4*/ 	.word	0xffffffff


	//   ....[3]....
        /*00e8*/ 	.word	0xffffffff


	//   ....[4]....
        /*00ec*/ 	.word	0xffffffff


	//   ....[5]....
        /*00f0*/ 	.word	0xffffffff


	//   ....[6]....
        /*00f4*/ 	.word	0xffffffff


	//   ....[7]....
        /*00f8*/ 	.word	0xffffffff


	//   ....[8]....
        /*00fc*/ 	.word	0xffffffff


	//   ....[9]....
        /*0100*/ 	.word	0xffffffff


	//   ....[10]....
        /*0104*/ 	.word	0xffffffff


	//   ....[11]....
        /*0108*/ 	.word	0xffffffff


	//   ....[12]....
        /*010c*/ 	.word	0xffffffff


	//   ....[13]....
        /*0110*/ 	.word	0xffffffff


	//   ....[14]....
        /*0114*/ 	.word	0xffffffff


	//   ....[15]....
        /*0118*/ 	.word	0xffffffff


	//   ....[16]....
        /*011c*/ 	.word	0xffffffff


	//   ....[17]....
        /*0120*/ 	.word	0xffffffff


	//   ....[18]....
        /*0124*/ 	.word	0xffffffff


	//   ....[19]....
        /*0128*/ 	.word	0xffffffff


	//   ....[20]....
        /*012c*/ 	.word	0xffffffff


	//   ....[21]....
        /*0130*/ 	.word	0xffffffff


	//   ....[22]....
        /*0134*/ 	.word	0xffffffff


	//   ....[23]....
        /*0138*/ 	.word	0xffffffff


	//   ....[24]....
        /*013c*/ 	.word	0xffffffff


	//   ....[25]....
        /*0140*/ 	.word	0xffffffff


	//   ....[26]....
        /*0144*/ 	.word	0xffffffff


	//   ....[27]....
        /*0148*/ 	.word	0xffffffff


	//   ....[28]....
        /*014c*/ 	.word	0xffffffff


	//   ....[29]....
        /*0150*/ 	.word	0xffffffff


	//   ....[30]....
        /*0154*/ 	.word	0xffffffff


	//   ....[31]....
        /*0158*/ 	.word	0xffffffff


	//   ....[32]....
        /*015c*/ 	.word	0xffffffff


	//   ....[33]....
        /*0160*/ 	.word	0xffffffff


	//   ....[34]....
        /*0164*/ 	.word	0xffffffff


	//   ....[35]....
        /*0168*/ 	.word	0xffffffff


	//   ....[36]....
        /*016c*/ 	.word	0xffffffff


	//   ....[37]....
        /*0170*/ 	.word	0xffffffff


	//   ....[38]....
        /*0174*/ 	.word	0xffffffff


	//   ....[39]....
        /*0178*/ 	.word	0xffffffff


	//   ....[40]....
        /*017c*/ 	.word	0xffffffff


	//   ....[41]....
        /*0180*/ 	.word	0xffffffff


	//   ....[42]....
        /*0184*/ 	.word	0xffffffff


	//   ....[43]....
        /*0188*/ 	.word	0xffffffff


	//   ....[44]....
        /*018c*/ 	.word	0xffffffff


	//   ....[45]....
        /*0190*/ 	.word	0xffffffff


	//   ....[46]....
        /*0194*/ 	.word	0xffffffff


	//   ....[47]....
        /*0198*/ 	.word	0xffffffff


	//   ....[48]....
        /*019c*/ 	.word	0xffffffff


	//   ....[49]....
        /*01a0*/ 	.word	0xffffffff


	//   ....[50]....
        /*01a4*/ 	.word	0xffffffff


	//   ....[51]....
        /*01a8*/ 	.word	0xffffffff


	//   ....[52]....
        /*01ac*/ 	.word	0xffffffff


	//   ....[53]....
        /*01b0*/ 	.word	0xffffffff


	//   ....[54]....
        /*01b4*/ 	.word	0xffffffff


	//   ....[55]....
        /*01b8*/ 	.word	0xffffffff


	//   ....[56]....
        /*01bc*/ 	.word	0xffffffff


	//   ....[57]....
        /*01c0*/ 	.word	0xffffffff


	//   ....[58]....
        /*01c4*/ 	.word	0xffffffff


	//   ....[59]....
        /*01c8*/ 	.word	0xffffffff


	//   ....[60]....
        /*01cc*/ 	.word	0xffffffff


	//   ....[61]....
        /*01d0*/ 	.word	0xffffffff


	//   ....[62]....
        /*01d4*/ 	.word	0xffffffff


	//   ....[63]....
        /*01d8*/ 	.word	0xffffffff


	//   ....[64]....
        /*01dc*/ 	.word	0xffffffff


	//   ....[65]....
        /*01e0*/ 	.word	0xffffffff


	//   ....[66]....
        /*01e4*/ 	.word	0xffffffff


	//   ....[67]....
        /*01e8*/ 	.word	0xffffffff


	//   ....[68]....
        /*01ec*/ 	.word	0xffffffff


	//   ....[69]....
        /*01f0*/ 	.word	0xffffffff


	//   ....[70]....
        /*01f4*/ 	.word	0xffffffff


	//   ....[71]....
        /*01f8*/ 	.word	0xffffffff


	//   ....[72]....
        /*01fc*/ 	.word	0xffffffff


	//   ....[73]....
        /*0200*/ 	.word	0xffffffff


	//   ....[74]....
        /*0204*/ 	.word	0xffffffff


	//   ....[75]....
        /*0208*/ 	.word	0xffffffff


	//   ....[76]....
        /*020c*/ 	.word	0xffffffff


	//   ....[77]....
        /*0210*/ 	.word	0xffffffff


	//   ....[78]....
        /*0214*/ 	.word	0xffffffff


	//   ....[79]....
        /*0218*/ 	.word	0xffffffff


	//   ....[80]....
        /*021c*/ 	.word	0xffffffff


	//   ....[81]....
        /*0220*/ 	.word	0xffffffff


	//   ....[82]....
        /*0224*/ 	.word	0xffffffff


	//   ....[83]....
        /*0228*/ 	.word	0xffffffff


	//   ....[84]....
        /*022c*/ 	.word	0xffffffff


	//   ....[85]....
        /*0230*/ 	.word	0xffffffff


	//----- nvinfo : EIATTR_COOP_GROUP_INSTR_OFFSETS
	.align		4
.L_3687:
        /*0234*/ 	.byte	0x04, 0x28
        /*0236*/ 	.short	(.L_3689 - .L_3688)


	//   ....[0]....
.L_3688:
        /*0238*/ 	.word	0x000000b0


	//   ....[1]....
        /*023c*/ 	.word	0x00000a50


	//   ....[2]....
        /*0240*/ 	.word	0x00000a80


	//   ....[3]....
        /*0244*/ 	.word	0x00000b00


	//   ....[4]....
        /*0248*/ 	.word	0x00000b10


	//   ....[5]....
        /*024c*/ 	.word	0x00000b60


	//   ....[6]....
        /*0250*/ 	.word	0x00000b70


	//   ....[7]....
        /*0254*/ 	.word	0x00000bc0


	//   ....[8]....
        /*0258*/ 	.word	0x00000bd0


	//   ....[9]....
        /*025c*/ 	.word	0x00000c20


	//   ....[10]....
        /*0260*/ 	.word	0x00000c30


	//   ....[11]....
        /*0264*/ 	.word	0x00000ce0


	//   ....[12]....
        /*0268*/ 	.word	0x00000d10


	//   ....[13]....
        /*026c*/ 	.word	0x00000d90


	//   ....[14]....
        /*0270*/ 	.word	0x00000da0


	//   ....[15]....
        /*0274*/ 	.word	0x00000df0


	//   ....[16]....
        /*0278*/ 	.word	0x00000e00


	//   ....[17]....
        /*027c*/ 	.word	0x00000e60


	//   ....[18]....
        /*0280*/ 	.word	0x00000e80


	//   ....[19]....
        /*0284*/ 	.word	0x00000ee0


	//   ....[20]....
        /*0288*/ 	.word	0x00000ef0


	//   ....[21]....
        /*028c*/ 	.word	0x00001060


	//   ....[22]....
        /*0290*/ 	.word	0x00001070


	//   ....[23]....
        /*0294*/ 	.word	0x000010c0


	//   ....[24]....
        /*0298*/ 	.word	0x000010d0


	//   ....[25]....
        /*029c*/ 	.word	0x00001120


	//   ....[26]....
        /*02a0*/ 	.word	0x00001130


	//   ....[27]....
        /*02a4*/ 	.word	0x00001180


	//   ....[28]....
        /*02a8*/ 	.word	0x00001190


	//   ....[29]....
        /*02ac*/ 	.word	0x000011e0


	//   ....[30]....
        /*02b0*/ 	.word	0x000011f0


	//   ....[31]....
        /*02b4*/ 	.word	0x000017d0


	//   ....[32]....
        /*02b8*/ 	.word	0x000017e0


	//   ....[33]....
        /*02bc*/ 	.word	0x00001830


	//   ....[34]....
        /*02c0*/ 	.word	0x00001840


	//   ....[35]....
        /*02c4*/ 	.word	0x00001890


	//   ....[36]....
        /*02c8*/ 	.word	0x000018a0


	//   ....[37]....
        /*02cc*/ 	.word	0x000018f0


	//   ....[38]....
        /*02d0*/ 	.word	0x00001900


	//   ....[39]....
        /*02d4*/ 	.word	0x00001950


	//   ....[40]....
        /*02d8*/ 	.word	0x00001960


	//   ....[41]....
        /*02dc*/ 	.word	0x000019f0


	//   ....[42]....
        /*02e0*/ 	.word	0x00001a00


	//   ....[43]....
        /*02e4*/ 	.word	0x00001a50


	//   ....[44]....
        /*02e8*/ 	.word	0x00001a60


	//   ....[45]....
        /*02ec*/ 	.word	0x00001ab0


	//   ....[46]....
        /*02f0*/ 	.word	0x00001ac0


	//   ....[47]....
        /*02f4*/ 	.word	0x00001b10


	//   ....[48]....
        /*02f8*/ 	.word	0x00001b20


	//   ....[49]....
        /*02fc*/ 	.word	0x00001b70


	//   ....[50]....
        /*0300*/ 	.word	0x00001b80


	//   ....[51]....
        /*0304*/ 	.word	0x00001c30


	//   ....[52]....
        /*0308*/ 	.word	0x00001c40


	//   ....[53]....
        /*030c*/ 	.word	0x00001c90


	//   ....[54]....
        /*0310*/ 	.word	0x00001ca0


	//   ....[55]....
        /*0314*/ 	.word	0x00001cf0


	//   ....[56]....
        /*0318*/ 	.word	0x00001d00


	//   ....[57]....
        /*031c*/ 	.word	0x00001d50


	//   ....[58]....
        /*0320*/ 	.word	0x00001d60


	//   ....[59]....
        /*0324*/ 	.word	0x00001db0


	//   ....[60]....
        /*0328*/ 	.word	0x00001dc0


	//   ....[61]....
        /*032c*/ 	.word	0x00001e50


	//   ....[62]....
        /*0330*/ 	.word	0x00001e60


	//   ....[63]....
        /*0334*/ 	.word	0x00001eb0


	//   ....[64]....
        /*0338*/ 	.word	0x00001ec0


	//   ....[65]....
        /*033c*/ 	.word	0x00001f10


	//   ....[66]....
        /*0340*/ 	.word	0x00001f20


	//   ....[67]....
        /*0344*/ 	.word	0x00001f80


	//   ....[68]....
        /*0348*/ 	.word	0x00001f90


	//   ....[69]....
        /*034c*/ 	.word	0x00002000


	//   ....[70]....
        /*0350*/ 	.word	0x00002020


	//   ....[71]....
        /*0354*/ 	.word	0x000022a0


	//   ....[72]....
        /*0358*/ 	.word	0x000022b0


	//   ....[73]....
        /*035c*/ 	.word	0x00002300


	//   ....[74]....
        /*0360*/ 	.word	0x00002310


	//   ....[75]....
        /*0364*/ 	.word	0x00002360


	//   ....[76]....
        /*0368*/ 	.word	0x00002370


	//   ....[77]....
        /*036c*/ 	.word	0x000023c0


	//   ....[78]....
        /*0370*/ 	.word	0x000023d0


	//   ....[79]....
        /*0374*/ 	.word	0x00002420


	//   ....[80]....
        /*0378*/ 	.word	0x00002430


	//   ....[81]....
        /*037c*/ 	.word	0x000026c0


	//   ....[82]....
        /*0380*/ 	.word	0x00002710


	//   ....[83]....
        /*0384*/ 	.word	0x00002730


	//   ....[84]....
        /*0388*/ 	.word	0x00002750


	//   ....[85]....
        /*038c*/ 	.word	0x00002770


	//----- nvinfo : EIATTR_VRC_CTA_INIT_COUNT
	.align		4
.L_3689:
        /*0390*/ 	.byte	0x02, 0x4a
	.zero		1
	.zero		1


	//----- nvinfo : EIATTR_EXIT_INSTR_OFFSETS
	.align		4
        /*0394*/ 	.byte	0x04, 0x1c
        /*0396*/ 	.short	(.L_3691 - .L_3690)


	//   ....[0]....
.L_3690:
        /*0398*/ 	.word	0x00002aa0


	//----- nvinfo : EIATTR_CRS_STACK_SIZE
	.align		4
.L_3691:
        /*039c*/ 	.byte	0x04, 0x1e
        /*039e*/ 	.short	(.L_3693 - .L_3692)
.L_3692:
        /*03a0*/ 	.word	0x00000000


	//----- nvinfo : EIATTR_CBANK_PARAM_SIZE
	.align		4
.L_3693:
        /*03a4*/ 	.byte	0x03, 0x19
        /*03a6*/ 	.short	0x0060


	//----- nvinfo : EIATTR_PARAM_CBANK
	.align		4
        /*03a8*/ 	.byte	0x04, 0x0a
        /*03aa*/ 	.short	(.L_3695 - .L_3694)
	.align		4
.L_3694:
        /*03ac*/ 	.word	index@(.nv.constant0._ZN4vllm3moe44grouped_topk_fused_small_expert_count_kernelI6__half13__nv_bfloat16iLNS0_11ScoringFuncE1ELi384ELb0ELi8EEEvPT_PfPT1_PKT0_llllllbd)
        /*03b0*/ 	.short	0x0380
        /*03b2*/ 	.short	0x0060


	//----- nvinfo : EIATTR_SW_WAR
	.align		4
.L_3695:
        /*03b4*/ 	.byte	0x04, 0x36
        /*03b6*/ 	.short	(.L_3697 - .L_3696)
.L_3696:
        /*03b8*/ 	.word	0x00000008
.L_3697:


//--------------------- .nv.info._ZN4vllm3moe44grouped_topk_fused_small_expert_count_kernelI6__half13__nv_bfloat16iLNS0_11ScoringFuncE1ELi512ELb0ELi8EEEvPT_PfPT1_PKT0_llllllbd --------------------------
	.section	.nv.info._ZN4vllm3moe44grouped_topk_fused_small_expert_count_kernelI6__half13__nv_bfloat16iLNS0_11ScoringFuncE1ELi512ELb0ELi8EEEvPT_PfPT1_PKT0_llllllbd,"",@"SHT_CUDA_INFO"
	.sectionflags	@""
	.align	4


	//----- nvinfo : EIATTR_CUDA_API_VERSION
	.align		4
        /*0000*/ 	.byte	0x04, 0x37
        /*0002*/ 	.short	(.L_3699 - .L_3698)
.L_3698:
        /*0004*/ 	.word	0x00000082


	//----- nvinfo : EIATTR_KPARAM_INFO
	.align		4
.L_3699:
        /*0008*/ 	.byte	0x04, 0x17
        /*000a*/ 	.short	(.L_3701 - .L_3700)
.L_3700:
        /*000c*/ 	.word	0x00000000
        /*0010*/ 	.short	0x000b
        /*0012*/ 	.short	0x0058
        /*0014*/ 	.byte	0x00, 0xf0, 0x21, 0x00


	//----- nvinfo : EIATTR_KPARAM_INFO
	.align		4
.L_3701:
        /*0018*/ 	.byte	0x04, 0x17
        /*001a*/ 	.short	(.L_3703 - .L_3702)
.L_3702:
        /*001c*/ 	.word	0x00000000
        /*0020*/ 	.short	0x000a
        /*0022*/ 	.short	0x0050
        /*0024*/ 	.byte	0x00, 0xf0, 0x05, 0x00


	//----- nvinfo : EIATTR_KPARAM_INFO
	.align		4
.L_3703:
        /*0028*/ 	.byte	0x04, 0x17
        /*002a*/ 	.short	(.L_3705 - .L_3704)
.L_3704:
        /*002c*/ 	.word	0x00000000
        /*0030*/ 	.short	0x0009
        /*0032*/ 	.short	0x0048
        /*0034*/ 	.byte	0x00, 0xf0, 0x21, 0x00


	//----- nvinfo : EIATTR_KPARAM_INFO
	.align		4
.L_3705:
        /*0038*/ 	.byte	0x04, 0x17
        /*003a*/ 	.short	(.L_3707 - .L_3706)
.L_3706:
        /*003c*/ 	.word	0x00000000
        /*0040*/ 	.short	0x0008
        /*0042*/ 	.short	0x0040
        /*0044*/ 	.byte	0x00, 0xf0, 0x21, 0x00


	//----- nvinfo : EIATTR_KPARAM_INFO
	.align		4
.L_3707:
        /*0048*/ 	.byte	0x04, 0x17
        /*004a*/ 	.short	(.L_3709 - .L_3708)
.L_3708:
        /*004c*/ 	.word	0x00000000
        /*0050*/ 	.short	0x0007
        /*0052*/ 	.short	0x0038
        /*0054*/ 	.byte	0x00, 0xf0, 0x21, 0x00


	//----- nvinfo : EIATTR_KPARAM_INFO
	.align		4
.L_3709:
        /*0058*/ 	.byte	0x04, 0x17
        /*005a*/ 	.short	(.L_3711 - .L_3710)
.L_3710:
        /*005c*/ 	.word	0x00000000
        /*0060*/ 	.short	0x0006
        /*0062*/ 	.short	0x0030
        /*0064*/ 	.byte	0x00, 0xf0, 0x21, 0x00


	//----- nvinfo : EIATTR_KPARAM_INFO
	.align		4
.L_3711:
        /*0068*/ 	.byte	0x04, 0x17
        /*006a*/ 	.short	(.L_3713 - .L_3712)
.L_3712:
        /*006c*/ 	.word	0x00000000
        /*0070*/ 	.short	0x0005
        /*0072*/ 	.short	0x0028
        /*0074*/ 	.byte	0x00, 0xf0, 0x21, 0x00


	//----- nvinfo : EIATTR_KPARAM_INFO
	.align		4
.L_3713:
        /*0078*/ 	.byte	0x04, 0x17
        /*007a*/ 	.short	(.L_3715 - .L_3714)
.L_3714:
        /*007c*/ 	.word	0x00000000
        /*0080*/ 	.short	0x0004
        /*0082*/ 	.short	0x0020
        /*0084*/ 	.byte	0x00, 0xf0, 0x21, 0x00


	//----- nvinfo : EIATTR_KPARAM_INFO
	.align		4
.L_3715:
        /*0088*/ 	.byte	0x04, 0x17
        /*008a*/ 	.short	(.L_3717 - .L_3716)
.L_3716:
        /*008c*/ 	.word	0x00000000
        /*0090*/ 	.short	0x0003
        /*0092*/ 	.short	0x0018
        /*0094*/ 	.byte	0x00, 0xf5, 0x21, 0x00


	//----- nvinfo : EIATTR_KPARAM_INFO
	.align		4
.L_3717:
        /*0098*/ 	.byte	0x04, 0x17
        /*009a*/ 	.short	(.L_3719 - .L_3718)
.L_3718:
        /*009c*/ 	.word	0x00000000
        /*00a0*/ 	.short	0x0002
        /*00a2*/ 	.short	0x0010
        /*00a4*/ 	.byte	0x00, 0xf5, 0x21, 0x00


	//----- nvinfo : EIATTR_KPARAM_INFO
	.align		4
.L_3719:
        /*00a8*/ 	.byte	0x04, 0x17
        /*00aa*/ 	.short	(.L_3721 - .L_3720)
.L_3720:
        /*00ac*/ 	.word	0x00000000
        /*00b0*/ 	.short	0x0001
        /*00b2*/ 	.short	0x0008
        /*00b4*/ 	.byte	0x00, 0xf5, 0x21, 0x00


	//----- nvinfo : EIATTR_KPARAM_INFO
	.align		4
.L_3721:
        /*00b8*/ 	.byte	0x04, 0x17
        /*00ba*/ 	.short	(.L_3723 - .L_3722)
.L_3722:
        /*00bc*/ 	.word	0x00000000
        /*00c0*/ 	.short	0x0000
        /*00c2*/ 	.short	0x0000
        /*00c4*/ 	.byte	0x00, 0xf5, 0x21, 0x00


	//----- nvinfo : EIATTR_SPARSE_MMA_MASK
	.align		4
.L_3723:
        /*00c8*/ 	.byte	0x03, 0x50
        /*00ca*/ 	.short	0x0000


	//----- nvinfo : EIATTR_MAXREG_COUNT
	.align		4
        /*00cc*/ 	.byte	0x03, 0x1b
        /*00ce*/ 	.short	0x00ff


	//----- nvinfo : EIATTR_NUM_BARRIERS
	.align		4
        /*00d0*/ 	.byte	0x02, 0x4c
        /*00d2*/ 	.byte	0x01
	.zero		1


	//----- nvinfo : EIATTR_MERCURY_ISA_VERSION
	.align		4
        /*00d4*/ 	.byte	0x03, 0x5f
        /*00d6*/ 	.short	0x0101


	//----- nvinfo : EIATTR_COOP_GROUP_MASK_REGIDS
	.align		4
        /*00d8*/ 	.byte	0x04, 0x29
        /*00da*/ 	.short	(.L_3725 - .L_3724)


	//   ....[0]....
.L_3724:
        /*00dc*/ 	.word	0xffffffff


	//   ....[1]....
        /*00e0*/ 	.word	0xffffffff


	//   ....[2]....
        /*00e4*/ 	.word	0xffffffff


	//   ....[3]....
        /*00e8*/ 	.word	0xffffffff


	//   ....[4]....
        /*00ec*/ 	.word	0xffffffff


	//   ....[5]....
        /*00f0*/ 	.word	0xffffffff


	//   ....[6]....
        /*00f4*/ 	.word	0xffffffff


	//   ....[7]....
        /*00f8*/ 	.word	0xffffffff


	//   ....[8]....
        /*00fc*/ 	.word	0xffffffff


	//   ....[9]....
        /*0100*/ 	.word	0xffffffff


	//   ....[10]....
        /*0104*/ 	.word	0xffffffff


	//   ....[11]....
        /*0108*/ 	.word	0xffffffff


	//   ....[12]....
        /*010c*/ 	.word	0xffffffff


	//   ....[13]....
        /*0110*/ 	.word	0xffffffff


	//   ....[14]....
        /*0114*/ 	.word	0xffffffff


	//   ....[15]....
        /*0118*/ 	.word	0xffffffff


	//   ....[16]....
        /*011c*/ 	.word	0xffffffff


	//   ....[17]....
        /*0120*/ 	.word	0xffffffff


	//   ....[18]....
        /*0124*/ 	.word	0xffffffff


	//   ....[19]....
        /*0128*/ 	.word	0xffffffff


	//   ....[20]....
        /*012c*/ 	.word	0xffffffff


	//   ....[21]....
        /*0130*/ 	.word	0xffffffff


	//   ....[22]....
        /*0134*/ 	.word	0xffffffff


	//   ....[23]....
        /*0138*/ 	.word	0xffffffff


	//   ....[24]....
        /*013c*/ 	.word	0xffffffff


	//   ....[25]....
        /*0140*/ 	.word	0xffffffff


	//   ....[26]....
        /*0144*/ 	.word	0xffffffff


	//   ....[27]....
        /*0148*/ 	.word	0xffffffff


	//   ....[28]....
        /*014c*/ 	.word	0xffffffff


	//   ....[29]....
        /*0150*/ 	.word	0xffffffff


	//   ....[30]....
        /*0154*/ 	.word	0xffffffff


	//   ....[31]....
        /*0158*/ 	.word	0xffffffff


	//   ....[32]....
        /*015c*/ 	.word	0xffffffff


	//   ....[33]....
        /*0160*/ 	.word	0xffffffff


	//   ....[34]....
        /*0164*/ 	.word	0xffffffff


	//   ....[35]....
        /*0168*/ 	.word	0xffffffff


	//   ....[36]....
        /*016c*/ 	.word	0xffffffff


	//   ....[37]....
        /*0170*/ 	.word	0xffffffff


	//   ....[38]....
        /*0174*/ 	.word	0xffffffff


	//   ....[39]....
        /*0178*/ 	.word	0xffffffff


	//   ....[40]....
        /*017c*/ 	.word	0xffffffff


	//   ....[41]....
        /*0180*/ 	.word	0xffffffff


	//   ....[42]....
        /*0184*/ 	.word	0xffffffff


	//   ....[43]....
        /*0188*/ 	.word	0xffffffff


	//   ....[44]....
        /*018c*/ 	.word	0xffffffff


	//   ....[45]....
        /*0190*/ 	.word	0xffffffff


	//   ....[46]....
        /*0194*/ 	.word	0xffffffff


	//   ....[47]....
        /*0198*/ 	.word	0xffffffff


	//   ....[48]....
        /*019c*/ 	.word	0xffffffff


	//   ....[49]....
        /*01a0*/ 	.word	0xffffffff


	//   ....[50]....
        /*01a4*/ 	.word	0xffffffff


	//   ....[51]....
        /*01a8*/ 	.word	0xffffffff


	//   ....[52]....
        /*01ac*/ 	.word	0xffffffff


	//   ....[53]....
        /*01b0*/ 	.word	0xffffffff


	//   ....[54]....
        /*01b4*/ 	.word	0xffffffff


	//   ....[55]....
        /*01b8*/ 	.word	0xffffffff


	//   ....[56]....
        /*01bc*/ 	.word	0xffffffff


	//   ....[57]....
        /*01c0*/ 	.word	0xffffffff


	//   ....[58]....
        /*01c4*/ 	.word	0xffffffff


	//   ....[59]....
        /*01c8*/ 	.word	0xffffffff


	//   ....[60]....
        /*01cc*/ 	.word	0xffffffff


	//   ....[61]....
        /*01d0*/ 	.word	0xffffffff


	//   ....[62]....
        /*01d4*/ 	.word	0xffffffff


	//   ....[63]....
        /*01d8*/ 	.word	0xffffffff


	//   ....[64]....
        /*01dc*/ 	.word	0xffffffff


	//   ....[65]....
        /*01e0*/ 	.word	0xffffffff


	//   ....[66]....
        /*01e4*/ 	.word	0xffffffff


	//   ....[67]....
        /*01e8*/ 	.word	0xffffffff


	//   ....[68]....
        /*01ec*/ 	.word	0xffffffff


	//   ....[69]....
        /*01f0*/ 	.word	0xffffffff


	//   ....[70]....
        /*01f4*/ 	.word	0xffffffff


	//   ....[71]....
        /*01f8*/ 	.word	0xffffffff


	//   ....[72]....
        /*01fc*/ 	.word	0xffffffff


	//   ....[73]....
        /*0200*/ 	.word	0xffffffff


	//   ....[74]....
        /*0204*/ 	.word	0xffffffff


	//   ....[75]....
        /*0208*/ 	.word	0xffffffff


	//   ....[76]....
        /*020c*/ 	.word	0xffffffff


	//   ....[77]....
        /*0210*/ 	.word	0xffffffff


	//   ....[78]....
        /*0214*/ 	.word	0xffffffff


	//   ....[79]....
        /*0218*/ 	.word	0xffffffff


	//   ....[80]....
        /*021c*/ 	.word	0xffffffff


	//   ....[81]....
        /*0220*/ 	.word	0xffffffff


	//   ....[82]....
        /*0224*/ 	.word	0xffffffff


	//   ....[83]....
        /*0228*/ 	.word	0xffffffff


	//   ....[84]....
        /*022c*/ 	.word	0xffffffff


	//   ....[85]....
        /*0230*/ 	.word	0xffffffff


	//----- nvinfo : EIATTR_COOP_GROUP_INSTR_OFFSETS
	.align		4
.L_3725:
        /*0234*/ 	.byte	0x04, 0x28
        /*0236*/ 	.short	(.L_3727 - .L_3726)


	//   ....[0]....
.L_3726:
        /*0238*/ 	.word	0x000000b0


	//   ....[1]....
        /*023c*/ 	.word	0x00000a50


	//   ....[2]....
        /*0240*/ 	.word	0x00000a80


	//   ....[3]....
        /*0244*/ 	.word	0x00000b00


	//   ....[4]....
        /*0248*/ 	.word	0x00000b10


	//   ....[5]....
        /*024c*/ 	.word	0x00000b60


	//   ....[6]....
        /*0250*/ 	.word	0x00000b70


	//   ....[7]....
        /*0254*/ 	.word	0x00000bc0


	//   ....[8]....
        /*0258*/ 	.word	0x00000bd0


	//   ....[9]....
        /*025c*/ 	.word	0x00000c20


	//   ....[10]....
        /*0260*/ 	.word	0x00000c30


	//   ....[11]....
        /*0264*/ 	.word	0x00000ce0


	//   ....[12]....
        /*0268*/ 	.word	0x00000d10


	//   ....[13]....
        /*026c*/ 	.word	0x00000d90


	//   ....[14]....
        /*0270*/ 	.word	0x00000da0


	//   ....[15]....
        /*0274*/ 	.word	0x00000df0


	//   ....[16]....
        /*0278*/ 	.word	0x00000e00


	//   ....[17]....
        /*027c*/ 	.word	0x00000e60


	//   ....[18]....
        /*0280*/ 	.word	0x00000e80


	//   ....[19]....
        /*0284*/ 	.word	0x00000ee0


	//   ....[20]....
        /*0288*/ 	.word	0x00000ef0


	//   ....[21]....
        /*028c*/ 	.word	0x00001060


	//   ....[22]....
        /*0290*/ 	.word	0x00001070


	//   ....[23]....
        /*0294*/ 	.word	0x000010c0


	//   ....[24]....
        /*0298*/ 	.word	0x000010d0


	//   ....[25]....
        /*029c*/ 	.word	0x00001120


	//   ....[26]....
        /*02a0*/ 	.word	0x00001130


	//   ....[27]....
        /*02a4*/ 	.word	0x00001180


	//   ....[28]....
        /*02a8*/ 	.word	0x00001190


	//   ....[29]....
        /*02ac*/ 	.word	0x000011e0


	//   ....[30]....
        /*02b0*/ 	.word	0x000011f0


	//   ....[31]....
        /*02b4*/ 	.word	0x00001760


	//   ....[32]....
        /*02b8*/ 	.word	0x00001770


	//   ....[33]....
        /*02bc*/ 	.word	0x000017c0


	//   ....[34]....
        /*02c0*/ 	.word	0x000017d0


	//   ....[35]....
        /*02c4*/ 	.word	0x00001820


	//   ....[36]....
        /*02c8*/ 	.word	0x00001830


	//   ....[37]....
        /*02cc*/ 	.word	0x00001880


	//   ....[38]....
        /*02d0*/ 	.word	0x00001890


	//   ....[39]....
        /*02d4*/ 	.word	0x000018e0


	//   ....[40]....
        /*02d8*/ 	.word	0x000018f0


	//   ....[41]....
        /*02dc*/ 	.word	0x00001980


	//   ....[42]....
        /*02e0*/ 	.word	0x00001990


	//   ....[43]....
        /*02e4*/ 	.word	0x000019e0


	//   ....[44]....
        /*02e8*/ 	.word	0x000019f0


	//   ....[45]....
        /*02ec*/ 	.word	0x00001a40


	//   ....[46]....
        /*02f0*/ 	.word	0x00001a50


	//   ....[47]....
        /*02f4*/ 	.word	0x00001aa0


	//   ....[48]....
        /*02f8*/ 	.word	0x00001ab0


	//   ....[49]....
        /*02fc*/ 	.word	0x00001b00


	//   ....[50]....
        /*0300*/ 	.word	0x00001b10


	//   ....[51]....
        /*0304*/ 	.word	0x00001bb0


	//   ....[52]....
        /*0308*/ 	.word	0x00001bc0


	//   ....[53]....
        /*030c*/ 	.word	0x00001c10


	//   ....[54]....
        /*0310*/ 	.word	0x00001c20


	//   ....[55]....
        /*0314*/ 	.word	0x00001c70


	//   ....[56]....
        /*0318*/ 	.word	0x00001c80


	//   ....[57]....
        /*031c*/ 	.word	0x00001cd0


	//   ....[58]....
        /*0320*/ 	.word	0x00001ce0


	//   ....[59]....
        /*0324*/ 	.word	0x00001d30


	//   ....[60]....
        /*0328*/ 	.word	0x00001d40


	//   ....[61]....
        /*032c*/ 	.word	0x00001dd0


	//   ....[62]....
        /*0330*/ 	.word	0x00001de0


	//   ....[63]....
        /*0334*/ 	.word	0x00001e30


	//   ....[64]....
        /*0338*/ 	.word	0x00001e40


	//   ....[65]....
        /*033c*/ 	.word	0x00001e90


	//   ....[66]....
        /*0340*/ 	.word	0x00001ea0


	//   ....[67]....
        /*0344*/ 	.word	0x00001f00


	//   ....[68]....
        /*0348*/ 	.word	0x00001f10


	//   ....[69]....
        /*034c*/ 	.word	0x00001f80


	//   ....[70]....
        /*0350*/ 	.word	0x00001fb0


	//   ....[71]....
        /*0354*/ 	.word	0x00002220


	//   ....[72]....
        /*0358*/ 	.word	0x00002240


	//   ....[73]....
        /*035c*/ 	.word	0x00002290


	//   ....[74]....
        /*0360*/ 	.word	0x000022a0


	//   ....[75]....
        /*0364*/ 	.word	0x000022f0


	//   ....[76]....
        /*0368*/ 	.word	0x00002300


	//   ....[77]....
        /*036c*/ 	.word	0x00002350


	//   ....[78]....
        /*0370*/ 	.word	0x00002360


	//   ....[79]....
        /*0374*/ 	.word	0x000023b0


	//   ....[80]....
        /*0378*/ 	.word	0x000023c0


	//   ....[81]....
        /*037c*/ 	.word	0x00002620


	//   ....[82]....
        /*0380*/ 	.word	0x00002670


	//   ....[83]....
        /*0384*/ 	.word	0x00002690


	//   ....[84]....
        /*0388*/ 	.word	0x000026b0


	//   ....[85]....
        /*038c*/ 	.word	0x000026d0


	//----- nvinfo : EIATTR_VRC_CTA_INIT_COUNT
	.align		4
.L_3727:
        /*0390*/ 	.byte	0x02, 0x4a
	.zero		1
	.zero		1


	//----- nvinfo : EIATTR_EXIT_INSTR_OFFSETS
	.align		4
        /*0394*/ 	.byte	0x04, 0x1c
        /*0396*/ 	.short	(.L_3729 - .L_3728)


	//   ....[0]....
.L_3728:
        /*0398*/ 	.word	0x00002a00


	//----- nvinfo : EIATTR_CRS_STACK_SIZE
	.align		4
.L_3729:
        /*039c*/ 	.byte	0x04, 0x1e
        /*039e*/ 	.short	(.L_3731 - .L_3730)
.L_3730:
        /*03a0*/ 	.word	0x00000000


	//----- nvinfo : EIATTR_CBANK_PARAM_SIZE
	.align		4
.L_3731:
        /*03a4*/ 	.byte	0x03, 0x19
        /*03a6*/ 	.short	0x0060


	//----- nvinfo : EIATTR_PARAM_CBANK
	.align		4
        /*03a8*/ 	.byte	0x04, 0x0a
        /*03aa*/ 	.short	(.L_3733 - .L_3732)
	.align		4
.L_3732:
        /*03ac*/ 	.word	index@(.nv.constant0._ZN4vllm3moe44grouped_topk_fused_small_expert_count_kernelI6__half13__nv_bfloat16iLNS0_11ScoringFuncE1ELi512ELb0ELi8EEEvPT_PfPT1_PKT0_llllllbd)
        /*03b0*/ 	.short	0x0380
        /*03b2*/ 	.short	0x0060


	//----- nvinfo : EIATTR_SW_WAR
	.align		4
.L_3733:
        /*03b4*/ 	.byte	0x04, 0x36
        /*03b6*/ 	.short	(.L_3735 - .L_3734)
.L_3734:
        /*03b8*/ 	.word	0x00000008
.L_3735:


//--------------------- .nv.info._ZN4vllm3moe44grouped_topk_fused_small_expert_count_kernelI6__half13__nv_bfloat16iLNS0_11ScoringFuncE1ELi512ELb0ELi22EEEvPT_PfPT1_PKT0_llllllbd --------------------------
	.section	.nv.info._ZN4vllm3moe44grouped_topk_fused_small_expert_count_kernelI6__half13__nv_bfloat16iLNS0_11ScoringFuncE1ELi512ELb0ELi22EEEvPT_PfPT1_PKT0_llllllbd,"",@"SHT_CUDA_INFO"
	.sectionflags	@""
	.align	4


	//----- nvinfo : EIATTR_CUDA_API_VERSION
	.align		4
        /*0000*/ 	.byte	0x04, 0x37
        /*0002*/ 	.short	(.L_3737 - .L_3736)
.L_3736:
        /*0004*/ 	.word	0x00000082


	//----- nvinfo : EIATTR_KPARAM_INFO
	.align		4
.L_3737:
        /*0008*/ 	.byte	0x04, 0x17
        /*000a*/ 	.short	(.L_3739 - .L_3738)
.L_3738:
        /*000c*/ 	.word	0x00000000
        /*0010*/ 	.short	0x000b
        /*0012*/ 	.short	0x0058
        /*0014*/ 	.byte	0x00, 0xf0, 0x21, 0x00


	//----- nvinfo : EIATTR_KPARAM_INFO
	.align		4
.L_3739:
        /*0018*/ 	.byte	0x04, 0x17
        /*001a*/ 	.short	(.L_3741 - .L_3740)
.L_3740:
        /*001c*/ 	.word	0x00000000
        /*0020*/ 	.short	0x000a
        /*0022*/ 	.short	0x0050
        /*0024*/ 	.byte	0x00, 0xf0, 0x05, 0x00


	//----- nvinfo : EIATTR_KPARAM_INFO
	.align		4
.L_3741:
        /*0028*/ 	.byte	0x04, 0x17
        /*002a*/ 	.short	(.L_3743 - .L_3742)
.L_3742:
        /*002c*/ 	.word	0x00000000
        /*0030*/ 	.short	0x0009
        /*0032*/ 	.short	0x0048
        /*0034*/ 	.byte	0x00, 0xf0, 0x21, 0x00


	//----- nvinfo : EIATTR_KPARAM_INFO
	.align		4
.L_3743:
        /*0038*/ 	.byte	0x04, 0x17
        /*003a*/ 	.short	(.L_3745 - .L_3744)
.L_3744:
        /*003c*/ 	.word	0x00000000
        /*0040*/ 	.short	0x0008
        /*0042*/ 	.short	0x0040
        /*0044*/ 	.byte	0x00, 0xf0, 0x21, 0x00


	//----- nvinfo : EIATTR_KPARAM_INFO
	.align		4
.L_3745:
        /*0048*/ 	.byte	0x04, 0x17
        /*004a*/ 	.short	(.L_3747 - .L_3746)
.L_3746:
        /*004c*/ 	.word	0x00000000
        /*0050*/ 	.short	0x0007
        /*0052*/ 	.short	0x0038
        /*0054*/ 	.byte	0x00, 0xf0, 0x21, 0x00


	//----- nvinfo : EIATTR_KPARAM_INFO
	.align		4
.L_3747:
        /*0058*/ 	.byte	0x04, 0x17
        /*005a*/ 	.short	(.L_3749 - .L_3748)
.L_3748:
        /*005c*/ 	.word	0x00000000
        /*0060*/ 	.short	0x0006
        /*0062*/ 	.short	0x0030
        /*0064*/ 	.byte	0x00, 0xf0, 0x21, 0x00


	//----- nvinfo : EIATTR_KPARAM_INFO
	.align		4
.L_3749:
        /*0068*/ 	.byte	0x04, 0x17
        /*006a*/ 	.short	(.L_3751 - .L_3750)
.L_3750:
        /*006c*/ 	.word	0x00000000
        /*0070*/ 	.short	0x0005
        /*0072*/ 	.short	0x0028
        /*0074*/ 	.byte	0x00, 0xf0, 0x21, 0x00


	//----- nvinfo : EIATTR_KPARAM_INFO
	.align		4
.L_3751:
        /*0078*/ 	.byte	0x04, 0x17
        /*007a*/ 	.short	(.L_3753 - .L_3752)
.L_3752:
        /*007c*/ 	.word	0x00000000
        /*0080*/ 	.short	0x0004
        /*0082*/ 	.short	0x0020
        /*0084*/ 	.byte	0x00, 0xf0, 0x21, 0x00


	//----- nvinfo : EIATTR_KPARAM_INFO
	.align		4
.L_3753:
        /*0088*/ 	.byte	0x04, 0x17
        /*008a*/ 	.short	(.L_3755 - .L_3754)
.L_3754:
        /*008c*/ 	.word	0x00000000
        /*0090*/ 	.short	0x0003
        /*0092*/ 	.short	0x0018
        /*0094*/ 	.byte	0x00, 0xf5, 0x21, 0x00


	//----- nvinfo : EIATTR_KPARAM_INFO
	.align		4
.L_3755:
        /*0098*/ 	.byte	0x04, 0x17
        /*009a*/ 	.short	(.L_3757 - .L_3756)
.L_3756:
        /*009c*/ 	.word	0x00000000
        /*00a0*/ 	.short	0x0002
        /*00a2*/ 	.short	0x0010
        /*00a4*/ 	.byte	0x00, 0xf5, 0x21, 0x00


	//----- nvinfo : EIATTR_KPARAM_INFO
	.align		4
.L_3757:
        /*00a8*/ 	.byte	0x04, 0x17
        /*00aa*/ 	.short	(.L_3759 - .L_3758)
.L_3758:
        /*00ac*/ 	.word	0x00000000
        /*00b0*/ 	.short	0x0001
        /*00b2*/ 	.short	0x0008
        /*00b4*/ 	.byte	0x00, 0xf5, 0x21, 0x00


	//----- nvinfo : EIATTR_KPARAM_INFO
	.align		4
.L_3759:
        /*00b8*/ 	.byte	0x04, 0x17
        /*00ba*/ 	.short	(.L_3761 - .L_3760)
.L_3760:
        /*00bc*/ 	.word	0x00000000
        /*00c0*/ 	.short	0x0000
        /*00c2*/ 	.short	0x0000
        /*00c4*/ 	.byte	0x00, 0xf5, 0x21, 0x00


	//----- nvinfo : EIATTR_SPARSE_MMA_MASK
	.align		4
.L_3761:
        /*00c8*/ 	.byte	0x03, 0x50
        /*00ca*/ 	.short	0x0000


	//----- nvinfo : EIATTR_MAXREG_COUNT
	.align		4
        /*00cc*/ 	.byte	0x03, 0x1b
        /*00ce*/ 	.short	0x00ff


	//----- nvinfo : EIATTR_NUM_BARRIERS
	.align		4
        /*00d0*/ 	.byte	0x02, 0x4c
        /*00d2*/ 	.byte	0x01
	.zero		1


	//----- nvinfo : EIATTR_MERCURY_ISA_VERSION
	.align		4
        /*00d4*/ 	.byte	0x03, 0x5f
        /*00d6*/ 	.short	0x0101


	//----- nvinfo : EIATTR_COOP_GROUP_MASK_REGIDS
	.align		4
        /*00d8*/ 	.byte	0x04, 0x29
        /*00da*/ 	.short	(.L_3763 - .L_3762)


	//   ....[0]....
.L_3762:
        /*00dc*/ 	.word	0xffffffff


	//   ....[1]....
        /*00e0*/ 	.word	0xffffffff


	//   ....[2]....
        /*00e4*/ 	.word	0xffffffff


	//   ....[3]....
        /*00e8*/ 	.word	0xffffffff


	//   ....[4]....
        /*00ec*/ 	.word	0xffffffff


	//   ....[5]....
        /*00f0*/ 	.word	0xffffffff


	//   ....[6]....
        /*00f4*/ 	.word	0xffffffff


	//   ....[7]....
        /*00f8*/ 	.word	0xffffffff


	//   ....[8]....
        /*00fc*/ 	.word	0xffffffff


	//   ....[9]....
        /*0100*/ 	.word	0xffffffff


	//   ....[10]....
        /*0104*/ 	.word	0xffffffff


	//   ....[11]....
        /*0108*/ 	.word	0xffffffff


	//   ....[12]....
        /*010c*/ 	.word	0xffffffff


	//   ....[13]....
        /*0110*/ 	.word	0xffffffff


	//   ....[14]....
        /*0114*/ 	.word	0xffffffff


	//   ....[15]....
        /*0118*/ 	.word	0xffffffff


	//   ....[16]....
        /*011c*/ 	.word	0xffffffff


	//   ....[17]....
        /*0120*/ 	.word	0xffffffff


	//   ....[18]....
        /*0124*/ 	.word	0xffffffff


	//   ....[19]....
        /*0128*/ 	.word	0xffffffff


	//   ....[20]....
        /*012c*/ 	.word	0xffffffff


	//   ....[21]....
        /*0130*/ 	.word	0xffffffff


	//   ....[22]....
        /*0134*/ 	.word	0xffffffff


	//   ....[23]....
        /*0138*/ 	.word	0xffffffff


	//   ....[24]....
        /*013c*/ 	.word	0xffffffff


	//   ....[25]....
        /*0140*/ 	.word	0xffffffff


	//   ....[26]....
        /*0144*/ 	.word	0xffffffff


	//   ....[27]....
        /*0148*/ 	.word	0xffffffff


	//   ....[28]....
        /*014c*/ 	.word	0xffffffff


	//   ....[29]....
        /*0150*/ 	.word	0xffffffff


	//   ....[30]....
        /*0154*/ 	.word	0xffffffff


	//   ....[31]....
        /*0158*/ 	.word	0xffffffff


	//   ....[32]....
        /*015c*/ 	.word	0xffffffff


	//   ....[33]....
        /*0160*/ 	.word	0xffffffff


	//   ....[34]....
        /*0164*/ 	.word	0xffffffff


	//   ....[35]....
        /*0168*/ 	.word	0xffffffff


	//   ....[36]....
        /*016c*/ 	.word	0xffffffff


	//   ....[37]....
        /*0170*/ 	.word	0xffffffff


	//   ....[38]....
        /*0174*/ 	.word	0xffffffff


	//   ....[39]....
        /*0178*/ 	.word	0xffffffff


	//   ....[40]....
        /*017c*/ 	.word	0xffffffff


	//   ....[41]....
        /*0180*/ 	.word	0xffffffff


	//   ....[42]....
        /*0184*/ 	.word	0xffffffff


	//   ....[43]....
        /*0188*/ 	.word	0xffffffff


	//   ....[44]....
        /*018c*/ 	.word	0xffffffff


	//   ....[45]....
        /*0190*/ 	.word	0xffffffff


	//   ....[46]....
        /*0194*/ 	.word	0xffffffff


	//   ....[47]....
        /*0198*/ 	.word	0xffffffff


	//   ....[48]....
        /*019c*/ 	.word	0xffffffff


	//   ....[49]....
        /*01a0*/ 	.word	0xffffffff


	//   ....[50]....
        /*01a4*/ 	.word	0xffffffff


	//   ....[51]....
        /*01a8*/ 	.word	0xffffffff


	//   ....[52]....
        /*01ac*/ 	.word	0xffffffff


	//   ....[53]....
        /*01b0*/ 	.word	0xffffffff


	//   ....[54]....
        /*01b4*/ 	.word	0xffffffff


	//   ....[55]....
        /*01b8*/ 	.word	0xffffffff


	//   ....[56]....
        /*01bc*/ 	.word	0xffffffff


	//   ....[57]....
        /*01c0*/ 	.word	0xffffffff


	//   ....[58]....
        /*01c4*/ 	.word	0xffffffff


	//   ....[59]....
        /*01c8*/ 	.word	0xffffffff


	//   ....[60]....
        /*01cc*/ 	.word	0xffffffff


	//   ....[61]....
        /*01d0*/ 	.word	0xffffffff


	//   ....[62]....
        /*01d4*/ 	.word	0xffffffff


	//   ....[63]....
        /*01d8*/ 	.word	0xffffffff


	//   ....[64]....
        /*01dc*/ 	.word	0xffffffff


	//   ....[65]....
        /*01e0*/ 	.word	0xffffffff


	//   ....[66]....
        /*01e4*/ 	.word	0xffffffff


	//   ....[67]....
        /*01e8*/ 	.word	0xffffffff


	//   ....[68]....
        /*01ec*/ 	.word	0xffffffff


	//   ....[69]....
        /*01f0*/ 	.word	0xffffffff


	//   ....[70]....
        /*01f4*/ 	.word	0xffffffff


	//   ....[71]....
        /*01f8*/ 	.word	0xffffffff


	//   ....[72]....
        /*01fc*/ 	.word	0xffffffff


	//   ....[73]....
        /*0200*/ 	.word	0xffffffff


	//   ....[74]....
        /*0204*/ 	.word	0xffffffff


	//   ....[75]....
        /*0208*/ 	.word	0xffffffff


	//   ....[76]....
        /*020c*/ 	.word	0xffffffff


	//   ....[77]....
        /*0210*/ 	.word	0xffffffff


	//   ....[78]....
        /*0214*/ 	.word	0xffffffff


	//   ....[79]....
        /*0218*/ 	.word	0xffffffff


	//   ....[80]....
        /*021c*/ 	.word	0xffffffff


	//   ....[81]....
        /*0220*/ 	.word	0xffffffff


	//   ....[82]....
        /*0224*/ 	.word	0xffffffff


	//   ....[83]....
        /*0228*/ 	.word	0xffffffff


	//   ....[84]....
        /*022c*/ 	.word	0xffffffff


	//   ....[85]....
        /*0230*/ 	.word	0xffffffff


	//----- nvinfo : EIATTR_COOP_GROUP_INSTR_OFFSETS
	.align		4
.L_3763:
        /*0234*/ 	.byte	0x04, 0x28
        /*0236*/ 	.short	(.L_3765 - .L_3764)


	//   ....[0]....
.L_3764:
        /*0238*/ 	.word	0x000000b0


	//   ....[1]....
        /*023c*/ 	.word	0x00000a50


	//   ....[2]....
        /*0240*/ 	.word	0x00000a80


	//   ....[3]....
        /*0244*/ 	.word	0x00000b00


	//   ....[4]....
        /*0248*/ 	.word	0x00000b10


	//   ....[5]....
        /*024c*/ 	.word	0x00000b60


	//   ....[6]....
        /*0250*/ 	.word	0x00000b70


	//   ....[7]....
        /*0254*/ 	.word	0x00000bc0


	//   ....[8]....
        /*0258*/ 	.word	0x00000bd0


	//   ....[9]....
        /*025c*/ 	.word	0x00000c20


	//   ....[10]....
        /*0260*/ 	.word	0x00000c30


	//   ....[11]....
        /*0264*/ 	.word	0x00000ce0


	//   ....[12]....
        /*0268*/ 	.word	0x00000d10


	//   ....[13]....
        /*026c*/ 	.word	0x00000d90


	//   ....[14]....
        /*0270*/ 	.word	0x00000da0


	//   ....[15]....
        /*0274*/ 	.word	0x00000df0


	//   ....[16]....
        /*0278*/ 	.word	0x00000e00


	//   ....[17]....
        /*027c*/ 	.word	0x00000e60


	//   ....[18]....
        /*0280*/ 	.word	0x00000e80


	//   ....[19]....
        /*0284*/ 	.word	0x00000ee0


	//   ....[20]....
        /*0288*/ 	.word	0x00000ef0


	//   ....[21]....
        /*028c*/ 	.word	0x00001060


	//   ....[22]....
        /*0290*/ 	.word	0x00001070


	//   ....[23]....
        /*0294*/ 	.word	0x000010c0


	//   ....[24]....
        /*0298*/ 	.word	0x000010d0


	//   ....[25]....
        /*029c*/ 	.word	0x00001120


	//   ....[26]....
        /*02a0*/ 	.word	0x00001130


	//   ....[27]....
        /*02a4*/ 	.word	0x00001180


	//   ....[28]....
        /*02a8*/ 	.word	0x00001190


	//   ....[29]....
        /*02ac*/ 	.word	0x000011e0


	//   ....[30]....
        /*02b0*/ 	.word	0x000011f0


	//   ....[31]....
        /*02b4*/ 	.word	0x000019e0


	//   ....[32]....
        /*02b8*/ 	.word	0x00001a10


	//   ....[33]....
        /*02bc*/ 	.word	0x00001a70


	//   ....[34]....
        /*02c0*/ 	.word	0x00001a80


	//   ....[35]....
        /*02c4*/ 	.word	0x00001ad0


	//   ....[36]....
        /*02c8*/ 	.word	0x00001ae0


	//   ....[37]....
        /*02cc*/ 	.word	0x00001b30


	//   ....[38]....
        /*02d0*/ 	.word	0x00001b40


	//   ....[39]....
        /*02d4*/ 	.word	0x00001b90


	//   ....[40]....
        /*02d8*/ 	.word	0x00001ba0


	//   ....[41]....
        /*02dc*/ 	.word	0x00001c70


	//   ....[42]....
        /*02e0*/ 	.word	0x00001ca0


	//   ....[43]....
        /*02e4*/ 	.word	0x00001d10


	//   ....[44]....
        /*02e8*/ 	.word	0x00001d20


	//   ....[45]....
        /*02ec*/ 	.word	0x00001d70


	//   ....[46]....
        /*02f0*/ 	.word	0x00001d80


	//   ....[47]....
        /*02f4*/ 	.word	0x00001dd0


	//   ....[48]....
        /*02f8*/ 	.word	0x00001de0


	//   ....[49]....
        /*02fc*/ 	.word	0x00001e40


	//   ....[50]....
        /*0300*/ 	.word	0x00001e60


	//   ....[51]....
        /*0304*/ 	.word	0x00001f30


	//   ....[52]....
        /*0308*/ 	.word	0x00001f50


	//   ....[53]....
        /*030c*/ 	.word	0x00001fb0


	//   ....[54]....
        /*0310*/ 	.word	0x00001fd0


	//   ....[55]....
        /*0314*/ 	.word	0x00002030


	//   ....[56]....
        /*0318*/ 	.word	0x00002040


	//   ....[57]....
        /*031c*/ 	.word	0x00002090


	//   ....[58]....
        /*0320*/ 	.word	0x000020a0


	//   ....[59]....
        /*0324*/ 	.word	0x00002100


	//   ....[60]....
        /*0328*/ 	.word	0x00002130


	//   ....[61]....
        /*032c*/ 	.word	0x000021f0


	//   ....[62]....
        /*0330*/ 	.word	0x00002200


	//   ....[63]....
        /*0334*/ 	.word	0x00002260


	//   ....[64]....
        /*0338*/ 	.word	0x00002280


	//   ....[65]....
        /*033c*/ 	.word	0x000022e0


	//   ....[66]....
        /*0340*/ 	.word	0x000022f0


	//   ....[67]....
        /*0344*/ 	.word	0x00002340


	//   ....[68]....
        /*0348*/ 	.word	0x00002350


	//   ....[69]....
        /*034c*/ 	.word	0x000023a0


	//   ....[70]....
        /*0350*/ 	.word	0x000023b0


	//   ....[71]....
        /*0354*/ 	.word	0x00002590


	//   ....[72]....
        /*0358*/ 	.word	0x000025c0


	//   ....[73]....
        /*035c*/ 	.word	0x00002620


	//   ....[74]....
        /*0360*/ 	.word	0x00002630


	//   ....[75]....
        /*0364*/ 	.word	0x00002680


	//   ....[76]....
        /*0368*/ 	.word	0x00002690


	//   ....[77]....
        /*036c*/ 	.word	0x000026e0


	//   ....[78]....
        /*0370*/ 	.word	0x000026f0


	//   ....[79]....
        /*0374*/ 	.word	0x00002740


	//   ....[80]....
        /*0378*/ 	.word	0x00002750


	//   ....[81]....
        /*037c*/ 	.word	0x000029c0


	//   ....[82]....
        /*0380*/ 	.word	0x00002a10


	//   ....[83]....
        /*0384*/ 	.word	0x00002a30


	//   ....[84]....
        /*0388*/ 	.word	0x00002a50


	//   ....[85]....
        /*038c*/ 	.word	0x00002a70


	//----- nvinfo : EIATTR_VRC_CTA_INIT_COUNT
	.align		4
.L_3765:
        /*0390*/ 	.byte	0x02, 0x4a
	.zero		1
	.zero		1


	//----- nvinfo : EIATTR_EXIT_INSTR_OFFSETS
	.align		4
        /*0394*/ 	.byte	0x04, 0x1c
        /*0396*/ 	.short	(.L_3767 - .L_3766)


	//   ....[0]....
.L_3766:
        /*0398*/ 	.word	0x00002da0


	//----- nvinfo : EIATTR_CRS_STACK_SIZE
	.align		4
.L_3767:
        /*039c*/ 	.byte	0x04, 0x1e
        /*039e*/ 	.short	(.L_3769 - .L_3768)
.L_3768:
        /*03a0*/ 	.word	0x00000000


	//----- nvinfo : EIATTR_CBANK_PARAM_SIZE
	.align		4
.L_3769:
        /*03a4*/ 	.byte	0x03, 0x19
        /*03a6*/ 	.short	0x0060


	//----- nvinfo : EIATTR_PARAM_CBANK
	.align		4
        /*03a8*/ 	.byte	0x04, 0x0a
        /*03aa*/ 	.short	(.L_3771 - .L_3770)
	.align		4
.L_3770:
        /*03ac*/ 	.word	index@(.nv.constant0._ZN4vllm3moe44grouped_topk_fused_small_expert_count_kernelI6__half13__nv_bfloat16iLNS0_11ScoringFuncE1ELi512ELb0ELi22EEEvPT_PfPT1_PKT0_llllllbd)
        /*03b0*/ 	.short	0x0380
        /*03b2*/ 	.short	0x0060


	//----- nvinfo : EIATTR_SW_WAR
	.align		4
.L_3771:
        /*03b4*/ 	.byte	0x04, 0x36
        /*03b6*/ 	.short	(.L_3773 - .L_3772)
.L_3772:
        /*03b8*/ 	.word	0x00000008
.L_3773:


//--------------------- .nv.info._ZN4vllm3moe44grouped_topk_fused_small_expert_count_kernelI6__half13__nv_bfloat16iLNS0_11ScoringFuncE1ELi256ELb1ELi8EEEvPT_PfPT1_PKT0_llllllbd --------------------------
	.section	.nv.info._ZN4vllm3moe44grouped_topk_fused_small_expert_count_kernelI6__half13__nv_bfloat16iLNS0_11ScoringFuncE1ELi256ELb1ELi8EEEvPT_PfPT1_PKT0_llllllbd,"",@"SHT_CUDA_INFO"
	.sectionflags	@""
	.align	4


	//----- nvinfo : EIATTR_CUDA_API_VERSION
	.align		4
        /*0000*/ 	.byte	0x04, 0x37
        /*0002*/ 	.short	(.L_3775 - .L_3774)
.L_3774:
        /*0004*/ 	.word	0x00000082


	//----- nvinfo : EIATTR_KPARAM_INFO
	.align		4
.L_3775:
        /*0008*/ 	.byte	0x04, 0x17
        /*000a*/ 	.short	(.L_3777 - .L_3776)
.L_3776:
        /*000c*/ 	.word	0x00000000
        /*0010*/ 	.short	0x000b
        /*0012*/ 	.short	0x0058
        /*0014*/ 	.byte	0x00, 0xf0, 0x21, 0x00


	//----- nvinfo : EIATTR_KPARAM_INFO
	.align		4
.L_3777:
        /*0018*/ 	.byte	0x04, 0x17
        /*001a*/ 	.short	(.L_3779 - .L_3778)
.L_3778:
        /*001c*/ 	.word	0x00000000
        /*0020*/ 	.short	0x000a
        /*0022*/ 	.short	0x0050
        /*0024*/ 	.byte	0x00, 0xf0, 0x05, 0x00


	//----- nvinfo : EIATTR_KPARAM_INFO
	.align		4
.L_3779:
        /*0028*/ 	.byte	0x04, 0x17
        /*002a*/ 	.short	(.L_3781 - .L_3780)
.L_3780:
        /*002c*/ 	.word	0x00000000
        /*0030*/ 	.short	0x0009
        /*0032*/ 	.short	0x0048
        /*0034*/ 	.byte	0x00, 0xf0, 0x21, 0x00


	//----- nvinfo : EIATTR_KPARAM_INFO
	.align		4
.L_3781:
        /*0038*/ 	.byte	0x04, 0x17
        /*003a*/ 	.short	(.L_3783 - .L_3782)
.L_3782:
        /*003c*/ 	.word	0x00000000
        /*0040*/ 	.short	0x0008
        /*0042*/ 	.short	0x0040
        /*0044*/ 	.byte	0x00, 0xf0, 0x21, 0x00


	//----- nvinfo : EIATTR_KPARAM_INFO
	.align		4
.L_3783:
        /*0048*/ 	.byte	0x04, 0x17
        /*004a*/ 	.short	(.L_3785 - .L_3784)
.L_3784:
        /*004c*/ 	.word	0x00000000
        /*0050*/ 	.short	0x0007
        /*0052*/ 	.short	0x0038
        /*0054*/ 	.byte	0x00, 0xf0, 0x21, 0x00


	//----- nvinfo : EIATTR_KPARAM_INFO
	.align		4
.L_3785:
        /*0058*/ 	.byte	0x04, 0x17
        /*005a*/ 	.short	(.L_3787 - .L_3786)
.L_3786:
        /*005c*/ 	.word	0x00000000
        /*0060*/ 	.short	0x0006
        /*0062*/ 	.short	0x0030
        /*0064*/ 	.byte	0x00, 0xf0, 0x21, 0x00


	//----- nvinfo : EIATTR_KPARAM_INFO
	.align		4
.L_3787:
        /*0068*/ 	.byte	0x04, 0x17
        /*006a*/ 	.short	(.L_3789 - .L_3788)
.L_3788:
        /*006c*/ 	.word	0x00000000
        /*0070*/ 	.short	0x0005
        /*0072*/ 	.short	0x0028
        /*0074*/ 	.byte	0x00, 0xf0, 0x21, 0x00


	//----- nvinfo : EIATTR_KPARAM_INFO
	.align		4
.L_3789:
        /*0078*/ 	.byte	0x04, 0x17
        /*007a*/ 	.short	(.L_3791 - .L_3790)
.L_3790:
        /*007c*/ 	.word	0x00000000
        /*0080*/ 	.short	0x0004
        /*0082*/ 	.short	0x0020
        /*0084*/ 	.byte	0x00, 0xf0, 0x21, 0x00


	//----- nvinfo : EIATTR_KPARAM_INFO
	.align		4
.L_3791:
        /*0088*/ 	.byte	0x04, 0x17
        /*008a*/ 	.short	(.L_3793 - .L_3792)
.L_3792:
        /*008c*/ 	.word	0x00000000
        /*0090*/ 	.short	0x0003
        /*0092*/ 	.short	0x0018
        /*0094*/ 	.byte	0x00, 0xf5, 0x21, 0x00


	//----- nvinfo : EIATTR_KPARAM_INFO
	.align		4
.L_3793:
        /*0098*/ 	.byte	0x04, 0x17
        /*009a*/ 	.short	(.L_3795 - .L_3794)
.L_3794:
        /*009c*/ 	.word	0x00000000
        /*00a0*/ 	.short	0x0002
        /*00a2*/ 	.short	0x0010
        /*00a4*/ 	.byte	0x00, 0xf5, 0x21, 0x00


	//----- nvinfo : EIATTR_KPARAM_INFO
	.align		4
.L_3795:
        /*00a8*/ 	.byte	0x04, 0x17
        /*00aa*/ 	.short	(.L_3797 - .L_3796)
.L_3796:
        /*00ac*/ 	.word	0x00000000
        /*00b0*/ 	.short	0x0001
        /*00b2*/ 	.short	0x0008
        /*00b4*/ 	.byte	0x00, 0xf5, 0x21, 0x00


	//----- nvinfo : EIATTR_KPARAM_INFO
	.align		4
.L_3797:
        /*00b8*/ 	.byte	0x04, 0x17
        /*00ba*/ 	.short	(.L_3799 - .L_3798)
.L_3798:
        /*00bc*/ 	.word	0x00000000
        /*00c0*/ 	.short	0x0000
        /*00c2*/ 	.short	0x0000
        /*00c4*/ 	.byte	0x00, 0xf5, 0x21, 0x00


	//----- nvinfo : EIATTR_SPARSE_MMA_MASK
	.align		4
.L_3799:
        /*00c8*/ 	.byte	0x03, 0x50
        /*00ca*/ 	.short	0x0000


	//----- nvinfo : EIATTR_MAXREG_COUNT
	.align		4
        /*00cc*/ 	.byte	0x03, 0x1b
        /*00ce*/ 	.short	0x00ff


	//----- nvinfo : EIATTR_NUM_BARRIERS
	.align		4
        /*00d0*/ 	.byte	0x02, 0x4c
        /*00d2*/ 	.byte	0x01
	.zero		1


	//----- nvinfo : EIATTR_MERCURY_ISA_VERSION
	.align		4
        /*00d4*/ 	.byte	0x03, 0x5f
        /*00d6*/ 	.short	0x0101


	//----- nvinfo : EIATTR_COOP_GROUP_MASK_REGIDS
	.align		4
        /*00d8*/ 	.byte	0x04, 0x29
        /*00da*/ 	.short	(.L_3801 - .L_3800)


	//   ....[0]....
.L_3800:
        /*00dc*/ 	.word	0xffffffff


	//   ....[1]....
        /*00e0*/ 	.word	0xffffffff


	//   ....[2]....
        /*00e4*/ 	.word	0xffffffff


	//   ....[3]....
        /*00e8*/ 	.word	0xffffffff


	//   ....[4]....
        /*00ec*/ 	.word	0xffffffff


	//   ....[5]....
        /*00f0*/ 	.word	0xffffffff


	//   ....[6]....
        /*00f4*/ 	.word	0xffffffff


	//   ....[7]....
        /*00f8*/ 	.word	0xffffffff


	//   ....[8]....
        /*00fc*/ 	.word	0xffffffff


	//   ....[9]....
        /*0100*/ 	.word	0xffffffff


	//   ....[10]....
        /*0104*/ 	.word	0xffffffff


	//   ....[11]....
        /*0108*/ 	.word	0xffffffff


	//   ....[12]....
        /*010c*/ 	.word	0xffffffff


	//   ....[13]....
        /*0110*/ 	.word	0xffffffff


	//   ....[14]....
        /*0114*/ 	.word	0xffffffff


	//   ....[15]....
        /*0118*/ 	.word	0xffffffff


	//   ....[16]....
        /*011c*/ 	.word	0xffffffff


	//   ....[17]....
        /*0120*/ 	.word	0xffffffff


	//   ....[18]....
        /*0124*/ 	.word	0xffffffff


	//   ....[19]....
        /*0128*/ 	.word	0xffffffff


	//   ....[20]....
        /*012c*/ 	.word	0xffffffff


	//   ....[21]....
        /*0130*/ 	.word	0xffffffff


	//   ....[22]....
        /*0134*/ 	.word	0xffffffff


	//   ....[23]....
        /*0138*/ 	.word	0xffffffff


	//   ....[24]....
        /*013c*/ 	.word	0xffffffff


	//   ....[25]....
        /*0140*/ 	.word	0xffffffff


	//   ....[26]....
        /*0144*/ 	.word	0xffffffff


	//   ....[27]....
        /*0148*/ 	.word	0xffffffff


	//   ....[28]....
        /*014c*/ 	.word	0xffffffff


	//   ....[29]....
        /*0150*/ 	.word	0xffffffff


	//   ....[30]....
        /*0154*/ 	.word	0xffffffff


	//   ....[31]....
        /*0158*/ 	.word	0xffffffff


	//   ....[32]....
        /*015c*/ 	.word	0xffffffff


	//   ....[33]....
        /*0160*/ 	.word	0xffffffff


	//   ....[34]....
        /*0164*/ 	.word	0xffffffff


	//   ....[35]....
        /*0168*/ 	.word	0xffffffff


	//   ....[36]....
        /*016c*/ 	.word	0xffffffff


	//   ....[37]....
        /*0170*/ 	.word	0xffffffff


	//   ....[38]....
        /*0174*/ 	.word	0xffffffff


	//   ....[39]....
        /*0178*/ 	.word	0xffffffff


	//   ....[40]....
        /*017c*/ 	.word	0xffffffff


	//   ....[41]....
        /*0180*/ 	.word	0xffffffff


	//   ....[42]....
        /*0184*/ 	.word	0xffffffff


	//   ....[43]....
        /*0188*/ 	.word	0xffffffff


	//   ....[44]....
        /*018c*/ 	.word	0xffffffff


	//   ....[45]....
        /*0190*/ 	.word	0xffffffff


	//   ....[46]....
        /*0194*/ 	.word	0xffffffff


	//   ....[47]....
        /*0198*/ 	.word	0xffffffff


	//   ....[48]....
        /*019c*/ 	.word	0xffffffff


	//   ....[49]....
        /*01a0*/ 	.word	0xffffffff


	//   ....[50]....
        /*01a4*/ 	.word	0xffffffff


	//   ....[51]....
        /*01a8*/ 	.word	0xffffffff


	//   ....[52]....
        /*01ac*/ 	.word	0xffffffff


	//   ....[53]....
        /*01b0*/ 	.word	0xffffffff


	//   ....[54]....
        /*01b4*/ 	.word	0xffffffff


	//   ....[55]....
        /*01b8*/ 	.word	0xffffffff


	//   ....[56]....
        /*01bc*/ 	.word	0xffffffff


	//   ....[57]....
        /*01c0*/ 	.word	0xffffffff


	//   ....[58]....
        /*01c4*/ 	.word	0xffffffff


	//   ....[59]....
        /*01c8*/ 	.word	0xffffffff


	//   ....[60]....
        /*01cc*/ 	.word	0xffffffff


	//   ....[61]....
        /*01d0*/ 	.word	0xffffffff


	//   ....[62]....
        /*01d4*/ 	.word	0xffffffff


	//   ....[63]....
        /*01d8*/ 	.word	0xffffffff


	//   ....[64]....
        /*01dc*/ 	.word	0xffffffff


	//   ....[65]....
        /*01e0*/ 	.word	0xffffffff


	//   ....[66]....
        /*01e4*/ 	.word	0xffffffff


	//   ....[67]....
        /*01e8*/ 	.word	0xffffffff


	//   ....[68]....
        /*01ec*/ 	.word	0xffffffff


	//   ....[69]....
        /*01f0*/ 	.word	0xffffffff


	//   ....[70]....
        /*01f4*/ 	.word	0xffffffff


	//   ....[71]....
        /*01f8*/ 	.word	0xffffffff


	//   ....[72]....
        /*01fc*/ 	.word	0xffffffff


	//   ....[73]....
        /*0200*/ 	.word	0xffffffff


	//   ....[74]....
        /*0204*/ 	.word	0xffffffff


	//   ....[75]....
        /*0208*/ 	.word	0xffffffff


	//   ....[76]....
        /*020c*/ 	.word	0xffffffff


	//   ....[77]....
        /*0210*/ 	.word	0xffffffff


	//   ....[78]....
        /*0214*/ 	.word	0xffffffff


	//   ....[79]....
        /*0218*/ 	.word	0xffffffff


	//   ....[80]....
        /*021c*/ 	.word	0xffffffff


	//   ....[81]....
        /*0220*/ 	.word	0xffffffff


	//   ....[82]....
        /*0224*/ 	.word	0xffffffff


	//   ....[83]....
        /*0228*/ 	.word	0xffffffff


	//   ....[84]....
        /*022c*/ 	.word	0xffffffff


	//   ....[85]....
        /*0230*/ 	.word	0xffffffff


	//   ....[86]....
        /*0234*/ 	.word	0xffffffff


	//   ....[87]....
        /*0238*/ 	.word	0xffffffff


	//   ....[88]....
        /*023c*/ 	.word	0xffffffff


	//   ....[89]....
        /*0240*/ 	.word	0xffffffff


	//   ....[90]....
        /*0244*/ 	.word	0xffffffff


	//   ....[91]....
        /*0248*/ 	.word	0xffffffff


	//   ....[92]....
        /*024c*/ 	.word	0xffffffff


	//   ....[93]....
        /*0250*/ 	.word	0xffffffff


	//   ....[94]....
        /*0254*/ 	.word	0xffffffff


	//   ....[95]....
        /*0258*/ 	.word	0xffffffff


	//   ....[96]....
        /*025c*/ 	.word	0xffffffff


	//   ....[97]....
        /*0260*/ 	.word	0xffffffff


	//   ....[98]....
        /*0264*/ 	.word	0xffffffff


	//   ....[99]....
        /*0268*/ 	.word	0xffffffff


	//   ....[100]....
        /*026c*/ 	.word	0xffffffff


	//   ....[101]....
        /*0270*/ 	.word	0xffffffff


	//   ....[102]....
        /*0274*/ 	.word	0xffffffff


	//   ....[103]....
        /*0278*/ 	.word	0xffffffff


	//   ....[104]....
        /*027c*/ 	.word	0xffffffff


	//   ....[105]....
        /*0280*/ 	.word	0xffffffff


	//   ....[106]....
        /*0284*/ 	.word	0xffffffff


	//   ....[107]....
        /*0288*/ 	.word	0xffffffff


	//   ....[108]....
        /*028c*/ 	.word	0xffffffff


	//   ....[109]....
        /*0290*/ 	.word	0xffffffff


	//   ....[110]....
        /*0294*/ 	.word	0xffffffff


	//   ....[111]....
        /*0298*/ 	.word	0xffffffff


	//----- nvinfo : EIATTR_COOP_GROUP_INSTR_OFFSETS
	.align		4
.L_3801:
        /*029c*/ 	.byte	0x04, 0x28
        /*029e*/ 	.short	(.L_3803 - .L_3802)


	//   ....[0]....
.L_3802:
        /*02a0*/ 	.word	0x00000060


	//   ....[1]....
        /*02a4*/ 	.word	0x00000270


	//   ....[2]....
        /*02a8*/ 	.word	0x00000330


	//   ....[3]....
        /*02ac*/ 	.word	0x00000370


	//   ....[4]....
        /*02b0*/ 	.word	0x00000380


	//   ....[5]....
        /*02b4*/ 	.word	0x000003d0


	//   ....[6]....
        /*02b8*/ 	.word	0x000003e0


	//   ....[7]....
        /*02bc*/ 	.word	0x00000430


	//   ....[8]....
        /*02c0*/ 	.word	0x00000440


	//   ....[9]....
        /*02c4*/ 	.word	0x00000490


	//   ....[10]....
        /*02c8*/ 	.word	0x000004a0


	//   ....[11]....
        /*02cc*/ 	.word	0x00000520


	//   ....[12]....
        /*02d0*/ 	.word	0x00000570


	//   ....[13]....
        /*02d4*/ 	.word	0x00000580


	//   ....[14]....
        /*02d8*/ 	.word	0x000005f0


	//   ....[15]....
        /*02dc*/ 	.word	0x00000610


	//   ....[16]....
        /*02e0*/ 	.word	0x00000660


	//   ....[17]....
        /*02e4*/ 	.word	0x00000670


	//   ....[18]....
        /*02e8*/ 	.word	0x000006e0


	//   ....[19]....
        /*02ec*/ 	.word	0x00000710


	//   ....[20]....
        /*02f0*/ 	.word	0x000009c0


	//   ....[21]....
        /*02f4*/ 	.word	0x000009d0


	//   ....[22]....
        /*02f8*/ 	.word	0x00000a20


	//   ....[23]....
        /*02fc*/ 	.word	0x00000a30


	//   ....[24]....
        /*0300*/ 	.word	0x00000a80


	//   ....[25]....
        /*0304*/ 	.word	0x00000a90


	//   ....[26]....
        /*0308*/ 	.word	0x00000ae0


	//   ....[27]....
        /*030c*/ 	.word	0x00000af0


	//   ....[28]....
        /*0310*/ 	.word	0x00000b40


	//   ....[29]....
        /*0314*/ 	.word	0x00000b50


	//   ....[30]....
        /*0318*/ 	.word	0x00000be0


	//   ....[31]....
        /*031c*/ 	.word	0x00000c20


	//   ....[32]....
        /*0320*/ 	.word	0x00000c30


	//   ....[33]....
        /*0324*/ 	.word	0x00000c80


	//   ....[34]....
        /*0328*/ 	.word	0x00000c90


	//   ....[35]....
        /*032c*/ 	.word	0x00000ce0


	//   ....[36]....
        /*0330*/ 	.word	0x00000cf0


	//   ....[37]....
        /*0334*/ 	.word	0x00000d40


	//   ....[38]....
        /*0338*/ 	.word	0x00000d50


	//   ....[39]....
        /*033c*/ 	.word	0x00000dd0


	//   ....[40]....
        /*0340*/ 	.word	0x00000e10


	//   ....[41]....
        /*0344*/ 	.word	0x00000e20


	//   ....[42]....
        /*0348*/ 	.word	0x00000e70


	//   ....[43]....
        /*034c*/ 	.word	0x00000e80


	//   ....[44]....
        /*0350*/ 	.word	0x00000ed0


	//   ....[45]....
        /*0354*/ 	.word	0x00000ee0


	//   ....[46]....
        /*0358*/ 	.word	0x00000f30


	//   ....[47]....
        /*035c*/ 	.word	0x00000f40


	//   ....[48]....
        /*0360*/ 	.word	0x00000ff0


	//   ....[49]....
        /*0364*/ 	.word	0x00001040


	//   ....[50]....
        /*0368*/ 	.word	0x00001050


	//   ....[51]....
        /*036c*/ 	.word	0x000010b0


	//   ....[52]....
        /*0370*/ 	.word	0x000010c0


	//   ....[53]....
        /*0374*/ 	.word	0x00001150


	//   ....[54]....
        /*0378*/ 	.word	0x00001180


	//   ....[55]....
        /*037c*/ 	.word	0x00001220


	//   ....[56]....
        /*0380*/ 	.word	0x00001280


	//   ....[57]....
        /*0384*/ 	.word	0x000019a0


	//   ....[58]....
        /*0388*/ 	.word	0x000019c0


	//   ....[59]....
        /*038c*/ 	.word	0x00001a10


	//   ....[60]....
        /*0390*/ 	.word	0x00001a20


	//   ....[61]....
        /*0394*/ 	.word	0x00001a70


	//   ....[62]....
        /*0398*/ 	.word	0x00001a80


	//   ....[63]....
        /*039c*/ 	.word	0x00001ad0


	//   ....[64]....
        /*03a0*/ 	.word	0x00001ae0


	//   ....[65]....
        /*03a4*/ 	.word	0x00001b30


	//   ....[66]....
        /*03a8*/ 	.word	0x00001b40


	//   ....[67]....
        /*03ac*/ 	.word	0x00001c00


	//   ....[68]....
        /*03b0*/ 	.word	0x00001c30


	//   ....[69]....
        /*03b4*/ 	.word	0x00001c80


	//   ....[70]....
        /*03b8*/ 	.word	0x00001c90


	//   ....[71]....
        /*03bc*/ 	.word	0x00001ce0


	//   ....[72]....
        /*03c0*/ 	.word	0x00001cf0


	//   ....[73]....
        /*03c4*/ 	.word	0x00001d40


	//   ....[74]....
        /*03c8*/ 	.word	0x00001d50


	//   ....[75]....
        /*03cc*/ 	.word	0x00001da0


	//   ....[76]....
        /*03d0*/ 	.word	0x00001db0


	//   ....[77]....
        /*03d4*/ 	.word	0x00001e60


	//   ....[78]....
        /*03d8*/ 	.word	0x00001e70


	//   ....[79]....
        /*03dc*/ 	.word	0x00001ec0


	//   ....[80]....
        /*03e0*/ 	.word	0x00001ed0


	//   ....[81]....
        /*03e4*/ 	.word	0x00001f20


	//   ....[82]....
        /*03e8*/ 	.word	0x00001f30


	//   ....[83]....
        /*03ec*/ 	.word	0x00001f80


	//   ....[84]....
        /*03f0*/ 	.word	0x00001f90


	//   ....[85]....
        /*03f4*/ 	.word	0x00001ff0


	//   ....[86]....
        /*03f8*/ 	.word	0x00002010


	//   ....[87]....
        /*03fc*/ 	.word	0x00002100


	//   ....[88]....
        /*0400*/ 	.word	0x00002140


	//   ....[89]....
        /*0404*/ 	.word	0x000021f0


	//   ....[90]....
        /*0408*/ 	.word	0x00002200


	//   ....[91]....
        /*040c*/ 	.word	0x00002250


	//   ....[92]....
        /*0410*/ 	.word	0x00002260


	//   ....[93]....
        /*0414*/ 	.word	0x000022b0


	//   ....[94]....
        /*0418*/ 	.word	0x000022c0


	//   ....[95]....
        /*041c*/ 	.word	0x00002320


	//   ....[96]....
        /*0420*/ 	.word	0x00002330


	//   ....[97]....
        /*0424*/ 	.word	0x000024a0


	//   ....[98]....
        /*0428*/ 	.word	0x000024d0


	//   ....[99]....
        /*042c*/ 	.word	0x00002550


	//   ....[100]....
        /*0430*/ 	.word	0x00002560


	//   ....[101]....
        /*0434*/ 	.word	0x000025b0


	//   ....[102]....
        /*0438*/ 	.word	0x000025c0


	//   ....[103]....
        /*043c*/ 	.word	0x00002610


	//   ....[104]....
        /*0440*/ 	.word	0x00002620


	//   ....[105]....
        /*0444*/ 	.word	0x00002670


	//   ....[106]....
        /*0448*/ 	.word	0x00002680


	//   ....[107]....
        /*044c*/ 	.word	0x000028a0


	//   ....[108]....
        /*0450*/ 	.word	0x00002900


	//   ....[109]....
        /*0454*/ 	.word	0x00002920


	//   ....[110]....
        /*0458*/ 	.word	0x00002950


	//   ....[111]....
        /*045c*/ 	.word	0x00002980


	//----- nvinfo : EIATTR_VRC_CTA_INIT_COUNT
	.align		4
.L_3803:
        /*0460*/ 	.byte	0x02, 0x4a
	.zero		1
	.zero		1


	//----- nvinfo : EIATTR_EXIT_INSTR_OFFSETS
	.align		4
        /*0464*/ 	.byte	0x04, 0x1c
        /*0466*/ 	.short	(.L_3805 - .L_3804)


	//   ....[0]....
.L_3804:
        /*0468*/ 	.word	0x000000a0


	//   ....[1]....
        /*046c*/ 	.word	0x00002c60


	//----- nvinfo : EIATTR_CRS_STACK_SIZE
	.align		4
.L_3805:
        /*0470*/ 	.byte	0x04, 0x1e
        /*0472*/ 	.short	(.L_3807 - .L_3806)
.L_3806:
        /*0474*/ 	.word	0x00000000


	//----- nvinfo : EIATTR_CBANK_PARAM_SIZE
	.align		4
.L_3807:
        /*0478*/ 	.byte	0x03, 0x19
        /*047a*/ 	.short	0x0060


	//----- nvinfo : EIATTR_PARAM_CBANK
	.align		4
        /*047c*/ 	.byte	0x04, 0x0a
        /*047e*/ 	.short	(.L_3809 - .L_3808)
	.align		4
.L_3808:
        /*0480*/ 	.word	index@(.nv.constant0._ZN4vllm3moe44grouped_topk_fused_small_expert_count_kernelI6__half13__nv_bfloat16iLNS0_11ScoringFuncE1ELi256ELb1ELi8EEEvPT_PfPT1_PKT0_llllllbd)
        /*0484*/ 	.short	0x0380
        /*0486*/ 	.short	0x0060


	//----- nvinfo : EIATTR_SW_WAR
	.align		4
.L_3809:
        /*0488*/ 	.byte	0x04, 0x36
        /*048a*/ 	.short	(.L_3811 - .L_3810)
.L_3810:
        /*048c*/ 	.word	0x00000008
.L_3811:


//--------------------- .nv.info._ZN4vllm3moe25grouped_topk_fused_kernelI6__halfS2_iLNS0_11ScoringFuncE1EEEvPT_PfPT1_PKT0_lllllbd --------------------------
	.section	.nv.info._ZN4vllm3moe25grouped_topk_fused_kernelI6__halfS2_iLNS0_11ScoringFuncE1EEEvPT_PfPT1_PKT0_lllllbd,"",@"SHT_CUDA_INFO"
	.sectionflags	@""
	.align	4


	//----- nvinfo : EIATTR_CUDA_API_VERSION
	.align		4
        /*0000*/ 	.byte	0x04, 0x37
        /*0002*/ 	.short	(.L_3813 - .L_3812)
.L_3812:
        /*0004*/ 	.word	0x00000082


	//----- nvinfo : EIATTR_KPARAM_INFO
	.align		4
.L_3813:
        /*0008*/ 	.byte	0x04, 0x17
        /*000a*/ 	.short	(.L_3815 - .L_3814)
.L_3814:
        /*000c*/ 	.word	0x00000000
        /*0010*/ 	.short	0x000a
        /*0012*/ 	.short	0x0050
        /*0014*/ 	.byte	0x00, 0xf0, 0x21, 0x00


	//----- nvinfo : EIATTR_KPARAM_INFO
	.align		4
.L_3815:
        /*0018*/ 	.byte	0x04, 0x17
        /*001a*/ 	.short	(.L_3817 - .L_3816)
.L_3816:
        /*001c*/ 	.word	0x00000000
        /*0020*/ 	.short	0x0009
        /*0022*/ 	.short	0x0048
        /*0024*/ 	.byte	0x00, 0xf0, 0x05, 0x00


	//----- nvinfo : EIATTR_KPARAM_INFO
	.align		4
.L_3817:
        /*0028*/ 	.byte	0x04, 0x17
        /*002a*/ 	.short	(.L_3819 - .L_3818)
.L_3818:
        /*002c*/ 	.word	0x00000000
        /*0030*/ 	.short	0x0008
        /*0032*/ 	.short	0x0040
        /*0034*/ 	.byte	0x00, 0xf0, 0x21, 0x00


	//----- nvinfo : EIATTR_KPARAM_INFO
	.align		4
.L_3819:
        /*0038*/ 	.byte	0x04, 0x17
        /*003a*/ 	.short	(.L_3821 - .L_3820)
.L_3820:
        /*003c*/ 	.word	0x00000000
        /*0040*/ 	.short	0x0007
        /*0042*/ 	.short	0x0038
        /*0044*/ 	.byte	0x00, 0xf0, 0x21, 0x00


	//----- nvinfo : EIATTR_KPARAM_INFO
	.align		4
.L_3821:
        /*0048*/ 	.byte	0x04, 0x17
        /*004a*/ 	.short	(.L_3823 - .L_3822)
.L_3822:
        /*004c*/ 	.word	0x00000000
        /*0050*/ 	.short	0x0006
        /*0052*/ 	.short	0x0030
        /*0054*/ 	.byte	0x00, 0xf0, 0x21, 0x00


	//----- nvinfo : EIATTR_KPARAM_INFO
	.align		4
.L_3823:
        /*0058*/ 	.byte	0x04, 0x17
        /*005a*/ 	.short	(.L_3825 - .L_3824)
.L_3824:
        /*005c*/ 	.word	0x00000000
        /*0060*/ 	.short	0x0005
        /*0062*/ 	.short	0x0028
        /*0064*/ 	.byte	0x00, 0xf0, 0x21, 0x00


	//----- nvinfo : EIATTR_KPARAM_INFO
	.align		4
.L_3825:
        /*0068*/ 	.byte	0x04, 0x17
        /*006a*/ 	.short	(.L_3827 - .L_3826)
.L_3826:
        /*006c*/ 	.word	0x00000000
        /*0070*/ 	.short	0x0004
        /*0072*/ 	.short	0x0020
        /*0074*/ 	.byte	0x00, 0xf0, 0x21, 0x00


	//----- nvinfo : EIATTR_KPARAM_INFO
	.align		4
.L_3827:
        /*0078*/ 	.byte	0x04, 0x17
        /*007a*/ 	.short	(.L_3829 - .L_3828)
.L_3828:
        /*007c*/ 	.word	0x00000000
        /*0080*/ 	.short	0x0003
        /*0082*/ 	.short	0x0018
        /*0084*/ 	.byte	0x00, 0xf5, 0x21, 0x00


	//----- nvinfo : EIATTR_KPARAM_INFO
	.align		4
.L_3829:
        /*0088*/ 	.byte	0x04, 0x17
        /*008a*/ 	.short	(.L_3831 - .L_3830)
.L_3830:
        /*008c*/ 	.word	0x00000000
        /*0090*/ 	.short	0x0002
        /*0092*/ 	.short	0x0010
        /*0094*/ 	.byte	0x00, 0xf5, 0x21, 0x00


	//----- nvinfo : EIATTR_KPARAM_INFO
	.align		4
.L_3831:
        /*0098*/ 	.byte	0x04, 0x17
        /*009a*/ 	.short	(.L_3833 - .L_3832)
.L_3832:
        /*009c*/ 	.word	0x00000000
        /*00a0*/ 	.short	0x0001
        /*00a2*/ 	.short	0x0008
        /*00a4*/ 	.byte	0x00, 0xf5, 0x21, 0x00


	//----- nvinfo : EIATTR_KPARAM_INFO
	.align		4
.L_3833:
        /*00a8*/ 	.byte	0x04, 0x17
        /*00aa*/ 	.short	(.L_3835 - .L_3834)
.L_3834:
        /*00ac*/ 	.word	0x00000000
        /*00b0*/ 	.short	0x0000
        /*00b2*/ 	.short	0x0000
        /*00b4*/ 	.byte	0x00, 0xf5, 0x21, 0x00


	//----- nvinfo : EIATTR_SPARSE_MMA_MASK
	.align		4
.L_3835:
        /*00b8*/ 	.byte	0x03, 0x50
        /*00ba*/ 	.short	0x0000


	//----- nvinfo : EIATTR_MAXREG_COUNT
	.align		4
        /*00bc*/ 	.byte	0x03, 0x1b
        /*00be*/ 	.short	0x00ff


	//----- nvinfo : EIATTR_NUM_BARRIERS
	.align		4
        /*00c0*/ 	.byte	0x02, 0x4c
        /*00c2*/ 	.byte	0x01
	.zero		1


	//----- nvinfo : EIATTR_MERCURY_ISA_VERSION
	.align		4
        /*00c4*/ 	.byte	0x03, 0x5f
        /*00c6*/ 	.short	0x0101


	//----- nvinfo : EIATTR_COOP_GROUP_MASK_REGIDS
	.align		4
        /*00c8*/ 	.byte	0x04, 0x29
        /*00ca*/ 	.short	(.L_3837 - .L_3836)


	//   ....[0]....
.L_3836:
        /*00cc*/ 	.word	0xffffffff


	//   ....[1]....
        /*00d0*/ 	.word	0xffffffff


	//   ....[2]....
        /*00d4*/ 	.word	0xffffffff


	//   ....[3]....
        /*00d8*/ 	.word	0xffffffff


	//   ....[4]....
        /*00dc*/ 	.word	0xffffffff


	//   ....[5]....
        /*00e0*/ 	.word	0xffffffff


	//   ....[6]....
        /*00e4*/ 	.word	0xffffffff


	//   ....[7]....
        /*00e8*/ 	.word	0xffffffff


	//   ....[8]....
        /*00ec*/ 	.word	0xffffffff


	//   ....[9]....
        /*00f0*/ 	.word	0xffffffff


	//   ....[10]....
        /*00f4*/ 	.word	0xffffffff


	//   ....[11]....
        /*00f8*/ 	.word	0xffffffff


	//   ....[12]....
        /*00fc*/ 	.word	0xffffffff


	//   ....[13]....
        /*0100*/ 	.word	0xffffffff


	//   ....[14]....
        /*0104*/ 	.word	0xffffffff


	//   ....[15]....
        /*0108*/ 	.word	0xffffffff


	//   ....[16]....
        /*010c*/ 	.word	0xffffffff


	//   ....[17]....
        /*0110*/ 	.word	0xffffffff


	//   ....[18]....
        /*0114*/ 	.word	0xffffffff


	//   ....[19]....
        /*0118*/ 	.word	0xffffffff


	//   ....[20]....
        /*011c*/ 	.word	0xffffffff


	//   ....[21]....
        /*0120*/ 	.word	0xffffffff


	//   ....[22]....
        /*0124*/ 	.word	0xffffffff


	//   ....[23]....
        /*0128*/ 	.word	0xffffffff


	//   ....[24]....
        /*012c*/ 	.word	0xffffffff


	//   ....[25]....
        /*0130*/ 	.word	0xffffffff


	//   ....[26]....
        /*0134*/ 	.word	0xffffffff


	//   ....[27]....
        /*0138*/ 	.word	0xffffffff


	//   ....[28]....
        /*013c*/ 	.word	0xffffffff


	//   ....[29]....
        /*0140*/ 	.word	0xffffffff


	//   ....[30]....
        /*0144*/ 	.word	0xffffffff


	//   ....[31]....
        /*0148*/ 	.word	0xffffffff


	//   ....[32]....
        /*014c*/ 	.word	0xffffffff


	//   ....[33]....
        /*0150*/ 	.word	0xffffffff


	//   ....[34]....
        /*0154*/ 	.word	0xffffffff


	//   ....[35]....
        /*0158*/ 	.word	0xffffffff


	//   ....[36]....
        /*015c*/ 	.word	0xffffffff


	//   ....[37]....
        /*0160*/ 	.word	0xffffffff


	//   ....[38]....
        /*0164*/ 	.word	0xffffffff


	//   ....[39]....
        /*0168*/ 	.word	0xffffffff


	//   ....[40]....
        /*016c*/ 	.word	0xffffffff


	//   ....[41]....
        /*0170*/ 	.word	0xffffffff


	//   ....[42]....
        /*0174*/ 	.word	0xffffffff


	//   ....[43]....
        /*0178*/ 	.word	0xffffffff


	//   ....[44]....
        /*017c*/ 	.word	0xffffffff


	//   ....[45]....
        /*0180*/ 	.word	0xffffffff


	//   ....[46]....
        /*0184*/ 	.word	0xffffffff


	//   ....[47]....
        /*0188*/ 	.word	0xffffffff


	//   ....[48]....
        /*018c*/ 	.word	0xffffffff


	//   ....[49]....
        /*0190*/ 	.word	0xffffffff


	//   ....[50]....
        /*0194*/ 	.word	0xffffffff


	//   ....[51]....
        /*0198*/ 	.word	0xffffffff


	//   ....[52]....
        /*019c*/ 	.word	0xffffffff


	//   ....[53]....
        /*01a0*/ 	.word	0xffffffff


	//   ....[54]....
        /*01a4*/ 	.word	0xffffffff


	//   ....[55]....
        /*01a8*/ 	.word	0xffffffff


	//   ....[56]....
        /*01ac*/ 	.word	0xffffffff


	//   ....[57]....
        /*01b0*/ 	.word	0xffffffff


	//   ....[58]....
        /*01b4*/ 	.word	0xffffffff


	//   ....[59]....
        /*01b8*/ 	.word	0xffffffff


	//   ....[60]....
        /*01bc*/ 	.word	0xffffffff


	//   ....[61]....
        /*01c0*/ 	.word	0xffffffff


	//   ....[62]....
        /*01c4*/ 	.word	0xffffffff


	//   ....[63]....
        /*01c8*/ 	.word	0xffffffff


	//   ....[64]....
        /*01cc*/ 	.word	0xffffffff


	//   ....[65]....
        /*01d0*/ 	.word	0xffffffff


	//   ....[66]....
        /*01d4*/ 	.word	0xffffffff


	//   ....[67]....
        /*01d8*/ 	.word	0xffffffff


	//   ....[68]....
        /*01dc*/ 	.word	0xffffffff


	//   ....[69]....
        /*01e0*/ 	.word	0xffffffff


	//   ....[70]....
        /*01e4*/ 	.word	0xffffffff


	//   ....[71]....
        /*01e8*/ 	.word	0xffffffff


	//   ....[72]....
        /*01ec*/ 	.word	0xffffffff


	//   ....[73]....
        /*01f0*/ 	.word	0xffffffff


	//   ....[74]....
        /*01f4*/ 	.word	0xffffffff


	//   ....[75]....
        /*01f8*/ 	.word	0xffffffff


	//   ....[76]....
        /*01fc*/ 	.word	0xffffffff


	//   ....[77]....
        /*0200*/ 	.word	0xffffffff


	//   ....[78]....
        /*0204*/ 	.word	0xffffffff


	//   ....[79]....
        /*0208*/ 	.word	0xffffffff


	//   ....[80]....
        /*020c*/ 	.word	0xffffffff


	//   ....[81]....
        /*0210*/ 	.word	0xffffffff


	//   ....[82]....
        /*0214*/ 	.word	0xffffffff


	//   ....[83]....
        /*0218*/ 	.word	0xffffffff


	//   ....[84]....
        /*021c*/ 	.word	0xffffffff


	//   ....[85]....
        /*0220*/ 	.word	0xffffffff


	//   ....[86]....
        /*0224*/ 	.word	0xffffffff


	//   ....[87]....
        /*0228*/ 	.word	0xffffffff


	//   ....[88]....
        /*022c*/ 	.word	0xffffffff


	//   ....[89]....
        /*0230*/ 	.word	0xffffffff


	//   ....[90]....
        /*0234*/ 	.word	0xffffffff


	//   ....[91]....
        /*0238*/ 	.word	0xffffffff


	//   ....[92]....
        /*023c*/ 	.word	0xffffffff


	//   ....[93]....
        /*0240*/ 	.word	0xffffffff


	//   ....[94]....
        /*0244*/ 	.word	0xffffffff


	//   ....[95]....
        /*0248*/ 	.word	0xffffffff


	//   ....[96]....
        /*024c*/ 	.word	0xffffffff


	//   ....[97]....
        /*0250*/ 	.word	0xffffffff


	//   ....[98]....
        /*0254*/ 	.word	0xffffffff


	//   ....[99]....
        /*0258*/ 	.word	0xffffffff


	//   ....[100]....
        /*025c*/ 	.word	0xffffffff


	//   ....[101]....
        /*0260*/ 	.word	0xffffffff


	//   ....[102]....
        /*0264*/ 	.word	0xffffffff


	//   ....[103]....
        /*0268*/ 	.word	0xffffffff


	//   ....[104]....
        /*026c*/ 	.word	0xffffffff


	//   ....[105]....
        /*0270*/ 	.word	0xffffffff


	//   ....[106]....
        /*0274*/ 	.word	0xffffffff


	//   ....[107]....
        /*0278*/ 	.word	0xffffffff


	//   ....[108]....
        /*027c*/ 	.word	0xffffffff


	//   ....[109]....
        /*0280*/ 	.word	0xffffffff


	//   ....[110]....
        /*0284*/ 	.word	0xffffffff


	//   ....[111]....
        /*0288*/ 	.word	0xffffffff


	//   ....[112]....
        /*028c*/ 	.word	0xffffffff


	//   ....[113]....
        /*0290*/ 	.word	0xffffffff


	//   ....[114]....
        /*0294*/ 	.word	0xffffffff


	//   ....[115]....
        /*0298*/ 	.word	0xffffffff


	//   ....[116]....
        /*029c*/ 	.word	0xffffffff


	//   ....[117]....
        /*02a0*/ 	.word	0xffffffff


	//   ....[118]....
        /*02a4*/ 	.word	0xffffffff


	//   ....[119]....
        /*02a8*/ 	.word	0xffffffff


	//   ....[120]....
        /*02ac*/ 	.word	0xffffffff


	//   ....[121]....
        /*02b0*/ 	.word	0xffffffff


	//   ....[122]....
        /*02b4*/ 	.word	0xffffffff


	//   ....[123]....
        /*02b8*/ 	.word	0xffffffff


	//   ....[124]....
        /*02bc*/ 	.word	0xffffffff


	//   ....[125]....
        /*02c0*/ 	.word	0xffffffff


	//   ....[126]....
        /*02c4*/ 	.word	0xffffffff


	//   ....[127]....
        /*02c8*/ 	.word	0xffffffff


	//   ....[128]....
        /*02cc*/ 	.word	0xffffffff


	//   ....[129]....
        /*02d0*/ 	.word	0xffffffff


	//   ....[130]....
        /*02d4*/ 	.word	0xffffffff


	//   ....[131]....
        /*02d8*/ 	.word	0xffffffff


	//   ....[132]....
        /*02dc*/ 	.word	0xffffffff


	//   ....[133]....
        /*02e0*/ 	.word	0xffffffff


	//   ....[134]....
        /*02e4*/ 	.word	0xffffffff


	//   ....[135]....
        /*02e8*/ 	.word	0xffffffff


	//   ....[136]....
        /*02ec*/ 	.word	0xffffffff


	//   ....[137]....
        /*02f0*/ 	.word	0xffffffff


	//   ....[138]....
        /*02f4*/ 	.word	0xffffffff


	//   ....[139]....
        /*02f8*/ 	.word	0xffffffff


	//   ....[140]....
        /*02fc*/ 	.word	0xffffffff


	//   ....[141]....
        /*0300*/ 	.word	0xffffffff


	//   ....[142]....
        /*0304*/ 	.word	0xffffffff


	//   ....[143]....
        /*0308*/ 	.word	0xffffffff


	//   ....[144]....
        /*030c*/ 	.word	0xffffffff


	//   ....[145]....
        /*0310*/ 	.word	0xffffffff


	//   ....[146]....
        /*0314*/ 	.word	0xffffffff


	//   ....[147]....
        /*0318*/ 	.word	0xffffffff


	//   ....[148]....
        /*031c*/ 	.word	0xffffffff


	//   ....[149]....
        /*0320*/ 	.word	0xffffffff


	//   ....[150]....
        /*0324*/ 	.word	0xffffffff


	//   ....[151]....
        /*0328*/ 	.word	0xffffffff


	//   ....[152]....
        /*032c*/ 	.word	0xffffffff


	//   ....[153]....
        /*0330*/ 	.word	0xffffffff


	//   ....[154]....
        /*0334*/ 	.word	0xffffffff


	//   ....[155]....
        /*0338*/ 	.word	0xffffffff


	//   ....[156]....
        /*033c*/ 	.word	0xffffffff


	//   ....[157]....
        /*0340*/ 	.word	0xffffffff


	//   ....[158]....
        /*0344*/ 	.word	0xffffffff


	//   ....[159]....
        /*0348*/ 	.word	0xffffffff


	//   ....[160]....
        /*034c*/ 	.word	0xffffffff


	//   ....[161]....
        /*0350*/ 	.word	0xffffffff


	//   ....[162]....
        /*0354*/ 	.word	0xffffffff


	//   ....[163]....
        /*0358*/ 	.word	0xffffffff


	//   ....[164]....
        /*035c*/ 	.word	0xffffffff


	//   ....[165]....
        /*0360*/ 	.word	0xffffffff


	//   ....[166]....
        /*0364*/ 	.word	0xffffffff


	//   ....[167]....
        /*0368*/ 	.word	0xffffffff


	//   ....[168]....
        /*036c*/ 	.word	0xffffffff


	//   ....[169]....
        /*0370*/ 	.word	0xffffffff


	//   ....[170]....
        /*0374*/ 	.word	0xffffffff


	//   ....[171]....
        /*0378*/ 	.word	0xffffffff


	//   ....[172]....
        /*037c*/ 	.word	0xffffffff


	//   ....[173]....
        /*0380*/ 	.word	0xffffffff


	//   ....[174]....
        /*0384*/ 	.word	0xffffffff


	//   ....[175]....
        /*0388*/ 	.word	0xffffffff


	//   ....[176]....
        /*038c*/ 	.word	0xffffffff


	//   ....[177]....
        /*0390*/ 	.word	0xffffffff


	//   ....[178]....
        /*0394*/ 	.word	0xffffffff


	//   ....[179]....
        /*0398*/ 	.word	0xffffffff


	//   ....[180]....
        /*039c*/ 	.word	0xffffffff


	//   ....[181]....
        /*03a0*/ 	.word	0xffffffff


	//   ....[182]....
        /*03a4*/ 	.word	0xffffffff


	//   ....[183]....
        /*03a8*/ 	.word	0xffffffff


	//   ....[184]....
        /*03ac*/ 	.word	0xffffffff


	//   ....[185]....
        /*03b0*/ 	.word	0xffffffff


	//   ....[186]....
        /*03b4*/ 	.word	0x05000006


	//   ....[187]....
        /*03b8*/ 	.word	0x05000006


	//   ....[188]....
        /*03bc*/ 	.word	0x05000006


	//   ....[189]....
        /*03c0*/ 	.word	0x05000006


	//   ....[190]....
        /*03c4*/ 	.word	0x05000006


	//   ....[191]....
        /*03c8*/ 	.word	0x05000006


	//   ....[192]....
        /*03cc*/ 	.word	0x05000006


	//   ....[193]....
        /*03d0*/ 	.word	0x05000006


	//   ....[194]....
        /*03d4*/ 	.word	0x05000006


	//   ....[195]....
        /*03d8*/ 	.word	0x05000006


	//   ....[196]....
        /*03dc*/ 	.word	0x05000006


	//   ....[197]....
        /*03e0*/ 	.word	0x05000006


	//   ....[198]....
        /*03e4*/ 	.word	0x05000006


	//   ....[199]....
        /*03e8*/ 	.word	0x05000006


	//   ....[200]....
        /*03ec*/ 	.word	0x05000006


	//   ....[201]....
        /*03f0*/ 	.word	0x05000006


	//   ....[202]....
        /*03f4*/ 	.word	0x05000006


	//   ....[203]....
        /*03f8*/ 	.word	0x05000006


	//   ....[204]....
        /*03fc*/ 	.word	0x05000006


	//   ....[205]....
        /*0400*/ 	.word	0x05000006


	//   ....[206]....
        /*0404*/ 	.word	0x05000006


	//   ....[207]....
        /*0408*/ 	.word	0x05000006


	//   ....[208]....
        /*040c*/ 	.word	0x05000006


	//   ....[209]....
        /*0410*/ 	.word	0x05000006


	//   ....[210]....
        /*0414*/ 	.word	0x05000006


	//   ....[211]....
        /*0418*/ 	.word	0x05000006


	//   ....[212]....
        /*041c*/ 	.word	0x05000006


	//   ....[213]....
        /*0420*/ 	.word	0x05000006


	//   ....[214]....
        /*0424*/ 	.word	0x05000006


	//   ....[215]....
        /*0428*/ 	.word	0x05000006


	//   ....[216]....
        /*042c*/ 	.word	0x05000006


	//   ....[217]....
        /*0430*/ 	.word	0x05000006


	//   ....[218]....
        /*0434*/ 	.word	0x05000006


	//   ....[219]....
        /*0438*/ 	.word	0x05000006


	//   ....[220]....
        /*043c*/ 	.word	0x05000006


	//   ....[221]....
        /*0440*/ 	.word	0x05000006


	//   ....[222]....
        /*0444*/ 	.word	0x05000006


	//   ....[223]....
        /*0448*/ 	.word	0x05000006


	//   ....[224]....
        /*044c*/ 	.word	0x05000006


	//   ....[225]....
        /*0450*/ 	.word	0x05000006


	//   ....[226]....
        /*0454*/ 	.word	0x05000006


	//   ....[227]....
        /*0458*/ 	.word	0x05000006


	//   ....[228]....
        /*045c*/ 	.word	0x05000006


	//   ....[229]....
        /*0460*/ 	.word	0x05000006


	//   ....[230]....
        /*0464*/ 	.word	0x05000006


	//   ....[231]....
        /*0468*/ 	.word	0x05000006


	//   ....[232]....
        /*046c*/ 	.word	0x05000006


	//   ....[233]....
        /*0470*/ 	.word	0x05000006


	//----- nvinfo : EIATTR_COOP_GROUP_INSTR_OFFSETS
	.align		4
.L_3837:
        /*0474*/ 	.byte	0x04, 0x28
        /*0476*/ 	.short	(.L_3839 - .L_3838)


	//   ....[0]....
.L_3838:
        /*0478*/ 	.word	0x00001be0


	//   ....[1]....
        /*047c*/ 	.word	0x00001c20


	//   ....[2]....
        /*0480*/ 	.word	0x00001c60


	//   ....[3]....
        /*0484*/ 	.word	0x00001ca0


	//   ....[4]....
        /*0488*/ 	.word	0x00001ce0


	//   ....[5]....
        /*048c*/ 	.word	0x00001d30


	//   ....[6]....
        /*0490*/ 	.word	0x00001db0


	//   ....[7]....
        /*0494*/ 	.word	0x00001df0


	//   ....[8]....
        /*0498*/ 	.word	0x00001e30


	//   ....[9]....
        /*049c*/ 	.word	0x00001e70


	//   ....[10]....
        /*04a0*/ 	.word	0x00001eb0


	//   ....[11]....
        /*04a4*/ 	.word	0x00002150


	//   ....[12]....
        /*04a8*/ 	.word	0x00002250


	//   ....[13]....
        /*04ac*/ 	.word	0x00002300


	//   ....[14]....
        /*04b0*/ 	.word	0x00002310


	//   ....[15]....
        /*04b4*/ 	.word	0x00002430


	//   ....[16]....
        /*04b8*/ 	.word	0x00002450


	//   ....[17]....
        /*04bc*/ 	.word	0x00002560


	//   ....[18]....
        /*04c0*/ 	.word	0x00002570


	//   ....[19]....
        /*04c4*/ 	.word	0x00002690


	//   ....[20]....
        /*04c8*/ 	.word	0x000026b0


	//   ....[21]....
        /*04cc*/ 	.word	0x000027c0


	//   ....[22]....
        /*04d0*/ 	.word	0x000027d0


	//   ....[23]....
        /*04d4*/ 	.word	0x000028e0


	//   ....[24]....
        /*04d8*/ 	.word	0x000028f0


	//   ....[25]....
        /*04dc*/ 	.word	0x00002a10


	//   ....[26]....
        /*04e0*/ 	.word	0x00002a30


	//   ....[27]....
        /*04e4*/ 	.word	0x00002b40


	//   ....[28]....
        /*04e8*/ 	.word	0x00002b50


	//   ....[29]....
        /*04ec*/ 	.word	0x00002c60


	//   ....[30]....
        /*04f0*/ 	.word	0x00002c70


	//   ....[31]....
        /*04f4*/ 	.word	0x00002d80


	//   ....[32]....
        /*04f8*/ 	.word	0x00002d90


	//   ....[33]....
        /*04fc*/ 	.word	0x00002e90


	//   ....[34]....
        /*0500*/ 	.word	0x00002ea0


	//   ....[35]....
        /*0504*/ 	.word	0x00002fc0


	//   ....[36]....
        /*0508*/ 	.word	0x00002fd0


	//   ....[37]....
        /*050c*/ 	.word	0x000030e0


	//   ....[38]....
        /*0510*/ 	.word	0x000030f0


	//   ....[39]....
        /*0514*/ 	.word	0x00003200


	//   ....[40]....
        /*0518*/ 	.word	0x00003210


	//   ....[41]....
        /*051c*/ 	.word	0x00003300


	//   ....[42]....
        /*0520*/ 	.word	0x00003310


	//   ....[43]....
        /*0524*/ 	.word	0x00003480


	//   ....[44]....
        /*0528*/ 	.word	0x00003490


	//   ....[45]....
        /*052c*/ 	.word	0x00003580


	//   ....[46]....
        /*0530*/ 	.word	0x00003590


	//   ....[47]....
        /*0534*/ 	.word	0x00003680


	//   ....[48]....
        /*0538*/ 	.word	0x00003690


	//   ....[49]....
        /*053c*/ 	.word	0x00003780


	//   ....[50]....
        /*0540*/ 	.word	0x00003790


	//   ....[51]....
        /*0544*/ 	.word	0x00003880


	//   ....[52]....
        /*0548*/ 	.word	0x00003890


	//   ....[53]....
        /*054c*/ 	.word	0x00003960


	//   ....[54]....
        /*0550*/ 	.word	0x00003a50


	//   ....[55]....
        /*0554*/ 	.word	0x00003a70


	//   ....[56]....
        /*0558*/ 	.word	0x00003b90


	//   ....[57]....
        /*055c*/ 	.word	0x00003bb0


	//   ....[58]....
        /*0560*/ 	.word	0x00003cc0


	//   ....[59]....
        /*0564*/ 	.word	0x00003cd0


	//   ....[60]....
        /*0568*/ 	.word	0x00003df0


	//   ....[61]....
        /*056c*/ 	.word	0x00003e10


	//   ....[62]....
        /*0570*/ 	.word	0x00003f20


	//   ....[63]....
        /*0574*/ 	.word	0x00003f30


	//   ....[64]....
        /*0578*/ 	.word	0x00004040


	//   ....[65]....
        /*057c*/ 	.word	0x00004050


	//   ....[66]....
        /*0580*/ 	.word	0x00004170


	//   ....[67]....
        /*0584*/ 	.word	0x00004190


	//   ....[68]....
        /*0588*/ 	.word	0x000042a0


	//   ....[69]....
        /*058c*/ 	.word	0x000042b0


	//   ....[70]....
        /*0590*/ 	.word	0x000043c0


	//   ....[71]....
        /*0594*/ 	.word	0x000043d0


	//   ....[72]....
        /*0598*/ 	.word	0x000044e0


	//   ....[73]....
        /*059c*/ 	.word	0x000044f0


	//   ....[74]....
        /*05a0*/ 	.word	0x000045f0


	//   ....[75]....
        /*05a4*/ 	.word	0x00004600


	//   ....[76]....
        /*05a8*/ 	.word	0x00004720


	//   ....[77]....
        /*05ac*/ 	.word	0x00004730


	//   ....[78]....
        /*05b0*/ 	.word	0x00004840


	//   ....[79]....
        /*05b4*/ 	.word	0x00004850


	//   ....[80]....
        /*05b8*/ 	.word	0x00004960


	//   ....[81]....
        /*05bc*/ 	.word	0x00004970


	//   ....[82]....
        /*05c0*/ 	.word	0x00004a60


	//   ....[83]....
        /*05c4*/ 	.word	0x00004a70


	//   ....[84]....
        /*05c8*/ 	.word	0x00004bf0


	//   ....[85]....
        /*05cc*/ 	.word	0x00004c00


	//   ....[86]....
        /*05d0*/ 	.word	0x00004cf0


	//   ....[87]....
        /*05d4*/ 	.word	0x00004d00


	//   ....[88]....
        /*05d8*/ 	.word	0x00004df0


	//   ....[89]....
        /*05dc*/ 	.word	0x00004e00


	//   ....[90]....
        /*05e0*/ 	.word	0x00004ef0


	//   ....[91]....
        /*05e4*/ 	.word	0x00004f00


	//   ....[92]....
        /*05e8*/ 	.word	0x00004ff0


	//   ....[93]....
        /*05ec*/ 	.word	0x00005000


	//   ....[94]....
        /*05f0*/ 	.word	0x000050f0


	//   ....[95]....
        /*05f4*/ 	.word	0x00005a50


	//   ....[96]....
        /*05f8*/ 	.word	0x00005d10


	//   ....[97]....
        /*05fc*/ 	.word	0x00005e70


	//   ....[98]....
        /*0600*/ 	.word	0x00005ed0


	//   ....[99]....
        /*0604*/ 	.word	0x00005ee0


	//   ....[100]....
        /*0608*/ 	.word	0x00005fd0


	//   ....[101]....
        /*060c*/ 	.word	0x00005fe0


	//   ....[102]....
        /*0610*/ 	.word	0x000060d0


	//   ....[103]....
        /*0614*/ 	.word	0x000060e0


	//   ....[104]....
        /*0618*/ 	.word	0x000061d0


	//   ....[105]....
        /*061c*/ 	.word	0x000061e0


	//   ....[106]....
        /*0620*/ 	.word	0x000062d0


	//   ....[107]....
        /*0624*/ 	.word	0x000062e0


	//   ....[108]....
        /*0628*/ 	.word	0x000063d0


	//   ....[109]....
        /*062c*/ 	.word	0x000063e0


	//   ....[110]....
        /*0630*/ 	.word	0x000064d0


	//   ....[111]....
        /*0634*/ 	.word	0x000064e0


	//   ....[112]....
        /*0638*/ 	.word	0x000065d0


	//   ....[113]....
        /*063c*/ 	.word	0x000065e0


	//   ....[114]....
        /*0640*/ 	.word	0x000066d0


	//   ....[115]....
        /*0644*/ 	.word	0x000066e0


	//   ....[116]....
        /*0648*/ 	.word	0x000067d0


	//   ....[117]....
        /*064c*/ 	.word	0x000067e0


	//   ....[118]....
        /*0650*/ 	.word	0x000068d0


	//   ....[119]....
        /*0654*/ 	.word	0x000068e0


	//   ....[120]....
        /*0658*/ 	.word	0x000069e0


	//   ....[121]....
        /*065c*/ 	.word	0x000069f0


	//   ....[122]....
        /*0660*/ 	.word	0x00006ae0


	//   ....[123]....
        /*0664*/ 	.word	0x00006af0


	//   ....[124]....
        /*0668*/ 	.word	0x00006be0


	//   ....[125]....
        /*066c*/ 	.word	0x00006bf0


	//   ....[126]....
        /*0670*/ 	.word	0x00006ce0


	//   ....[127]....
        /*0674*/ 	.word	0x00006cf0


	//   ....[128]....
        /*0678*/ 	.word	0x00006e70


	//   ....[129]....
        /*067c*/ 	.word	0x00006e80


	//   ....[130]....
        /*0680*/ 	.word	0x00006f70


	//   ....[131]....
        /*0684*/ 	.word	0x00006f80


	//   ....[132]....
        /*0688*/ 	.word	0x00007070


	//   ....[133]....
        /*068c*/ 	.word	0x00007080


	//   ....[134]....
        /*0690*/ 	.word	0x00007170


	//   ....[135]....
        /*0694*/ 	.word	0x00007180


	//   ....[136]....
        /*0698*/ 	.word	0x00007270


	//   ....[137]....
        /*069c*/ 	.word	0x00007280


	//   ....[138]....
        /*06a0*/ 	.word	0x00007380


	//   ....[139]....
        /*06a4*/ 	.word	0x00007390


	//   ....[140]....
        /*06a8*/ 	.word	0x000073d0


	//   ....[141]....
        /*06ac*/ 	.word	0x00007500


	//   ....[142]....
        /*06b0*/ 	.word	0x00007520


	//   ....[143]....
        /*06b4*/ 	.word	0x00007620


	//   ....[144]....
        /*06b8*/ 	.word	0x00007630


	//   ....[145]....
        /*06bc*/ 	.word	0x00007740


	//   ....[146]....
        /*06c0*/ 	.word	0x00007760


	//   ....[147]....
        /*06c4*/ 	.word	0x00007860


	//   ....[148]....
        /*06c8*/ 	.word	0x00007870


	//   ....[149]....
        /*06cc*/ 	.word	0x00007970


	//   ....[150]....
        /*06d0*/ 	.word	0x00007980


	//   ....[151]....
        /*06d4*/ 	.word	0x00007a80


	//   ....[152]....
        /*06d8*/ 	.word	0x00007aa0


	//   ....[153]....
        /*06dc*/ 	.word	0x00007b90


	//   ....[154]....
        /*06e0*/ 	.word	0x00007ba0


	//   ....[155]....
        /*06e4*/ 	.word	0x00007ca0


	//   ....[156]....
        /*06e8*/ 	.word	0x00007cb0


	//   ....[157]....
        /*06ec*/ 	.word	0x00007db0


	//   ....[158]....
        /*06f0*/ 	.word	0x00007dc0


	//   ....[159]....
        /*06f4*/ 	.word	0x00007ec0


	//   ....[160]....
        /*06f8*/ 	.word	0x00007ee0


	//   ....[161]....
        /*06fc*/ 	.word	0x00007fd0


	//   ....[162]....
        /*0700*/ 	.word	0x00007fe0


	//   ....[163]....
        /*0704*/ 	.word	0x000080f0


	//   ....[164]....
        /*0708*/ 	.word	0x00008100


	//   ....[165]....
        /*070c*/ 	.word	0x00008200


	//   ....[166]....
        /*0710*/ 	.word	0x00008210


	//   ....[167]....
        /*0714*/ 	.word	0x00008310


	//   ....[168]....
        /*0718*/ 	.word	0x00008320


	//   ....[169]....
        /*071c*/ 	.word	0x00008420


	//   ....[170]....
        /*0720*/ 	.word	0x00008440


	//   ....[171]....
        /*0724*/ 	.word	0x000085c0


	//   ....[172]....
        /*0728*/ 	.word	0x000085d0


	//   ....[173]....
        /*072c*/ 	.word	0x000086d0


	//   ....[174]....
        /*0730*/ 	.word	0x000086e0


	//   ....[175]....
        /*0734*/ 	.word	0x000087e0


	//   ....[176]....
        /*0738*/ 	.word	0x000087f0


	//   ....[177]....
        /*073c*/ 	.word	0x000088f0


	//   ....[178]....
        /*0740*/ 	.word	0x00008900


	//   ....[179]....
        /*0744*/ 	.word	0x00008a00


	//   ....[180]....
        /*0748*/ 	.word	0x00008a20


	//   ....[181]....
        /*074c*/ 	.word	0x00008ce0


	//   ....[182]....
        /*0750*/ 	.word	0x00008d00


	//   ....[183]....
        /*0754*/ 	.word	0x00008d20


	//   ....[184]....
        /*0758*/ 	.word	0x00008d40


	//   ....[185]....
        /*075c*/ 	.word	0x00008d60


	//   ....[186]....
        /*0760*/ 	.word	0x00008fb0


	//   ....[187]....
        /*0764*/ 	.word	0x00009040


	//   ....[188]....
        /*0768*/ 	.word	0x000090e0


	//   ....[189]....
        /*076c*/ 	.word	0x00009160


	//   ....[190]....
        /*0770*/ 	.word	0x000091f0


	//   ....[191]....
        /*0774*/ 	.word	0x00009270


	//   ....[192]....
        /*0778*/ 	.word	0x00009310


	//   ....[193]....
        /*077c*/ 	.word	0x00009390


	//   ....[194]....
        /*0780*/ 	.word	0x00009420


	//   ....[195]....
        /*0784*/ 	.word	0x000094a0


	//   ....[196]....
        /*0788*/ 	.word	0x00009530


	//   ....[197]....
        /*078c*/ 	.word	0x000095b0


	//   ....[198]....
        /*0790*/ 	.word	0x00009650


	//   ....[199]....
        /*0794*/ 	.word	0x000096d0


	//   ....[200]....
        /*0798*/ 	.word	0x00009760


	//   ....[201]....
        /*079c*/ 	.word	0x000097e0


	//   ....[202]....
        /*07a0*/ 	.word	0x00009870


	//   ....[203]....
        /*07a4*/ 	.word	0x000098f0


	//   ....[204]....
        /*07a8*/ 	.word	0x00009980


	//   ....[205]....
        /*07ac*/ 	.word	0x00009a00


	//   ....[206]....
        /*07b0*/ 	.word	0x00009aa0


	//   ....[207]....
        /*07b4*/ 	.word	0x00009b20


	//   ....[208]....
        /*07b8*/ 	.word	0x00009bb0


	//   ....[209]....
        /*07bc*/ 	.word	0x00009c30


	//   ....[210]....
        /*07c0*/ 	.word	0x00009cc0


	//   ....[211]....
        /*07c4*/ 	.word	0x00009d40


	//   ....[212]....
        /*07c8*/ 	.word	0x00009dd0


	//   ....[213]....
        /*07cc*/ 	.word	0x00009e50


	//   ....[214]....
        /*07d0*/ 	.word	0x00009ee0


	//   ....[215]....
        /*07d4*/ 	.word	0x00009f60


	//   ....[216]....
        /*07d8*/ 	.word	0x0000a000


	//   ....[217]....
        /*07dc*/ 	.word	0x0000a080


	//   ....[218]....
        /*07e0*/ 	.word	0x0000a110


	//   ....[219]....
        /*07e4*/ 	.word	0x0000a190


	//   ....[220]....
        /*07e8*/ 	.word	0x0000a220


	//   ....[221]....
        /*07ec*/ 	.word	0x0000a2a0


	//   ....[222]....
        /*07f0*/ 	.word	0x0000a330


	//   ....[223]....
        /*07f4*/ 	.word	0x0000a3b0


	//   ....[224]....
        /*07f8*/ 	.word	0x0000a440


	//   ....[225]....
        /*07fc*/ 	.word	0x0000a4c0


	//   ....[226]....
        /*0800*/ 	.word	0x0000a560


	//   ....[227]....
        /*0804*/ 	.word	0x0000a600


	//   ....[228]....
        /*0808*/ 	.word	0x0000a6b0


	//   ....[229]....
        /*080c*/ 	.word	0x0000a750


	//   ....[230]....
        /*0810*/ 	.word	0x0000a7d0


	//   ....[231]....
        /*0814*/ 	.word	0x0000a830


	//   ....[232]....
        /*0818*/ 	.word	0x0000a890


	//   ....[233]....
        /*081c*/ 	.word	0x0000a8f0


	//----- nvinfo : EIATTR_VRC_CTA_INIT_COUNT
	.align		4
.L_3839:
        /*0820*/ 	.byte	0x02, 0x4a
	.zero		1
	.zero		1


	//----- nvinfo : EIATTR_EXIT_INSTR_OFFSETS
	.align		4
        /*0824*/ 	.byte	0x04, 0x1c
        /*0826*/ 	.short	(.L_3841 - .L_3840)


	//   ....[0]....
.L_3840:
        /*0828*/ 	.word	0x00000050


	//   ....[1]....
        /*082c*/ 	.word	0x000000d0


	//   ....[2]....
        /*0830*/ 	.word	0x00001f40


	//   ....[3]....
        /*0834*/ 	.word	0x00005680


	//   ....[4]....
        /*0838*/ 	.word	0x00008f60


	//----- nvinfo : EIATTR_CRS_STACK_SIZE
	.align		4
.L_3841:
        /*083c*/ 	.byte	0x04, 0x1e
        /*083e*/ 	.short	(.L_3843 - .L_3842)
.L_3842:
        /*0840*/ 	.word	0x00000000


	//----- nvinfo : EIATTR_CBANK_PARAM_SIZE
	.align		4
.L_3843:
        /*0844*/ 	.byte	0x03, 0x19
        /*0846*/ 	.short	0x0058


	//----- nvinfo : EIATTR_PARAM_CBANK
	.align		4
        /*0848*/ 	.byte	0x04, 0x0a
        /*084a*/ 	.short	(.L_3845 - .L_3844)
	.align		4
.L_3844:
        /*084c*/ 	.word	index@(.nv.constant0._ZN4vllm3moe25grouped_topk_fused_kernelI6__halfS2_iLNS0_11ScoringFuncE1EEEvPT_PfPT1_PKT0_lllllbd)
        /*0850*/ 	.short	0x0380
        /*0852*/ 	.short	0x0058


	//----- nvinfo : EIATTR_SW_WAR
	.align		4
.L_3845:
        /*0854*/ 	.byte	0x04, 0x36
        /*0856*/ 	.short	(.L_3847 - .L_3846)
.L_3846:
        /*0858*/ 	.word	0x00000008
.L_3847:


//--------------------- .nv.info._ZN4vllm3moe44grouped_topk_fused_small_expert_count_kernelI6__halfS2_iLNS0_11ScoringFuncE1ELi128ELb0ELi8EEEvPT_PfPT1_PKT0_llllllbd --------------------------
	.section	.nv.info._ZN4vllm3moe44grouped_topk_fused_small_expert_count_kernelI6__halfS2_iLNS0_11ScoringFuncE1ELi128ELb0ELi8EEEvPT_PfPT1_PKT0_llllllbd,"",@"SHT_CUDA_INFO"
	.sectionflags	@""
	.align	4


	//----- nvinfo : EIATTR_CUDA_API_VERSION
	.align		4
        /*0000*/ 	.byte	0x04, 0x37
        /*0002*/ 	.short	(.L_3849 - .L_3848)
.L_3848:
        /*0004*/ 	.word	0x00000082


	//----- nvinfo : EIATTR_KPARAM_INFO
	.align		4
.L_3849:
        /*0008*/ 	.byte	0x04, 0x17
        /*000a*/ 	.short	(.L_3851 - .L_3850)
.L_3850:
        /*000c*/ 	.word	0x00000000
        /*0010*/ 	.short	0x000b
        /*0012*/ 	.short	0x0058
        /*0014*/ 	.byte	0x00, 0xf0, 0x21, 0x00


	//----- nvinfo : EIATTR_KPARAM_INFO
	.align		4
.L_3851:
        /*0018*/ 	.byte	0x04, 0x17
        /*001a*/ 	.short	(.L_3853 - .L_3852)
.L_3852:
        /*001c*/ 	.word	0x00000000
        /*0020*/ 	.short	0x000a
        /*0022*/ 	.short	0x0050
        /*0024*/ 	.byte	0x00, 0xf0, 0x05, 0x00


	//----- nvinfo : EIATTR_KPARAM_INFO
	.align		4
.L_3853:
        /*0028*/ 	.byte	0x04, 0x17
        /*002a*/ 	.short	(.L_3855 - .L_3854)
.L_3854:
        /*002c*/ 	.word	0x00000000
        /*0030*/ 	.short	0x0009
        /*0032*/ 	.short	0x0048
        /*0034*/ 	.byte	0x00, 0xf0, 0x21, 0x00


	//----- nvinfo : EIATTR_KPARAM_INFO
	.align		4
.L_3855:
        /*0038*/ 	.byte	0x04, 0x17
        /*003a*/ 	.short	(.L_3857 - .L_3856)
.L_3856:
        /*003c*/ 	.word	0x00000000
        /*0040*/ 	.short	0x0008
        /*0042*/ 	.short	0x0040
        /*0044*/ 	.byte	0x00, 0xf0, 0x21, 0x00


	//----- nvinfo : EIATTR_KPARAM_INFO
	.align		4
.L_3857:
        /*0048*/ 	.byte	0x04, 0x17
        /*004a*/ 	.short	(.L_3859 - .L_3858)
.L_3858:
        /*004c*/ 	.word	0x00000000
        /*0050*/ 	.short	0x0007
        /*0052*/ 	.short	0x0038
        /*0054*/ 	.byte	0x00, 0xf0, 0x21, 0x00


	//----- nvinfo : EIATTR_KPARAM_INFO
	.align		4
.L_3859:
        /*0058*/ 	.byte	0x04, 0x17
        /*005a*/ 	.short	(.L_3861 - .L_3860)
.L_3860:
        /*005c*/ 	.word	0x00000000
        /*0060*/ 	.short	0x0006
        /*0062*/ 	.short	0x0030
        /*0064*/ 	.byte	0x00, 0xf0, 0x21, 0x00


	//----- nvinfo : EIATTR_KPARAM_INFO
	.align		4
.L_3861:
        /*0068*/ 	.byte	0x04, 0x17
        /*006a*/ 	.short	(.L_3863 - .L_3862)
.L_3862:
        /*006c*/ 	.word	0x00000000
        /*0070*/ 	.short	0x0005
        /*0072*/ 	.short	0x0028
        /*0074*/ 	.byte	0x00, 0xf0, 0x21, 0x00


	//----- nvinfo : EIATTR_KPARAM_INFO
	.align		4
.L_3863:
        /*0078*/ 	.byte	0x04, 0x17
        /*007a*/ 	.short	(.L_3865 - .L_3864)
.L_3864:
        /*007c*/ 	.word	0x00000000
        /*0080*/ 	.short	0x0004
        /*0082*/ 	.short	0x0020
        /*0084*/ 	.byte	0x00, 0xf0, 0x21, 0x00


	//----- nvinfo : EIATTR_KPARAM_INFO
	.align		4
.L_3865:
        /*0088*/ 	.byte	0x04, 0x17
        /*008a*/ 	.short	(.L_3867 - .L_3866)
.L_3866:
        /*008c*/ 	.word	0x00000000
        /*0090*/ 	.short	0x0003
        /*0092*/ 	.short	0x0018
        /*0094*/ 	.byte	0x00, 0xf5, 0x21, 0x00


	//----- nvinfo : EIATTR_KPARAM_INFO
	.align		4
.L_3867:
        /*0098*/ 	.byte	0x04, 0x17
        /*009a*/ 	.short	(.L_3869 - .L_3868)
.L_3868:
        /*009c*/ 	.word	0x00000000
        /*00a0*/ 	.short	0x0002
        /*00a2*/ 	.short	0x0010
        /*00a4*/ 	.byte	0x00, 0xf5, 0x21, 0x00


	//----- nvinfo : EIATTR_KPARAM_INFO
	.align		4
.L_3869:
        /*00a8*/ 	.byte	0x04, 0x17
        /*00aa*/ 	.short	(.L_3871 - .L_3870)
.L_3870:
        /*00ac*/ 	.word	0x00000000
        /*00b0*/ 	.short	0x0001
        /*00b2*/ 	.short	0x0008
        /*00b4*/ 	.byte	0x00, 0xf5, 0x21, 0x00


	//----- nvinfo : EIATTR_KPARAM_INFO
	.align		4
.L_3871:
        /*00b8*/ 	.byte	0x04, 0x17
        /*00ba*/ 	.short	(.L_3873 - .L_3872)
.L_3872:
        /*00bc*/ 	.word	0x00000000
        /*00c0*/ 	.short	0x0000
        /*00c2*/ 	.short	0x0000
        /*00c4*/ 	.byte	0x00, 0xf5, 0x21, 0x00


	//----- nvinfo : EIATTR_SPARSE_MMA_MASK
	.align		4
.L_3873:
        /*00c8*/ 	.byte	0x03, 0x50
        /*00ca*/ 	.short	0x0000


	//----- nvinfo : EIATTR_MAXREG_COUNT
	.align		4
        /*00cc*/ 	.byte	0x03, 0x1b
        /*00ce*/ 	.short	0x00ff


	//----- nvinfo : EIATTR_NUM_BARRIERS
	.align		4
        /*00d0*/ 	.byte	0x02, 0x4c
        /*00d2*/ 	.byte	0x01
	.zero		1


	//----- nvinfo : EIATTR_MERCURY_ISA_VERSION
	.align		4
        /*00d4*/ 	.byte	0x03, 0x5f
        /*00d6*/ 	.short	0x0101


	//----- nvinfo : EIATTR_COOP_GROUP_MASK_REGIDS
	.align		4
        /*00d8*/ 	.byte	0x04, 0x29
        /*00da*/ 	.short	(.L_3875 - .L_3874)


	//   ....[0]....
.L_3874:
        /*00dc*/ 	.word	0xffffffff


	//   ....[1]....
        /*00e0*/ 	.word	0xffffffff


	//   ....[2]....
        /*00e4*/ 	.word	0xffffffff


	//   ....[3]....
        /*00e8*/ 	.word	0xffffffff


	//   ....[4]....
        /*00ec*/ 	.word	0xffffffff


	//   ....[5]....
        /*00f0*/ 	.word	0xffffffff


	//   ....[6]....
        /*00f4*/ 	.word	0xffffffff


	//   ....[7]....
        /*00f8*/ 	.word	0xffffffff


	//   ....[8]....
        /*00fc*/ 	.word	0xffffffff


	//   ....[9]....
        /*0100*/ 	.word	0xffffffff


	//   ....[10]....
        /*0104*/ 	.word	0xffffffff


	//   ....[11]....
        /*0108*/ 	.word	0xffffffff


	//   ....[12]....
        /*010c*/ 	.word	0xffffffff


	//   ....[13]....
        /*0110*/ 	.word	0xffffffff


	//   ....[14]....
        /*0114*/ 	.word	0xffffffff


	//   ....[15]....
        /*0118*/ 	.word	0xffffffff


	//   ....[16]....
        /*011c*/ 	.word	0xffffffff


	//   ....[17]....
        /*0120*/ 	.word	0xffffffff


	//   ....[18]....
        /*0124*/ 	.word	0xffffffff


	//   ....[19]....
        /*0128*/ 	.word	0xffffffff


	//   ....[20]....
        /*012c*/ 	.word	0xffffffff


	//   ....[21]....
        /*0130*/ 	.word	0xffffffff


	//   ....[22]....
        /*0134*/ 	.word	0xffffffff


	//   ....[23]....
        /*0138*/ 	.word	0xffffffff


	//   ....[24]....
        /*013c*/ 	.word	0xffffffff


	//   ....[25]....
        /*0140*/ 	.word	0xffffffff


	//   ....[26]....
        /*0144*/ 	.word	0xffffffff


	//   ....[27]....
        /*0148*/ 	.word	0xffffffff


	//   ....[28]....
        /*014c*/ 	.word	0xffffffff


	//   ....[29]....
        /*0150*/ 	.word	0xffffffff


	//   ....[30]....
        /*0154*/ 	.word	0xffffffff


	//   ....[31]....
        /*0158*/ 	.word	0xffffffff


	//   ....[32]....
        /*015c*/ 	.word	0xffffffff


	//   ....[33]....
        /*0160*/ 	.word	0xffffffff


	//   ....[34]....
        /*0164*/ 	.word	0xffffffff


	//   ....[35]....
        /*0168*/ 	.word	0xffffffff


	//   ....[36]....
        /*016c*/ 	.word	0xffffffff


	//   ....[37]....
        /*0170*/ 	.word	0xffffffff


	//   ....[38]....
        /*0174*/ 	.word	0xffffffff


	//   ....[39]....
        /*0178*/ 	.word	0xffffffff


	//   ....[40]....
        /*017c*/ 	.word	0xffffffff


	//   ....[41]....
        /*0180*/ 	.word	0xffffffff


	//   ....[42]....
        /*0184*/ 	.word	0xffffffff


	//   ....[43]....
        /*0188*/ 	.word	0xffffffff


	//   ....[44]....
        /*018c*/ 	.word	0xffffffff


	//   ....[45]....
        /*0190*/ 	.word	0xffffffff


	//   ....[46]....
        /*0194*/ 	.word	0xffffffff


	//   ....[47]....
        /*0198*/ 	.word	0xffffffff


	//   ....[48]....
        /*019c*/ 	.word	0xffffffff


	//   ....[49]....
        /*01a0*/ 	.word	0xffffffff


	//   ....[50]....
        /*01a4*/ 	.word	0xffffffff


	//   ....[51]....
        /*01a8*/ 	.word	0xffffffff


	//   ....[52]....
        /*01ac*/ 	.word	0xffffffff


	//   ....[53]....
        /*01b0*/ 	.word	0xffffffff


	//   ....[54]....
        /*01b4*/ 	.word	0xffffffff


	//   ....[55]....
        /*01b8*/ 	.word	0xffffffff


	//----- nvinfo : EIATTR_COOP_GROUP_INSTR_OFFSETS
	.align		4
.L_3875:
        /*01bc*/ 	.byte	0x04, 0x28
        /*01be*/ 	.short	(.L_3877 - .L_3876)


	//   ....[0]....
.L_3876:
        /*01c0*/ 	.word	0x000000b0


	//   ....[1]....
        /*01c4*/ 	.word	0x00000980


	//   ....[2]....
        /*01c8*/ 	.word	0x00000990


	//   ....[3]....
        /*01cc*/ 	.word	0x000009e0


	//   ....[4]....
        /*01d0*/ 	.word	0x000009f0


	//   ....[5]....
        /*01d4*/ 	.word	0x00000a40


	//   ....[6]....
        /*01d8*/ 	.word	0x00000a50


	//   ....[7]....
        /*01dc*/ 	.word	0x00000aa0


	//   ....[8]....
        /*01e0*/ 	.word	0x00000ab0


	//   ....[9]....
        /*01e4*/ 	.word	0x00000b00


	//   ....[10]....
        /*01e8*/ 	.word	0x00000b10


	//   ....[11]....
        /*01ec*/ 	.word	0x00000bd0


	//   ....[12]....
        /*01f0*/ 	.word	0x00000be0


	//   ....[13]....
        /*01f4*/ 	.word	0x00000c30


	//   ....[14]....
        /*01f8*/ 	.word	0x00000c40


	//   ....[15]....
        /*01fc*/ 	.word	0x00000c90


	//   ....[16]....
        /*0200*/ 	.word	0x00000ca0


	//   ....[17]....
        /*0204*/ 	.word	0x00000cf0


	//   ....[18]....
        /*0208*/ 	.word	0x00000d00


	//   ....[19]....
        /*020c*/ 	.word	0x00000d60


	//   ....[20]....
        /*0210*/ 	.word	0x00000d80


	//   ....[21]....
        /*0214*/ 	.word	0x00000e40


	//   ....[22]....
        /*0218*/ 	.word	0x00000e50


	//   ....[23]....
        /*021c*/ 	.word	0x00000eb0


	//   ....[24]....
        /*0220*/ 	.word	0x00000ec0


	//   ....[25]....
        /*0224*/ 	.word	0x00000f10


	//   ....[26]....
        /*0228*/ 	.word	0x00000f20


	//   ....[27]....
        /*022c*/ 	.word	0x00000f80


	//   ....[28]....
        /*0230*/ 	.word	0x00000fa0


	//   ....[29]....
        /*0234*/ 	.word	0x00001010


	//   ....[30]....
        /*0238*/ 	.word	0x00001020


	//   ....[31]....
        /*023c*/ 	.word	0x000010e0


	//   ....[32]....
        /*0240*/ 	.word	0x000010f0


	//   ....[33]....
        /*0244*/ 	.word	0x00001140


	//   ....[34]....
        /*0248*/ 	.word	0x00001150


	//   ....[35]....
        /*024c*/ 	.word	0x000011a0


	//   ....[36]....
        /*0250*/ 	.word	0x000011b0


	//   ....[37]....
        /*0254*/ 	.word	0x00001210


	//   ....[38]....
        /*0258*/ 	.word	0x00001230


	//   ....[39]....
        /*025c*/ 	.word	0x000012a0


	//   ....[40]....
        /*0260*/ 	.word	0x000012b0


	//   ....[41]....
        /*0264*/ 	.word	0x00001490


	//   ....[42]....
        /*0268*/ 	.word	0x000014d0


	//   ....[43]....
        /*026c*/ 	.word	0x00001550


	//   ....[44]....
        /*0270*/ 	.word	0x00001560


	//   ....[45]....
        /*0274*/ 	.word	0x000015b0


	//   ....[46]....
        /*0278*/ 	.word	0x000015c0


	//   ....[47]....
        /*027c*/ 	.word	0x00001610


	//   ....[48]....
        /*0280*/ 	.word	0x00001620


	//   ....[49]....
        /*0284*/ 	.word	0x00001670


	//   ....[50]....
        /*0288*/ 	.word	0x00001680


	//   ....[51]....
        /*028c*/ 	.word	0x00001880


	//   ....[52]....
        /*0290*/ 	.word	0x000018d0


	//   ....[53]....
        /*0294*/ 	.word	0x000018f0


	//   ....[54]....
        /*0298*/ 	.word	0x00001910


	//   ....[55]....
        /*029c*/ 	.word	0x00001930


	//----- nvinfo : EIATTR_VRC_CTA_INIT_COUNT
	.align		4
.L_3877:
        /*02a0*/ 	.byte	0x02, 0x4a
	.zero		1
	.zero		1


	//----- nvinfo : EIATTR_EXIT_INSTR_OFFSETS
	.align		4
        /*02a4*/ 	.byte	0x04, 0x1c
        /*02a6*/ 	.short	(.L_3879 - .L_3878)


	//   ....[0]....
.L_3878:
        /*02a8*/ 	.word	0x00001c60


	//----- nvinfo : EIATTR_CRS_STACK_SIZE
	.align		4
.L_3879:
        /*02ac*/ 	.byte	0x04, 0x1e
        /*02ae*/ 	.short	(.L_3881 - .L_3880)
.L_3880:
        /*02b0*/ 	.word	0x00000000


	//----- nvinfo : EIATTR_CBANK_PARAM_SIZE
	.align		4
.L_3881:
        /*02b4*/ 	.byte	0x03, 0x19
        /*02b6*/ 	.short	0x0060


	//----- nvinfo : EIATTR_PARAM_CBANK
	.align		4
        /*02b8*/ 	.byte	0x04, 0x0a
        /*02ba*/ 	.short	(.L_3883 - .L_3882)
	.align		4
.L_3882:
        /*02bc*/ 	.word	index@(.nv.constant0._ZN4vllm3moe44grouped_topk_fused_small_expert_count_kernelI6__halfS2_iLNS0_11ScoringFuncE1ELi128ELb0ELi8EEEvPT_PfPT1_PKT0_llllllbd)
        /*02c0*/ 	.short	0x0380
        /*02c2*/ 	.short	0x0060


	//----- nvinfo : EIATTR_SW_WAR
	.align		4
.L_3883:
        /*02c4*/ 	.byte	0x04, 0x36
        /*02c6*/ 	.short	(.L_3885 - .L_3884)
.L_3884:
        /*02c8*/ 	.word	0x00000008
.L_3885:


//--------------------- .nv.info._ZN4vllm3moe44grouped_topk_fused_small_expert_count_kernelI6__halfS2_iLNS0_11ScoringFuncE1ELi384ELb0ELi8EEEvPT_PfPT1_PKT0_llllllbd --------------------------
	.section	.nv.info._ZN4vllm3moe44grouped_topk_fused_small_expert_count_kernelI6__halfS2_iLNS0_11ScoringFuncE1ELi384ELb0ELi8EEEvPT_PfPT1_PKT0_llllllbd,"",@"SHT_CUDA_INFO"
	.sectionflags	@""
	.align	4


	//----- nvinfo : EIATTR_CUDA_API_VERSION
	.align		4
        /*0000*/ 	.byte	0x04, 0x37
        /*0002*/ 	.short	(.L_3887 - .L_3886)
.L_3886:
        /*0004*/ 	.word	0x00000082


	//----- nvinfo : EIATTR_KPARAM_INFO
	.align		4
.L_3887:
        /*0008*/ 	.byte	0x04, 0x17
        /*000a*/ 	.short	(.L_3889 - .L_3888)
.L_3888:
        /*000c*/ 	.word	0x00000000
        /*0010*/ 	.short	0x000b
        /*0012*/ 	.short	0x0058
        /*0014*/ 	.byte	0x00, 0xf0, 0x21, 0x00


	//----- nvinfo : EIATTR_KPARAM_INFO
	.align		4
.L_3889:
        /*0018*/ 	.byte	0x04, 0x17
        /*001a*/ 	.short	(.L_3891 - .L_3890)
.L_3890:
        /*001c*/ 	.word	0x00000000
        /*0020*/ 	.short	0x000a
        /*0022*/ 	.short	0x0050
        /*0024*/ 	.byte	0x00, 0xf0, 0x05, 0x00


	//----- nvinfo : EIATTR_KPARAM_INFO
	.align		4
.L_3891:
        /*0028*/ 	.byte	0x04, 0x17
        /*002a*/ 	.short	(.L_3893 - .L_3892)
.L_3892:
        /*002c*/ 	.word	0x00000000
        /*0030*/ 	.short	0x0009
        /*0032*/ 	.short	0x0048
        /*0034*/ 	.byte	0x00, 0xf0, 0x21, 0x00


	//----- nvinfo : EIATTR_KPARAM_INFO
	.align		4
.L_3893:
        /*0038*/ 	.byte	0x04, 0x17
        /*003a*/ 	.short	(.L_3895 - .L_3894)
.L_3894:
        /*003c*/ 	.word	0x00000000
        /*0040*/ 	.short	0x0008
        /*0042*/ 	.short	0x0040
        /*0044*/ 	.byte	0x00, 0xf0, 0x21, 0x00


	//----- nvinfo : EIATTR_KPARAM_INFO
	.align		4
.L_3895:
        /*0048*/ 	.byte	0x04, 0x17
        /*004a*/ 	.short	(.L_3897 - .L_3896)
.L_3896:
        /*004c*/ 	.word	0x00000000
        /*0050*/ 	.short	0x0007
        /*0052*/ 	.short	0x0038
        /*0054*/ 	.byte	0x00, 0xf0, 0x21, 0x00


	//----- nvinfo : EIATTR_KPARAM_INFO
	.align		4
.L_3897:
        /*0058*/ 	.byte	0x04, 0x17
        /*005a*/ 	.short	(.L_3899 - .L_3898)
.L_3898:
        /*005c*/ 	.word	0x00000000
        /*0060*/ 	.short	0x0006
        /*0062*/ 	.short	0x0030
        /*0064*/ 	.byte	0x00, 0xf0, 0x21, 0x00


	//----- nvinfo : EIATTR_KPARAM_INFO
	.align		4
.L_3899:
        /*0068*/ 	.byte	0x04, 0x17
        /*006a*/ 	.short	(.L_3901 - .L_3900)
.L_3900:
        /*006c*/ 	.word	0x00000000
        /*0070*/ 	.short	0x0005
        /*0072*/ 	.short	0x0028
        /*0074*/ 	.byte	0x00, 0xf0, 0x21, 0x00


	//----- nvinfo : EIATTR_KPARAM_INFO
	.align		4
.L_3901:
        /*0078*/ 	.byte	0x04, 0x17
        /*007a*/ 	.short	(.L_3903 - .L_3902)
.L_3902:
        /*007c*/ 	.word	0x00000000
        /*0080*/ 	.short	0x0004
        /*0082*/ 	.short	0x0020
        /*0084*/ 	.byte	0x00, 0xf0, 0x21, 0x00


	//----- nvinfo : EIATTR_KPARAM_INFO
	.align		4
.L_3903:
        /*0088*/ 	.byte	0x04, 0x17
        /*008a*/ 	.short	(.L_3905 - .L_3904)
.L_3904:
        /*008c*/ 	.word	0x00000000
        /*0090*/ 	.short	0x0003
        /*0092*/ 	.short	0x0018
        /*0094*/ 	.byte	0x00, 0xf5, 0x21, 0x00


	//----- nvinfo : EIATTR_KPARAM_INFO
	.align		4
.L_3905:
        /*0098*/ 	.byte	0x04, 0x17
        /*009a*/ 	.short	(.L_3907 - .L_3906)
.L_3906:
        /*009c*/ 	.word	0x00000000
        /*00a0*/ 	.short	0x0002
        /*00a2*/ 	.short	0x0010
        /*00a4*/ 	.byte	0x00, 0xf5, 0x21, 0x00


	//----- nvinfo : EIATTR_KPARAM_INFO
	.align		4
.L_3907:
        /*00a8*/ 	.byte	0x04, 0x17
        /*00aa*/ 	.short	(.L_3909 - .L_3908)
.L_3908:
        /*00ac*/ 	.word	0x00000000
        /*00b0*/ 	.short	0x0001
        /*00b2*/ 	.short	0x0008
        /*00b4*/ 	.byte	0x00, 0xf5, 0x21, 0x00


	//----- nvinfo : EIATTR_KPARAM_INFO
	.align		4
.L_3909:
        /*00b8*/ 	.byte	0x04, 0x17
        /*00ba*/ 	.short	(.L_3911 - .L_3910)
.L_3910:
        /*00bc*/ 	.word	0x00000000
        /*00c0*/ 	.short	0x0000
        /*00c2*/ 	.short	0x0000
        /*00c4*/ 	.byte	0x00, 0xf5, 0x21, 0x00


	//----- nvinfo : EIATTR_SPARSE_MMA_MASK
	.align		4
.L_3911:
        /*00c8*/ 	.byte	0x03, 0x50
        /*00ca*/ 	.short	0x0000


	//----- nvinfo : EIATTR_MAXREG_COUNT
	.align		4
        /*00cc*/ 	.byte	0x03, 0x1b
        /*00ce*/ 	.short	0x00ff


	//----- nvinfo : EIATTR_NUM_BARRIERS
	.align		4
        /*00d0*/ 	.byte	0x02, 0x4c
        /*00d2*/ 	.byte	0x01
	.zero		1


	//----- nvinfo : EIATTR_MERCURY_ISA_VERSION
	.align		4
        /*00d4*/ 	.byte	0x03, 0x5f
        /*00d6*/ 	.short	0x0101


	//----- nvinfo : EIATTR_COOP_GROUP_MASK_REGIDS
	.align		4
        /*00d8*/ 	.byte	0x04, 0x29
        /*00da*/ 	.short	(.L_3913 - .L_3912)


	//   ....[0]....
.L_3912:
        /*00dc*/ 	.word	0xffffffff


	//   ....[1]....
        /*00e0*/ 	.word	0xffffffff


	//   ....[2]....
        /*00e4*/ 	.word	0xffffffff


	//   ....[3]....
        /*00e8*/ 	.word	0xffffffff


	//   ....[4]....
        /*00ec*/ 	.word	0xffffffff


	//   ....[5]....
        /*00f0*/ 	.word	0xffffffff


	//   ....[6]....
        /*00f4*/ 	.word	0xffffffff


	//   ....[7]....
        /*00f8*/ 	.word	0xffffffff


	//   ....[8]....
        /*00fc*/ 	.word	0xffffffff


	//   ....[9]....
        /*0100*/ 	.word	0xffffffff


	//   ....[10]....
        /*0104*/ 	.word	0xffffffff


	//   ....[11]....
        /*0108*/ 	.word	0xffffffff


	//   ....[12]....
        /*010c*/ 	.word	0xffffffff


	//   ....[13]....
        /*0110*/ 	.word	0xffffffff


	//   ....[14]....
        /*0114*/ 	.word	0xffffffff


	//   ....[15]....
        /*0118*/ 	.word	0xffffffff


	//   ....[16]....
        /*011c*/ 	.word	0xffffffff


	//   ....[17]....
        /*0120*/ 	.word	0xffffffff


	//   ....[18]....
        /*0124*/ 	.word	0xffffffff


	//   ....[19]....
        /*0128*/ 	.word	0xffffffff


	//   ....[20]....
        /*012c*/ 	.word	0xffffffff


	//   ....[21]....
        /*0130*/ 	.word	0xffffffff


	//   ....[22]....
        /*0134*/ 	.word	0xffffffff


	//   ....[23]....
        /*0138*/ 	.word	0xffffffff


	//   ....[24]....
        /*013c*/ 	.word	0xffffffff


	//   ....[25]....
        /*0140*/ 	.word	0xffffffff


	//   ....[26]....
        /*0144*/ 	.word	0xffffffff


	//   ....[27]....
        /*0148*/ 	.word	0xffffffff


	//   ....[28]....
        /*014c*/ 	.word	0xffffffff


	//   ....[29]....
        /*0150*/ 	.word	0xffffffff


	//   ....[30]....
        /*0154*/ 	.word	0xffffffff


	//   ....[31]....
        /*0158*/ 	.word	0xffffffff


	//   ....[32]....
        /*015c*/ 	.word	0xffffffff


	//   ....[33]....
        /*0160*/ 	.word	0xffffffff


	//   ....[34]....
        /*0164*/ 	.word	0xffffffff


	//   ....[35]....
        /*0168*/ 	.word	0xffffffff


	//   ....[36]....
        /*016c*/ 	.word	0xffffffff


	//   ....[37]....
        /*0170*/ 	.word	0xffffffff


	//   ....[38]....
        /*0174*/ 	.word	0xffffffff


	//   ....[39]....
        /*0178*/ 	.word	0xffffffff


	//   ....[40]....
        /*017c*/ 	.word	0xffffffff


	//   ....[41]....
        /*0180*/ 	.word	0xffffffff


	//   ....[42]....
        /*0184*/ 	.word	0xffffffff


	//   ....[43]....
        /*0188*/ 	.word	0xffffffff


	//   ....[44]....
        /*018c*/ 	.word	0xffffffff


	//   ....[45]....
        /*0190*/ 	.word	0xffffffff


	//   ....[46]....
        /*0194*/ 	.word	0xffffffff


	//   ....[47]....
        /*0198*/ 	.word	0xffffffff


	//   ....[48]....
        /*019c*/ 	.word	0xffffffff


	//   ....[49]....
        /*01a0*/ 	.word	0xffffffff


	//   ....[50]....
        /*01a4*/ 	.word	0xffffffff


	//   ....[51]....
        /*01a8*/ 	.word	0xffffffff


	//   ....[52]....
        /*01ac*/ 	.word	0xffffffff


	//   ....[53]....
        /*01b0*/ 	.word	0xffffffff


	//   ....[54]....
        /*01b4*/ 	.word	0xffffffff


	//   ....[55]....
        /*01b8*/ 	.word	0xffffffff


	//   ....[56]....
        /*01bc*/ 	.word	0xffffffff


	//   ....[57]....
        /*01c0*/ 	.word	0xffffffff


	//   ....[58]....
        /*01c4*/ 	.word	0xffffffff


	//   ....[59]....
        /*01c8*/ 	.word	0xffffffff


	//   ....[60]....
        /*01cc*/ 	.word	0xffffffff


	//   ....[61]....
        /*01d0*/ 	.word	0xffffffff


	//   ....[62]....
        /*01d4*/ 	.word	0xffffffff


	//   ....[63]....
        /*01d8*/ 	.word	0xffffffff


	//   ....[64]....
        /*01dc*/ 	.word	0xffffffff


	//   ....[65]....
        /*01e0*/ 	.word	0xffffffff


	//   ....[66]....
        /*01e4*/ 	.word	0xffffffff


	//   ....[67]....
        /*01e8*/ 	.word	0xffffffff


	//   ....[68]....
        /*01ec*/ 	.word	0xffffffff


	//   ....[69]....
        /*01f0*/ 	.word	0xffffffff


	//   ....[70]....
        /*01f4*/ 	.word	0xffffffff


	//   ....[71]....
        /*01f8*/ 	.word	0xffffffff


	//   ....[72]....
        /*01fc*/ 	.word	0xffffffff


	//   ....[73]....
        /*0200*/ 	.word	0xffffffff


	//   ....[74]....
        /*0204*/ 	.word	0xffffffff


	//   ....[75]....
        /*0208*/ 	.word	0xffffffff


	//   ....[76]....
        /*020c*/ 	.word	0xffffffff


	//   ....[77]....
        /*0210*/ 	.word	0xffffffff


	//   ....[78]....
        /*0214*/ 	.word	0xffffffff


	//   ....[79]....
        /*0218*/ 	.word	0xffffffff


	//   ....[80]....
        /*021c*/ 	.word	0xffffffff


	//   ....[81]....
        /*0220*/ 	.word	0xffffffff


	//   ....[82]....
        /*0224*/ 	.word	0xffffffff


	//   ....[83]....
        /*0228*/ 	.word	0xffffffff


	//   ....[84]....
        /*022c*/ 	.word	0xffffffff


	//   ....[85]....
        /*0230*/ 	.word	0xffffffff


	//----- nvinfo : EIATTR_COOP_GROUP_INSTR_OFFSETS
	.align		4
.L_3913:
        /*0234*/ 	.byte	0x04, 0x28
        /*0236*/ 	.short	(.L_3915 - .L_3914)


	//   ....[0]....
.L_3914:
        /*0238*/ 	.word	0x000000b0


	//   ....[1]....
        /*023c*/ 	.word	0x00000a50


	//   ....[2]....
        /*0240*/ 	.word	0x00000a80


	//   ....[3]....
        /*0244*/ 	.word	0x00000b00


	//   ....[4]....
        /*0248*/ 	.word	0x00000b10


	//   ....[5]....
        /*024c*/ 	.word	0x00000b60


	//   ....[6]....
        /*0250*/ 	.word	0x00000b70


	//   ....[7]....
        /*0254*/ 	.word	0x00000bc0


	//   ....[8]....
        /*0258*/ 	.word	0x00000bd0


	//   ....[9]....
        /*025c*/ 	.word	0x00000c20


	//   ....[10]....
        /*0260*/ 	.word	0x00000c30


	//   ....[11]....
        /*0264*/ 	.word	0x00000ce0


	//   ....[12]....
        /*0268*/ 	.word	0x00000d10


	//   ....[13]....
        /*026c*/ 	.word	0x00000d90


	//   ....[14]....
        /*0270*/ 	.word	0x00000da0


	//   ....[15]....
        /*0274*/ 	.word	0x00000df0


	//   ....[16]....
        /*0278*/ 	.word	0x00000e00


	//   ....[17]....
        /*027c*/ 	.word	0x00000e60


	//   ....[18]....
        /*0280*/ 	.word	0x00000e80


	//   ....[19]....
        /*0284*/ 	.word	0x00000ee0


	//   ....[20]....
        /*0288*/ 	.word	0x00000ef0


	//   ....[21]....
        /*028c*/ 	.word	0x00001060


	//   ....[22]....
        /*0290*/ 	.word	0x00001070


	//   ....[23]....
        /*0294*/ 	.word	0x000010c0


	//   ....[24]....
        /*0298*/ 	.word	0x000010d0


	//   ....[25]....
        /*029c*/ 	.word	0x00001120


	//   ....[26]....
        /*02a0*/ 	.word	0x00001130


	//   ....[27]....
        /*02a4*/ 	.word	0x00001180


	//   ....[28]....
        /*02a8*/ 	.word	0x00001190


	//   ....[29]....
        /*02ac*/ 	.word	0x000011e0


	//   ....[30]....
        /*02b0*/ 	.word	0x000011f0


	//   ....[31]....
        /*02b4*/ 	.word	0x000017d0


	//   ....[32]....
        /*02b8*/ 	.word	0x000017e0


	//   ....[33]....
        /*02bc*/ 	.word	0x00001830


	//   ....[34]....
        /*02c0*/ 	.word	0x00001840


	//   ....[35]....
        /*02c4*/ 	.word	0x00001890


	//   ....[36]....
        /*02c8*/ 	.word	0x000018a0


	//   ....[37]....
        /*02cc*/ 	.word	0x000018f0


	//   ....[38]....
        /*02d0*/ 	.word	0x00001900


	//   ....[39]....
        /*02d4*/ 	.word	0x00001950


	//   ....[40]....
        /*02d8*/ 	.word	0x00001960


	//   ....[41]....
        /*02dc*/ 	.word	0x000019f0


	//   ....[42]....
        /*02e0*/ 	.word	0x00001a00


	//   ....[43]....
        /*02e4*/ 	.word	0x00001a50


	//   ....[44]....
        /*02e8*/ 	.word	0x00001a60


	//   ....[45]....
        /*02ec*/ 	.word	0x00001ab0


	//   ....[46]....
        /*02f0*/ 	.word	0x00001ac0


	//   ....[47]....
        /*02f4*/ 	.word	0x00001b10


	//   ....[48]....
        /*02f8*/ 	.word	0x00001b20


	//   ....[49]....
        /*02fc*/ 	.word	0x00001b70


	//   ....[50]....
        /*0300*/ 	.word	0x00001b80


	//   ....[51]....
        /*0304*/ 	.word	0x00001c30


	//   ....[52]....
        /*0308*/ 	.word	0x00001c40


	//   ....[53]....
        /*030c*/ 	.word	0x00001c90


	//   ....[54]....
        /*0310*/ 	.word	0x00001ca0


	//   ....[55]....
        /*0314*/ 	.word	0x00001cf0


	//   ....[56]....
        /*0318*/ 	.word	0x00001d00


	//   ....[57]....
        /*031c*/ 	.word	0x00001d50


	//   ....[58]....
        /*0320*/ 	.word	0x00001d60


	//   ....[59]....
        /*0324*/ 	.word	0x00001db0


	//   ....[60]....
        /*0328*/ 	.word	0x00001dc0


	//   ....[61]....
        /*032c*/ 	.word	0x00001e50


	//   ....[62]....
        /*0330*/ 	.word	0x00001e60


	//   ....[63]....
        /*0334*/ 	.word	0x00001eb0


	//   ....[64]....
        /*0338*/ 	.word	0x00001ec0


	//   ....[65]....
        /*033c*/ 	.word	0x00001f10


	//   ....[66]....
        /*0340*/ 	.word	0x00001f20


	//   ....[67]....
        /*0344*/ 	.word	0x00001f80


	//   ....[68]....
        /*0348*/ 	.word	0x00001f90


	//   ....[69]....
        /*034c*/ 	.word	0x00002000


	//   ....[70]....
        /*0350*/ 	.word	0x00002020


	//   ....[71]....
        /*0354*/ 	.word	0x000022a0


	//   ....[72]....
        /*0358*/ 	.word	0x000022b0


	//   ....[73]....
        /*035c*/ 	.word	0x00002300


	//   ....[74]....
        /*0360*/ 	.word	0x00002310


	//   ....[75]....
        /*0364*/ 	.word	0x00002360


	//   ....[76]....
        /*0368*/ 	.word	0x00002370


	//   ....[77]....
        /*036c*/ 	.word	0x000023c0


	//   ....[78]....
        /*0370*/ 	.word	0x000023d0


	//   ....[79]....
        /*0374*/ 	.word	0x00002420


	//   ....[80]....
        /*0378*/ 	.word	0x00002430


	//   ....[81]....
        /*037c*/ 	.word	0x000026c0


	//   ....[82]....
        /*0380*/ 	.word	0x00002710


	//   ....[83]....
        /*0384*/ 	.word	0x00002730


	//   ....[84]....
        /*0388*/ 	.word	0x00002750


	//   ....[85]....
        /*038c*/ 	.word	0x00002770


	//----- nvinfo : EIATTR_VRC_CTA_INIT_COUNT
	.align		4
.L_3915:
        /*0390*/ 	.byte	0x02, 0x4a
	.zero		1
	.zero		1


	//----- nvinfo : EIATTR_EXIT_INSTR_OFFSETS
	.align		4
        /*0394*/ 	.byte	0x04, 0x1c
        /*0396*/ 	.short	(.L_3917 - .L_3916)


	//   ....[0]....
.L_3916:
        /*0398*/ 	.word	0x00002aa0


	//----- nvinfo : EIATTR_CRS_STACK_SIZE
	.align		4
.L_3917:
        /*039c*/ 	.byte	0x04, 0x1e
        /*039e*/ 	.short	(.L_3919 - .L_3918)
.L_3918:
        /*03a0*/ 	.word	0x00000000


	//----- nvinfo : EIATTR_CBANK_PARAM_SIZE
	.align		4
.L_3919:
        /*03a4*/ 	.byte	0x03, 0x19
        /*03a6*/ 	.short	0x0060


	//----- nvinfo : EIATTR_PARAM_CBANK
	.align		4
        /*03a8*/ 	.byte	0x04, 0x0a
        /*03aa*/ 	.short	(.L_3921 - .L_3920)
	.align		4
.L_3920:
        /*03ac*/ 	.word	index@(.nv.constant0._ZN4vllm3moe44grouped_topk_fused_small_expert_count_kernelI6__halfS2_iLNS0_11ScoringFuncE1ELi384ELb0ELi8EEEvPT_PfPT1_PKT0_llllllbd)
        /*03b0*/ 	.short	0x0380
        /*03b2*/ 	.short	0x0060


	//----- nvinfo : EIATTR_SW_WAR
	.align		4
.L_3921:
        /*03b4*/ 	.byte	0x04, 0x36
        /*03b6*/ 	.short	(.L_3923 - .L_3922)
.L_3922:
        /*03b8*/ 	.word	0x00000008
.L_3923:


//--------------------- .nv.info._ZN4vllm3moe44grouped_topk_fused_small_expert_count_kernelI6__halfS2_iLNS0_11ScoringFuncE1ELi512ELb0ELi8EEEvPT_PfPT1_PKT0_llllllbd --------------------------
	.section	.nv.info._ZN4vllm3moe44grouped_topk_fused_small_expert_count_kernelI6__halfS2_iLNS0_11ScoringFuncE1ELi512ELb0ELi8EEEvPT_PfPT1_PKT0_llllllbd,"",@"SHT_CUDA_INFO"
	.sectionflags	@""
	.align	4


	//----- nvinfo : EIATTR_CUDA_API_VERSION
	.align		4
        /*0000*/ 	.byte	0x04, 0x37
        /*0002*/ 	.short	(.L_3925 - .L_3924)
.L_3924:
        /*0004*/ 	.word	0x00000082


	//----- nvinfo : EIATTR_KPARAM_INFO
	.align		4
.L_3925:
        /*0008*/ 	.byte	0x04, 0x17
        /*000a*/ 	.short	(.L_3927 - .L_3926)
.L_3926:
        /*000c*/ 	.word	0x00000000
        /*0010*/ 	.short	0x000b
        /*0012*/ 	.short	0x0058
        /*0014*/ 	.byte	0x00, 0xf0, 0x21, 0x00


	//----- nvinfo : EIATTR_KPARAM_INFO
	.align		4
.L_3927:
        /*0018*/ 	.byte	0x04, 0x17
        /*001a*/ 	.short	(.L_3929 - .L_3928)
.L_3928:
        /*001c*/ 	.word	0x00000000
        /*0020*/ 	.short	0x000a
        /*0022*/ 	.short	0x0050
        /*0024*/ 	.byte	0x00, 0xf0, 0x05, 0x00


	//----- nvinfo : EIATTR_KPARAM_INFO
	.align		4
.L_3929:
        /*0028*/ 	.byte	0x04, 0x17
        /*002a*/ 	.short	(.L_3931 - .L_3930)
.L_3930:
        /*002c*/ 	.word	0x00000000
        /*0030*/ 	.short	0x0009
        /*0032*/ 	.short	0x0048
        /*0034*/ 	.byte	0x00, 0xf0, 0x21, 0x00


	//----- nvinfo : EIATTR_KPARAM_INFO
	.align		4
.L_3931:
        /*0038*/ 	.byte	0x04, 0x17
        /*003a*/ 	.short	(.L_3933 - .L_3932)
.L_3932:
        /*003c*/ 	.word	0x00000000
        /*0040*/ 	.short	0x0008
        /*0042*/ 	.short	0x0040
        /*0044*/ 	.byte	0x00, 0xf0, 0x21, 0x00


	//----- nvinfo : EIATTR_KPARAM_INFO
	.align		4
.L_3933:
        /*0048*/ 	.byte	0x04, 0x17
        /*004a*/ 	.short	(.L_3935 - .L_3934)
.L_3934:
        /*004c*/ 	.word	0x00000000
        /*0050*/ 	.short	0x0007
        /*0052*/ 	.short	0x0038
        /*0054*/ 	.byte	0x00, 0xf0, 0x21, 0x00


	//----- nvinfo : EIATTR_KPARAM_INFO
	.align		4
.L_3935:
        /*0058*/ 	.byte	0x04, 0x17
        /*005a*/ 	.short	(.L_3937 - .L_3936)
.L_3936:
        /*005c*/ 	.word	0x00000000
        /*0060*/ 	.short	0x0006
        /*0062*/ 	.short	0x0030
        /*0064*/ 	.byte	0x00, 0xf0, 0x21, 0x00


	//----- nvinfo : EIATTR_KPARAM_INFO
	.align		4
.L_3937:
        /*0068*/ 	.byte	0x04, 0x17
        /*006a*/ 	.short	(.L_3939 - .L_3938)
.L_3938:
        /*006c*/ 	.word	0x00000000
        /*0070*/ 	.short	0x0005
        /*0072*/ 	.short	0x0028
        /*0074*/ 	.byte	0x00, 0xf0, 0x21, 0x00


	//----- nvinfo : EIATTR_KPARAM_INFO
	.align		4
.L_3939:
        /*0078*/ 	.byte	0x04, 0x17
        /*007a*/ 	.short	(.L_3941 - .L_3940)
.L_3940:
        /*007c*/ 	.word	0x00000000
        /*0080*/ 	.short	0x0004
        /*0082*/ 	.short	0x0020
        /*0084*/ 	.byte	0x00, 0xf0, 0x21, 0x00


	//----- nvinfo : EIATTR_KPARAM_INFO
	.align		4
.L_3941:
        /*0088*/ 	.byte	0x04, 0x17
        /*008a*/ 	.short	(.L_3943 - .L_3942)
.L_3942:
        /*008c*/ 	.word	0x00000000
        /*0090*/ 	.short	0x0003
        /*0092*/ 	.short	0x0018
        /*0094*/ 	.byte	0x00, 0xf5, 0x21, 0x00


	//----- nvinfo : EIATTR_KPARAM_INFO
	.align		4
.L_3943:
        /*0098*/ 	.byte	0x04, 0x17
        /*009a*/ 	.short	(.L_3945 - .L_3944)
.L_3944:
        /*009c*/ 	.word	0x00000000
        /*00a0*/ 	.short	0x0002
        /*00a2*/ 	.short	0x0010
        /*00a4*/ 	.byte	0x00, 0xf5, 0x21, 0x00


	//----- nvinfo : EIATTR_KPARAM_INFO
	.align		4
.L_3945:
        /*00a8*/ 	.byte	0x04, 0x17
        /*00aa*/ 	.short	(.L_3947 - .L_3946)
.L_3946:
        /*00ac*/ 	.word	0x00000000
        /*00b0*/ 	.short	0x0001
        /*00b2*/ 	.short	0x0008
        /*00b4*/ 	.byte	0x00, 0xf5, 0x21, 0x00


	//----- nvinfo : EIATTR_KPARAM_INFO
	.align		4
.L_3947:
        /*00b8*/ 	.byte	0x04, 0x17
        /*00ba*/ 	.short	(.L_3949 - .L_3948)
.L_3948:
        /*00bc*/ 	.word	0x00000000
        /*00c0*/ 	.short	0x0000
        /*00c2*/ 	.short	0x0000
        /*00c4*/ 	.byte	0x00, 0xf5, 0x21, 0x00


	//----- nvinfo : EIATTR_SPARSE_MMA_MASK
	.align		4
.L_3949:
        /*00c8*/ 	.byte	0x03, 0x50
        /*00ca*/ 	.short	0x0000


	//----- nvinfo : EIATTR_MAXREG_COUNT
	.align		4
        /*00cc*/ 	.byte	0x03, 0x1b
        /*00ce*/ 	.short	0x00ff


	//----- nvinfo : EIATTR_NUM_BARRIERS
	.align		4
        /*00d0*/ 	.byte	0x02, 0x4c
        /*00d2*/ 	.byte	0x01
	.zero		1


	//----- nvinfo : EIATTR_MERCURY_ISA_VERSION
	.align		4
        /*00d4*/ 	.byte	0x03, 0x5f
        /*00d6*/ 	.short	0x0101


	//----- nvinfo : EIATTR_COOP_GROUP_MASK_REGIDS
	.align		4
        /*00d8*/ 	.byte	0x04, 0x29
        /*00da*/ 	.short	(.L_3951 - .L_3950)


	//   ....[0]....
.L_3950:
        /*00dc*/ 	.word	0xffffffff


	//   ....[1]....
        /*00e0*/ 	.word	0xffffffff


	//   ....[2]....
        /*00e4*/ 	.word	0xffffffff


	//   ....[3]....
        /*00e8*/ 	.word	0xffffffff


	//   ....[4]....
        /*00ec*/ 	.word	0xffffffff


	//   ....[5]....
        /*00f0*/ 	.word	0xffffffff


	//   ....[6]....
        /*00f4*/ 	.word	0xffffffff


	//   ....[7]....
        /*00f8*/ 	.word	0xffffffff


	//   ....[8]....
        /*00fc*/ 	.word	0xffffffff


	//   ....[9]....
        /*0100*/ 	.word	0xffffffff


	//   ....[10]....
        /*0104*/ 	.word	0xffffffff


	//   ....[11]....
        /*0108*/ 	.word	0xffffffff


	//   ....[12]....
        /*010c*/ 	.word	0xffffffff


	//   ....[13]....
        /*0110*/ 	.word	0xffffffff


	//   ....[14]....
        /*0114*/ 	.word	0xffffffff


	//   ....[15]....
        /*0118*/ 	.word	0xffffffff


	//   ....[16]....
        /*011c*/ 	.word	0xffffffff


	//   ....[17]....
        /*0120*/ 	.word	0xffffffff


	//   ....[18]....
        /*0124*/ 	.word	0xffffffff


	//   ....[19]....
        /*0128*/ 	.word	0xffffffff


	//   ....[20]....
        /*012c*/ 	.word	0xffffffff


	//   ....[21]....
        /*0130*/ 	.word	0xffffffff


	//   ....[22]....
        /*0134*/ 	.word	0xffffffff


	//   ....[23]....
        /*0138*/ 	.word	0xffffffff


	//   ....[24]....
        /*013c*/ 	.word	0xffffffff


	//   ....[25]....
        /*0140*/ 	.word	0xffffffff


	//   ....[26]....
        /*0144*/ 	.word	0xffffffff


	//   ....[27]....
        /*0148*/ 	.word	0xffffffff


	//   ....[28]....
        /*014c*/ 	.word	0xffffffff


	//   ....[29]....
        /*0150*/ 	.word	0xffffffff


	//   ....[30]....
        /*0154*/ 	.word	0xffffffff


	//   ....[31]....
        /*0158*/ 	.word	0xffffffff


	//   ....[32]....
        /*015c*/ 	.word	0xffffffff


	//   ....[33]....
        /*0160*/ 	.word	0xffffffff


	//   ....[34]....
        /*0164*/ 	.word	0xffffffff


	//   ....[35]....
        /*0168*/ 	.word	0xffffffff


	//   ....[36]....
        /*016c*/ 	.word	0xffffffff


	//   ....[37]....
        /*0170*/ 	.word	0xffffffff


	//   ....[38]....
        /*0174*/ 	.word	0xffffffff


	//   ....[39]....
        /*0178*/ 	.word	0xffffffff


	//   ....[40]....
        /*017c*/ 	.word	0xffffffff


	//   ....[41]....
        /*0180*/ 	.word	0xffffffff


	//   ....[42]....
        /*0184*/ 	.word	0xffffffff


	//   ....[43]....
        /*0188*/ 	.word	0xffffffff


	//   ....[44]....
        /*018c*/ 	.word	0xffffffff


	//   ....[45]....
        /*0190*/ 	.word	0xffffffff


	//   ....[46]....
        /*0194*/ 	.word	0xffffffff


	//   ....[47]....
        /*0198*/ 	.word	0xffffffff


	//   ....[48]....
        /*019c*/ 	.word	0xffffffff


	//   ....[49]....
        /*01a0*/ 	.word	0xffffffff


	//   ....[50]....
        /*01a4*/ 	.word	0xffffffff


	//   ....[51]....
        /*01a8*/ 	.word	0xffffffff


	//   ....[52]....
        /*01ac*/ 	.word	0xffffffff


	//   ....[53]....
        /*01b0*/ 	.word	0xffffffff


	//   ....[54]....
        /*01b4*/ 	.word	0xffffffff


	//   ....[55]....
        /*01b8*/ 	.word	0xffffffff


	//   ....[56]....
        /*01bc*/ 	.word	0xffffffff


	//   ....[57]....
        /*01c0*/ 	.word	0xffffffff


	//   ....[58]....
        /*01c4*/ 	.word	0xffffffff


	//   ....[59]....
        /*01c8*/ 	.word	0xffffffff


	//   ....[60]....
        /*01cc*/ 	.word	0xffffffff


	//   ....[61]....
        /*01d0*/ 	.word	0xffffffff


	//   ....[62]....
        /*01d4*/ 	.word	0xffffffff


	//   ....[63]....
        /*01d8*/ 	.word	0xffffffff


	//   ....[64]....
        /*01dc*/ 	.word	0xffffffff


	//   ....[65]....
        /*01e0*/ 	.word	0xffffffff


	//   ....[66]....
        /*01e4*/ 	.word	0xffffffff


	//   ....[67]....
        /*01e8*/ 	.word	0xffffffff


	//   ....[68]....
        /*01ec*/ 	.word	0xffffffff


	//   ....[69]....
        /*01f0*/ 	.word	0xffffffff


	//   ....[70]....
        /*01f4*/ 	.word	0xffffffff


	//   ....[71]....
        /*01f8*/ 	.word	0xffffffff


	//   ....[72]....
        /*01fc*/ 	.word	0xffffffff


	//   ....[73]....
        /*0200*/ 	.word	0xffffffff


	//   ....[74]....
        /*0204*/ 	.word	0xffffffff


	//   ....[75]....
        /*0208*/ 	.word	0xffffffff


	//   ....[76]....
        /*020c*/ 	.word	0xffffffff


	//   ....[77]....
        /*0210*/ 	.word	0xffffffff


	//   ....[78]....
        /*0214*/ 	.word	0xffffffff


	//   ....[79]....
        /*0218*/ 	.word	0xffffffff


	//   ....[80]....
        /*021c*/ 	.word	0xffffffff


	//   ....[81]....
        /*0220*/ 	.word	0xffffffff


	//   ....[82]....
        /*0224*/ 	.word	0xffffffff


	//   ....[83]....
        /*0228*/ 	.word	0xffffffff


	//   ....[84]....
        /*022c*/ 	.word	0xffffffff


	//   ....[85]....
        /*0230*/ 	.word	0xffffffff


	//----- nvinfo : EIATTR_COOP_GROUP_INSTR_OFFSETS
	.align		4
.L_3951:
        /*0234*/ 	.byte	0x04, 0x28
        /*0236*/ 	.short	(.L_3953 - .L_3952)


	//   ....[0]....
.L_3952:
        /*0238*/ 	.word	0x000000b0


	//   ....[1]....
        /*023c*/ 	.word	0x00000a50


	//   ....[2]....
        /*0240*/ 	.word	0x00000a80


	//   ....[3]....
        /*0244*/ 	.word	0x00000b00


	//   ....[4]....
        /*0248*/ 	.word	0x00000b10


	//   ....[5]....
        /*024c*/ 	.word	0x00000b60


	//   ....[6]....
        /*0250*/ 	.word	0x00000b70


	//   ....[7]....
        /*0254*/ 	.word	0x00000bc0


	//   ....[8]....
        /*0258*/ 	.word	0x00000bd0


	//   ....[9]....
        /*025c*/ 	.word	0x00000c20


	//   ....[10]....
        /*0260*/ 	.word	0x00000c30


	//   ....[11]....
        /*0264*/ 	.word	0x00000ce0


	//   ....[12]....
        /*0268*/ 	.word	0x00000d10


	//   ....[13]....
        /*026c*/ 	.word	0x00000d90


	//   ....[14]....
        /*0270*/ 	.word	0x00000da0


	//   ....[15]....
        /*0274*/ 	.word	0x00000df0


	//   ....[16]....
        /*0278*/ 	.word	0x00000e00


	//   ....[17]....
        /*027c*/ 	.word	0x00000e60


	//   ....[18]....
        /*0280*/ 	.word	0x00000e80


	//   ....[19]....
        /*0284*/ 	.word	0x00000ee0


	//   ....[20]....
        /*0288*/ 	.word	0x00000ef0


	//   ....[21]....
        /*028c*/ 	.word	0x00001060


	//   ....[22]....
        /*0290*/ 	.word	0x00001070


	//   ....[23]....
        /*0294*/ 	.word	0x000010c0


	//   ....[24]....
        /*0298*/ 	.word	0x000010d0


	//   ....[25]....
        /*029c*/ 	.word	0x00001120


	//   ....[26]....
        /*02a0*/ 	.word	0x00001130


	//   ....[27]....
        /*02a4*/ 	.word	0x00001180


	//   ....[28]....
        /*02a8*/ 	.word	0x00001190


	//   ....[29]....
        /*02ac*/ 	.word	0x000011e0


	//   ....[30]....
        /*02b0*/ 	.word	0x000011f0


	//   ....[31]....
        /*02b4*/ 	.word	0x00001760


	//   ....[32]....
        /*02b8*/ 	.word	0x00001770


	//   ....[33]....
        /*02bc*/ 	.word	0x000017c0


	//   ....[34]....
        /*02c0*/ 	.word	0x000017d0


	//   ....[35]....
        /*02c4*/ 	.word	0x00001820


	//   ....[36]....
        /*02c8*/ 	.word	0x00001830


	//   ....[37]....
        /*02cc*/ 	.word	0x00001880


	//   ....[38]....
        /*02d0*/ 	.word	0x00001890


	//   ....[39]....
        /*02d4*/ 	.word	0x000018e0


	//   ....[40]....
        /*02d8*/ 	.word	0x000018f0


	//   ....[41]....
        /*02dc*/ 	.word	0x00001980


	//   ....[42]....
        /*02e0*/ 	.word	0x00001990


	//   ....[43]....
        /*02e4*/ 	.word	0x000019e0


	//   ....[44]....
        /*02e8*/ 	.word	0x000019f0


	//   ....[45]....
        /*02ec*/ 	.word	0x00001a40


	//   ....[46]....
        /*02f0*/ 	.word	0x00001a50


	//   ....[47]....
        /*02f4*/ 	.word	0x00001aa0


	//   ....[48]....
        /*02f8*/ 	.word	0x00001ab0


	//   ....[49]....
        /*02fc*/ 	.word	0x00001b00


	//   ....[50]....
        /*0300*/ 	.word	0x00001b10


	//   ....[51]....
        /*0304*/ 	.word	0x00001bb0


	//   ....[52]....
        /*0308*/ 	.word	0x00001bc0


	//   ....[53]....
        /*030c*/ 	.word	0x00001c10


	//   ....[54]....
        /*0310*/ 	.word	0x00001c20


	//   ....[55]....
        /*0314*/ 	.word	0x00001c70


	//   ....[56]....
        /*0318*/ 	.word	0x00001c80


	//   ....[57]....
        /*031c*/ 	.word	0x00001cd0


	//   ....[58]....
        /*0320*/ 	.word	0x00001ce0


	//   ....[59]....
        /*0324*/ 	.word	0x00001d30


	//   ....[60]....
        /*0328*/ 	.word	0x00001d40


	//   ....[61]....
        /*032c*/ 	.word	0x00001dd0


	//   ....[62]....
        /*0330*/ 	.word	0x00001de0


	//   ....[63]....
        /*0334*/ 	.word	0x00001e30


	//   ....[64]....
        /*0338*/ 	.word	0x00001e40


	//   ....[65]....
        /*033c*/ 	.word	0x00001e90


	//   ....[66]....
        /*0340*/ 	.word	0x00001ea0


	//   ....[67]....
        /*0344*/ 	.word	0x00001f00


	//   ....[68]....
        /*0348*/ 	.word	0x00001f10


	//   ....[69]....
        /*034c*/ 	.word	0x00001f80


	//   ....[70]....
        /*0350*/ 	.word	0x00001fb0


	//   ....[71]....
        /*0354*/ 	.word	0x00002220


	//   ....[72]....
        /*0358*/ 	.word	0x00002240


	//   ....[73]....
        /*035c*/ 	.word	0x00002290


	//   ....[74]....
        /*0360*/ 	.word	0x000022a0


	//   ....[75]....
        /*0364*/ 	.word	0x000022f0


	//   ....[76]....
        /*0368*/ 	.word	0x00002300


	//   ....[77]....
        /*036c*/ 	.word	0x00002350


	//   ....[78]....
        /*0370*/ 	.word	0x00002360


	//   ....[79]....
        /*0374*/ 	.word	0x000023b0


	//   ....[80]....
        /*0378*/ 	.word	0x000023c0


	//   ....[81]....
        /*037c*/ 	.word	0x00002620


	//   ....[82]....
        /*0380*/ 	.word	0x00002670


	//   ....[83]....
        /*0384*/ 	.word	0x00002690


	//   ....[84]....
        /*0388*/ 	.word	0x000026b0


	//   ....[85]....
        /*038c*/ 	.word	0x000026d0


	//----- nvinfo : EIATTR_VRC_CTA_INIT_COUNT
	.align		4
.L_3953:
        /*0390*/ 	.byte	0x02, 0x4a
	.zero		1
	.zero		1


	//----- nvinfo : EIATTR_EXIT_INSTR_OFFSETS
	.align		4
        /*0394*/ 	.byte	0x04, 0x1c
        /*0396*/ 	.short	(.L_3955 - .L_3954)


	//   ....[0]....
.L_3954:
        /*0398*/ 	.word	0x00002a00


	//----- nvinfo : EIATTR_CRS_STACK_SIZE
	.align		4
.L_3955:
        /*039c*/ 	.byte	0x04, 0x1e
        /*039e*/ 	.short	(.L_3957 - .L_3956)
.L_3956:
        /*03a0*/ 	.word	0x00000000


	//----- nvinfo : EIATTR_CBANK_PARAM_SIZE
	.align		4
.L_3957:
        /*03a4*/ 	.byte	0x03, 0x19
        /*03a6*/ 	.short	0x0060


	//----- nvinfo : EIATTR_PARAM_CBANK
	.align		4
        /*03a8*/ 	.byte	0x04, 0x0a
        /*03aa*/ 	.short	(.L_3959 - .L_3958)
	.align		4
.L_3958:
        /*03ac*/ 	.word	index@(.nv.constant0._ZN4vllm3moe44grouped_topk_fused_small_expert_count_kernelI6__halfS2_iLNS0_11ScoringFuncE1ELi512ELb0ELi8EEEvPT_PfPT1_PKT0_llllllbd)
        /*03b0*/ 	.short	0x0380
        /*03b2*/ 	.short	0x0060


	//----- nvinfo : EIATTR_SW_WAR
	.align		4
.L_3959:
        /*03b4*/ 	.byte	0x04, 0x36
        /*03b6*/ 	.short	(.L_3961 - .L_3960)
.L_3960:
        /*03b8*/ 	.word	0x00000008
.L_3961:


//--------------------- .nv.info._ZN4vllm3moe44grouped_topk_fused_small_expert_count_kernelI6__halfS2_iLNS0_11ScoringFuncE1ELi512ELb0ELi22EEEvPT_PfPT1_PKT0_llllllbd --------------------------
	.section	.nv.info._ZN4vllm3moe44grouped_topk_fused_small_expert_count_kernelI6__halfS2_iLNS0_11ScoringFuncE1ELi512ELb0ELi22EEEvPT_PfPT1_PKT0_llllllbd,"",@"SHT_CUDA_INFO"
	.sectionflags	@""
	.align	4


	//----- nvinfo : EIATTR_CUDA_API_VERSION
	.align		4
        /*0000*/ 	.byte	0x04, 0x37
        /*0002*/ 	.short	(.L_3963 - .L_3962)
.L_3962:
        /*0004*/ 	.word	0x00000082


	//----- nvinfo : EIATTR_KPARAM_INFO
	.align		4
.L_3963:
        /*0008*/ 	.byte	0x04, 0x17
        /*000a*/ 	.short	(.L_3965 - .L_3964)
.L_3964:
        /*000c*/ 	.word	0x00000000
        /*0010*/ 	.short	0x000b
        /*0012*/ 	.short	0x0058
        /*0014*/ 	.byte	0x00, 0xf0, 0x21, 0x00


	//----- nvinfo : EIATTR_KPARAM_INFO
	.align		4
.L_3965:
        /*0018*/ 	.byte	0x04, 0x17
        /*001a*/ 	.short	(.L_3967 - .L_3966)
.L_3966:
        /*001c*/ 	.word	0x00000000
        /*0020*/ 	.short	0x000a
        /*0022*/ 	.short	0x0050
        /*0024*/ 	.byte	0x00, 0xf0, 0x05, 0x00


	//----- nvinfo : EIATTR_KPARAM_INFO
	.align		4
.L_3967:
        /*0028*/ 	.byte	0x04, 0x17
        /*002a*/ 	.short	(.L_3969 - .L_3968)
.L_3968:
        /*002c*/ 	.word	0x00000000
        /*0030*/ 	.short	0x0009
        /*0032*/ 	.short	0x0048
        /*0034*/ 	.byte	0x00, 0xf0, 0x21, 0x00


	//----- nvinfo : EIATTR_KPARAM_INFO
	.align		4
.L_3969:
        /*0038*/ 	.byte	0x04, 0x17
        /*003a*/ 	.short	(.L_3971 - .L_3970)
.L_3970:
        /*003c*/ 	.word	0x00000000
        /*0040*/ 	.short	0x0008
        /*0042*/ 	.short	0x0040
        /*0044*/ 	.byte	0x00, 0xf0, 0x21, 0x00


	//----- nvinfo : EIATTR_KPARAM_INFO
	.align		4
.L_3971:
        /*0048*/ 	.byte	0x04, 0x17
        /*004a*/ 	.short	(.L_3973 - .L_3972)
.L_3972:
        /*004c*/ 	.word	0x00000000
        /*0050*/ 	.short	0x0007
        /*0052*/ 	.short	0x0038
        /*0054*/ 	.byte	0x00, 0xf0, 0x21, 0x00


	//----- nvinfo : EIATTR_KPARAM_INFO
	.align		4
.L_3973:
        /*0058*/ 	.byte	0x04, 0x17
        /*005a*/ 	.short	(.L_3975 - .L_3974)
.L_3974:
        /*005c*/ 	.word	0x00000000
        /*0060*/ 	.short	0x0006
        /*0062*/ 	.short	0x0030
        /*0064*/ 	.byte	0x00, 0xf0, 0x21, 0x00


	//----- nvinfo : EIATTR_KPARAM_INFO
	.align		4
.L_3975:
        /*0068*/ 	.byte	0x04, 0x17
        /*006a*/ 	.short	(.L_3977 - .L_3976)
.L_3976:
        /*006c*/ 	.word	0x00000000
        /*0070*/ 	.short	0x0005
        /*0072*/ 	.short	0x0028
        /*0074*/ 	.byte	0x00, 0xf0, 0x21, 0x00


	//----- nvinfo : EIATTR_KPARAM_INFO
	.align		4
.L_3977:
        /*0078*/ 	.byte	0x04, 0x17
        /*007a*/ 	.short	(.L_3979 - .L_3978)
.L_3978:
        /*007c*/ 	.word	0x00000000
        /*0080*/ 	.short	0x0004
        /*0082*/ 	.short	0x0020
        /*0084*/ 	.byte	0x00, 0xf0, 0x21, 0x00


	//----- nvinfo : EIATTR_KPARAM_INFO
	.align		4
.L_3979:
        /*0088*/ 	.byte	0x04, 0x17
        /*008a*/ 	.short	(.L_3981 - .L_3980)
.L_3980:
        /*008c*/ 	.word	0x00000000
        /*0090*/ 	.short	0x0003
        /*0092*/ 	.short	0x0018
        /*0094*/ 	.byte	0x00, 0xf5, 0x21, 0x00


	//----- nvinfo : EIATTR_KPARAM_INFO
	.align		4
.L_3981:
        /*0098*/ 	.byte	0x04, 0x17
        /*009a*/ 	.short	(.L_3983 - .L_3982)
.L_3982:
        /*009c*/ 	.word	0x00000000
        /*00a0*/ 	.short	0x0002
        /*00a2*/ 	.short	0x0010
        /*00a4*/ 	.byte	0x00, 0xf5, 0x21, 0x00


	//----- nvinfo : EIATTR_KPARAM_INFO
	.align		4
.L_3983:
        /*00a8*/ 	.byte	0x04, 0x17
        /*00aa*/ 	.short	(.L_3985 - .L_3984)
.L_3984:
        /*00ac*/ 	.word	0x00000000
        /*00b0*/ 	.short	0x0001
        /*00b2*/ 	.short	0x0008
        /*00b4*/ 	.byte	0x00, 0xf5, 0x21, 0x00


	//----- nvinfo : EIATTR_KPARAM_INFO
	.align		4
.L_3985:
        /*00b8*/ 	.byte	0x04, 0x17
        /*00ba*/ 	.short	(.L_3987 - .L_3986)
.L_3986:
        /*00bc*/ 	.word	0x00000000
        /*00c0*/ 	.short	0x0000
        /*00c2*/ 	.short	0x0000
        /*00c4*/ 	.byte	0x00, 0xf5, 0x21, 0x00


	//----- nvinfo : EIATTR_SPARSE_MMA_MASK
	.align		4
.L_3987:
        /*00c8*/ 	.byte	0x03, 0x50
        /*00ca*/ 	.short	0x0000


	//----- nvinfo : EIATTR_MAXREG_COUNT
	.align		4
        /*00cc*/ 	.byte	0x03, 0x1b
        /*00ce*/ 	.short	0x00ff


	//----- nvinfo : EIATTR_NUM_BARRIERS
	.align		4
        /*00d0*/ 	.byte	0x02, 0x4c
        /*00d2*/ 	.byte	0x01
	.zero		1


	//----- nvinfo : EIATTR_MERCURY_ISA_VERSION
	.align		4
        /*00d4*/ 	.byte	0x03, 0x5f
        /*00d6*/ 	.short	0x0101


	//----- nvinfo : EIATTR_COOP_GROUP_MASK_REGIDS
	.align		4
        /*00d8*/ 	.byte	0x04, 0x29
        /*00da*/ 	.short	(.L_3989 - .L_3988)


	//   ....[0]....
.L_3988:
        /*00dc*/ 	.word	0xffffffff


	//   ....[1]....
        /*00e0*/ 	.word	0xffffffff


	//   ....[2]....
        /*00e4*/ 	.word	0xffffffff


	//   ....[3]....
        /*00e8*/ 	.word	0xffffffff


	//   ....[4]....
        /*00ec*/ 	.word	0xffffffff


	//   ....[5]....
        /*00f0*/ 	.word	0xffffffff


	//   ....[6]....
        /*00f4*/ 	.word	0xffffffff


	//   ....[7]....
        /*00f8*/ 	.word	0xffffffff


	//   ....[8]....
        /*00fc*/ 	.word	0xffffffff


	//   ....[9]....
        /*0100*/ 	.word	0xffffffff


	//   ....[10]....
        /*0104*/ 	.word	0xffffffff


	//   ....[11]....
        /*0108*/ 	.word	0xffffffff


	//   ....[12]....
        /*010c*/ 	.word	0xffffffff


	//   ....[13]....
        /*0110*/ 	.word	0xffffffff


	//   ....[14]....
        /*0114*/ 	.word	0xffffffff


	//   ....[15]....
        /*0118*/ 	.word	0xffffffff


	//   ....[16]....
        /*011c*/ 	.word	0xffffffff


	//   ....[17]....
        /*0120*/ 	.word	0xffffffff


	//   ....[18]....
        /*0124*/ 	.word	0xffffffff


	//   ....[19]....
        /*0128*/ 	.word	0xffffffff


	//   ....[20]....
        /*012c*/ 	.word	0xffffffff


	//   ....[21]....
        /*0130*/ 	.word	0xffffffff


	//   ....[22]....
        /*0134*/ 	.word	0xffffffff


	//   ....[23]....
        /*0138*/ 	.word	0xffffffff


	//   ....[24]....
        /*013c*/ 	.word	0xffffffff


	//   ....[25]....
        /*0140*/ 	.word	0xffffffff


	//   ....[26]....
        /*0144*/ 	.word	0xffffffff


	//   ....[27]....
        /*0148*/ 	.word	0xffffffff


	//   ....[28]....
        /*014c*/ 	.word	0xffffffff


	//   ....[29]....
        /*0150*/ 	.word	0xffffffff


	//   ....[30]....
        /*0154*/ 	.word	0xffffffff


	//   ....[31]....
        /*0158*/ 	.word	0xffffffff


	//   ....[32]....
        /*015c*/ 	.word	0xffffffff


	//   ....[33]....
        /*0160*/ 	.word	0xffffffff


	//   ....[34]....
        /*0164*/ 	.word	0xffffffff


	//   ....[35]....
        /*0168*/ 	.word	0xffffffff


	//   ....[36]....
        /*016c*/ 	.word	0xffffffff


	//   ....[37]....
        /*0170*/ 	.word	0xffffffff


	//   ....[38]....
        /*0174*/ 	.word	0xffffffff


	//   ....[39]....
        /*0178*/ 	.word	0xffffffff


	//   ....[40]....
        /*017c*/ 	.word	0xffffffff


	//   ....[41]....
        /*0180*/ 	.word	0xffffffff


	//   ....[42]....
        /*0184*/ 	.word	0xffffffff


	//   ....[43]....
        /*0188*/ 	.word	0xffffffff


	//   ....[44]....
        /*018c*/ 	.word	0xffffffff


	//   ....[45]....
        /*0190*/ 	.word	0xffffffff


	//   ....[46]....
        /*0194*/ 	.word	0xffffffff


	//   ....[47]....
        /*0198*/ 	.word	0xffffffff


	//   ....[48]....
        /*019c*/ 	.word	0xffffffff


	//   ....[49]....
        /*01a0*/ 	.word	0xffffffff


	//   ....[50]....
        /*01a4*/ 	.word	0xffffffff


	//   ....[51]....
        /*01a8*/ 	.word	0xffffffff


	//   ....[52]....
        /*01ac*/ 	.word	0xffffffff


	//   ....[53]....
        /*01b0*/ 	.word	0xffffffff


	//   ....[54]....
        /*01b4*/ 	.word	0xffffffff


	//   ....[55]....
        /*01b8*/ 	.word	0xffffffff


	//   ....[56]....
        /*01bc*/ 	.word	0xffffffff


	//   ....[57]....
        /*01c0*/ 	.word	0xffffffff


	//   ....[58]....
        /*01c4*/ 	.word	0xffffffff


	//   ....[59]....
        /*01c8*/ 	.word	0xffffffff


	//   ....[60]....
        /*01cc*/ 	.word	0xffffffff


	//   ....[61]....
        /*01d0*/ 	.word	0xffffffff


	//   ....[62]....
        /*01d4*/ 	.word	0xffffffff


	//   ....[63]....
        /*01d8*/ 	.word	0xffffffff


	//   ....[64]....
        /*01dc*/ 	.word	0xffffffff


	//   ....[65]....
        /*01e0*/ 	.word	0xffffffff


	//   ....[66]....
        /*01e4*/ 	.word	0xffffffff


	//   ....[67]....
        /*01e8*/ 	.word	0xffffffff


	//   ....[68]....
        /*01ec*/ 	.word	0xffffffff


	//   ....[69]....
        /*01f0*/ 	.word	0xffffffff


	//   ....[70]....
        /*01f4*/ 	.word	0xffffffff


	//   ....[71]....
        /*01f8*/ 	.word	0xffffffff


	//   ....[72]....
        /*01fc*/ 	.word	0xffffffff


	//   ....[73]....
        /*0200*/ 	.word	0xffffffff


	//   ....[74]....
        /*0204*/ 	.word	0xffffffff


	//   ....[75]....
        /*0208*/ 	.word	0xffffffff


	//   ....[76]....
        /*020c*/ 	.word	0xffffffff


	//   ....[77]....
        /*0210*/ 	.word	0xffffffff


	//   ....[78]....
        /*0214*/ 	.word	0xffffffff


	//   ....[79]....
        /*0218*/ 	.word	0xffffffff


	//   ....[80]....
        /*021c*/ 	.word	0xffffffff


	//   ....[81]....
        /*0220*/ 	.word	0xffffffff


	//   ....[82]....
        /*0224*/ 	.word	0xffffffff


	//   ....[83]....
        /*0228*/ 	.word	0xffffffff


	//   ....[84]....
        /*022c*/ 	.word	0xffffffff


	//   ....[85]....
        /*0230*/ 	.word	0xffffffff


	//----- nvinfo : EIATTR_COOP_GROUP_INSTR_OFFSETS
	.align		4
.L_3989:
        /*0234*/ 	.byte	0x04, 0x28
        /*0236*/ 	.short	(.L_3991 - .L_3990)


	//   ....[0]....
.L_3990:
        /*0238*/ 	.word	0x000000b0


	//   ....[1]....
        /*023c*/ 	.word	0x00000a50


	//   ....[2]....
        /*0240*/ 	.word	0x00000a80


	//   ....[3]....
        /*0244*/ 	.word	0x00000b00


	//   ....[4]....
        /*0248*/ 	.word	0x00000b10


	//   ....[5]....
        /*024c*/ 	.word	0x00000b60


	//   ....[6]....
        /*0250*/ 	.word	0x00000b70


	//   ....[7]....
        /*0254*/ 	.word	0x00000bc0


	//   ....[8]....
        /*0258*/ 	.word	0x00000bd0


	//   ....[9]....
        /*025c*/ 	.word	0x00000c20


	//   ....[10]....
        /*0260*/ 	.word	0x00000c30


	//   ....[11]....
        /*0264*/ 	.word	0x00000ce0


	//   ....[12]....
        /*0268*/ 	.word	0x00000d10


	//   ....[13]....
        /*026c*/ 	.word	0x00000d90


	//   ....[14]....
        /*0270*/ 	.word	0x00000da0


	//   ....[15]....
        /*0274*/ 	.word	0x00000df0


	//   ....[16]....
        /*0278*/ 	.word	0x00000e00


	//   ....[17]....
        /*027c*/ 	.word	0x00000e60


	//   ....[18]....
        /*0280*/ 	.word	0x00000e80


	//   ....[19]....
        /*0284*/ 	.word	0x00000ee0


	//   ....[20]....
        /*0288*/ 	.word	0x00000ef0


	//   ....[21]....
        /*028c*/ 	.word	0x00001060


	//   ....[22]....
        /*0290*/ 	.word	0x00001070


	//   ....[23]....
        /*0294*/ 	.word	0x000010c0


	//   ....[24]....
        /*0298*/ 	.word	0x000010d0


	//   ....[25]....
        /*029c*/ 	.word	0x00001120


	//   ....[26]....
        /*02a0*/ 	.word	0x00001130


	//   ....[27]....
        /*02a4*/ 	.word	0x00001180


	//   ....[28]....
        /*02a8*/ 	.word	0x00001190


	//   ....[29]....
        /*02ac*/ 	.word	0x000011e0


	//   ....[30]....
        /*02b0*/ 	.word	0x000011f0


	//   ....[31]....
        /*02b4*/ 	.word	0x000019e0


	//   ....[32]....
        /*02b8*/ 	.word	0x00001a10


	//   ....[33]....
        /*02bc*/ 	.word	0x00001a70


	//   ....[34]....
        /*02c0*/ 	.word	0x00001a80


	//   ....[35]....
        /*02c4*/ 	.word	0x00001ad0


	//   ....[36]....
        /*02c8*/ 	.word	0x00001ae0


	//   ....[37]....
        /*02cc*/ 	.word	0x00001b30


	//   ....[38]....
        /*02d0*/ 	.word	0x00001b40


	//   ....[39]....
        /*02d4*/ 	.word	0x00001b90


	//   ....[40]....
        /*02d8*/ 	.word	0x00001ba0


	//   ....[41]....
        /*02dc*/ 	.word	0x00001c70


	//   ....[42]....
        /*02e0*/ 	.word	0x00001ca0


	//   ....[43]....
        /*02e4*/ 	.word	0x00001d10


	//   ....[44]....
        /*02e8*/ 	.word	0x00001d20


	//   ....[45]....
        /*02ec*/ 	.word	0x00001d70


	//   ....[46]....
        /*02f0*/ 	.word	0x00001d80


	//   ....[47]....
        /*02f4*/ 	.word	0x00001dd0


	//   ....[48]....
        /*02f8*/ 	.word	0x00001de0


	//   ....[49]....
        /*02fc*/ 	.word	0x00001e40


	//   ....[50]....
        /*0300*/ 	.word	0x00001e60


	//   ....[51]....
        /*0304*/ 	.word	0x00001f30


	//   ....[52]....
        /*0308*/ 	.word	0x00001f50


	//   ....[53]....
        /*030c*/ 	.word	0x00001fb0


	//   ....[54]....
        /*0310*/ 	.word	0x00001fd0


	//   ....[55]....
        /*0314*/ 	.word	0x00002030


	//   ....[56]....
        /*0318*/ 	.word	0x00002040


	//   ....[57]....
        /*031c*/ 	.word	0x00002090


	//   ....[58]....
        /*0320*/ 	.word	0x000020a0


	//   ....[59]....
        /*0324*/ 	.word	0x00002100


	//   ....[60]....
        /*0328*/ 	.word	0x00002130


	//   ....[61]....
        /*032c*/ 	.word	0x000021f0


	//   ....[62]....
        /*0330*/ 	.word	0x00002200


	//   ....[63]....
        /*0334*/ 	.word	0x00002260


	//   ....[64]....
        /*0338*/ 	.word	0x00002280


	//   ....[65]....
        /*033c*/ 	.word	0x000022e0


	//   ....[66]....
        /*0340*/ 	.word	0x000022f0


	//   ....[67]....
        /*0344*/ 	.word	0x00002340


	//   ....[68]....
        /*0348*/ 	.word	0x00002350


	//   ....[69]....
        /*034c*/ 	.word	0x000023a0


	//   ....[70]....
        /*0350*/ 	.word	0x000023b0


	//   ....[71]....
        /*0354*/ 	.word	0x00002590


	//   ....[72]....
        /*0358*/ 	.word	0x000025c0


	//   ....[73]....
        /*035c*/ 	.word	0x00002620


	//   ....[74]....
        /*0360*/ 	.word	0x00002630


	//   ....[75]....
        /*0364*/ 	.word	0x00002680


	//   ....[76]....
        /*0368*/ 	.word	0x00002690


	//   ....[77]....
        /*036c*/ 	.word	0x000026e0


	//   ....[78]....
        /*0370*/ 	.word	0x000026f0


	//   ....[79]....
        /*0374*/ 	.word	0x00002740


	//   ....[80]....
        /*0378*/ 	.word	0x00002750


	//   ....[81]....
        /*037c*/ 	.word	0x000029c0


	//   ....[82]....
        /*0380*/ 	.word	0x00002a10


	//   ....[83]....
        /*0384*/ 	.word	0x00002a30


	//   ....[84]....
        /*0388*/ 	.word	0x00002a50


	//   ....[85]....
        /*038c*/ 	.word	0x00002a70


	//----- nvinfo : EIATTR_VRC_CTA_INIT_COUNT
	.align		4
.L_3991:
        /*0390*/ 	.byte	0x02, 0x4a
	.zero		1
	.zero		1


	//----- nvinfo : EIATTR_EXIT_INSTR_OFFSETS
	.align		4
        /*0394*/ 	.byte	0x04, 0x1c
        /*0396*/ 	.short	(.L_3993 - .L_3992)


	//   ....[0]....
.L_3992:
        /*0398*/ 	.word	0x00002da0


	//----- nvinfo : EIATTR_CRS_STACK_SIZE
	.align		4
.L_3993:
        /*039c*/ 	.byte	0x04, 0x1e
        /*039e*/ 	.short	(.L_3995 - .L_3994)
.L_3994:
        /*03a0*/ 	.word	0x00000000


	//----- nvinfo : EIATTR_CBANK_PARAM_SIZE
	.align		4
.L_3995:
        /*03a4*/ 	.byte	0x03, 0x19
        /*03a6*/ 	.short	0x0060


	//----- nvinfo : EIATTR_PARAM_CBANK
	.align		4
        /*03a8*/ 	.byte	0x04, 0x0a
        /*03aa*/ 	.short	(.L_3997 - .L_3996)
	.align		4
.L_3996:
        /*03ac*/ 	.word	index@(.nv.constant0._ZN4vllm3moe44grouped_topk_fused_small_expert_count_kernelI6__halfS2_iLNS0_11ScoringFuncE1ELi512ELb0ELi22EEEvPT_PfPT1_PKT0_llllllbd)
        /*03b0*/ 	.short	0x0380
        /*03b2*/ 	.short	0x0060


	//----- nvinfo : EIATTR_SW_WAR
	.align		4
.L_3997:
        /*03b4*/ 	.byte	0x04, 0x36
        /*03b6*/ 	.short	(.L_3999 - .L_3998)
.L_3998:
        /*03b8*/ 	.word	0x00000008
.L_3999:


//--------------------- .nv.info._ZN4vllm3moe44grouped_topk_fused_small_expert_count_kernelI6__halfS2_iLNS0_11ScoringFuncE1ELi256ELb1ELi8EEEvPT_PfPT1_PKT0_llllllbd --------------------------
	.section	.nv.info._ZN4vllm3moe44grouped_topk_fused_small_expert_count_kernelI6__halfS2_iLNS0_11ScoringFuncE1ELi256ELb1ELi8EEEvPT_PfPT1_PKT0_llllllbd,"",@"SHT_CUDA_INFO"
	.sectionflags	@""
	.align	4


	//----- nvinfo : EIATTR_CUDA_API_VERSION
	.align		4
        /*0000*/ 	.byte	0x04, 0x37
        /*0002*/ 	.short	(.L_4001 - .L_4000)
.L_4000:
        /*0004*/ 	.word	0x00000082


	//----- nvinfo : EIATTR_KPARAM_INFO
	.align		4
.L_4001:
        /*0008*/ 	.byte	0x04, 0x17
        /*000a*/ 	.short	(.L_4003 - .L_4002)
.L_4002:
        /*000c*/ 	.word	0x00000000
        /*0010*/ 	.short	0x000b
        /*0012*/ 	.short	0x0058
        /*0014*/ 	.byte	0x00, 0xf0, 0x21, 0x00


	//----- nvinfo : EIATTR_KPARAM_INFO
	.align		4
.L_4003:
        /*0018*/ 	.byte	0x04, 0x17
        /*001a*/ 	.short	(.L_4005 - .L_4004)
.L_4004:
        /*001c*/ 	.word	0x00000000
        /*0020*/ 	.short	0x000a
        /*0022*/ 	.short	0x0050
        /*0024*/ 	.byte	0x00, 0xf0, 0x05, 0x00


	//----- nvinfo : EIATTR_KPARAM_INFO
	.align		4
.L_4005:
        /*0028*/ 	.byte	0x04, 0x17
        /*002a*/ 	.short	(.L_4007 - .L_4006)
.L_4006:
        /*002c*/ 	.word	0x00000000
        /*0030*/ 	.short	0x0009
        /*0032*/ 	.short	0x0048
        /*0034*/ 	.byte	0x00, 0xf0, 0x21, 0x00


	//----- nvinfo : EIATTR_KPARAM_INFO
	.align		4
.L_4007:
        /*0038*/ 	.byte	0x04, 0x17
        /*003a*/ 	.short	(.L_4009 - .L_4008)
.L_4008:
        /*003c*/ 	.word	0x00000000
        /*0040*/ 	.short	0x0008
        /*0042*/ 	.short	0x0040
        /*0044*/ 	.byte	0x00, 0xf0, 0x21, 0x00


	//----- nvinfo : EIATTR_KPARAM_INFO
	.align		4
.L_4009:
        /*0048*/ 	.byte	0x04, 0x17
        /*004a*/ 	.short	(.L_4011 - .L_4010)
.L_4010:
        /*004c*/ 	.word	0x00000000
        /*0050*/ 	.short	0x0007
        /*0052*/ 	.short	0x0038
        /*0054*/ 	.byte	0x00, 0xf0, 0x21, 0x00


	//----- nvinfo : EIATTR_KPARAM_INFO
	.align		4
.L_4011:
        /*0058*/ 	.byte	0x04, 0x17
        /*005a*/ 	.short	(.L_4013 - .L_4012)
.L_4012:
        /*005c*/ 	.word	0x00000000
        /*0060*/ 	.short	0x0006
        /*0062*/ 	.short	0x0030
        /*0064*/ 	.byte	0x00, 0xf0, 0x21, 0x00


	//----- nvinfo : EIATTR_KPARAM_INFO
	.align		4
.L_4013:
        /*0068*/ 	.byte	0x04, 0x17
        /*006a*/ 	.short	(.L_4015 - .L_4014)
.L_4014:
        /*006c*/ 	.word	0x00000000
        /*0070*/ 	.short	0x0005
        /*0072*/ 	.short	0x0028
        /*0074*/ 	.byte	0x00, 0xf0, 0x21, 0x00


	//----- nvinfo : EIATTR_KPARAM_INFO
	.align		4
.L_4015:
        /*0078*/ 	.byte	0x04, 0x17
        /*007a*/ 	.short	(.L_4017 - .L_4016)
.L_4016:
        /*007c*/ 	.word	0x00000000
        /*0080*/ 	.short	0x0004
        /*0082*/ 	.short	0x0020
        /*0084*/ 	.byte	0x00, 0xf0, 0x21, 0x00


	//----- nvinfo : EIATTR_KPARAM_INFO
	.align		4
.L_4017:
        /*0088*/ 	.byte	0x04, 0x17
        /*008a*/ 	.short	(.L_4019 - .L_4018)
.L_4018:
        /*008c*/ 	.word	0x00000000
        /*0090*/ 	.short	0x0003
        /*0092*/ 	.short	0x0018
        /*0094*/ 	.byte	0x00, 0xf5, 0x21, 0x00


	//----- nvinfo : EIATTR_KPARAM_INFO
	.align		4
.L_4019:
        /*0098*/ 	.byte	0x04, 0x17
        /*009a*/ 	.short	(.L_4021 - .L_4020)
.L_4020:
        /*009c*/ 	.word	0x00000000
        /*00a0*/ 	.short	0x0002
        /*00a2*/ 	.short	0x0010
        /*00a4*/ 	.byte	0x00, 0xf5, 0x21, 0x00


	//----- nvinfo : EIATTR_KPARAM_INFO
	.align		4
.L_4021:
        /*00a8*/ 	.byte	0x04, 0x17
        /*00aa*/ 	.short	(.L_4023 - .L_4022)
.L_4022:
        /*00ac*/ 	.word	0x00000000
        /*00b0*/ 	.short	0x0001
        /*00b2*/ 	.short	0x0008
        /*00b4*/ 	.byte	0x00, 0xf5, 0x21, 0x00


	//----- nvinfo : EIATTR_KPARAM_INFO
	.align		4
.L_4023:
        /*00b8*/ 	.byte	0x04, 0x17
        /*00ba*/ 	.short	(.L_4025 - .L_4024)
.L_4024:
        /*00bc*/ 	.word	0x00000000
        /*00c0*/ 	.short	0x0000
        /*00c2*/ 	.short	0x0000
        /*00c4*/ 	.byte	0x00, 0xf5, 0x21, 0x00


	//----- nvinfo : EIATTR_SPARSE_MMA_MASK
	.align		4
.L_4025:
        /*00c8*/ 	.byte	0x03, 0x50
        /*00ca*/ 	.short	0x0000


	//----- nvinfo : EIATTR_MAXREG_COUNT
	.align		4
        /*00cc*/ 	.byte	0x03, 0x1b
        /*00ce*/ 	.short	0x00ff


	//----- nvinfo : EIATTR_NUM_BARRIERS
	.align		4
        /*00d0*/ 	.byte	0x02, 0x4c
        /*00d2*/ 	.byte	0x01
	.zero		1


	//----- nvinfo : EIATTR_MERCURY_ISA_VERSION
	.align		4
        /*00d4*/ 	.byte	0x03, 0x5f
        /*00d6*/ 	.short	0x0101


	//----- nvinfo : EIATTR_COOP_GROUP_MASK_REGIDS
	.align		4
        /*00d8*/ 	.byte	0x04, 0x29
        /*00da*/ 	.short	(.L_4027 - .L_4026)


	//   ....[0]....
.L_4026:
        /*00dc*/ 	.word	0xffffffff


	//   ....[1]....
        /*00e0*/ 	.word	0xffffffff


	//   ....[2]....
        /*00e4*/ 	.word	0xffffffff


	//   ....[3]....
        /*00e8*/ 	.word	0xffffffff


	//   ....[4]....
        /*00ec*/ 	.word	0xffffffff


	//   ....[5]....
        /*00f0*/ 	.word	0xffffffff


	//   ....[6]....
        /*00f4*/ 	.word	0xffffffff


	//   ....[7]....
        /*00f8*/ 	.word	0xffffffff


	//   ....[8]....
        /*00fc*/ 	.word	0xffffffff


	//   ....[9]....
        /*0100*/ 	.word	0xffffffff


	//   ....[10]....
        /*0104*/ 	.word	0xffffffff


	//   ....[11]....
        /*0108*/ 	.word	0xffffffff


	//   ....[12]....
        /*010c*/ 	.word	0xffffffff


	//   ....[13]....
        /*0110*/ 	.word	0xffffffff


	//   ....[14]....
        /*0114*/ 	.word	0xffffffff


	//   ....[15]....
        /*0118*/ 	.word	0xffffffff


	//   ....[16]....
        /*011c*/ 	.word	0xffffffff


	//   ....[17]....
        /*0120*/ 	.word	0xffffffff


	//   ....[18]....
        /*0124*/ 	.word	0xffffffff


	//   ....[19]....
        /*0128*/ 	.word	0xffffffff


	//   ....[20]....
        /*012c*/ 	.word	0xffffffff


	//   ....[21]....
        /*0130*/ 	.word	0xffffffff


	//   ....[22]....
        /*0134*/ 	.word	0xffffffff


	//   ....[23]....
        /*0138*/ 	.word	0xffffffff


	//   ....[24]....
        /*013c*/ 	.word	0xffffffff


	//   ....[25]....
        /*0140*/ 	.word	0xffffffff


	//   ....[26]....
        /*0144*/ 	.word	0xffffffff


	//   ....[27]....
        /*0148*/ 	.word	0xffffffff


	//   ....[28]....
        /*014c*/ 	.word	0xffffffff


	//   ....[29]....
        /*0150*/ 	.word	0xffffffff


	//   ....[30]....
        /*0154*/ 	.word	0xffffffff


	//   ....[31]....
        /*0158*/ 	.word	0xffffffff


	//   ....[32]....
        /*015c*/ 	.word	0xffffffff


	//   ....[33]....
        /*0160*/ 	.word	0xffffffff


	//   ....[34]....
        /*0164*/ 	.word	0xffffffff


	//   ....[35]....
        /*0168*/ 	.word	0xffffffff


	//   ....[36]....
        /*016c*/ 	.word	0xffffffff


	//   ....[37]....
        /*0170*/ 	.word	0xffffffff


	//   ....[38]....
        /*0174*/ 	.word	0xffffffff


	//   ....[39]....
        /*0178*/ 	.word	0xffffffff


	//   ....[40]....
        /*017c*/ 	.word	0xffffffff


	//   ....[41]....
        /*0180*/ 	.word	0xffffffff


	//   ....[42]....
        /*0184*/ 	.word	0xffffffff


	//   ....[43]....
        /*0188*/ 	.word	0xffffffff


	//   ....[44]....
        /*018c*/ 	.word	0xffffffff


	//   ....[45]....
        /*0190*/ 	.word	0xffffffff


	//   ....[46]....
        /*0194*/ 	.word	0xffffffff


	//   ....[47]....
        /*0198*/ 	.word	0xffffffff


	//   ....[48]....
        /*019c*/ 	.word	0xffffffff


	//   ....[49]....
        /*01a0*/ 	.word	0xffffffff


	//   ....[50]....
        /*01a4*/ 	.word	0xffffffff


	//   ....[51]....
        /*01a8*/ 	.word	0xffffffff


	//   ....[52]....
        /*01ac*/ 	.word	0xffffffff


	//   ....[53]....
        /*01b0*/ 	.word	0xffffffff


	//   ....[54]....
        /*01b4*/ 	.word	0xffffffff


	//   ....[55]....
        /*01b8*/ 	.word	0xffffffff


	//   ....[56]....
        /*01bc*/ 	.word	0xffffffff


	//   ....[57]....
        /*01c0*/ 	.word	0xffffffff


	//   ....[58]....
        /*01c4*/ 	.word	0xffffffff


	//   ....[59]....
        /*01c8*/ 	.word	0xffffffff


	//   ....[60]....
        /*01cc*/ 	.word	0xffffffff


	//   ....[61]....
        /*01d0*/ 	.word	0xffffffff


	//   ....[62]....
        /*01d4*/ 	.word	0xffffffff


	//   ....[63]....
        /*01d8*/ 	.word	0xffffffff


	//   ....[64]....
        /*01dc*/ 	.word	0xffffffff


	//   ....[65]....
        /*01e0*/ 	.word	0xffffffff


	//   ....[66]....
        /*01e4*/ 	.word	0xffffffff


	//   ....[67]....
        /*01e8*/ 	.word	0xffffffff


	//   ....[68]....
        /*01ec*/ 	.word	0xffffffff


	//   ....[69]....
        /*01f0*/ 	.word	0xffffffff


	//   ....[70]....
        /*01f4*/ 	.word	0xffffffff


	//   ....[71]....
        /*01f8*/ 	.word	0xffffffff


	//   ....[72]....
        /*01fc*/ 	.word	0xffffffff


	//   ....[73]....
        /*0200*/ 	.word	0xffffffff


	//   ....[74]....
        /*0204*/ 	.word	0xffffffff


	//   ....[75]....
        /*0208*/ 	.word	0xffffffff


	//   ....[76]....
        /*020c*/ 	.word	0xffffffff


	//   ....[77]....
        /*0210*/ 	.word	0xffffffff


	//   ....[78]....
        /*0214*/ 	.word	0xffffffff


	//   ....[79]....
        /*0218*/ 	.word	0xffffffff


	//   ....[80]....
        /*021c*/ 	.word	0xffffffff


	//   ....[81]....
        /*0220*/ 	.word	0xffffffff


	//   ....[82]....
        /*0224*/ 	.word	0xffffffff


	//   ....[83]....
        /*0228*/ 	.word	0xffffffff


	//   ....[84]....
        /*022c*/ 	.word	0xffffffff


	//   ....[85]....
        /*0230*/ 	.word	0xffffffff


	//   ....[86]....
        /*0234*/ 	.word	0xffffffff


	//   ....[87]....
        /*0238*/ 	.word	0xffffffff


	//   ....[88]....
        /*023c*/ 	.word	0xffffffff


	//   ....[89]....
        /*0240*/ 	.word	0xffffffff


	//   ....[90]....
        /*0244*/ 	.word	0xffffffff


	//   ....[91]....
        /*0248*/ 	.word	0xffffffff


	//   ....[92]....
        /*024c*/ 	.word	0xffffffff


	//   ....[93]....
        /*0250*/ 	.word	0xffffffff


	//   ....[94]....
        /*0254*/ 	.word	0xffffffff


	//   ....[95]....
        /*0258*/ 	.word	0xffffffff


	//   ....[96]....
        /*025c*/ 	.word	0xffffffff


	//   ....[97]....
        /*0260*/ 	.word	0xffffffff


	//   ....[98]....
        /*0264*/ 	.word	0xffffffff


	//   ....[99]....
        /*0268*/ 	.word	0xffffffff


	//   ....[100]....
        /*026c*/ 	.word	0xffffffff


	//   ....[101]....
        /*0270*/ 	.word	0xffffffff


	//   ....[102]....
        /*0274*/ 	.word	0xffffffff


	//   ....[103]....
        /*0278*/ 	.word	0xffffffff


	//   ....[104]....
        /*027c*/ 	.word	0xffffffff


	//   ....[105]....
        /*0280*/ 	.word	0xffffffff


	//   ....[106]....
        /*0284*/ 	.word	0xffffffff


	//   ....[107]....
        /*0288*/ 	.word	0xffffffff


	//   ....[108]....
        /*028c*/ 	.word	0xffffffff


	//   ....[109]....
        /*0290*/ 	.word	0xffffffff


	//   ....[110]....
        /*0294*/ 	.word	0xffffffff


	//   ....[111]....
        /*0298*/ 	.word	0xffffffff


	//----- nvinfo : EIATTR_COOP_GROUP_INSTR_OFFSETS
	.align		4
.L_4027:
        /*029c*/ 	.byte	0x04, 0x28
        /*029e*/ 	.short	(.L_4029 - .L_4028)


	//   ....[0]....
.L_4028:
        /*02a0*/ 	.word	0x00000060


	//   ....[1]....
        /*02a4*/ 	.word	0x00000270


	//   ....[2]....
        /*02a8*/ 	.word	0x00000330


	//   ....[3]....
        /*02ac*/ 	.word	0x00000370


	//   ....[4]....
        /*02b0*/ 	.word	0x00000380


	//   ....[5]....
        /*02b4*/ 	.word	0x000003d0


	//   ....[6]....
        /*02b8*/ 	.word	0x000003e0


	//   ....[7]....
        /*02bc*/ 	.word	0x00000430


	//   ....[8]....
        /*02c0*/ 	.word	0x00000440


	//   ....[9]....
        /*02c4*/ 	.word	0x00000490


	//   ....[10]....
        /*02c8*/ 	.word	0x000004a0


	//   ....[11]....
        /*02cc*/ 	.word	0x00000520


	//   ....[12]....
        /*02d0*/ 	.word	0x00000570


	//   ....[13]....
        /*02d4*/ 	.word	0x00000580


	//   ....[14]....
        /*02d8*/ 	.word	0x000005f0


	//   ....[15]....
        /*02dc*/ 	.word	0x00000610


	//   ....[16]....
        /*02e0*/ 	.word	0x00000660


	//   ....[17]....
        /*02e4*/ 	.word	0x00000670


	//   ....[18]....
        /*02e8*/ 	.word	0x000006e0


	//   ....[19]....
        /*02ec*/ 	.word	0x00000710


	//   ....[20]....
        /*02f0*/ 	.word	0x000009c0


	//   ....[21]....
        /*02f4*/ 	.word	0x000009d0


	//   ....[22]....
        /*02f8*/ 	.word	0x00000a20


	//   ....[23]....
        /*02fc*/ 	.word	0x00000a30


	//   ....[24]....
        /*0300*/ 	.word	0x00000a80


	//   ....[25]....
        /*0304*/ 	.word	0x00000a90


	//   ....[26]....
        /*0308*/ 	.word	0x00000ae0


	//   ....[27]....
        /*030c*/ 	.word	0x00000af0


	//   ....[28]....
        /*0310*/ 	.word	0x00000b40


	//   ....[29]....
        /*0314*/ 	.word	0x00000b50


	//   ....[30]....
        /*0318*/ 	.word	0x00000be0


	//   ....[31]....
        /*031c*/ 	.word	0x00000c20


	//   ....[32]....
        /*0320*/ 	.word	0x00000c30


	//   ....[33]....
        /*0324*/ 	.word	0x00000c80


	//   ....[34]....
        /*0328*/ 	.word	0x00000c90


	//   ....[35]....
        /*032c*/ 	.word	0x00000ce0


	//   ....[36]....
        /*0330*/ 	.word	0x00000cf0


	//   ....[37]....
        /*0334*/ 	.word	0x00000d40


	//   ....[38]....
        /*0338*/ 	.word	0x00000d50


	//   ....[39]....
        /*033c*/ 	.word	0x00000dd0


	//   ....[40]....
        /*0340*/ 	.word	0x00000e10


	//   ....[41]....
        /*0344*/ 	.word	0x00000e20


	//   ....[42]....
        /*0348*/ 	.word	0x00000e70


	//   ....[43]....
        /*034c*/ 	.word	0x00000e80


	//   ....[44]....
        /*0350*/ 	.word	0x00000ed0


	//   ....[45]....
        /*0354*/ 	.word	0x00000ee0


	//   ....[46]....
        /*0358*/ 	.word	0x00000f30


	//   ....[47]....
        /*035c*/ 	.word	0x00000f40


	//   ....[48]....
        /*0360*/ 	.word	0x00000ff0


	//   ....[49]....
        /*0364*/ 	.word	0x00001040


	//   ....[50]....
        /*0368*/ 	.word	0x00001050


	//   ....[51]....
        /*036c*/ 	.word	0x000010b0


	//   ....[52]....
        /*0370*/ 	.word	0x000010c0


	//   ....[53]....
        /*0374*/ 	.word	0x00001150


	//   ....[54]....
        /*0378*/ 	.word	0x00001180


	//   ....[55]....
        /*037c*/ 	.word	0x00001220


	//   ....[56]....
        /*0380*/ 	.word	0x00001280


	//   ....[57]....
        /*0384*/ 	.word	0x000019a0


	//   ....[58]....
        /*0388*/ 	.word	0x000019c0


	//   ....[59]....
        /*038c*/ 	.word	0x00001a10


	//   ....[60]....
        /*0390*/ 	.word	0x00001a20


	//   ....[61]....
        /*0394*/ 	.word	0x00001a70


	//   ....[62]....
        /*0398*/ 	.word	0x00001a80


	//   ....[63]....
        /*039c*/ 	.word	0x00001ad0


	//   ....[64]....
        /*03a0*/ 	.word	0x00001ae0


	//   ....[65]....
        /*03a4*/ 	.word	0x00001b30


	//   ....[66]....
        /*03a8*/ 	.word	0x00001b40


	//   ....[67]....
        /*03ac*/ 	.word	0x00001c00


	//   ....[68]....
        /*03b0*/ 	.word	0x00001c30


	//   ....[69]....
        /*03b4*/ 	.word	0x00001c80


	//   ....[70]....
        /*03b8*/ 	.word	0x00001c90


	//   ....[71]....
        /*03bc*/ 	.word	0x00001ce0


	//   ....[72]....
        /*03c0*/ 	.word	0x00001cf0


	//   ....[73]....
        /*03c4*/ 	.word	0x00001d40


	//   ....[74]....
        /*03c8*/ 	.word	0x00001d50


	//   ....[75]....
        /*03cc*/ 	.word	0x00001da0


	//   ....[76]....
        /*03d0*/ 	.word	0x00001db0


	//   ....[77]....
        /*03d4*/ 	.word	0x00001e60


	//   ....[78]....
        /*03d8*/ 	.word	0x00001e70


	//   ....[79]....
        /*03dc*/ 	.word	0x00001ec0


	//   ....[80]....
        /*03e0*/ 	.word	0x00001ed0


	//   ....[81]....
        /*03e4*/ 	.word	0x00001f20


	//   ....[82]....
        /*03e8*/ 	.word	0x00001f30


	//   ....[83]....
        /*03ec*/ 	.word	0x00001f80


	//   ....[84]....
        /*03f0*/ 	.word	0x00001f90


	//   ....[85]....
        /*03f4*/ 	.word	0x00001ff0


	//   ....[86]....
        /*03f8*/ 	.word	0x00002010


	//   ....[87]....
        /*03fc*/ 	.word	0x00002100


	//   ....[88]....
        /*0400*/ 	.word	0x00002140


	//   ....[89]....
        /*0404*/ 	.word	0x000021f0


	//   ....[90]....
        /*0408*/ 	.word	0x00002200


	//   ....[91]....
        /*040c*/ 	.word	0x00002250


	//   ....[92]....
        /*0410*/ 	.word	0x00002260


	//   ....[93]....
        /*0414*/ 	.word	0x000022b0


	//   ....[94]....
        /*0418*/ 	.word	0x000022c0


	//   ....[95]....
        /*041c*/ 	.word	0x00002320


	//   ....[96]....
        /*0420*/ 	.word	0x00002330


	//   ....[97]....
        /*0424*/ 	.word	0x000024a0


	//   ....[98]....
        /*0428*/ 	.word	0x000024d0


	//   ....[99]....
        /*042c*/ 	.word	0x00002550


	//   ....[100]....
        /*0430*/ 	.word	0x00002560


	//   ....[101]....
        /*0434*/ 	.word	0x000025b0


	//   ....[102]....
        /*0438*/ 	.word	0x000025c0


	//   ....[103]....
        /*043c*/ 	.word	0x00002610


	//   ....[104]....
        /*0440*/ 	.word	0x00002620


	//   ....[105]....
        /*0444*/ 	.word	0x00002670


	//   ....[106]....
        /*0448*/ 	.word	0x00002680


	//   ....[107]....
        /*044c*/ 	.word	0x000028a0


	//   ....[108]....
        /*0450*/ 	.word	0x00002900


	//   ....[109]....
        /*0454*/ 	.word	0x00002920


	//   ....[110]....
        /*0458*/ 	.word	0x00002950


	//   ....[111]....
        /*045c*/ 	.word	0x00002980


	//----- nvinfo : EIATTR_VRC_CTA_INIT_COUNT
	.align		4
.L_4029:
        /*0460*/ 	.byte	0x02, 0x4a
	.zero		1
	.zero		1


	//----- nvinfo : EIATTR_EXIT_INSTR_OFFSETS
	.align		4
        /*0464*/ 	.byte	0x04, 0x1c
        /*0466*/ 	.short	(.L_4031 - .L_4030)


	//   ....[0]....
.L_4030:
        /*0468*/ 	.word	0x000000a0


	//   ....[1]....
        /*046c*/ 	.word	0x00002c60


	//----- nvinfo : EIATTR_CRS_STACK_SIZE
	.align		4
.L_4031:
        /*0470*/ 	.byte	0x04, 0x1e
        /*0472*/ 	.short	(.L_4033 - .L_4032)
.L_4032:
        /*0474*/ 	.word	0x00000000


	//----- nvinfo : EIATTR_CBANK_PARAM_SIZE
	.align		4
.L_4033:
        /*0478*/ 	.byte	0x03, 0x19
        /*047a*/ 	.short	0x0060


	//----- nvinfo : EIATTR_PARAM_CBANK
	.align		4
        /*047c*/ 	.byte	0x04, 0x0a
        /*047e*/ 	.short	(.L_4035 - .L_4034)
	.align		4
.L_4034:
        /*0480*/ 	.word	index@(.nv.constant0._ZN4vllm3moe44grouped_topk_fused_small_expert_count_kernelI6__halfS2_iLNS0_11ScoringFuncE1ELi256ELb1ELi8EEEvPT_PfPT1_PKT0_llllllbd)
        /*0484*/ 	.short	0x0380
        /*0486*/ 	.short	0x0060


	//----- nvinfo : EIATTR_SW_WAR
	.align		4
.L_4035:
        /*0488*/ 	.byte	0x04, 0x36
        /*048a*/ 	.short	(.L_4037 - .L_4036)
.L_4036:
        /*048c*/ 	.word	0x00000008
.L_4037:


//--------------------- .nv.info._ZN4vllm3moe25grouped_topk_fused_kernelI6__halffiLNS0_11ScoringFuncE1EEEvPT_PfPT1_PKT0_lllllbd --------------------------
	.section	.nv.info._ZN4vllm3moe25grouped_topk_fused_kernelI6__halffiLNS0_11ScoringFuncE1EEEvPT_PfPT1_PKT0_lllllbd,"",@"SHT_CUDA_INFO"
	.sectionflags	@""
	.align	4


	//----- nvinfo : EIATTR_CUDA_API_VERSION
	.align		4
        /*0000*/ 	.byte	0x04, 0x37
        /*0002*/ 	.short	(.L_4039 - .L_4038)
.L_4038:
        /*0004*/ 	.word	0x00000082


	//----- nvinfo : EIATTR_KPARAM_INFO
	.align		4
.L_4039:
        /*0008*/ 	.byte	0x04, 0x17
        /*000a*/ 	.short	(.L_4041 - .L_4040)
.L_4040:
        /*000c*/ 	.word	0x00000000
        /*0010*/ 	.short	0x000a
        /*0012*/ 	.short	0x0050
        /*0014*/ 	.byte	0x00, 0xf0, 0x21, 0x00


	//----- nvinfo : EIATTR_KPARAM_INFO
	.align		4
.L_4041:
        /*0018*/ 	.byte	0x04, 0x17
        /*001a*/ 	.short	(.L_4043 - .L_4042)
.L_4042:
        /*001c*/ 	.word	0x00000000
        /*0020*/ 	.short	0x0009
        /*0022*/ 	.short	0x0048
        /*0024*/ 	.byte	0x00, 0xf0, 0x05, 0x00


	//----- nvinfo : EIATTR_KPARAM_INFO
	.align		4
.L_4043:
        /*0028*/ 	.byte	0x04, 0x17
        /*002a*/ 	.short	(.L_4045 - .L_4044)
.L_4044:
        /*002c*/ 	.word	0x00000000
        /*0030*/ 	.short	0x0008
        /*0032*/ 	.short	0x0040
        /*0034*/ 	.byte	0x00, 0xf0, 0x21, 0x00


	//----- nvinfo : EIATTR_KPARAM_INFO
	.align		4
.L_4045:
        /*0038*/ 	.byte	0x04, 0x17
        /*003a*/ 	.short	(.L_4047 - .L_4046)
.L_4046:
        /*003c*/ 	.word	0x00000000
        /*0040*/ 	.short	0x0007
        /*0042*/ 	.short	0x0038
        /*0044*/ 	.byte	0x00, 0xf0, 0x21, 0x00


	//----- nvinfo : EIATTR_KPARAM_INFO
	.align		4
.L_4047:
        /*0048*/ 	.byte	0x04, 0x17
        /*004a*/ 	.short	(.L_4049 - .L_4048)
.L_4048:
        /*004c*/ 	.word	0x00000000
        /*0050*/ 	.short	0x0006
        /*0052*/ 	.short	0x0030
        /*0054*/ 	.byte	0x00, 0xf0, 0x21, 0x00


	//----- nvinfo : EIATTR_KPARAM_INFO
	.align		4
.L_4049:
        /*0058*/ 	.byte	0x04, 0x17
        /*005a*/ 	.short	(.L_4051 - .L_4050)
.L_4050:
        /*005c*/ 	.word	0x00000000
        /*0060*/ 	.short	0x0005
        /*0062*/ 	.short	0x0028
        /*0064*/ 	.byte	0x00, 0xf0, 0x21, 0x00


	//----- nvinfo : EIATTR_KPARAM_INFO
	.align		4
.L_4051:
        /*0068*/ 	.byte	0x04, 0x17
        /*006a*/ 	.short	(.L_4053 - .L_4052)
.L_4052:
        /*006c*/ 	.word	0x00000000
        /*0070*/ 	.short	0x0004
        /*0072*/ 	.short	0x0020
        /*0074*/ 	.byte	0x00, 0xf0, 0x21, 0x00


	//----- nvinfo : EIATTR_KPARAM_INFO
	.align		4
.L_4053:
        /*0078*/ 	.byte	0x04, 0x17
        /*007a*/ 	.short	(.L_4055 - .L_4054)
.L_4054:
        /*007c*/ 	.word	0x00000000
        /*0080*/ 	.short	0x0003
        /*0082*/ 	.short	0x0018
        /*0084*/ 	.byte	0x00, 0xf5, 0x21, 0x00


	//----- nvinfo : EIATTR_KPARAM_INFO
	.align		4
.L_4055:
        /*0088*/ 	.byte	0x04, 0x17
        /*008a*/ 	.short	(.L_4057 - .L_4056)
.L_4056:
        /*008c*/ 	.word	0x00000000
        /*0090*/ 	.short	0x0002
        /*0092*/ 	.short	0x0010
        /*0094*/ 	.byte	0x00, 0xf5, 0x21, 0x00


	//----- nvinfo : EIATTR_KPARAM_INFO
	.align		4
.L_4057:
        /*0098*/ 	.byte	0x04, 0x17
        /*009a*/ 	.short	(.L_4059 - .L_4058)
.L_4058:
        /*009c*/ 	.word	0x00000000
        /*00a0*/ 	.short	0x0001
        /*00a2*/ 	.short	0x0008
        /*00a4*/ 	.byte	0x00, 0xf5, 0x21, 0x00


	//----- nvinfo : EIATTR_KPARAM_INFO
	.align		4
.L_4059:
        /*00a8*/ 	.byte	0x04, 0x17
        /*00aa*/ 	.short	(.L_4061 - .L_4060)
.L_4060:
        /*00ac*/ 	.word	0x00000000
        /*00b0*/ 	.short	0x0000
        /*00b2*/ 	.short	0x0000
        /*00b4*/ 	.byte	0x00, 0xf5, 0x21, 0x00


	//----- nvinfo : EIATTR_SPARSE_MMA_MASK
	.align		4
.L_4061:
        /*00b8*/ 	.byte	0x03, 0x50
        /*00ba*/ 	.short	0x0000


	//----- nvinfo : EIATTR_MAXREG_COUNT
	.align		4
        /*00bc*/ 	.byte	0x03, 0x1b
        /*00be*/ 	.short	0x00ff


	//----- nvinfo : EIATTR_NUM_BARRIERS
	.align		4
        /*00c0*/ 	.byte	0x02, 0x4c
        /*00c2*/ 	.byte	0x01
	.zero		1


	//----- nvinfo : EIATTR_MERCURY_ISA_VERSION
	.align		4
        /*00c4*/ 	.byte	0x03, 0x5f
        /*00c6*/ 	.short	0x0101


	//----- nvinfo : EIATTR_COOP_GROUP_MASK_REGIDS
	.align		4
        /*00c8*/ 	.byte	0x04, 0x29
        /*00ca*/ 	.short	(.L_4063 - .L_4062)


	//   ....[0]....
.L_4062:
        /*00cc*/ 	.word	0xffffffff


	//   ....[1]....
        /*00d0*/ 	.word	0xffffffff


	//   ....[2]....
        /*00d4*/ 	.word	0xffffffff


	//   ....[3]....
        /*00d8*/ 	.word	0xffffffff


	//   ....[4]....
        /*00dc*/ 	.word	0xffffffff


	//   ....[5]....
        /*00e0*/ 	.word	0xffffffff


	//   ....[6]....
        /*00e4*/ 	.word	0xffffffff


	//   ....[7]....
        /*00e8*/ 	.word	0xffffffff


	//   ....[8]....
        /*00ec*/ 	.word	0xffffffff


	//   ....[9]....
        /*00f0*/ 	.word	0xffffffff


	//   ....[10]....
        /*00f4*/ 	.word	0xffffffff


	//   ....[11]....
        /*00f8*/ 	.word	0xffffffff


	//   ....[12]....
        /*00fc*/ 	.word	0xffffffff


	//   ....[13]....
        /*0100*/ 	.word	0xffffffff


	//   ....[14]....
        /*0104*/ 	.word	0xffffffff


	//   ....[15]....
        /*0108*/ 	.word	0xffffffff


	//   ....[16]....
        /*010c*/ 	.word	0xffffffff


	//   ....[17]....
        /*0110*/ 	.word	0xffffffff


	//   ....[18]....
        /*0114*/ 	.word	0xffffffff


	//   ....[19]....
        /*0118*/ 	.word	0xffffffff


	//   ....[20]....
        /*011c*/ 	.word	0xffffffff


	//   ....[21]....
        /*0120*/ 	.word	0xffffffff


	//   ....[22]....
        /*0124*/ 	.word	0xffffffff


	//   ....[23]....
        /*0128*/ 	.word	0xffffffff


	//   ....[24]....
        /*012c*/ 	.word	0xffffffff


	//   ....[25]....
        /*0130*/ 	.word	0xffffffff


	//   ....[26]....
        /*0134*/ 	.word	0xffffffff


	//   ....[27]....
        /*0138*/ 	.word	0xffffffff


	//   ....[28]....
        /*013c*/ 	.word	0xffffffff


	//   ....[29]....
        /*0140*/ 	.word	0xffffffff


	//   ....[30]....
        /*0144*/ 	.word	0xffffffff


	//   ....[31]....
        /*0148*/ 	.word	0xffffffff


	//   ....[32]....
        /*014c*/ 	.word	0xffffffff


	//   ....[33]....
        /*0150*/ 	.word	0xffffffff


	//   ....[34]....
        /*0154*/ 	.word	0xffffffff


	//   ....[35]....
        /*0158*/ 	.word	0xffffffff


	//   ....[36]....
        /*015c*/ 	.word	0xffffffff


	//   ....[37]....
        /*0160*/ 	.word	0xffffffff


	//   ....[38]....
        /*0164*/ 	.word	0xffffffff


	//   ....[39]....
        /*0168*/ 	.word	0xffffffff


	//   ....[40]....
        /*016c*/ 	.word	0xffffffff


	//   ....[41]....
        /*0170*/ 	.word	0xffffffff


	//   ....[42]....
        /*0174*/ 	.word	0xffffffff


	//   ....[43]....
        /*0178*/ 	.word	0xffffffff


	//   ....[44]....
        /*017c*/ 	.word	0xffffffff


	//   ....[45]....
        /*0180*/ 	.word	0xffffffff


	//   ....[46]....
        /*0184*/ 	.word	0xffffffff


	//   ....[47]....
        /*0188*/ 	.word	0xffffffff


	//   ....[48]....
        /*018c*/ 	.word	0xffffffff


	//   ....[49]....
        /*0190*/ 	.word	0xffffffff


	//   ....[50]....
        /*0194*/ 	.word	0xffffffff


	//   ....[51]....
        /*0198*/ 	.word	0xffffffff


	//   ....[52]....
        /*019c*/ 	.word	0xffffffff


	//   ....[53]....
        /*01a0*/ 	.word	0xffffffff


	//   ....[54]....
        /*01a4*/ 	.word	0xffffffff


	//   ....[55]....
        /*01a8*/ 	.word	0xffffffff


	//   ....[56]....
        /*01ac*/ 	.word	0xffffffff


	//   ....[57]....
        /*01b0*/ 	.word	0xffffffff


	//   ....[58]....
        /*01b4*/ 	.word	0xffffffff


	//   ....[59]....
        /*01b8*/ 	.word	0xffffffff


	//   ....[60]....
        /*01bc*/ 	.word	0xffffffff


	//   ....[61]....
        /*01c0*/ 	.word	0xffffffff


	//   ....[62]....
        /*01c4*/ 	.word	0xffffffff


	//   ....[63]....
        /*01c8*/ 	.word	0xffffffff


	//   ....[64]....
        /*01cc*/ 	.word	0xffffffff


	//   ....[65]....
        /*01d0*/ 	.word	0xffffffff


	//   ....[66]....
        /*01d4*/ 	.word	0xffffffff


	//   ....[67]....
        /*01d8*/ 	.word	0xffffffff


	//   ....[68]....
        /*01dc*/ 	.word	0xffffffff


	//   ....[69]....
        /*01e0*/ 	.word	0xffffffff


	//   ....[70]....
        /*01e4*/ 	.word	0xffffffff


	//   ....[71]....
        /*01e8*/ 	.word	0xffffffff


	//   ....[72]....
        /*01ec*/ 	.word	0xffffffff


	//   ....[73]....
        /*01f0*/ 	.word	0xffffffff


	//   ....[74]....
        /*01f4*/ 	.word	0xffffffff


	//   ....[75]....
        /*01f8*/ 	.word	0xffffffff


	//   ....[76]....
        /*01fc*/ 	.word	0xffffffff


	//   ....[77]....
        /*0200*/ 	.word	0xffffffff


	//   ....[78]....
        /*0204*/ 	.word	0xffffffff


	//   ....[79]....
        /*0208*/ 	.word	0xffffffff


	//   ....[80]....
        /*020c*/ 	.word	0xffffffff


	//   ....[81]....
        /*0210*/ 	.word	0xffffffff


	//   ....[82]....
        /*0214*/ 	.word	0xffffffff


	//   ....[83]....
        /*0218*/ 	.word	0xffffffff


	//   ....[84]....
        /*021c*/ 	.word	0xffffffff


	//   ....[85]....
        /*0220*/ 	.word	0xffffffff


	//   ....[86]....
        /*0224*/ 	.word	0xffffffff


	//   ....[87]....
        /*0228*/ 	.word	0xffffffff


	//   ....[88]....
        /*022c*/ 	.word	0xffffffff


	//   ....[89]....
        /*0230*/ 	.word	0xffffffff


	//   ....[90]....
        /*0234*/ 	.word	0xffffffff


	//   ....[91]....
        /*0238*/ 	.word	0xffffffff


	//   ....[92]....
        /*023c*/ 	.word	0xffffffff


	//   ....[93]....
        /*0240*/ 	.word	0xffffffff


	//   ....[94]....
        /*0244*/ 	.word	0xffffffff


	//   ....[95]....
        /*0248*/ 	.word	0xffffffff


	//   ....[96]....
        /*024c*/ 	.word	0xffffffff


	//   ....[97]....
        /*0250*/ 	.word	0xffffffff


	//   ....[98]....
        /*0254*/ 	.word	0xffffffff


	//   ....[99]....
        /*0258*/ 	.word	0xffffffff


	//   ....[100]....
        /*025c*/ 	.word	0xffffffff


	//   ....[101]....
        /*0260*/ 	.word	0xffffffff


	//   ....[102]....
        /*0264*/ 	.word	0xffffffff


	//   ....[103]....
        /*0268*/ 	.word	0xffffffff


	//   ....[104]....
        /*026c*/ 	.word	0xffffffff


	//   ....[105]....
        /*0270*/ 	.word	0xffffffff


	//   ....[106]....
        /*0274*/ 	.word	0xffffffff


	//   ....[107]....
        /*0278*/ 	.word	0xffffffff


	//   ....[108]....
        /*027c*/ 	.word	0xffffffff


	//   ....[109]....
        /*0280*/ 	.word	0xffffffff


	//   ....[110]....
        /*0284*/ 	.word	0xffffffff


	//   ....[111]....
        /*0288*/ 	.word	0xffffffff


	//   ....[112]....
        /*028c*/ 	.word	0xffffffff


	//   ....[113]....
        /*0290*/ 	.word	0xffffffff


	//   ....[114]....
        /*0294*/ 	.word	0xffffffff


	//   ....[115]....
        /*0298*/ 	.word	0xffffffff


	//   ....[116]....
        /*029c*/ 	.word	0xffffffff


	//   ....[117]....
        /*02a0*/ 	.word	0xffffffff


	//   ....[118]....
        /*02a4*/ 	.word	0xffffffff


	//   ....[119]....
        /*02a8*/ 	.word	0xffffffff


	//   ....[120]....
        /*02ac*/ 	.word	0xffffffff


	//   ....[121]....
        /*02b0*/ 	.word	0xffffffff


	//   ....[122]....
        /*02b4*/ 	.word	0xffffffff


	//   ....[123]....
        /*02b8*/ 	.word	0xffffffff


	//   ....[124]....
        /*02bc*/ 	.word	0xffffffff


	//   ....[125]....
        /*02c0*/ 	.word	0xffffffff


	//   ....[126]....
        /*02c4*/ 	.word	0xffffffff


	//   ....[127]....
        /*02c8*/ 	.word	0xffffffff


	//   ....[128]....
        /*02cc*/ 	.word	0xffffffff


	//   ....[129]....
        /*02d0*/ 	.word	0xffffffff


	//   ....[130]....
        /*02d4*/ 	.word	0xffffffff


	//   ....[131]....
        /*02d8*/ 	.word	0xffffffff


	//   ....[132]....
        /*02dc*/ 	.word	0xffffffff


	//   ....[133]....
        /*02e0*/ 	.word	0xffffffff


	//   ....[134]....
        /*02e4*/ 	.word	0xffffffff


	//   ....[135]....
        /*02e8*/ 	.word	0xffffffff


	//   ....[136]....
        /*02ec*/ 	.word	0xffffffff


	//   ....[137]....
        /*02f0*/ 	.word	0xffffffff


	//   ....[138]....
        /*02f4*/ 	.word	0xffffffff


	//   ....[139]....
        /*02f8*/ 	.word	0xffffffff


	//   ....[140]....
        /*02fc*/ 	.word	0xffffffff


	//   ....[141]....
        /*0300*/ 	.word	0xffffffff


	//   ....[142]....
        /*0304*/ 	.word	0xffffffff


	//   ....[143]....
        /*0308*/ 	.word	0xffffffff


	//   ....[144]....
        /*030c*/ 	.word	0xffffffff


	//   ....[145]....
        /*0310*/ 	.word	0xffffffff


	//   ....[146]....
        /*0314*/ 	.word	0xffffffff


	//   ....[147]....
        /*0318*/ 	.word	0xffffffff


	//   ....[148]....
        /*031c*/ 	.word	0xffffffff


	//   ....[149]....
        /*0320*/ 	.word	0xffffffff


	//   ....[150]....
        /*0324*/ 	.word	0xffffffff


	//   ....[151]....
        /*0328*/ 	.word	0xffffffff


	//   ....[152]....
        /*032c*/ 	.word	0xffffffff


	//   ....[153]....
        /*0330*/ 	.word	0xffffffff


	//   ....[154]....
        /*0334*/ 	.word	0xffffffff


	//   ....[155]....
        /*0338*/ 	.word	0xffffffff


	//   ....[156]....
        /*033c*/ 	.word	0xffffffff


	//   ....[157]....
        /*0340*/ 	.word	0xffffffff


	//   ....[158]....
        /*0344*/ 	.word	0xffffffff


	//   ....[159]....
        /*0348*/ 	.word	0xffffffff


	//   ....[160]....
        /*034c*/ 	.word	0xffffffff


	//   ....[161]....
        /*0350*/ 	.word	0xffffffff


	//   ....[162]....
        /*0354*/ 	.word	0xffffffff


	//   ....[163]....
        /*0358*/ 	.word	0xffffffff


	//   ....[164]....
        /*035c*/ 	.word	0xffffffff


	//   ....[165]....
        /*0360*/ 	.word	0xffffffff


	//   ....[166]....
        /*0364*/ 	.word	0xffffffff


	//   ....[167]....
        /*0368*/ 	.word	0xffffffff


	//   ....[168]....
        /*036c*/ 	.word	0xffffffff


	//   ....[169]....
        /*0370*/ 	.word	0xffffffff


	//   ....[170]....
        /*0374*/ 	.word	0xffffffff


	//   ....[171]....
        /*0378*/ 	.word	0xffffffff


	//   ....[172]....
        /*037c*/ 	.word	0xffffffff


	//   ....[173]....
        /*0380*/ 	.word	0xffffffff


	//   ....[174]....
        /*0384*/ 	.word	0xffffffff


	//   ....[175]....
        /*0388*/ 	.word	0xffffffff


	//   ....[176]....
        /*038c*/ 	.word	0xffffffff


	//   ....[177]....
        /*0390*/ 	.word	0xffffffff


	//   ....[178]....
        /*0394*/ 	.word	0xffffffff


	//   ....[179]....
        /*0398*/ 	.word	0xffffffff


	//   ....[180]....
        /*039c*/ 	.word	0xffffffff


	//   ....[181]....
        /*03a0*/ 	.word	0xffffffff


	//   ....[182]....
        /*03a4*/ 	.word	0xffffffff


	//   ....[183]....
        /*03a8*/ 	.word	0xffffffff


	//   ....[184]....
        /*03ac*/ 	.word	0xffffffff


	//   ....[185]....
        /*03b0*/ 	.word	0xffffffff


	//   ....[186]....
        /*03b4*/ 	.word	0x05000006


	//   ....[187]....
        /*03b8*/ 	.word	0x05000006


	//   ....[188]....
        /*03bc*/ 	.word	0x05000006


	//   ....[189]....
        /*03c0*/ 	.word	0x05000006


	//   ....[190]....
        /*03c4*/ 	.word	0x05000006


	//   ....[191]....
        /*03c8*/ 	.word	0x05000006


	//   ....[192]....
        /*03cc*/ 	.word	0x05000006


	//   ....[193]....
        /*03d0*/ 	.word	0x05000006


	//   ....[194]....
        /*03d4*/ 	.word	0x05000006


	//   ....[195]....
        /*03d8*/ 	.word	0x05000006


	//   ....[196]....
        /*03dc*/ 	.word	0x05000006


	//   ....[197]....
        /*03e0*/ 	.word	0x05000006


	//   ....[198]....
        /*03e4*/ 	.word	0x05000006


	//   ....[199]....
        /*03e8*/ 	.word	0x05000006


	//   ....[200]....
        /*03ec*/ 	.word	0x05000006


	//   ....[201]....
        /*03f0*/ 	.word	0x05000006


	//   ....[202]....
        /*03f4*/ 	.word	0x05000006


	//   ....[203]....
        /*03f8*/ 	.word	0x05000006


	//   ....[204]....
        /*03fc*/ 	.word	0x05000006


	//   ....[205]....
        /*0400*/ 	.word	0x05000006


	//   ....[206]....
        /*0404*/ 	.word	0x05000006


	//   ....[207]....
        /*0408*/ 	.word	0x05000006


	//   ....[208]....
        /*040c*/ 	.word	0x05000006


	//   ....[209]....
        /*0410*/ 	.word	0x05000006


	//   ....[210]....
        /*0414*/ 	.word	0x05000006


	//   ....[211]....
        /*0418*/ 	.word	0x05000006


	//   ....[212]....
        /*041c*/ 	.word	0x05000006


	//   ....[213]....
        /*0420*/ 	.word	0x05000006


	//   ....[214]....
        /*0424*/ 	.word	0x05000006


	//   ....[215]....
        /*0428*/ 	.word	0x05000006


	//   ....[216]....
        /*042c*/ 	.word	0x05000006


	//   ....[217]....
        /*0430*/ 	.word	0x05000006


	//   ....[218]....
        /*0434*/ 	.word	0x05000006


	//   ....[219]....
        /*0438*/ 	.word	0x05000006


	//   ....[220]....
        /*043c*/ 	.word	0x05000006


	//   ....[221]....
        /*0440*/ 	.word	0x05000006


	//   ....[222]....
        /*0444*/ 	.word	0x05000006


	//   ....[223]....
        /*0448*/ 	.word	0x05000006


	//   ....[224]....
        /*044c*/ 	.word	0x05000006


	//   ....[225]....
        /*0450*/ 	.word	0x05000006


	//   ....[226]....
        /*0454*/ 	.word	0x05000006


	//   ....[227]....
        /*0458*/ 	.word	0x05000006


	//   ....[228]....
        /*045c*/ 	.word	0x05000006


	//   ....[229]....
        /*0460*/ 	.word	0x05000006


	//   ....[230]....
        /*0464*/ 	.word	0x05000006


	//   ....[231]....
        /*0468*/ 	.word	0x05000006


	//   ....[232]....
        /*046c*/ 	.word	0x05000006


	//   ....[233]....
        /*0470*/ 	.word	0x05000006


	//----- nvinfo : EIATTR_COOP_GROUP_INSTR_OFFSETS
	.align		4
.L_4063:
        /*0474*/ 	.byte	0x04, 0x28
        /*0476*/ 	.short	(.L_4065 - .L_4064)


	//   ....[0]....
.L_4064:
        /*0478*/ 	.word	0x00001be0


	//   ....[1]....
        /*047c*/ 	.word	0x00001c20


	//   ....[2]....
        /*0480*/ 	.word	0x00001c60


	//   ....[3]....
        /*0484*/ 	.word	0x00001ca0


	//   ....[4]....
        /*0488*/ 	.word	0x00001ce0


	//   ....[5]....
        /*048c*/ 	.word	0x00001d30


	//   ....[6]....
        /*0490*/ 	.word	0x00001db0


	//   ....[7]....
        /*0494*/ 	.word	0x00001df0


	//   ....[8]....
        /*0498*/ 	.word	0x00001e30


	//   ....[9]....
        /*049c*/ 	.word	0x00001e70


	//   ....[10]....
        /*04a0*/ 	.word	0x00001eb0


	//   ....[11]....
        /*04a4*/ 	.word	0x00002150


	//   ....[12]....
        /*04a8*/ 	.word	0x00002250


	//   ....[13]....
        /*04ac*/ 	.word	0x00002300


	//   ....[14]....
        /*04b0*/ 	.word	0x00002310


	//   ....[15]....
        /*04b4*/ 	.word	0x00002430


	//   ....[16]....
        /*04b8*/ 	.word	0x00002450


	//   ....[17]....
        /*04bc*/ 	.word	0x00002560


	//   ....[18]....
        /*04c0*/ 	.word	0x00002570


	//   ....[19]....
        /*04c4*/ 	.word	0x00002690


	//   ....[20]....
        /*04c8*/ 	.word	0x000026b0


	//   ....[21]....
        /*04cc*/ 	.word	0x000027c0


	//   ....[22]....
        /*04d0*/ 	.word	0x000027d0


	//   ....[23]....
        /*04d4*/ 	.word	0x000028e0


	//   ....[24]....
        /*04d8*/ 	.word	0x000028f0


	//   ....[25]....
        /*04dc*/ 	.word	0x00002a10


	//   ....[26]....
        /*04e0*/ 	.word	0x00002a30


	//   ....[27]....
        /*04e4*/ 	.word	0x00002b40


	//   ....[28]....
        /*04e8*/ 	.word	0x00002b50


	//   ....[29]....
        /*04ec*/ 	.word	0x00002c60


	//   ....[30]....
        /*04f0*/ 	.word	0x00002c70


	//   ....[31]....
        /*04f4*/ 	.word	0x00002d80


	//   ....[32]....
        /*04f8*/ 	.word	0x00002d90


	//   ....[33]....
        /*04fc*/ 	.word	0x00002e90


	//   ....[34]....
        /*0500*/ 	.word	0x00002ea0


	//   ....[35]....
        /*0504*/ 	.word	0x00002fc0


	//   ....[36]....
        /*0508*/ 	.word	0x00002fd0


	//   ....[37]....
        /*050c*/ 	.word	0x000030e0


	//   ....[38]....
        /*0510*/ 	.word	0x000030f0


	//   ....[39]....
        /*0514*/ 	.word	0x00003200


	//   ....[40]....
        /*0518*/ 	.word	0x00003210


	//   ....[41]....
        /*051c*/ 	.word	0x00003300


	//   ....[42]....
        /*0520*/ 	.word	0x00003310


	//   ....[43]....
        /*0524*/ 	.word	0x00003480


	//   ....[44]....
        /*0528*/ 	.word	0x00003490


	//   ....[45]....
        /*052c*/ 	.word	0x00003580


	//   ....[46]....
        /*0530*/ 	.word	0x00003590


	//   ....[47]....
        /*0534*/ 	.word	0x00003680


	//   ....[48]....
        /*0538*/ 	.word	0x00003690


	//   ....[49]....
        /*053c*/ 	.word	0x00003780


	//   ....[50]....
        /*0540*/ 	.word	0x00003790


	//   ....[51]....
        /*0544*/ 	.word	0x00003880


	//   ....[52]....
        /*0548*/ 	.word	0x00003890


	//   ....[53]....
        /*054c*/ 	.word	0x00003960


	//   ....[54]....
        /*0550*/ 	.word	0x00003a50


	//   ....[55]....
        /*0554*/ 	.word	0x00003a70


	//   ....[56]....
        /*0558*/ 	.word	0x00003b90


	//   ....[57]....
        /*055c*/ 	.word	0x00003bb0


	//   ....[58]....
        /*0560*/ 	.word	0x00003cc0


	//   ....[59]....
        /*0564*/ 	.word	0x00003cd0


	//   ....[60]....
        /*0568*/ 	.word	0x00003df0


	//   ....[61]....
        /*056c*/ 	.word	0x00003e10


	//   ....[62]....
        /*0570*/ 	.word	0x00003f20


	//   ....[63]....
        /*0574*/ 	.word	0x00003f30


	//   ....[64]....
        /*0578*/ 	.word	0x00004040


	//   ....[65]....
        /*057c*/ 	.word	0x00004050


	//   ....[66]....
        /*0580*/ 	.word	0x00004170


	//   ....[67]....
        /*0584*/ 	.word	0x00004190


	//   ....[68]....
        /*0588*/ 	.word	0x000042a0


	//   ....[69]....
        /*058c*/ 	.word	0x000042b0


	//   ....[70]....
        /*0590*/ 	.word	0x000043c0


	//   ....[71]....
        /*0594*/ 	.word	0x000043d0


	//   ....[72]....
        /*0598*/ 	.word	0x000044e0


	//   ....[73]....
        /*059c*/ 	.word	0x000044f0


	//   ....[74]....
        /*05a0*/ 	.word	0x000045f0


	//   ....[75]....
        /*05a4*/ 	.word	0x00004600


	//   ....[76]....
        /*05a8*/ 	.word	0x00004720


	//   ....[77]....
        /*05ac*/ 	.word	0x00004730


	//   ....[78]....
        /*05b0*/ 	.word	0x00004840


	//   ....[79]....
        /*05b4*/ 	.word	0x00004850


	//   ....[80]....
        /*05b8*/ 	.word	0x00004960


	//   ....[81]....
        /*05bc*/ 	.word	0x00004970


	//   ....[82]....
        /*05c0*/ 	.word	0x00004a60


	//   ....[83]....
        /*05c4*/ 	.word	0x00004a70


	//   ....[84]....
        /*05c8*/ 	.word	0x00004bf0


	//   ....[85]....
        /*05cc*/ 	.word	0x00004c00


	//   ....[86]....
        /*05d0*/ 	.word	0x00004cf0


	//   ....[87]....
        /*05d4*/ 	.word	0x00004d00


	//   ....[88]....
        /*05d8*/ 	.word	0x00004df0


	//   ....[89]....
        /*05dc*/ 	.word	0x00004e00


	//   ....[90]....
        /*05e0*/ 	.word	0x00004ef0


	//   ....[91]....
        /*05e4*/ 	.word	0x00004f00


	//   ....[92]....
        /*05e8*/ 	.word	0x00004ff0


	//   ....[93]....
        /*05ec*/ 	.word	0x00005000


	//   ....[94]....
        /*05f0*/ 	.word	0x000050f0


	//   ....[95]....
        /*05f4*/ 	.word	0x00005a50


	//   ....[96]....
        /*05f8*/ 	.word	0x00005d10


	//   ....[97]....
        /*05fc*/ 	.word	0x00005e70


	//   ....[98]....
        /*0600*/ 	.word	0x00005ed0


	//   ....[99]....
        /*0604*/ 	.word	0x00005ee0


	//   ....[100]....
        /*0608*/ 	.word	0x00005fd0


	//   ....[101]....
        /*060c*/ 	.word	0x00005fe0


	//   ....[102]....
        /*0610*/ 	.word	0x000060d0


	//   ....[103]....
        /*0614*/ 	.word	0x000060e0


	//   ....[104]....
        /*0618*/ 	.word	0x000061d0


	//   ....[105]....
        /*061c*/ 	.word	0x000061e0


	//   ....[106]....
        /*0620*/ 	.word	0x000062d0


	//   ....[107]....
        /*0624*/ 	.word	0x000062e0


	//   ....[108]....
        /*0628*/ 	.word	0x000063d0


	//   ....[109]....
        /*062c*/ 	.word	0x000063e0


	//   ....[110]....
        /*0630*/ 	.word	0x000064d0


	//   ....[111]....
        /*0634*/ 	.word	0x000064e0


	//   ....[112]....
        /*0638*/ 	.word	0x000065d0


	//   ....[113]....
        /*063c*/ 	.word	0x000065e0


	//   ....[114]....
        /*0640*/ 	.word	0x000066d0


	//   ....[115]....
        /*0644*/ 	.word	0x000066e0


	//   ....[116]....
        /*0648*/ 	.word	0x000067d0


	//   ....[117]....
        /*064c*/ 	.word	0x000067e0


	//   ....[118]....
        /*0650*/ 	.word	0x000068d0


	//   ....[119]....
        /*0654*/ 	.word	0x000068e0


	//   ....[120]....
        /*0658*/ 	.word	0x000069e0


	//   ....[121]....
        /*065c*/ 	.word	0x000069f0


	//   ....[122]....
        /*0660*/ 	.word	0x00006ae0


	//   ....[123]....
        /*0664*/ 	.word	0x00006af0


	//   ....[124]....
        /*0668*/ 	.word	0x00006be0


	//   ....[125]....
        /*066c*/ 	.word	0x00006bf0


	//   ....[126]....
        /*0670*/ 	.word	0x00006ce0


	//   ....[127]....
        /*0674*/ 	.word	0x00006cf0


	//   ....[128]....
        /*0678*/ 	.word	0x00006e70


	//   ....[129]....
        /*067c*/ 	.word	0x00006e80


	//   ....[130]....
        /*0680*/ 	.word	0x00006f70


	//   ....[131]....
        /*0684*/ 	.word	0x00006f80


	//   ....[132]....
        /*0688*/ 	.word	0x00007070


	//   ....[133]....
        /*068c*/ 	.word	0x00007080


	//   ....[134]....
        /*0690*/ 	.word	0x00007170


	//   ....[135]....
        /*0694*/ 	.word	0x00007180


	//   ....[136]....
        /*0698*/ 	.word	0x00007270


	//   ....[137]....
        /*069c*/ 	.word	0x00007280


	//   ....[138]....
        /*06a0*/ 	.word	0x00007380


	//   ....[139]....
        /*06a4*/ 	.word	0x00007390


	//   ....[140]....
        /*06a8*/ 	.word	0x000073d0


	//   ....[141]....
        /*06ac*/ 	.word	0x00007500


	//   ....[142]....
        /*06b0*/ 	.word	0x00007520


	//   ....[143]....
        /*06b4*/ 	.word	0x00007620


	//   ....[144]....
        /*06b8*/ 	.word	0x00007630


	//   ....[145]....
        /*06bc*/ 	.word	0x00007740


	//   ....[146]....
        /*06c0*/ 	.word	0x00007760


	//   ....[147]....
        /*06c4*/ 	.word	0x00007860


	//   ....[148]....
        /*06c8*/ 	.word	0x00007870


	//   ....[149]....
        /*06cc*/ 	.word	0x00007970


	//   ....[150]....
        /*06d0*/ 	.word	0x00007980


	//   ....[151]....
        /*06d4*/ 	.word	0x00007a80


	//   ....[152]....
        /*06d8*/ 	.word	0x00007aa0


	//   ....[153]....
        /*06dc*/ 	.word	0x00007b90


	//   ....[154]....
        /*06e0*/ 	.word	0x00007ba0


	//   ....[155]....
        /*06e4*/ 	.word	0x00007ca0


	//   ....[156]....
        /*06e8*/ 	.word	0x00007cb0


	//   ....[157]....
        /*06ec*/ 	.word	0x00007db0


	//   ....[158]....
        /*06f0*/ 	.word	0x00007dc0


	//   ....[159]....
        /*06f4*/ 	.word	0x00007ec0


	//   ....[160]....
        /*06f8*/ 	.word	0x00007ee0


	//   ....[161]....
        /*06fc*/ 	.word	0x00007fd0


	//   ....[162]....
        /*0700*/ 	.word	0x00007fe0


	//   ....[163]....
        /*0704*/ 	.word	0x000080f0


	//   ....[164]....
        /*0708*/ 	.word	0x00008100


	//   ....[165]....
        /*070c*/ 	.word	0x00008200


	//   ....[166]....
        /*0710*/ 	.word	0x00008210


	//   ....[167]....
        /*0714*/ 	.word	0x00008310


	//   ....[168]....
        /*0718*/ 	.word	0x00008320


	//   ....[169]....
        /*071c*/ 	.word	0x00008420


	//   ....[170]....
        /*0720*/ 	.word	0x00008440


	//   ....[171]....
        /*0724*/ 	.word	0x000085c0


	//   ....[172]....
        /*0728*/ 	.word	0x000085d0


	//   ....[173]....
        /*072c*/ 	.word	0x000086d0


	//   ....[174]....
        /*0730*/ 	.word	0x000086e0


	//   ....[175]....
        /*0734*/ 	.word	0x000087e0


	//   ....[176]....
        /*0738*/ 	.word	0x000087f0


	//   ....[177]....
        /*073c*/ 	.word	0x000088f0


	//   ....[178]....
        /*0740*/ 	.word	0x00008900


	//   ....[179]....
        /*0744*/ 	.word	0x00008a00


	//   ....[180]....
        /*0748*/ 	.word	0x00008a20


	//   ....[181]....
        /*074c*/ 	.word	0x00008ce0


	//   ....[182]....
        /*0750*/ 	.word	0x00008d00


	//   ....[183]....
        /*0754*/ 	.word	0x00008d20


	//   ....[184]....
        /*0758*/ 	.word	0x00008d40


	//   ....[185]....
        /*075c*/ 	.word	0x00008d60


	//   ....[186]....
        /*0760*/ 	.word	0x00008fb0


	//   ....[187]....
        /*0764*/ 	.word	0x00009040


	//   ....[188]....
        /*0768*/ 	.word	0x000090e0


	//   ....[189]....
        /*076c*/ 	.word	0x00009160


	//   ....[190]....
        /*0770*/ 	.word	0x000091f0


	//   ....[191]....
        /*0774*/ 	.word	0x00009270


	//   ....[192]....
        /*0778*/ 	.word	0x00009310


	//   ....[193]....
        /*077c*/ 	.word	0x00009390


	//   ....[194]....
        /*0780*/ 	.word	0x00009420


	//   ....[195]....
        /*0784*/ 	.word	0x000094a0


	//   ....[196]....
        /*0788*/ 	.word	0x00009530


	//   ....[197]....
        /*078c*/ 	.word	0x000095b0


	//   ....[198]....
        /*0790*/ 	.word	0x00009650


	//   ....[199]....
        /*0794*/ 	.word	0x000096d0


	//   ....[200]....
        /*0798*/ 	.word	0x00009760


	//   ....[201]....
        /*079c*/ 	.word	0x000097e0


	//   ....[202]....
        /*07a0*/ 	.word	0x00009870


	//   ....[203]....
        /*07a4*/ 	.word	0x000098f0


	//   ....[204]....
        /*07a8*/ 	.word	0x00009980


	//   ....[205]....
        /*07ac*/ 	.word	0x00009a00


	//   ....[206]....
        /*07b0*/ 	.word	0x00009aa0


	//   ....[207]....
        /*07b4*/ 	.word	0x00009b20


	//   ....[208]....
        /*07b8*/ 	.word	0x00009bb0


	//   ....[209]....
        /*07bc*/ 	.word	0x00009c30


	//   ....[210]....
        /*07c0*/ 	.word	0x00009cc0


	//   ....[211]....
        /*07c4*/ 	.word	0x00009d40


	//   ....[212]....
        /*07c8*/ 	.word	0x00009dd0


	//   ....[213]....
        /*07cc*/ 	.word	0x00009e50


	//   ....[214]....
        /*07d0*/ 	.word	0x00009ee0


	//   ....[215]....
        /*07d4*/ 	.word	0x00009f60


	//   ....[216]....
        /*07d8*/ 	.word	0x0000a000


	//   ....[217]....
        /*07dc*/ 	.word	0x0000a080


	//   ....[218]....
        /*07e0*/ 	.word	0x0000a110


	//   ....[219]....
        /*07e4*/ 	.word	0x0000a190


	//   ....[220]....
        /*07e8*/ 	.word	0x0000a220


	//   ....[221]....
        /*07ec*/ 	.word	0x0000a2a0


	//   ....[222]....
        /*07f0*/ 	.word	0x0000a330


	//   ....[223]....
        /*07f4*/ 	.word	0x0000a3b0


	//   ....[224]....
        /*07f8*/ 	.word	0x0000a440


	//   ....[225]....
        /*07fc*/ 	.word	0x0000a4c0


	//   ....[226]....
        /*0800*/ 	.word	0x0000a560


	//   ....[227]....
        /*0804*/ 	.word	0x0000a600


	//   ....[228]....
        /*0808*/ 	.word	0x0000a6b0


	//   ....[229]....
        /*080c*/ 	.word	0x0000a750


	//   ....[230]....
        /*0810*/ 	.word	0x0000a7d0


	//   ....[231]....
        /*0814*/ 	.word	0x0000a830


	//   ....[232]....
        /*0818*/ 	.word	0x0000a890


	//   ....[233]....
        /*081c*/ 	.word	0x0000a8f0


	//----- nvinfo : EIATTR_VRC_CTA_INIT_COUNT
	.align		4
.L_4065:
        /*0820*/ 	.byte	0x02, 0x4a
	.zero		1
	.zero		1


	//----- nvinfo : EIATTR_EXIT_INSTR_OFFSETS
	.align		4
        /*0824*/ 	.byte	0x04, 0x1c
        /*0826*/ 	.short	(.L_4067 - .L_4066)


	//   ....[0]....
.L_4066:
        /*0828*/ 	.word	0x00000050


	//   ....[1]....
        /*082c*/ 	.word	0x000000d0


	//   ....[2]....
        /*0830*/ 	.word	0x00001f40


	//   ....[3]....
        /*0834*/ 	.word	0x00005680


	//   ....[4]....
        /*0838*/ 	.word	0x00008f60


	//----- nvinfo : EIATTR_CRS_STACK_SIZE
	.align		4
.L_4067:
        /*083c*/ 	.byte	0x04, 0x1e
        /*083e*/ 	.short	(.L_4069 - .L_4068)
.L_4068:
        /*0840*/ 	.word	0x00000000


	//----- nvinfo : EIATTR_CBANK_PARAM_SIZE
	.align		4
.L_4069:
        /*0844*/ 	.byte	0x03, 0x19
        /*0846*/ 	.short	0x0058


	//----- nvinfo : EIATTR_PARAM_CBANK
	.align		4
        /*0848*/ 	.byte	0x04, 0x0a
        /*084a*/ 	.short	(.L_4071 - .L_4070)
	.align		4
.L_4070:
        /*084c*/ 	.word	index@(.nv.constant0._ZN4vllm3moe25grouped_topk_fused_kernelI6__halffiLNS0_11ScoringFuncE1EEEvPT_PfPT1_PKT0_lllllbd)
        /*0850*/ 	.short	0x0380
        /*0852*/ 	.short	0x0058


	//----- nvinfo : EIATTR_SW_WAR
	.align		4
.L_4071:
        /*0854*/ 	.byte	0x04, 0x36
        /*0856*/ 	.short	(.L_4073 - .L_4072)
.L_4072:
        /*0858*/ 	.word	0x00000008
.L_4073:


//--------------------- .nv.info._ZN4vllm3moe44grouped_topk_fused_small_expert_count_kernelI6__halffiLNS0_11ScoringFuncE1ELi128ELb0ELi8EEEvPT_PfPT1_PKT0_llllllbd --------------------------
	.section	.nv.info._ZN4vllm3moe44grouped_topk_fused_small_expert_count_kernelI6__halffiLNS0_11ScoringFuncE1ELi128ELb0ELi8EEEvPT_PfPT1_PKT0_llllllbd,"",@"SHT_CUDA_INFO"
	.sectionflags	@""
	.align	4


	//----- nvinfo : EIATTR_CUDA_API_VERSION
	.align		4
        /*0000*/ 	.byte	0x04, 0x37
        /*0002*/ 	.short	(.L_4075 - .L_4074)
.L_4074:
        /*0004*/ 	.word	0x00000082


	//----- nvinfo : EIATTR_KPARAM_INFO
	.align		4
.L_4075:
        /*0008*/ 	.byte	0x04, 0x17
        /*000a*/ 	.short	(.L_4077 - .L_4076)
.L_4076:
        /*000c*/ 	.word	0x00000000
        /*0010*/ 	.short	0x000b
        /*0012*/ 	.short	0x0058
        /*0014*/ 	.byte	0x00, 0xf0, 0x21, 0x00


	//----- nvinfo : EIATTR_KPARAM_INFO
	.align		4
.L_4077:
        /*0018*/ 	.byte	0x04, 0x17
        /*001a*/ 	.short	(.L_4079 - .L_4078)
.L_4078:
        /*001c*/ 	.word	0x00000000
        /*0020*/ 	.short	0x000a
        /*0022*/ 	.short	0x0050
        /*0024*/ 	.byte	0x00, 0xf0, 0x05, 0x00


	//----- nvinfo : EIATTR_KPARAM_INFO
	.align		4
.L_4079:
        /*0028*/ 	.byte	0x04, 0x17
        /*002a*/ 	.short	(.L_4081 - .L_4080)
.L_4080:
        /*002c*/ 	.word	0x00000000
        /*0030*/ 	.short	0x0009
        /*0032*/ 	.short	0x0048
        /*0034*/ 	.byte	0x00, 0xf0, 0x21, 0x00


	//----- nvinfo : EIATTR_KPARAM_INFO
	.align		4
.L_4081:
        /*0038*/ 	.byte	0x04, 0x17
        /*003a*/ 	.short	(.L_4083 - .L_4082)
.L_4082:
        /*003c*/ 	.word	0x00000000
        /*0040*/ 	.short	0x0008
        /*0042*/ 	.short	0x0040
        /*0044*/ 	.byte	0x00, 0xf0, 0x21, 0x00


	//----- nvinfo : EIATTR_KPARAM_INFO
	.align		4
.L_4083:
        /*0048*/ 	.byte	0x04, 0x17
        /*004a*/ 	.short	(.L_4085 - .L_4084)
.L_4084:
        /*004c*/ 	.word	0x00000000
        /*0050*/ 	.short	0x0007
        /*0052*/ 	.short	0x0038
        /*0054*/ 	.byte	0x00, 0xf0, 0x21, 0x00


	//----- nvinfo : EIATTR_KPARAM_INFO
	.align		4
.L_4085:
        /*0058*/ 	.byte	0x04, 0x17
        /*005a*/ 	.short	(.L_4087 - .L_4086)
.L_4086:
        /*005c*/ 	.word	0x00000000
        /*0060*/ 	.short	0x0006
        /*0062*/ 	.short	0x0030
        /*0064*/ 	.byte	0x00, 0xf0, 0x21, 0x00


	//----- nvinfo : EIATTR_KPARAM_INFO
	.align		4
.L_4087:
        /*0068*/ 	.byte	0x04, 0x17
        /*006a*/ 	.short	(.L_4089 - .L_4088)
.L_4088:
        /*006c*/ 	.word	0x00000000
        /*0070*/ 	.short	0x0005
        /*0072*/ 	.short	0x0028
        /*0074*/ 	.byte	0x00, 0xf0, 0x21, 0x00


	//----- nvinfo : EIATTR_KPARAM_INFO
	.align		4
.L_4089:
        /*0078*/ 	.byte	0x04, 0x17
        /*007a*/ 	.short	(.L_4091 - .L_4090)
.L_4090:
        /*007c*/ 	.word	0x00000000
        /*0080*/ 	.short	0x0004
        /*0082*/ 	.short	0x0020
        /*0084*/ 	.byte	0x00, 0xf0, 0x21, 0x00


	//----- nvinfo : EIATTR_KPARAM_INFO
	.align		4
.L_4091:
        /*0088*/ 	.byte	0x04, 0x17
        /*008a*/ 	.short	(.L_4093 - .L_4092)
.L_4092:
        /*008c*/ 	.word	0x00000000
        /*0090*/ 	.short	0x0003
        /*0092*/ 	.short	0x0018
        /*0094*/ 	.byte	0x00, 0xf5, 0x21, 0x00


	//----- nvinfo : EIATTR_KPARAM_INFO
	.align		4
.L_4093:
        /*0098*/ 	.byte	0x04, 0x17
        /*009a*/ 	.short	(.L_4095 - .L_4094)
.L_4094:
        /*009c*/ 	.word	0x00000000
        /*00a0*/ 	.short	0x0002
        /*00a2*/ 	.short	0x0010
        /*00a4*/ 	.byte	0x00, 0xf5, 0x21, 0x00


	//----- nvinfo : EIATTR_KPARAM_INFO
	.align		4
.L_4095:
        /*00a8*/ 	.byte	0x04, 0x17
        /*00aa*/ 	.short	(.L_4097 - .L_4096)
.L_4096:
        /*00ac*/ 	.word	0x00000000
        /*00b0*/ 	.short	0x0001
        /*00b2*/ 	.short	0x0008
        /*00b4*/ 	.byte	0x00, 0xf5, 0x21, 0x00


	//----- nvinfo : EIATTR_KPARAM_INFO
	.align		4
.L_4097:
        /*00b8*/ 	.byte	0x04, 0x17
        /*00ba*/ 	.short	(.L_4099 - .L_4098)
.L_4098:
        /*00bc*/ 	.word	0x00000000
        /*00c0*/ 	.short	0x0000
        /*00c2*/ 	.short	0x0000
        /*00c4*/ 	.byte	0x00, 0xf5, 0x21, 0x00


	//----- nvinfo : EIATTR_SPARSE_MMA_MASK
	.align		4
.L_4099:
        /*00c8*/ 	.byte	0x03, 0x50
        /*00ca*/ 	.short	0x0000


	//----- nvinfo : EIATTR_MAXREG_COUNT
	.align		4
        /*00cc*/ 	.byte	0x03, 0x1b
        /*00ce*/ 	.short	0x00ff


	//----- nvinfo : EIATTR_NUM_BARRIERS
	.align		4
        /*00d0*/ 	.byte	0x02, 0x4c
        /*00d2*/ 	.byte	0x01
	.zero		1


	//----- nvinfo : EIATTR_MERCURY_ISA_VERSION
	.align		4
        /*00d4*/ 	.byte	0x03, 0x5f
        /*00d6*/ 	.short	0x0101


	//----- nvinfo : EIATTR_COOP_GROUP_MASK_REGIDS
	.align		4
        /*00d8*/ 	.byte	0x04, 0x29
        /*00da*/ 	.short	(.L_4101 - .L_4100)


	//   ....[0]....
.L_4100:
        /*00dc*/ 	.word	0xffffffff


	//   ....[1]....
        /*00e0*/ 	.word	0xffffffff


	//   ....[2]....
        /*00e4*/ 	.word	0xffffffff


	//   ....[3]....
        /*00e8*/ 	.word	0xffffffff


	//   ....[4]....
        /*00ec*/ 	.word	0xffffffff


	//   ....[5]....
        /*00f0*/ 	.word	0xffffffff


	//   ....[6]....
        /*00f4*/ 	.word	0xffffffff


	//   ....[7]....
        /*00f8*/ 	.word	0xffffffff


	//   ....[8]....
        /*00fc*/ 	.word	0xffffffff


	//   ....[9]....
        /*0100*/ 	.word	0xffffffff


	//   ....[10]....
        /*0104*/ 	.word	0xffffffff


	//   ....[11]....
        /*0108*/ 	.word	0xffffffff


	//   ....[12]....
        /*010c*/ 	.word	0xffffffff


	//   ....[13]....
        /*0110*/ 	.word	0xffffffff


	//   ....[14]....
        /*0114*/ 	.word	0xffffffff


	//   ....[15]....
        /*0118*/ 	.word	0xffffffff


	//   ....[16]....
        /*011c*/ 	.word	0xffffffff


	//   ....[17]....
        /*0120*/ 	.word	0xffffffff


	//   ....[18]....
        /*0124*/ 	.word	0xffffffff


	//   ....[19]....
        /*0128*/ 	.word	0xffffffff


	//   ....[20]....
        /*012c*/ 	.word	0xffffffff


	//   ....[21]....
        /*0130*/ 	.word	0xffffffff


	//   ....[22]....
        /*0134*/ 	.word	0xffffffff


	//   ....[23]....
        /*0138*/ 	.word	0xffffffff


	//   ....[24]....
        /*013c*/ 	.word	0xffffffff


	//   ....[25]....
        /*0140*/ 	.word	0xffffffff


	//   ....[26]....
        /*0144*/ 	.word	0xffffffff


	//   ....[27]....
        /*0148*/ 	.word	0xffffffff


	//   ....[28]....
        /*014c*/ 	.word	0xffffffff


	//   ....[29]....
        /*0150*/ 	.word	0xffffffff


	//   ....[30]....
        /*0154*/ 	.word	0xffffffff


	//   ....[31]....
        /*0158*/ 	.word	0xffffffff


	//   ....[32]....
        /*015c*/ 	.word	0xffffffff


	//   ....[33]....
        /*0160*/ 	.word	0xffffffff


	//   ....[34]....
        /*0164*/ 	.word	0xffffffff


	//   ....[35]....
        /*0168*/ 	.word	0xffffffff


	//   ....[36]....
        /*016c*/ 	.word	0xffffffff


	//   ....[37]....
        /*0170*/ 	.word	0xffffffff


	//   ....[38]....
        /*0174*/ 	.word	0xffffffff


	//   ....[39]....
        /*0178*/ 	.word	0xffffffff


	//   ....[40]....
        /*017c*/ 	.word	0xffffffff


	//   ....[41]....
        /*0180*/ 	.word	0xffffffff


	//   ....[42]....
        /*0184*/ 	.word	0xffffffff


	//   ....[43]....
        /*0188*/ 	.word	0xffffffff


	//   ....[44]....
        /*018c*/ 	.word	0xffffffff


	//   ....[45]....
        /*0190*/ 	.word	0xffffffff


	//   ....[46]....
        /*0194*/ 	.word	0xffffffff


	//   ....[47]....
        /*0198*/ 	.word	0xffffffff


	//   ....[48]....
        /*019c*/ 	.word	0xffffffff


	//   ....[49]....
        /*01a0*/ 	.word	0xffffffff


	//   ....[50]....
        /*01a4*/ 	.word	0xffffffff


	//   ....[51]....
        /*01a8*/ 	.word	0xffffffff


	//   ....[52]....
        /*01ac*/ 	.word	0xffffffff


	//   ....[53]....
        /*01b0*/ 	.word	0xffffffff


	//   ....[54]....
        /*01b4*/ 	.word	0xffffffff


	//   ....[55]....
        /*01b8*/ 	.word	0xffffffff


	//----- nvinfo : EIATTR_COOP_GROUP_INSTR_OFFSETS
	.align		4
.L_4101:
        /*01bc*/ 	.byte	0x04, 0x28
        /*01be*/ 	.short	(.L_4103 - .L_4102)


	//   ....[0]....
.L_4102:
        /*01c0*/ 	.word	0x000000b0


	//   ....[1]....
        /*01c4*/ 	.word	0x00000970


	//   ....[2]....
        /*01c8*/ 	.word	0x00000980


	//   ....[3]....
        /*01cc*/ 	.word	0x000009d0


	//   ....[4]....
        /*01d0*/ 	.word	0x000009e0


	//   ....[5]....
        /*01d4*/ 	.word	0x00000a30


	//   ....[6]....
        /*01d8*/ 	.word	0x00000a40


	//   ....[7]....
        /*01dc*/ 	.word	0x00000a90


	//   ....[8]....
        /*01e0*/ 	.word	0x00000aa0


	//   ....[9]....
        /*01e4*/ 	.word	0x00000af0


	//   ....[10]....
        /*01e8*/ 	.word	0x00000b00


	//   ....[11]....
        /*01ec*/ 	.word	0x00000bc0


	//   ....[12]....
        /*01f0*/ 	.word	0x00000bd0


	//   ....[13]....
        /*01f4*/ 	.word	0x00000c20


	//   ....[14]....
        /*01f8*/ 	.word	0x00000c30


	//   ....[15]....
        /*01fc*/ 	.word	0x00000c80


	//   ....[16]....
        /*0200*/ 	.word	0x00000c90


	//   ....[17]....
        /*0204*/ 	.word	0x00000ce0


	//   ....[18]....
        /*0208*/ 	.word	0x00000cf0


	//   ....[19]....
        /*020c*/ 	.word	0x00000d50


	//   ....[20]....
        /*0210*/ 	.word	0x00000d70


	//   ....[21]....
        /*0214*/ 	.word	0x00000e30


	//   ....[22]....
        /*0218*/ 	.word	0x00000e40


	//   ....[23]....
        /*021c*/ 	.word	0x00000ea0


	//   ....[24]....
        /*0220*/ 	.word	0x00000eb0


	//   ....[25]....
        /*0224*/ 	.word	0x00000f00


	//   ....[26]....
        /*0228*/ 	.word	0x00000f10


	//   ....[27]....
        /*022c*/ 	.word	0x00000f70


	//   ....[28]....
        /*0230*/ 	.word	0x00000f90


	//   ....[29]....
        /*0234*/ 	.word	0x00001000


	//   ....[30]....
        /*0238*/ 	.word	0x00001010


	//   ....[31]....
        /*023c*/ 	.word	0x000010d0


	//   ....[32]....
        /*0240*/ 	.word	0x000010e0


	//   ....[33]....
        /*0244*/ 	.word	0x00001130


	//   ....[34]....
        /*0248*/ 	.word	0x00001140


	//   ....[35]....
        /*024c*/ 	.word	0x00001190


	//   ....[36]....
        /*0250*/ 	.word	0x000011a0


	//   ....[37]....
        /*0254*/ 	.word	0x00001200


	//   ....[38]....
        /*0258*/ 	.word	0x00001220


	//   ....[39]....
        /*025c*/ 	.word	0x00001290


	//   ....[40]....
        /*0260*/ 	.word	0x000012a0


	//   ....[41]....
        /*0264*/ 	.word	0x00001480


	//   ....[42]....
        /*0268*/ 	.word	0x000014c0


	//   ....[43]....
        /*026c*/ 	.word	0x00001540


	//   ....[44]....
        /*0270*/ 	.word	0x00001550


	//   ....[45]....
        /*0274*/ 	.word	0x000015a0


	//   ....[46]....
        /*0278*/ 	.word	0x000015b0


	//   ....[47]....
        /*027c*/ 	.word	0x00001600


	//   ....[48]....
        /*0280*/ 	.word	0x00001610


	//   ....[49]....
        /*0284*/ 	.word	0x00001660


	//   ....[50]....
        /*0288*/ 	.word	0x00001670


	//   ....[51]....
        /*028c*/ 	.word	0x00001870


	//   ....[52]....
        /*0290*/ 	.word	0x000018c0


	//   ....[53]....
        /*0294*/ 	.word	0x000018e0


	//   ....[54]....
        /*0298*/ 	.word	0x00001900


	//   ....[55]....
        /*029c*/ 	.word	0x00001920


	//----- nvinfo : EIATTR_VRC_CTA_INIT_COUNT
	.align		4
.L_4103:
        /*02a0*/ 	.byte	0x02, 0x4a
	.zero		1
	.zero		1


	//----- nvinfo : EIATTR_EXIT_INSTR_OFFSETS
	.align		4
        /*02a4*/ 	.byte	0x04, 0x1c
        /*02a6*/ 	.short	(.L_4105 - .L_4104)


	//   ....[0]....
.L_4104:
        /*02a8*/ 	.word	0x00001c50


	//----- nvinfo : EIATTR_CRS_STACK_SIZE
	.align		4
.L_4105:
        /*02ac*/ 	.byte	0x04, 0x1e
        /*02ae*/ 	.short	(.L_4107 - .L_4106)
.L_4106:
        /*02b0*/ 	.word	0x00000000


	//----- nvinfo : EIATTR_CBANK_PARAM_SIZE
	.align		4
.L_4107:
        /*02b4*/ 	.byte	0x03, 0x19
        /*02b6*/ 	.short	0x0060


	//----- nvinfo : EIATTR_PARAM_CBANK
	.align		4
        /*02b8*/ 	.byte	0x04, 0x0a
        /*02ba*/ 	.short	(.L_4109 - .L_4108)
	.align		4
.L_4108:
        /*02bc*/ 	.word	index@(.nv.constant0._ZN4vllm3moe44grouped_topk_fused_small_expert_count_kernelI6__halffiLNS0_11ScoringFuncE1ELi128ELb0ELi8EEEvPT_PfPT1_PKT0_llllllbd)
        /*02c0*/ 	.short	0x0380
        /*02c2*/ 	.short	0x0060


	//----- nvinfo : EIATTR_SW_WAR
	.align		4
.L_4109:
        /*02c4*/ 	.byte	0x04, 0x36
        /*02c6*/ 	.short	(.L_4111 - .L_4110)
.L_4110:
        /*02c8*/ 	.word	0x00000008
.L_4111:


//--------------------- .nv.info._ZN4vllm3moe44grouped_topk_fused_small_expert_count_kernelI6__halffiLNS0_11ScoringFuncE1ELi384ELb0ELi8EEEvPT_PfPT1_PKT0_llllllbd --------------------------
	.section	.nv.info._ZN4vllm3moe44grouped_topk_fused_small_expert_count_kernelI6__halffiLNS0_11ScoringFuncE1ELi384ELb0ELi8EEEvPT_PfPT1_PKT0_llllllbd,"",@"SHT_CUDA_INFO"
	.sectionflags	@""
	.align	4


	//----- nvinfo : EIATTR_CUDA_API_VERSION
	.align		4
        /*0000*/ 	.byte	0x04, 0x37
        /*0002*/ 	.short	(.L_4113 - .L_4112)
.L_4112:
        /*0004*/ 	.word	0x00000082


	//----- nvinfo : EIATTR_KPARAM_INFO
	.align		4
.L_4113:
        /*0008*/ 	.byte	0x04, 0x17
        /*000a*/ 	.short	(.L_4115 - .L_4114)
.L_4114:
        /*000c*/ 	.word	0x00000000
        /*0010*/ 	.short	0x000b
        /*0012*/ 	.short	0x0058
        /*0014*/ 	.byte	0x00, 0xf0, 0x21, 0x00


	//----- nvinfo : EIATTR_KPARAM_INFO
	.align		4
.L_4115:
        /*0018*/ 	.byte	0x04, 0x17
        /*001a*/ 	.short	(.L_4117 - .L_4116)
.L_4116:
        /*001c*/ 	.word	0x00000000
        /*0020*/ 	.short	0x000a
        /*0022*/ 	.short	0x0050
        /*0024*/ 	.byte	0x00, 0xf0, 0x05, 0x00


	//----- nvinfo : EIATTR_KPARAM_INFO
	.align		4
.L_4117:
        /*0028*/ 	.byte	0x04, 0x17
        /*002a*/ 	.short	(.L_4119 - .L_4118)
.L_4118:
        /*002c*/ 	.word	0x00000000
        /*0030*/ 	.short	0x0009
        /*0032*/ 	.short	0x0048
        /*0034*/ 	.byte	0x00, 0xf0, 0x21, 0x00


	//----- nvinfo : EIATTR_KPARAM_INFO
	.align		4
.L_4119:
        /*0038*/ 	.byte	0x04, 0x17
        /*003a*/ 	.short	(.L_4121 - .L_4120)
.L_4120:
        /*003c*/ 	.word	0x00000000
        /*0040*/ 	.short	0x0008
        /*0042*/ 	.short	0x0040
        /*0044*/ 	.byte	0x00, 0xf0, 0x21, 0x00


	//----- nvinfo : EIATTR_KPARAM_INFO
	.align		4
.L_4121:
        /*0048*/ 	.byte	0x04, 0x17
        /*004a*/ 	.short	(.L_4123 - .L_4122)
.L_4122:
        /*004c*/ 	.word	0x00000000
        /*0050*/ 	.short	0x0007
        /*0052*/ 	.short	0x0038
        /*0054*/ 	.byte	0x00, 0xf0, 0x21, 0x00


	//----- nvinfo : EIATTR_KPARAM_INFO
	.align		4
.L_4123:
        /*0058*/ 	.byte	0x04, 0x17
        /*005a*/ 	.short	(.L_4125 - .L_4124)
.L_4124:
        /*005c*/ 	.word	0x00000000
        /*0060*/ 	.short	0x0006
        /*0062*/ 	.short	0x0030
        /*0064*/ 	.byte	0x00, 0xf0, 0x21, 0x00


	//----- nvinfo : EIATTR_KPARAM_INFO
	.align		4
.L_4125:
        /*0068*/ 	.byte	0x04, 0x17
        /*006a*/ 	.short	(.L_4127 - .L_4126)
.L_4126:
        /*006c*/ 	.word	0x00000000
        /*0070*/ 	.short	0x0005
        /*0072*/ 	.short	0x0028
        /*0074*/ 	.byte	0x00, 0xf0, 0x21, 0x00


	//----- nvinfo : EIATTR_KPARAM_INFO
	.align		4
.L_4127:
        /*0078*/ 	.byte	0x04, 0x17
        /*007a*/ 	.short	(.L_4129 - .L_4128)
.L_4128:
        /*007c*/ 	.word	0x00000000
        /*0080*/ 	.short	0x0004
        /*0082*/ 	.short	0x0020
        /*0084*/ 	.byte	0x00, 0xf0, 0x21, 0x00


	//----- nvinfo : EIATTR_KPARAM_INFO
	.align		4
.L_4129:
        /*0088*/ 	.byte	0x04, 0x17
        /*008a*/ 	.short	(.L_4131 - .L_4130)
.L_4130:
        /*008c*/ 	.word	0x00000000
        /*0090*/ 	.short	0x0003
        /*0092*/ 	.short	0x0018
        /*0094*/ 	.byte	0x00, 0xf5, 0x21, 0x00


	//----- nvinfo : EIATTR_KPARAM_INFO
	.align		4
.L_4131:
        /*0098*/ 	.byte	0x04, 0x17
        /*009a*/ 	.short	(.L_4133 - .L_4132)
.L_4132:
        /*009c*/ 	.word	0x00000000
        /*00a0*/ 	.short	0x0002
        /*00a2*/ 	.short	0x0010
        /*00a4*/ 	.byte	0x00, 0xf5, 0x21, 0x00


	//----- nvinfo : EIATTR_KPARAM_INFO
	.align		4
.L_4133:
        /*00a8*/ 	.byte	0x04, 0x17
        /*00aa*/ 	.short	(.L_4135 - .L_4134)
.L_4134:
        /*00ac*/ 	.word	0x00000000
        /*00b0*/ 	.short	0x0001
        /*00b2*/ 	.short	0x0008
        /*00b4*/ 	.byte	0x00, 0xf5, 0x21, 0x00


	//----- nvinfo : EIATTR_KPARAM_INFO
	.align		4
.L_4135:
        /*00b8*/ 	.byte	0x04, 0x17
        /*00ba*/ 	.short	(.L_4137 - .L_4136)
.L_4136:
        /*00bc*/ 	.word	0x00000000
        /*00c0*/ 	.short	0x0000
        /*00c2*/ 	.short	0x0000
        /*00c4*/ 	.byte	0x00, 0xf5, 0x21, 0x00


	//----- nvinfo : EIATTR_SPARSE_MMA_MASK
	.align		4
.L_4137:
        /*00c8*/ 	.byte	0x03, 0x50
        /*00ca*/ 	.short	0x0000


	//----- nvinfo : EIATTR_MAXREG_COUNT
	.align		4
        /*00cc*/ 	.byte	0x03, 0x1b
        /*00ce*/ 	.short	0x00ff


	//----- nvinfo : EIATTR_NUM_BARRIERS
	.align		4
        /*00d0*/ 	.byte	0x02, 0x4c
        /*00d2*/ 	.byte	0x01
	.zero		1


	//----- nvinfo : EIATTR_MERCURY_ISA_VERSION
	.align		4
        /*00d4*/ 	.byte	0x03, 0x5f
        /*00d6*/ 	.short	0x0101


	//----- nvinfo : EIATTR_COOP_GROUP_MASK_REGIDS
	.align		4
        /*00d8*/ 	.byte	0x04, 0x29
        /*00da*/ 	.short	(.L_4139 - .L_4138)


	//   ....[0]....
.L_4138:
        /*00dc*/ 	.word	0xffffffff


	//   ....[1]....
        /*00e0*/ 	.word	0xffffffff


	//   ....[2]....
        /*00e4*/ 	.word	0xffffffff


	//   ....[3]....
        /*00e8*/ 	.word	0xffffffff


	//   ....[4]....
        /*00ec*/ 	.word	0xffffffff


	//   ....[5]....
        /*00f0*/ 	.word	0xffffffff


	//   ....[6]....
        /*00f4*/ 	.word	0xffffffff


	//   ....[7]....
        /*00f8*/ 	.word	0xffffffff


	//   ....[8]....
        /*00fc*/ 	.word	0xffffffff


	//   ....[9]....
        /*0100*/ 	.word	0xffffffff


	//   ....[10]....
        /*0104*/ 	.word	0xffffffff


	//   ....[11]....
        /*0108*/ 	.word	0xffffffff


	//   ....[12]....
        /*010c*/ 	.word	0xffffffff


	//   ....[13]....
        /*0110*/ 	.word	0xffffffff


	//   ....[14]....
        /*0114*/ 	.word	0xffffffff


	//   ....[15]....
        /*0118*/ 	.word	0xffffffff


	//   ....[16]....
        /*011c*/ 	.word	0xffffffff


	//   ....[17]....
        /*0120*/ 	.word	0xffffffff


	//   ....[18]....
        /*0124*/ 	.word	0xffffffff


	//   ....[19]....
        /*0128*/ 	.word	0xffffffff


	//   ....[20]....
        /*012c*/ 	.word	0xffffffff


	//   ....[21]....
        /*0130*/ 	.word	0xffffffff


	//   ....[22]....
        /*0134*/ 	.word	0xffffffff


	//   ....[23]....
        /*0138*/ 	.word	0xffffffff


	//   ....[24]....
        /*013c*/ 	.word	0xffffffff


	//   ....[25]....
        /*0140*/ 	.word	0xffffffff


	//   ....[26]....
        /*0144*/ 	.word	0xffffffff


	//   ....[27]....
        /*0148*/ 	.word	0xffffffff


	//   ....[28]....
        /*014c*/ 	.word	0xffffffff


	//   ....[29]....
        /*0150*/ 	.word	0xffffffff


	//   ....[30]....
        /*0154*/ 	.word	0xffffffff


	//   ....[31]....
        /*0158*/ 	.word	0xffffffff


	//   ....[32]....
        /*015c*/ 	.word	0xffffffff


	//   ....[33]....
        /*0160*/ 	.word	0xffffffff


	//   ....[34]....
        /*0164*/ 	.word	0xffffffff


	//   ....[35]....
        /*0168*/ 	.word	0xffffffff


	//   ....[36]....
        /*016c*/ 	.word	0xffffffff


	//   ....[37]....
        /*0170*/ 	.word	0xffffffff


	//   ....[38]....
        /*0174*/ 	.word	0xffffffff


	//   ....[39]....
        /*0178*/ 	.word	0xffffffff


	//   ....[40]....
        /*017c*/ 	.word	0xffffffff


	//   ....[41]....
        /*0180*/ 	.word	0xffffffff


	//   ....[42]....
        /*0184*/ 	.word	0xffffffff


	//   ....[43]....
        /*0188*/ 	.word	0xffffffff


	//   ....[44]....
        /*018c*/ 	.word	0xffffffff


	//   ....[45]....
        /*0190*/ 	.word	0xffffffff


	//   ....[46]....
        /*0194*/ 	.word	0xffffffff


	//   ....[47]....
        /*0198*/ 	.word	0xffffffff


	//   ....[48]....
        /*019c*/ 	.word	0xffffffff


	//   ....[49]....
        /*01a0*/ 	.word	0xffffffff


	//   ....[50]....
        /*01a4*/ 	.word	0xffffffff


	//   ....[51]....
        /*01a8*/ 	.word	0xffffffff


	//   ....[52]....
        /*01ac*/ 	.word	0xffffffff


	//   ....[53]....
        /*01b0*/ 	.word	0xffffffff


	//   ....[54]....
        /*01b4*/ 	.word	0xffffffff


	//   ....[55]....
        /*01b8*/ 	.word	0xffffffff


	//   ....[56]....
        /*01bc*/ 	.word	0xffffffff


	//   ....[57]....
        /*01c0*/ 	.word	0xffffffff


	//   ....[58]....
        /*01c4*/ 	.word	0xffffffff


	//   ....[59]....
        /*01c8*/ 	.word	0xffffffff


	//   ....[60]....
        /*01cc*/ 	.word	0xffffffff


	//   ....[61]....
        /*01d0*/ 	.word	0xffffffff


	//   ....[62]....
        /*01d4*/ 	.word	0xffffffff


	//   ....[63]....
        /*01d8*/ 	.word	0xffffffff


	//   ....[64]....
        /*01dc*/ 	.word	0xffffffff


	//   ....[65]....
        /*01e0*/ 	.word	0xffffffff


	//   ....[66]....
        /*01e4*/ 	.word	0xffffffff


	//   ....[67]....
        /*01e8*/ 	.word	0xffffffff


	//   ....[68]....
        /*01ec*/ 	.word	0xffffffff


	//   ....[69]....
        /*01f0*/ 	.word	0xffffffff


	//   ....[70]....
        /*01f4*/ 	.word	0xffffffff


	//   ....[71]....
        /*01f8*/ 	.word	0xffffffff


	//   ....[72]....
        /*01fc*/ 	.word	0xffffffff


	//   ....[73]....
        /*0200*/ 	.word	0xffffffff


	//   ....[74]....
        /*0204*/ 	.word	0xffffffff


	//   ....[75]....
        /*0208*/ 	.word	0xffffffff


	//   ....[76]....
        /*020c*/ 	.word	0xffffffff


	//   ....[77]....
        /*0210*/ 	.word	0xffffffff


	//   ....[78]....
        /*0214*/ 	.word	0xffffffff


	//   ....[79]....
        /*0218*/ 	.word	0xffffffff


	//   ....[80]....
        /*021c*/ 	.word	0xffffffff


	//   ....[81]....
        /*0220*/ 	.word	0xffffffff


	//   ....[82]....
        /*0224*/ 	.word	0xffffffff


	//   ....[83]....
        /*0228*/ 	.word	0xffffffff


	//   ....[84]....
        /*022c*/ 	.word	0xffffffff


	//   ....[85]....
        /*0230*/ 	.word	0xffffffff


	//----- nvinfo : EIATTR_COOP_GROUP_INSTR_OFFSETS
	.align		4
.L_4139:
        /*0234*/ 	.byte	0x04, 0x28
        /*0236*/ 	.short	(.L_4141 - .L_4140)


	//   ....[0]....
.L_4140:
        /*0238*/ 	.word	0x000000b0


	//   ....[1]....
        /*023c*/ 	.word	0x00000a40


	//   ....[2]....
        /*0240*/ 	.word	0x00000a70


	//   ....[3]....
        /*0244*/ 	.word	0x00000af0


	//   ....[4]....
        /*0248*/ 	.word	0x00000b00


	//   ....[5]....
        /*024c*/ 	.word	0x00000b50


	//   ....[6]....
        /*0250*/ 	.word	0x00000b60


	//   ....[7]....
        /*0254*/ 	.word	0x00000bb0


	//   ....[8]....
        /*0258*/ 	.word	0x00000bc0


	//   ....[9]....
        /*025c*/ 	.word	0x00000c10


	//   ....[10]....
        /*0260*/ 	.word	0x00000c20


	//   ....[11]....
        /*0264*/ 	.word	0x00000cd0


	//   ....[12]....
        /*0268*/ 	.word	0x00000d00


	//   ....[13]....
        /*026c*/ 	.word	0x00000d80


	//   ....[14]....
        /*0270*/ 	.word	0x00000d90


	//   ....[15]....
        /*0274*/ 	.word	0x00000de0


	//   ....[16]....
        /*0278*/ 	.word	0x00000df0


	//   ....[17]....
        /*027c*/ 	.word	0x00000e50


	//   ....[18]....
        /*0280*/ 	.word	0x00000e70


	//   ....[19]....
        /*0284*/ 	.word	0x00000ed0


	//   ....[20]....
        /*0288*/ 	.word	0x00000ee0


	//   ....[21]....
        /*028c*/ 	.word	0x00001050


	//   ....[22]....
        /*0290*/ 	.word	0x00001060


	//   ....[23]....
        /*0294*/ 	.word	0x000010b0


	//   ....[24]....
        /*0298*/ 	.word	0x000010c0


	//   ....[25]....
        /*029c*/ 	.word	0x00001110


	//   ....[26]....
        /*02a0*/ 	.word	0x00001120


	//   ....[27]....
        /*02a4*/ 	.word	0x00001170


	//   ....[28]....
        /*02a8*/ 	.word	0x00001180


	//   ....[29]....
        /*02ac*/ 	.word	0x000011d0


	//   ....[30]....
        /*02b0*/ 	.word	0x000011e0


	//   ....[31]....
        /*02b4*/ 	.word	0x000017c0


	//   ....[32]....
        /*02b8*/ 	.word	0x000017d0


	//   ....[33]....
        /*02bc*/ 	.word	0x00001820


	//   ....[34]....
        /*02c0*/ 	.word	0x00001830


	//   ....[35]....
        /*02c4*/ 	.word	0x00001880


	//   ....[36]....
        /*02c8*/ 	.word	0x00001890


	//   ....[37]....
        /*02cc*/ 	.word	0x000018e0


	//   ....[38]....
        /*02d0*/ 	.word	0x000018f0


	//   ....[39]....
        /*02d4*/ 	.word	0x00001940


	//   ....[40]....
        /*02d8*/ 	.word	0x00001950


	//   ....[41]....
        /*02dc*/ 	.word	0x000019e0


	//   ....[42]....
        /*02e0*/ 	.word	0x000019f0


	//   ....[43]....
        /*02e4*/ 	.word	0x00001a40


	//   ....[44]....
        /*02e8*/ 	.word	0x00001a50


	//   ....[45]....
        /*02ec*/ 	.word	0x00001aa0


	//   ....[46]....
        /*02f0*/ 	.word	0x00001ab0


	//   ....[47]....
        /*02f4*/ 	.word	0x00001b00


	//   ....[48]....
        /*02f8*/ 	.word	0x00001b10


	//   ....[49]....
        /*02fc*/ 	.word	0x00001b60


	//   ....[50]....
        /*0300*/ 	.word	0x00001b70


	//   ....[51]....
        /*0304*/ 	.word	0x00001c20


	//   ....[52]....
        /*0308*/ 	.word	0x00001c30


	//   ....[53]....
        /*030c*/ 	.word	0x00001c80


	//   ....[54]....
        /*0310*/ 	.word	0x00001c90


	//   ....[55]....
        /*0314*/ 	.word	0x00001ce0


	//   ....[56]....
        /*0318*/ 	.word	0x00001cf0


	//   ....[57]....
        /*031c*/ 	.word	0x00001d40


	//   ....[58]....
        /*0320*/ 	.word	0x00001d50


	//   ....[59]....
        /*0324*/ 	.word	0x00001da0


	//   ....[60]....
        /*0328*/ 	.word	0x00001db0


	//   ....[61]....
        /*032c*/ 	.word	0x00001e40


	//   ....[62]....
        /*0330*/ 	.word	0x00001e50


	//   ....[63]....
        /*0334*/ 	.word	0x00001ea0


	//   ....[64]....
        /*0338*/ 	.word	0x00001eb0


	//   ....[65]....
        /*033c*/ 	.word	0x00001f00


	//   ....[66]....
        /*0340*/ 	.word	0x00001f10


	//   ....[67]....
        /*0344*/ 	.word	0x00001f70


	//   ....[68]....
        /*0348*/ 	.word	0x00001f80


	//   ....[69]....
        /*034c*/ 	.word	0x00001ff0


	//   ....[70]....
        /*0350*/ 	.word	0x00002010


	//   ....[71]....
        /*0354*/ 	.word	0x00002290


	//   ....[72]....
        /*0358*/ 	.word	0x000022a0


	//   ....[73]....
        /*035c*/ 	.word	0x000022f0


	//   ....[74]....
        /*0360*/ 	.word	0x00002300


	//   ....[75]....
        /*0364*/ 	.word	0x00002350


	//   ....[76]....
        /*0368*/ 	.word	0x00002360


	//   ....[77]....
        /*036c*/ 	.word	0x000023b0


	//   ....[78]....
        /*0370*/ 	.word	0x000023c0


	//   ....[79]....
        /*0374*/ 	.word	0x00002410


	//   ....[80]....
        /*0378*/ 	.word	0x00002420


	//   ....[81]....
        /*037c*/ 	.word	0x000026b0


	//   ....[82]....
        /*0380*/ 	.word	0x00002700


	//   ....[83]....
        /*0384*/ 	.word	0x00002720


	//   ....[84]....
        /*0388*/ 	.word	0x00002740


	//   ....[85]....
        /*038c*/ 	.word	0x00002760


	//----- nvinfo : EIATTR_VRC_CTA_INIT_COUNT
	.align		4
.L_4141:
        /*0390*/ 	.byte	0x02, 0x4a
	.zero		1
	.zero		1


	//----- nvinfo : EIATTR_EXIT_INSTR_OFFSETS
	.align		4
        /*0394*/ 	.byte	0x04, 0x1c
        /*0396*/ 	.short	(.L_4143 - .L_4142)


	//   ....[0]....
.L_4142:
        /*0398*/ 	.word	0x00002a90


	//----- nvinfo : EIATTR_CRS_STACK_SIZE
	.align		4
.L_4143:
        /*039c*/ 	.byte	0x04, 0x1e
        /*039e*/ 	.short	(.L_4145 - .L_4144)
.L_4144:
        /*03a0*/ 	.word	0x00000000


	//----- nvinfo : EIATTR_CBANK_PARAM_SIZE
	.align		4
.L_4145:
        /*03a4*/ 	.byte	0x03, 0x19
        /*03a6*/ 	.short	0x0060


	//----- nvinfo : EIATTR_PARAM_CBANK
	.align		4
        /*03a8*/ 	.byte	0x04, 0x0a
        /*03aa*/ 	.short	(.L_4147 - .L_4146)
	.align		4
.L_4146:
        /*03ac*/ 	.word	index@(.nv.constant0._ZN4vllm3moe44grouped_topk_fused_small_expert_count_kernelI6__halffiLNS0_11ScoringFuncE1ELi384ELb0ELi8EEEvPT_PfPT1_PKT0_llllllbd)
        /*03b0*/ 	.short	0x0380
        /*03b2*/ 	.short	0x0060


	//----- nvinfo : EIATTR_SW_WAR
	.align		4
.L_4147:
        /*03b4*/ 	.byte	0x04, 0x36
        /*03b6*/ 	.short	(.L_4149 - .L_4148)
.L_4148:
        /*03b8*/ 	.word	0x00000008
.L_4149:


//--------------------- .nv.info._ZN4vllm3moe44grouped_topk_fused_small_expert_count_kernelI6__halffiLNS0_11ScoringFuncE1ELi512ELb0ELi8EEEvPT_PfPT1_PKT0_llllllbd --------------------------
	.section	.nv.info._ZN4vllm3moe44grouped_topk_fused_small_expert_count_kernelI6__halffiLNS0_11ScoringFuncE1ELi512ELb0ELi8EEEvPT_PfPT1_PKT0_llllllbd,"",@"SHT_CUDA_INFO"
	.sectionflags	@""
	.align	4


	//----- nvinfo : EIATTR_CUDA_API_VERSION
	.align		4
        /*0000*/ 	.byte	0x04, 0x37
        /*0002*/ 	.short	(.L_4151 - .L_4150)
.L_4150:
        /*0004*/ 	.word	0x00000082


	//----- nvinfo : EIATTR_KPARAM_INFO
	.align		4
.L_4151:
        /*0008*/ 	.byte	0x04, 0x17
        /*000a*/ 	.short	(.L_4153 - .L_4152)
.L_4152:
        /*000c*/ 	.word	0x00000000
        /*0010*/ 	.short	0x000b
        /*0012*/ 	.short	0x0058
        /*0014*/ 	.byte	0x00, 0xf0, 0x21, 0x00


	//----- nvinfo : EIATTR_KPARAM_INFO
	.align		4
.L_4153:
        /*0018*/ 	.byte	0x04, 0x17
        /*001a*/ 	.short	(.L_4155 - .L_4154)
.L_4154:
        /*001c*/ 	.word	0x00000000
        /*0020*/ 	.short	0x000a
        /*0022*/ 	.short	0x0050
        /*0024*/ 	.byte	0x00, 0xf0, 0x05, 0x00


	//----- nvinfo : EIATTR_KPARAM_INFO
	.align		4
.L_4155:
        /*0028*/ 	.byte	0x04, 0x17
        /*002a*/ 	.short	(.L_4157 - .L_4156)
.L_4156:
        /*002c*/ 	.word	0x00000000
        /*0030*/ 	.short	0x0009
        /*0032*/ 	.short	0x0048
        /*0034*/ 	.byte	0x00, 0xf0, 0x21, 0x00


	//----- nvinfo : EIATTR_KPARAM_INFO
	.align		4
.L_4157:
        /*0038*/ 	.byte	0x04, 0x17
        /*003a*/ 	.short	(.L_4159 - .L_4158)
.L_4158:
        /*003c*/ 	.word	0x00000000
        /*0040*/ 	.short	0x0008
        /*0042*/ 	.short	0x0040
        /*0044*/ 	.byte	0x00, 0xf0, 0x21, 0x00


	//----- nvinfo : EIATTR_KPARAM_INFO
	.align		4
.L_4159:
        /*0048*/ 	.byte	0x04, 0x17
        /*004a*/ 	.short	(.L_4161 - .L_4160)
.L_4160:
        /*004c*/ 	.word	0x00000000
        /*0050*/ 	.short	0x0007
        /*0052*/ 	.short	0x0038
        /*0054*/ 	.byte	0x00, 0xf0, 0x21, 0x00


	//----- nvinfo : EIATTR_KPARAM_INFO
	.align		4
.L_4161:
        /*0058*/ 	.byte	0x04, 0x17
        /*005a*/ 	.short	(.L_4163 - .L_4162)
.L_4162:
        /*005c*/ 	.word	0x00000000
        /*0060*/ 	.short	0x0006
        /*0062*/ 	.short	0x0030
        /*0064*/ 	.byte	0x00, 0xf0, 0x21, 0x00


	//----- nvinfo : EIATTR_KPARAM_INFO
	.align		4
.L_4163:
        /*0068*/ 	.byte	0x04, 0x17
        /*006a*/ 	.short	(.L_4165 - .L_4164)
.L_4164:
        /*006c*/ 	.word	0x00000000
        /*0070*/ 	.short	0x0005
        /*0072*/ 	.short	0x0028
        /*0074*/ 	.byte	0x00, 0xf0, 0x21, 0x00


	//----- nvinfo : EIATTR_KPARAM_INFO
	.align		4
.L_4165:
        /*0078*/ 	.byte	0x04, 0x17
        /*007a*/ 	.short	(.L_4167 - .L_4166)
.L_4166:
        /*007c*/ 	.word	0x00000000
        /*0080*/ 	.short	0x0004
        /*0082*/ 	.short	0x0020
        /*0084*/ 	.byte	0x00, 0xf0, 0x21, 0x00


	//----- nvinfo : EIATTR_KPARAM_INFO
	.align		4
.L_4167:
        /*0088*/ 	.byte	0x04, 0x17
        /*008a*/ 	.short	(.L_4169 - .L_4168)
.L_4168:
        /*008c*/ 	.word	0x00000000
        /*0090*/ 	.short	0x0003
        /*0092*/ 	.short	0x0018
        /*0094*/ 	.byte	0x00, 0xf5, 0x21, 0x00


	//----- nvinfo : EIATTR_KPARAM_INFO
	.align		4
.L_4169:
        /*0098*/ 	.byte	0x04, 0x17
        /*009a*/ 	.short	(.L_4171 - .L_4170)
.L_4170:
        /*009c*/ 	.word	0x00000000
        /*00a0*/ 	.short	0x0002
        /*00a2*/ 	.short	0x0010
        /*00a4*/ 	.byte	0x00, 0xf5, 0x21, 0x00


	//----- nvinfo : EIATTR_KPARAM_INFO
	.align		4
.L_4171:
        /*00a8*/ 	.byte	0x04, 0x17
        /*00aa*/ 	.short	(.L_4173 - .L_4172)
.L_4172:
        /*00ac*/ 	.word	0x00000000
        /*00b0*/ 	.short	0x0001
        /*00b2*/ 	.short	0x0008
        /*00b4*/ 	.byte	0x00, 0xf5, 0x21, 0x00


	//----- nvinfo : EIATTR_KPARAM_INFO
	.align		4
.L_4173:
        /*00b8*/ 	.byte	0x04, 0x17
        /*00ba*/ 	.short	(.L_4175 - .L_4174)
.L_4174:
        /*00bc*/ 	.word	0x00000000
        /*00c0*/ 	.short	0x0000
        /*00c2*/ 	.short	0x0000
        /*00c4*/ 	.byte	0x00, 0xf5, 0x21, 0x00


	//----- nvinfo : EIATTR_SPARSE_MMA_MASK
	.align		4
.L_4175:
        /*00c8*/ 	.byte	0x03, 0x50
        /*00ca*/ 	.short	0x0000


	//----- nvinfo : EIATTR_MAXREG_COUNT
	.align		4
        /*00cc*/ 	.byte	0x03, 0x1b
        /*00ce*/ 	.short	0x00ff


	//----- nvinfo : EIATTR_NUM_BARRIERS
	.align		4
        /*00d0*/ 	.byte	0x02, 0x4c
        /*00d2*/ 	.byte	0x01
	.zero		1


	//----- nvinfo : EIATTR_MERCURY_ISA_VERSION
	.align		4
        /*00d4*/ 	.byte	0x03, 0x5f
        /*00d6*/ 	.short	0x0101


	//----- nvinfo : EIATTR_COOP_GROUP_MASK_REGIDS
	.align		4
        /*00d8*/ 	.byte	0x04, 0x29
        /*00da*/ 	.short	(.L_4177 - .L_4176)


	//   ....[0]....
.L_4176:
        /*00dc*/ 	.word	0xffffffff


	//   ....[1]....
        /*00e0*/ 	.word	0xffffffff


	//   ....[2]....
        /*00e4*/ 	.word	0xffffffff


	//   ....[3]....
        /*00e8*/ 	.word	0xffffffff


	//   ....[4]....
        /*00ec*/ 	.word	0xffffffff


	//   ....[5]....
        /*00f0*/ 	.word	0xffffffff


	//   ....[6]....
        /*00f4*/ 	.word	0xffffffff


	//   ....[7]....
        /*00f8*/ 	.word	0xffffffff


	//   ....[8]....
        /*00fc*/ 	.word	0xffffffff


	//   ....[9]....
        /*0100*/ 	.word	0xffffffff


	//   ....[10]....
        /*0104*/ 	.word	0xffffffff


	//   ....[11]....
        /*0108*/ 	.word	0xffffffff


	//   ....[12]....
        /*010c*/ 	.word	0xffffffff


	//   ....[13]....
        /*0110*/ 	.word	0xffffffff


	//   ....[14]....
        /*0114*/ 	.word	0xffffffff


	//   ....[15]....
        /*0118*/ 	.word	0xffffffff


	//   ....[16]....
        /*011c*/ 	.word	0xffffffff


	//   ....[17]....
        /*0120*/ 	.word	0xffffffff


	//   ....[18]....
        /*0124*/ 	.word	0xffffffff


	//   ....[19]....
        /*0128*/ 	.word	0xffffffff


	//   ....[20]....
        /*012c*/ 	.word	0xffffffff


	//   ....[21]....
        /*0130*/ 	.word	0xffffffff


	//   ....[22]....
        /*0134*/ 	.word	0xffffffff


	//   ....[23]....
        /*0138*/ 	.word	0xffffffff


	//   ....[24]....
        /*013c*/ 	.word	0xffffffff


	//   ....[25]....
        /*0140*/ 	.word	0xffffffff


	//   ....[26]....
        /*0144*/ 	.word	0xffffffff


	//   ....[27]....
        /*0148*/ 	.word	0xffffffff


	//   ....[28]....
        /*014c*/ 	.word	0xffffffff


	//   ....[29]....
        /*0150*/ 	.word	0xffffffff


	//   ....[30]....
        /*0154*/ 	.word	0xffffffff


	//   ....[31]....
        /*0158*/ 	.word	0xffffffff


	//   ....[32]....
        /*015c*/ 	.word	0xffffffff


	//   ....[33]....
        /*0160*/ 	.word	0xffffffff


	//   ....[34]....
        /*0164*/ 	.word	0xffffffff


	//   ....[35]....
        /*0168*/ 	.word	0xffffffff


	//   ....[36]....
        /*016c*/ 	.word	0xffffffff


	//   ....[37]....
        /*0170*/ 	.word	0xffffffff


	//   ....[38]....
        /*0174*/ 	.word	0xffffffff


	//   ....[39]....
        /*0178*/ 	.word	0xffffffff


	//   ....[40]....
        /*017c*/ 	.word	0xffffffff


	//   ....[41]....
        /*0180*/ 	.word	0xffffffff


	//   ....[42]....
        /*0184*/ 	.word	0xffffffff


	//   ....[43]....
        /*0188*/ 	.word	0xffffffff


	//   ....[44]....
        /*018c*/ 	.word	0xffffffff


	//   ....[45]....
        /*0190*/ 	.word	0xffffffff


	//   ....[46]....
        /*0194*/ 	.word	0xffffffff


	//   ....[47]....
        /*0198*/ 	.word	0xffffffff


	//   ....[48]....
        /*019c*/ 	.word	0xffffffff


	//   ....[49]....
        /*01a0*/ 	.word	0xffffffff


	//   ....[50]....
        /*01a4*/ 	.word	0xffffffff


	//   ....[51]....
        /*01a8*/ 	.word	0xffffffff


	//   ....[52]....
        /*01ac*/ 	.word	0xffffffff


	//   ....[53]....
        /*01b0*/ 	.word	0xffffffff


	//   ....[54]....
        /*01b4*/ 	.word	0xffffffff


	//   ....[55]....
        /*01b8*/ 	.word	0xffffffff


	//   ....[56]....
        /*01bc*/ 	.word	0xffffffff


	//   ....[57]....
        /*01c0*/ 	.word	0xffffffff


	//   ....[58]....
        /*01c4*/ 	.word	0xffffffff


	//   ....[59]....
        /*01c8*/ 	.word	0xffffffff


	//   ....[60]....
        /*01cc*/ 	.word	0xffffffff


	//   ....[61]....
        /*01d0*/ 	.word	0xffffffff


	//   ....[62]....
        /*01d4*/ 	.word	0xffffffff


	//   ....[63]....
        /*01d8*/ 	.word	0xffffffff


	//   ....[64]....
        /*01dc*/ 	.word	0xffffffff


	//   ....[65]....
        /*01e0*/ 	.word	0xffffffff


	//   ....[66]....
        /*01e4*/ 	.word	0xffffffff


	//   ....[67]....
        /*01e8*/ 	.word	0xffffffff


	//   ....[68]....
        /*01ec*/ 	.word	0xffffffff


	//   ....[69]....
        /*01f0*/ 	.word	0xffffffff


	//   ....[70]....
        /*01f4*/ 	.word	0xffffffff


	//   ....[71]....
        /*01f8*/ 	.word	0xffffffff


	//   ....[72]....
        /*01fc*/ 	.word	0xffffffff


	//   ....[73]....
        /*0200*/ 	.word	0xffffffff


	//   ....[74]....
        /*0204*/ 	.word	0xffffffff


	//   ....[75]....
        /*0208*/ 	.word	0xffffffff


	//   ....[76]....
        /*020c*/ 	.word	0xffffffff


	//   ....[77]....
        /*0210*/ 	.word	0xffffffff


	//   ....[78]....
        /*0214*/ 	.word	0xffffffff


	//   ....[79]....
        /*0218*/ 	.word	0xffffffff


	//   ....[80]....
        /*021c*/ 	.word	0xffffffff


	//   ....[81]....
        /*0220*/ 	.word	0xffffffff


	//   ....[82]....
        /*0224*/ 	.word	0xffffffff


	//   ....[83]....
        /*0228*/ 	.word	0xffffffff


	//   ....[84]....
        /*022c*/ 	.word	0xffffffff


	//   ....[85]....
        /*0230*/ 	.word	0xffffffff


	//----- nvinfo : EIATTR_COOP_GROUP_INSTR_OFFSETS
	.align		4
.L_4177:
        /*0234*/ 	.byte	0x04, 0x28
        /*0236*/ 	.short	(.L_4179 - .L_4178)


	//   ....[0]....
.L_4178:
        /*0238*/ 	.word	0x000000b0


	//   ....[1]....
        /*023c*/ 	.word	0x00000a40


	//   ....[2]....
        /*0240*/ 	.word	0x00000a70


	//   ....[3]....
        /*0244*/ 	.word	0x00000af0


	//   ....[4]....
        /*0248*/ 	.word	0x00000b00


	//   ....[5]....
        /*024c*/ 	.word	0x00000b50


	//   ....[6]....
        /*0250*/ 	.word	0x00000b60


	//   ....[7]....
        /*0254*/ 	.word	0x00000bb0


	//   ....[8]....
        /*0258*/ 	.word	0x00000bc0


	//   ....[9]....
        /*025c*/ 	.word	0x00000c10


	//   ....[10]....
        /*0260*/ 	.word	0x00000c20


	//   ....[11]....
        /*0264*/ 	.word	0x00000cd0


	//   ....[12]....
        /*0268*/ 	.word	0x00000d00


	//   ....[13]....
        /*026c*/ 	.word	0x00000d80


	//   ....[14]....
        /*0270*/ 	.word	0x00000d90


	//   ....[15]....
        /*0274*/ 	.word	0x00000de0


	//   ....[16]....
        /*0278*/ 	.word	0x00000df0


	//   ....[17]....
        /*027c*/ 	.word	0x00000e50


	//   ....[18]....
        /*0280*/ 	.word	0x00000e70


	//   ....[19]....
        /*0284*/ 	.word	0x00000ed0


	//   ....[20]....
        /*0288*/ 	.word	0x00000ee0


	//   ....[21]....
        /*028c*/ 	.word	0x00001050


	//   ....[22]....
        /*0290*/ 	.word	0x00001060


	//   ....[23]....
        /*0294*/ 	.word	0x000010b0


	//   ....[24]....
        /*0298*/ 	.word	0x000010c0


	//   ....[25]....
        /*029c*/ 	.word	0x00001110


	//   ....[26]....
        /*02a0*/ 	.word	0x00001120


	//   ....[27]....
        /*02a4*/ 	.word	0x00001170


	//   ....[28]....
        /*02a8*/ 	.word	0x00001180


	//   ....[29]....
        /*02ac*/ 	.word	0x000011d0


	//   ....[30]....
        /*02b0*/ 	.word	0x000011e0


	//   ....[31]....
        /*02b4*/ 	.word	0x00001750


	//   ....[32]....
        /*02b8*/ 	.word	0x00001760


	//   ....[33]....
        /*02bc*/ 	.word	0x000017b0


	//   ....[34]....
        /*02c0*/ 	.word	0x000017c0


	//   ....[35]....
        /*02c4*/ 	.word	0x00001810


	//   ....[36]....
        /*02c8*/ 	.word	0x00001820


	//   ....[37]....
        /*02cc*/ 	.word	0x00001870


	//   ....[38]....
        /*02d0*/ 	.word	0x00001880


	//   ....[39]....
        /*02d4*/ 	.word	0x000018d0


	//   ....[40]....
        /*02d8*/ 	.word	0x000018e0


	//   ....[41]....
        /*02dc*/ 	.word	0x00001970


	//   ....[42]....
        /*02e0*/ 	.word	0x00001980


	//   ....[43]....
        /*02e4*/ 	.word	0x000019d0


	//   ....[44]....
        /*02e8*/ 	.word	0x000019e0


	//   ....[45]....
        /*02ec*/ 	.word	0x00001a30


	//   ....[46]....
        /*02f0*/ 	.word	0x00001a40


	//   ....[47]....
        /*02f4*/ 	.word	0x00001a90


	//   ....[48]....
        /*02f8*/ 	.word	0x00001aa0


	//   ....[49]....
        /*02fc*/ 	.word	0x00001af0


	//   ....[50]....
        /*0300*/ 	.word	0x00001b00


	//   ....[51]....
        /*0304*/ 	.word	0x00001ba0


	//   ....[52]....
        /*0308*/ 	.word	0x00001bb0


	//   ....[53]....
        /*030c*/ 	.word	0x00001c00


	//   ....[54]....
        /*0310*/ 	.word	0x00001c10


	//   ....[55]....
        /*0314*/ 	.word	0x00001c60


	//   ....[56]....
        /*0318*/ 	.word	0x00001c70


	//   ....[57]....
        /*031c*/ 	.word	0x00001cc0


	//   ....[58]....
        /*0320*/ 	.word	0x00001cd0


	//   ....[59]....
        /*0324*/ 	.word	0x00001d20


	//   ....[60]....
        /*0328*/ 	.word	0x00001d30


	//   ....[61]....
        /*032c*/ 	.word	0x00001dc0


	//   ....[62]....
        /*0330*/ 	.word	0x00001dd0


	//   ....[63]....
        /*0334*/ 	.word	0x00001e20


	//   ....[64]....
        /*0338*/ 	.word	0x00001e30


	//   ....[65]....
        /*033c*/ 	.word	0x00001e80


	//   ....[66]....
        /*0340*/ 	.word	0x00001e90


	//   ....[67]....
        /*0344*/ 	.word	0x00001ef0


	//   ....[68]....
        /*0348*/ 	.word	0x00001f00


	//   ....[69]....
        /*034c*/ 	.word	0x00001f70


	//   ....[70]....
        /*0350*/ 	.word	0x00001fa0


	//   ....[71]....
        /*0354*/ 	.word	0x00002210


	//   ....[72]....
        /*0358*/ 	.word	0x00002230


	//   ....[73]....
        /*035c*/ 	.word	0x00002280


	//   ....[74]....
        /*0360*/ 	.word	0x00002290


	//   ....[75]....
        /*0364*/ 	.word	0x000022e0


	//   ....[76]....
        /*0368*/ 	.word	0x000022f0


	//   ....[77]....
        /*036c*/ 	.word	0x00002340


	//   ....[78]....
        /*0370*/ 	.word	0x00002350


	//   ....[79]....
        /*0374*/ 	.word	0x000023a0


	//   ....[80]....
        /*0378*/ 	.word	0x000023b0


	//   ....[81]....
        /*037c*/ 	.word	0x00002610


	//   ....[82]....
        /*0380*/ 	.word	0x00002660


	//   ....[83]....
        /*0384*/ 	.word	0x00002680


	//   ....[84]....
        /*0388*/ 	.word	0x000026a0


	//   ....[85]....
        /*038c*/ 	.word	0x000026c0


	//----- nvinfo : EIATTR_VRC_CTA_INIT_COUNT
	.align		4
.L_4179:
        /*0390*/ 	.byte	0x02, 0x4a
	.zero		1
	.zero		1


	//----- nvinfo : EIATTR_EXIT_INSTR_OFFSETS
	.align		4
        /*0394*/ 	.byte	0x04, 0x1c
        /*0396*/ 	.short	(.L_4181 - .L_4180)


	//   ....[0]....
.L_4180:
        /*0398*/ 	.word	0x000029f0


	//----- nvinfo : EIATTR_CRS_STACK_SIZE
	.align		4
.L_4181:
        /*039c*/ 	.byte	0x04, 0x1e
        /*039e*/ 	.short	(.L_4183 - .L_4182)
.L_4182:
        /*03a0*/ 	.word	0x00000000


	//----- nvinfo : EIATTR_CBANK_PARAM_SIZE
	.align		4
.L_4183:
        /*03a4*/ 	.byte	0x03, 0x19
        /*03a6*/ 	.short	0x0060


	//----- nvinfo : EIATTR_PARAM_CBANK
	.align		4
        /*03a8*/ 	.byte	0x04, 0x0a
        /*03aa*/ 	.short	(.L_4185 - .L_4184)
	.align		4
.L_4184:
        /*03ac*/ 	.word	index@(.nv.constant0._ZN4vllm3moe44grouped_topk_fused_small_expert_count_kernelI6__halffiLNS0_11ScoringFuncE1ELi512ELb0ELi8EEEvPT_PfPT1_PKT0_llllllbd)
        /*03b0*/ 	.short	0x0380
        /*03b2*/ 	.short	0x0060


	//----- nvinfo : EIATTR_SW_WAR
	.align		4
.L_4185:
        /*03b4*/ 	.byte	0x04, 0x36
        /*03b6*/ 	.short	(.L_4187 - .L_4186)
.L_4186:
        /*03b8*/ 	.word	0x00000008
.L_4187:


//--------------------- .nv.info._ZN4vllm3moe44grouped_topk_fused_small_expert_count_kernelI6__halffiLNS0_11ScoringFuncE1ELi512ELb0ELi22EEEvPT_PfPT1_PKT0_llllllbd --------------------------
	.section	.nv.info._ZN4vllm3moe44grouped_topk_fused_small_expert_count_kernelI6__halffiLNS0_11ScoringFuncE1ELi512ELb0ELi22EEEvPT_PfPT1_PKT0_llllllbd,"",@"SHT_CUDA_INFO"
	.sectionflags	@""
	.align	4


	//----- nvinfo : EIATTR_CUDA_API_VERSION
	.align		4
        /*0000*/ 	.byte	0x04, 0x37
        /*0002*/ 	.short	(.L_4189 - .L_4188)
.L_4188:
        /*0004*/ 	.word	0x00000082


	//----- nvinfo : EIATTR_KPARAM_INFO
	.align		4
.L_4189:
        /*0008*/ 	.byte	0x04, 0x17
        /*000a*/ 	.short	(.L_4191 - .L_4190)
.L_4190:
        /*000c*/ 	.word	0x00000000
        /*0010*/ 	.short	0x000b
        /*0012*/ 	.short	0x0058
        /*0014*/ 	.byte	0x00, 0xf0, 0x21, 0x00


	//----- nvinfo : EIATTR_KPARAM_INFO
	.align		4
.L_4191:
        /*0018*/ 	.byte	0x04, 0x17
        /*001a*/ 	.short	(.L_4193 - .L_4192)
.L_4192:
        /*001c*/ 	.word	0x00000000
        /*0020*/ 	.short	0x000a
        /*0022*/ 	.short	0x0050
        /*0024*/ 	.byte	0x00, 0xf0, 0x05, 0x00


	//----- nvinfo : EIATTR_KPARAM_INFO
	.align		4
.L_4193:
        /*0028*/ 	.byte	0x04, 0x17
        /*002a*/ 	.short	(.L_4195 - .L_4194)
.L_4194:
        /*002c*/ 	.word	0x00000000
        /*0030*/ 	.short	0x0009
        /*0032*/ 	.short	0x0048
        /*0034*/ 	.byte	0x00, 0xf0, 0x21, 0x00


	//----- nvinfo : EIATTR_KPARAM_INFO
	.align		4
.L_4195:
        /*0038*/ 	.byte	0x04, 0x17
        /*003a*/ 	.short	(.L_4197 - .L_4196)
.L_4196:
        /*003c*/ 	.word	0x00000000
        /*0040*/ 	.short	0x0008
        /*0042*/ 	.short	0x0040
        /*0044*/ 	.byte	0x00, 0xf0, 0x21, 0x00


	//----- nvinfo : EIATTR_KPARAM_INFO
	.align		4
.L_4197:
        /*0048*/ 	.byte	0x04, 0x17
        /*004a*/ 	.short	(.L_4199 - .L_4198)
.L_4198:
        /*004c*/ 	.word	0x00000000
        /*0050*/ 	.short	0x0007
        /*0052*/ 	.short	0x0038
        /*0054*/ 	.byte	0x00, 0xf0, 0x21, 0x00


	//----- nvinfo : EIATTR_KPARAM_INFO
	.align		4
.L_4199:
        /*0058*/ 	.byte	0x04, 0x17
        /*005a*/ 	.short	(.L_4201 - .L_4200)
.L_4200:
        /*005c*/ 	.word	0x00000000
        /*0060*/ 	.short	0x0006
        /*0062*/ 	.short	0x0030
        /*0064*/ 	.byte	0x00, 0xf0, 0x21, 0x00


	//----- nvinfo : EIATTR_KPARAM_INFO
	.align		4
.L_4201:
        /*0068*/ 	.byte	0x04, 0x17
        /*006a*/ 	.short	(.L_4203 - .L_4202)
.L_4202:
        /*006c*/ 	.word	0x00000000
        /*0070*/ 	.short	0x0005
        /*0072*/ 	.short	0x0028
        /*0074*/ 	.byte	0x00, 0xf0, 0x21, 0x00


	//----- nvinfo : EIATTR_KPARAM_INFO
	.align		4
.L_4203:
        /*0078*/ 	.byte	0x04, 0x17
        /*007a*/ 	.short	(.L_4205 - .L_4204)
.L_4204:
        /*007c*/ 	.word	0x00000000
        /*0080*/ 	.short	0x0004
        /*0082*/ 	.short	0x0020
        /*0084*/ 	.byte	0x00, 0xf0, 0x21, 0x00


	//----- nvinfo : EIATTR_KPARAM_INFO
	.align		4
.L_4205:
        /*0088*/ 	.byte	0x04, 0x17
        /*008a*/ 	.short	(.L_4207 - .L_4206)
.L_4206:
        /*008c*/ 	.word	0x00000000
        /*0090*/ 	.short	0x0003
        /*0092*/ 	.short	0x0018
        /*0094*/ 	.byte	0x00, 0xf5, 0x21, 0x00


	//----- nvinfo : EIATTR_KPARAM_INFO
	.align		4
.L_4207:
        /*0098*/ 	.byte	0x04, 0x17
        /*009a*/ 	.short	(.L_4209 - .L_4208)
.L_4208:
        /*009c*/ 	.word	0x00000000
        /*00a0*/ 	.short	0x0002
        /*00a2*/ 	.short	0x0010
        /*00a4*/ 	.byte	0x00, 0xf5, 0x21, 0x00


	//----- nvinfo : EIATTR_KPARAM_INFO
	.align		4
.L_4209:
        /*00a8*/ 	.byte	0x04, 0x17
        /*00aa*/ 	.short	(.L_4211 - .L_4210)
.L_4210:
        /*00ac*/ 	.word	0x00000000
        /*00b0*/ 	.short	0x0001
        /*00b2*/ 	.short	0x0008
        /*00b4*/ 	.byte	0x00, 0xf5, 0x21, 0x00


	//----- nvinfo : EIATTR_KPARAM_INFO
	.align		4
.L_4211:
        /*00b8*/ 	.byte	0x04, 0x17
        /*00ba*/ 	.short	(.L_4213 - .L_4212)
.L_4212:
        /*00bc*/ 	.word	0x00000000
        /*00c0*/ 	.short	0x0000
        /*00c2*/ 	.short	0x0000
        /*00c4*/ 	.byte	0x00, 0xf5, 0x21, 0x00


	//----- nvinfo : EIATTR_SPARSE_MMA_MASK
	.align		4
.L_4213:
        /*00c8*/ 	.byte	0x03, 0x50
        /*00ca*/ 	.short	0x0000


	//----- nvinfo : EIATTR_MAXREG_COUNT
	.align		4
        /*00cc*/ 	.byte	0x03, 0x1b
        /*00ce*/ 	.short	0x00ff


	//----- nvinfo : EIATTR_NUM_BARRIERS
	.align		4
        /*00d0*/ 	.byte	0x02, 0x4c
        /*00d2*/ 	.byte	0x01
	.zero		1


	//----- nvinfo : EIATTR_MERCURY_ISA_VERSION
	.align		4
        /*00d4*/ 	.byte	0x03, 0x5f
        /*00d6*/ 	.short	0x0101


	//----- nvinfo : EIATTR_COOP_GROUP_MASK_REGIDS
	.align		4
        /*00d8*/ 	.byte	0x04, 0x29
        /*00da*/ 	.short	(.L_4215 - .L_4214)


	//   ....[0]....
.L_4214:
        /*00dc*/ 	.word	0xffffffff


	//   ....[1]....
        /*00e0*/ 	.word	0xffffffff


	//   ....[2]....
        /*00e4*/ 	.word	0xffffffff


	//   ....[3]....
        /*00e8*/ 	.word	0xffffffff


	//   ....[4]....
        /*00ec*/ 	.word	0xffffffff


	//   ....[5]....
        /*00f0*/ 	.word	0xffffffff


	//   ....[6]....
        /*00f4*/ 	.word	0xffffffff


	//   ....[7]....
        /*00f8*/ 	.word	0xffffffff


	//   ....[8]....
        /*00fc*/ 	.word	0xffffffff


	//   ....[9]....
        /*0100*/ 	.word	0xffffffff


	//   ....[10]....
        /*0104*/ 	.word	0xffffffff


	//   ....[11]....
        /*0108*/ 	.word	0xffffffff


	//   ....[12]....
        /*010c*/ 	.word	0xffffffff


	//   ....[13]....
        /*0110*/ 	.word	0xffffffff


	//   ....[14]....
        /*0114*/ 	.word	0xffffffff


	//   ....[15]....
        /*0118*/ 	.word	0xffffffff


	//   ....[16]....
        /*011c*/ 	.word	0xffffffff


	//   ....[17]....
        /*0120*/ 	.word	0xffffffff


	//   ....[18]....
        /*0124*/ 	.word	0xffffffff


	//   ....[19]....
        /*0128*/ 	.word	0xffffffff


	//   ....[20]....
        /*012c*/ 	.word	0xffffffff


	//   ....[21]....
        /*0130*/ 	.word	0xffffffff


	//   ....[22]....
        /*0134*/ 	.word	0xffffffff


	//   ....[23]....
        /*0138*/ 	.word	0xffffffff


	//   ....[24]....
        /*013c*/ 	.word	0xffffffff


	//   ....[25]....
        /*0140*/ 	.word	0xffffffff


	//   ....[26]....
        /*0144*/ 	.word	0xffffffff


	//   ....[27]....
        /*0148*/ 	.word	0xffffffff


	//   ....[28]....
        /*014c*/ 	.word	0xffffffff


	//   ....[29]....
        /*0150*/ 	.word	0xffffffff


	//   ....[30]....
        /*0154*/ 	.word	0xffffffff


	//   ....[31]....
        /*0158*/ 	.word	0xffffffff


	//   ....[32]....
        /*015c*/ 	.word	0xffffffff


	//   ....[33]....
        /*0160*/ 	.word	0xffffffff


	//   ....[34]....
        /*0164*/ 	.word	0xffffffff


	//   ....[35]....
        /*0168*/ 	.word	0xffffffff


	//   ....[36]....
        /*016c*/ 	.word	0xffffffff


	//   ....[37]....
        /*0170*/ 	.word	0xffffffff


	//   ....[38]....
        /*0174*/ 	.word	0xffffffff


	//   ....[39]....
        /*0178*/ 	.word	0xffffffff


	//   ....[40]....
        /*017c*/ 	.word	0xffffffff


	//   ....[41]....
        /*0180*/ 	.word	0xffffffff


	//   ....[42]....
        /*0184*/ 	.word	0xffffffff


	//   ....[43]....
        /*0188*/ 	.word	0xffffffff


	//   ....[44]....
        /*018c*/ 	.word	0xffffffff


	//   ....[45]....
        /*0190*/ 	.word	0xffffffff


	//   ....[46]....
        /*0194*/ 	.word	0xffffffff


	//   ....[47]....
        /*0198*/ 	.word	0xffffffff


	//   ....[48]....
        /*019c*/ 	.word	0xffffffff


	//   ....[49]....
        /*01a0*/ 	.word	0xffffffff


	//   ....[50]....
        /*01a4*/ 	.word	0xffffffff


	//   ....[51]....
        /*01a8*/ 	.word	0xffffffff


	//   ....[52]....
        /*01ac*/ 	.word	0xffffffff


	//   ....[53]....
        /*01b0*/ 	.word	0xffffffff


	//   ....[54]....
        /*01b4*/ 	.word	0xffffffff


	//   ....[55]....
        /*01b8*/ 	.word	0xffffffff


	//   ....[56]....
        /*01bc*/ 	.word	0xffffffff


	//   ....[57]....
        /*01c0*/ 	.word	0xffffffff


	//   ....[58]....
        /*01c4*/ 	.word	0xffffffff


	//   ....[59]....
        /*01c8*/ 	.word	0xffffffff


	//   ....[60]....
        /*01cc*/ 	.word	0xffffffff


	//   ....[61]....
        /*01d0*/ 	.word	0xffffffff


	//   ....[62]....
        /*01d4*/ 	.word	0xffffffff


	//   ....[63]....
        /*01d8*/ 	.word	0xffffffff


	//   ....[64]....
        /*01dc*/ 	.word	0xffffffff


	//   ....[65]....
        /*01e0*/ 	.word	0xffffffff


	//   ....[66]....
        /*01e4*/ 	.word	0xffffffff


	//   ....[67]....
        /*01e8*/ 	.word	0xffffffff


	//   ....[68]....
        /*01ec*/ 	.word	0xffffffff


	//   ....[69]....
        /*01f0*/ 	.word	0xffffffff


	//   ....[70]....
        /*01f4*/ 	.word	0xffffffff


	//   ....[71]....
        /*01f8*/ 	.word	0xffffffff


	//   ....[72]....
        /*01fc*/ 	.word	0xffffffff


	//   ....[73]....
        /*0200*/ 	.word	0xffffffff


	//   ....[74]....
        /*0204*/ 	.word	0xffffffff


	//   ....[75]....
        /*0208*/ 	.word	0xffffffff


	//   ....[76]....
        /*020c*/ 	.word	0xffffffff


	//   ....[77]....
        /*0210*/ 	.word	0xffffffff


	//   ....[78]....
        /*0214*/ 	.word	0xffffffff


	//   ....[79]....
        /*0218*/ 	.word	0xffffffff


	//   ....[80]....
        /*021c*/ 	.word	0xffffffff


	//   ....[81]....
        /*0220*/ 	.word	0xffffffff


	//   ....[82]....
        /*0224*/ 	.word	0xffffffff


	//   ....[83]....
        /*0228*/ 	.word	0xffffffff


	//   ....[84]....
        /*022c*/ 	.word	0xffffffff


	//   ....[85]....
        /*0230*/ 	.word	0xffffffff


	//----- nvinfo : EIATTR_COOP_GROUP_INSTR_OFFSETS
	.align		4
.L_4215:
        /*0234*/ 	.byte	0x04, 0x28
        /*0236*/ 	.short	(.L_4217 - .L_4216)


	//   ....[0]....
.L_4216:
        /*0238*/ 	.word	0x000000b0


	//   ....[1]....
        /*023c*/ 	.word	0x00000a40


	//   ....[2]....
        /*0240*/ 	.word	0x00000a70


	//   ....[3]....
        /*0244*/ 	.word	0x00000af0


	//   ....[4]....
        /*0248*/ 	.word	0x00000b00


	//   ....[5]....
        /*024c*/ 	.word	0x00000b50


	//   ....[6]....
        /*0250*/ 	.word	0x00000b60


	//   ....[7]....
        /*0254*/ 	.word	0x00000bb0


	//   ....[8]....
        /*0258*/ 	.word	0x00000bc0


	//   ....[9]....
        /*025c*/ 	.word	0x00000c10


	//   ....[10]....
        /*0260*/ 	.word	0x00000c20


	//   ....[11]....
        /*0264*/ 	.word	0x00000cd0


	//   ....[12]....
        /*0268*/ 	.word	0x00000d00


	//   ....[13]....
        /*026c*/ 	.word	0x00000d80


	//   ....[14]....
        /*0270*/ 	.word	0x00000d90


	//   ....[15]....
        /*0274*/ 	.word	0x00000de0


	//   ....[16]....
        /*0278*/ 	.word	0x00000df0


	//   ....[17]....
        /*027c*/ 	.word	0x00000e50


	//   ....[18]....
        /*0280*/ 	.word	0x00000e70


	//   ....[19]....
        /*0284*/ 	.word	0x00000ed0


	//   ....[20]....
        /*0288*/ 	.word	0x00000ee0


	//   ....[21]....
        /*028c*/ 	.word	0x00001050


	//   ....[22]....
        /*0290*/ 	.word	0x00001060


	//   ....[23]....
        /*0294*/ 	.word	0x000010b0


	//   ....[24]....
        /*0298*/ 	.word	0x000010c0


	//   ....[25]....
        /*029c*/ 	.word	0x00001110


	//   ....[26]....
        /*02a0*/ 	.word	0x00001120


	//   ....[27]....
        /*02a4*/ 	.word	0x00001170


	//   ....[28]....
        /*02a8*/ 	.word	0x00001180


	//   ....[29]....
        /*02ac*/ 	.word	0x000011d0


	//   ....[30]....
        /*02b0*/ 	.word	0x000011e0


	//   ....[31]....
        /*02b4*/ 	.word	0x000019d0


	//   ....[32]....
        /*02b8*/ 	.word	0x00001a00


	//   ....[33]....
        /*02bc*/ 	.word	0x00001a60


	//   ....[34]....
        /*02c0*/ 	.word	0x00001a70


	//   ....[35]....
        /*02c4*/ 	.word	0x00001ac0


	//   ....[36]....
        /*02c8*/ 	.word	0x00001ad0


	//   ....[37]....
        /*02cc*/ 	.word	0x00001b20


	//   ....[38]....
        /*02d0*/ 	.word	0x00001b30


	//   ....[39]....
        /*02d4*/ 	.word	0x00001b80


	//   ....[40]....
        /*02d8*/ 	.word	0x00001b90


	//   ....[41]....
        /*02dc*/ 	.word	0x00001c60


	//   ....[42]....
        /*02e0*/ 	.word	0x00001c90


	//   ....[43]....
        /*02e4*/ 	.word	0x00001d00


	//   ....[44]....
        /*02e8*/ 	.word	0x00001d10


	//   ....[45]....
        /*02ec*/ 	.word	0x00001d60


	//   ....[46]....
        /*02f0*/ 	.word	0x00001d70


	//   ....[47]....
        /*02f4*/ 	.word	0x00001dc0


	//   ....[48]....
        /*02f8*/ 	.word	0x00001dd0


	//   ....[49]....
        /*02fc*/ 	.word	0x00001e30


	//   ....[50]....
        /*0300*/ 	.word	0x00001e50


	//   ....[51]....
        /*0304*/ 	.word	0x00001f20


	//   ....[52]....
        /*0308*/ 	.word	0x00001f40


	//   ....[53]....
        /*030c*/ 	.word	0x00001fa0


	//   ....[54]....
        /*0310*/ 	.word	0x00001fc0


	//   ....[55]....
        /*0314*/ 	.word	0x00002020


	//   ....[56]....
        /*0318*/ 	.word	0x00002030


	//   ....[57]....
        /*031c*/ 	.word	0x00002080


	//   ....[58]....
        /*0320*/ 	.word	0x00002090


	//   ....[59]....
        /*0324*/ 	.word	0x000020f0


	//   ....[60]....
        /*0328*/ 	.word	0x00002120


	//   ....[61]....
        /*032c*/ 	.word	0x000021e0


	//   ....[62]....
        /*0330*/ 	.word	0x000021f0


	//   ....[63]....
        /*0334*/ 	.word	0x00002250


	//   ....[64]....
        /*0338*/ 	.word	0x00002270


	//   ....[65]....
        /*033c*/ 	.word	0x000022d0


	//   ....[66]....
        /*0340*/ 	.word	0x000022e0


	//   ....[67]....
        /*0344*/ 	.word	0x00002330


	//   ....[68]....
        /*0348*/ 	.word	0x00002340


	//   ....[69]....
        /*034c*/ 	.word	0x00002390


	//   ....[70]....
        /*0350*/ 	.word	0x000023a0


	//   ....[71]....
        /*0354*/ 	.word	0x00002580


	//   ....[72]....
        /*0358*/ 	.word	0x000025b0


	//   ....[73]....
        /*035c*/ 	.word	0x00002610


	//   ....[74]....
        /*0360*/ 	.word	0x00002620


	//   ....[75]....
        /*0364*/ 	.word	0x00002670


	//   ....[76]....
        /*0368*/ 	.word	0x00002680


	//   ....[77]....
        /*036c*/ 	.word	0x000026d0


	//   ....[78]....
        /*0370*/ 	.word	0x000026e0


	//   ....[79]....
        /*0374*/ 	.word	0x00002730


	//   ....[80]....
        /*0378*/ 	.word	0x00002740


	//   ....[81]....
        /*037c*/ 	.word	0x000029b0


	//   ....[82]....
        /*0380*/ 	.word	0x00002a00


	//   ....[83]....
        /*0384*/ 	.word	0x00002a20


	//   ....[84]....
        /*0388*/ 	.word	0x00002a40


	//   ....[85]....
        /*038c*/ 	.word	0x00002a60


	//----- nvinfo : EIATTR_VRC_CTA_INIT_COUNT
	.align		4
.L_4217:
        /*0390*/ 	.byte	0x02, 0x4a
	.zero		1
	.zero		1


	//----- nvinfo : EIATTR_EXIT_INSTR_OFFSETS
	.align		4
        /*0394*/ 	.byte	0x04, 0x1c
        /*0396*/ 	.short	(.L_4219 - .L_4218)


	//   ....[0]....
.L_4218:
        /*0398*/ 	.word	0x00002d90


	//----- nvinfo : EIATTR_CRS_STACK_SIZE
	.align		4
.L_4219:
        /*039c*/ 	.byte	0x04, 0x1e
        /*039e*/ 	.short	(.L_4221 - .L_4220)
.L_4220:
        /*03a0*/ 	.word	0x00000000


	//----- nvinfo : EIATTR_CBANK_PARAM_SIZE
	.align		4
.L_4221:
        /*03a4*/ 	.byte	0x03, 0x19
        /*03a6*/ 	.short	0x0060


	//----- nvinfo : EIATTR_PARAM_CBANK
	.align		4
        /*03a8*/ 	.byte	0x04, 0x0a
        /*03aa*/ 	.short	(.L_4223 - .L_4222)
	.align		4
.L_4222:
        /*03ac*/ 	.word	index@(.nv.constant0._ZN4vllm3moe44grouped_topk_fused_small_expert_count_kernelI6__halffiLNS0_11ScoringFuncE1ELi512ELb0ELi22EEEvPT_PfPT1_PKT0_llllllbd)
        /*03b0*/ 	.short	0x0380
        /*03b2*/ 	.short	0x0060


	//----- nvinfo : EIATTR_SW_WAR
	.align		4
.L_4223:
        /*03b4*/ 	.byte	0x04, 0x36
        /*03b6*/ 	.short	(.L_4225 - .L_4224)
.L_4224:
        /*03b8*/ 	.word	0x00000008
.L_4225:


//--------------------- .nv.info._ZN4vllm3moe44grouped_topk_fused_small_expert_count_kernelI6__halffiLNS0_11ScoringFuncE1ELi256ELb1ELi8EEEvPT_PfPT1_PKT0_llllllbd --------------------------
	.section	.nv.info._ZN4vllm3moe44grouped_topk_fused_small_expert_count_kernelI6__halffiLNS0_11ScoringFuncE1ELi256ELb1ELi8EEEvPT_PfPT1_PKT0_llllllbd,"",@"SHT_CUDA_INFO"
	.sectionflags	@""
	.align	4


	//----- nvinfo : EIATTR_CUDA_API_VERSION
	.align		4
        /*0000*/ 	.byte	0x04, 0x37
        /*0002*/ 	.short	(.L_4227 - .L_4226)
.L_4226:
        /*0004*/ 	.word	0x00000082


	//----- nvinfo : EIATTR_KPARAM_INFO
	.align		4
.L_4227:
        /*0008*/ 	.byte	0x04, 0x17
        /*000a*/ 	.short	(.L_4229 - .L_4228)
.L_4228:
        /*000c*/ 	.word	0x00000000
        /*0010*/ 	.short	0x000b
        /*0012*/ 	.short	0x0058
        /*0014*/ 	.byte	0x00, 0xf0, 0x21, 0x00


	//----- nvinfo : EIATTR_KPARAM_INFO
	.align		4
.L_4229:
        /*0018*/ 	.byte	0x04, 0x17
        /*001a*/ 	.short	(.L_4231 - .L_4230)
.L_4230:
        /*001c*/ 	.word	0x00000000
        /*0020*/ 	.short	0x000a
        /*0022*/ 	.short	0x0050
        /*0024*/ 	.byte	0x00, 0xf0, 0x05, 0x00


	//----- nvinfo : EIATTR_KPARAM_INFO
	.align		4
.L_4231:
        /*0028*/ 	.byte	0x04, 0x17
        /*002a*/ 	.short	(.L_4233 - .L_4232)
.L_4232:
        /*002c*/ 	.word	0x00000000
        /*0030*/ 	.short	0x0009
        /*0032*/ 	.short	0x0048
        /*0034*/ 	.byte	0x00, 0xf0, 0x21, 0x00


	//----- nvinfo : EIATTR_KPARAM_INFO
	.align		4
.L_4233:
        /*0038*/ 	.byte	0x04, 0x17
        /*003a*/ 	.short	(.L_4235 - .L_4234)
.L_4234:
        /*003c*/ 	.word	0x00000000
        /*0040*/ 	.short	0x0008
        /*0042*/ 	.short	0x0040
        /*0044*/ 	.byte	0x00, 0xf0, 0x21, 0x00


	//----- nvinfo : EIATTR_KPARAM_INFO
	.align		4
.L_4235:
        /*0048*/ 	.byte	0x04, 0x17
        /*004a*/ 	.short	(.L_4237 - .L_4236)
.L_4236:
        /*004c*/ 	.word	0x00000000
        /*0050*/ 	.short	0x0007
        /*0052*/ 	.short	0x0038
        /*0054*/ 	.byte	0x00, 0xf0, 0x21, 0x00


	//----- nvinfo : EIATTR_KPARAM_INFO
	.align		4
.L_4237:
        /*0058*/ 	.byte	0x04, 0x17
        /*005a*/ 	.short	(.L_4239 - .L_4238)
.L_4238:
        /*005c*/ 	.word	0x00000000
        /*0060*/ 	.short	0x0006
        /*0062*/ 	.short	0x0030
        /*0064*/ 	.byte	0x00, 0xf0, 0x21, 0x00


	//----- nvinfo : EIATTR_KPARAM_INFO
	.align		4
.L_4239:
        /*0068*/ 	.byte	0x04, 0x17
        /*006a*/ 	.short	(.L_4241 - .L_4240)
.L_4240:
        /*006c*/ 	.word	0x00000000
        /*0070*/ 	.short	0x0005
        /*0072*/ 	.short	0x0028
        /*0074*/ 	.byte	0x00, 0xf0, 0x21, 0x00


	//----- nvinfo : EIATTR_KPARAM_INFO
	.align		4
.L_4241:
        /*0078*/ 	.byte	0x04, 0x17
        /*007a*/ 	.short	(.L_4243 - .L_4242)
.L_4242:
        /*007c*/ 	.word	0x00000000
        /*0080*/ 	.short	0x0004
        /*0082*/ 	.short	0x0020
        /*0084*/ 	.byte	0x00, 0xf0, 0x21, 0x00


	//----- nvinfo : EIATTR_KPARAM_INFO
	.align		4
.L_4243:
        /*0088*/ 	.byte	0x04, 0x17
        /*008a*/ 	.short	(.L_4245 - .L_4244)
.L_4244:
        /*008c*/ 	.word	0x00000000
        /*0090*/ 	.short	0x0003
        /*0092*/ 	.short	0x0018
        /*0094*/ 	.byte	0x00, 0xf5, 0x21, 0x00


	//----- nvinfo : EIATTR_KPARAM_INFO
	.align		4
.L_4245:
        /*0098*/ 	.byte	0x04, 0x17
        /*009a*/ 	.short	(.L_4247 - .L_4246)
.L_4246:
        /*009c*/ 	.word	0x00000000
        /*00a0*/ 	.short	0x0002
        /*00a2*/ 	.short	0x0010
        /*00a4*/ 	.byte	0x00, 0xf5, 0x21, 0x00


	//----- nvinfo : EIATTR_KPARAM_INFO
	.align		4
.L_4247:
        /*00a8*/ 	.byte	0x04, 0x17
        /*00aa*/ 	.short	(.L_4249 - .L_4248)
.L_4248:
        /*00ac*/ 	.word	0x00000000
        /*00b0*/ 	.short	0x0001
        /*00b2*/ 	.short	0x0008
        /*00b4*/ 	.byte	0x00, 0xf5, 0x21, 0x00


	//----- nvinfo : EIATTR_KPARAM_INFO
	.align		4
.L_4249:
        /*00b8*/ 	.byte	0x04, 0x17
        /*00ba*/ 	.short	(.L_4251 - .L_4250)
.L_4250:
        /*00bc*/ 	.word	0x00000000
        /*00c0*/ 	.short	0x0000
        /*00c2*/ 	.short	0x0000
        /*00c4*/ 	.byte	0x00, 0xf5, 0x21, 0x00


	//----- nvinfo : EIATTR_SPARSE_MMA_MASK
	.align		4
.L_4251:
        /*00c8*/ 	.byte	0x03, 0x50
        /*00ca*/ 	.short	0x0000


	//----- nvinfo : EIATTR_MAXREG_COUNT
	.align		4
        /*00cc*/ 	.byte	0x03, 0x1b
        /*00ce*/ 	.short	0x00ff


	//----- nvinfo : EIATTR_NUM_BARRIERS
	.align		4
        /*00d0*/ 	.byte	0x02, 0x4c
        /*00d2*/ 	.byte	0x01
	.zero		1


	//----- nvinfo : EIATTR_MERCURY_ISA_VERSION
	.align		4
        /*00d4*/ 	.byte	0x03, 0x5f
        /*00d6*/ 	.short	0x0101


	//----- nvinfo : EIATTR_COOP_GROUP_MASK_REGIDS
	.align		4
        /*00d8*/ 	.byte	0x04, 0x29
        /*00da*/ 	.short	(.L_4253 - .L_4252)


	//   ....[0]....
.L_4252:
        /*00dc*/ 	.word	0xffffffff


	//   ....[1]....
        /*00e0*/ 	.word	0xffffffff


	//   ....[2]....
        /*00e4*/ 	.word	0xffffffff


	//   ....[3]....
        /*00e8*/ 	.word	0xffffffff


	//   ....[4]....
        /*00ec*/ 	.word	0xffffffff


	//   ....[5]....
        /*00f0*/ 	.word	0xffffffff


	//   ....[6]....
        /*00f4*/ 	.word	0xffffffff


	//   ....[7]....
        /*00f8*/ 	.word	0xffffffff


	//   ....[8]....
        /*00fc*/ 	.word	0xffffffff


	//   ....[9]....
        /*0100*/ 	.word	0xffffffff


	//   ....[10]....
        /*0104*/ 	.word	0xffffffff


	//   ....[11]....
        /*0108*/ 	.word	0xffffffff


	//   ....[12]....
        /*010c*/ 	.word	0xffffffff


	//   ....[13]....
        /*0110*/ 	.word	0xffffffff


	//   ....[14]....
        /*0114*/ 	.word	0xffffffff


	//   ....[15]....
        /*0118*/ 	.word	0xffffffff


	//   ....[16]....
        /*011c*/ 	.word	0xffffffff


	//   ....[17]....
        /*0120*/ 	.word	0xffffffff


	//   ....[18]....
        /*0124*/ 	.word	0xffffffff


	//   ....[19]....
        /*0128*/ 	.word	0xffffffff


	//   ....[20]....
        /*012c*/ 	.word	0xffffffff


	//   ....[21]....
        /*0130*/ 	.word	0xffffffff


	//   ....[22]....
        /*0134*/ 	.word	0xffffffff


	//   ....[23]....
        /*0138*/ 	.word	0xffffffff


	//   ....[24]....
        /*013c*/ 	.word	0xffffffff


	//   ....[25]....
        /*0140*/ 	.word	0xffffffff


	//   ....[26]....
        /*0144*/ 	.word	0xffffffff


	//   ....[27]....
        /*0148*/ 	.word	0xffffffff


	//   ....[28]....
        /*014c*/ 	.word	0xffffffff


	//   ....[29]....
        /*0150*/ 	.word	0xffffffff


	//   ....[30]....
        /*0154*/ 	.word	0xffffffff


	//   ....[31]....
        /*0158*/ 	.word	0xffffffff


	//   ....[32]....
        /*015c*/ 	.word	0xffffffff


	//   ....[33]....
        /*0160*/ 	.word	0xffffffff


	//   ....[34]....
        /*0164*/ 	.word	0xffffffff


	//   ....[35]....
        /*0168*/ 	.word	0xffffffff


	//   ....[36]....
        /*016c*/ 	.word	0xffffffff


	//   ....[37]....
        /*0170*/ 	.word	0xffffffff


	//   ....[38]....
        /*0174*/ 	.word	0xffffffff


	//   ....[39]....
        /*0178*/ 	.word	0xffffffff


	//   ....[40]....
        /*017c*/ 	.word	0xffffffff


	//   ....[41]....
        /*0180*/ 	.word	0xffffffff


	//   ....[42]....
        /*0184*/ 	.word	0xffffffff


	//   ....[43]....
        /*0188*/ 	.word	0xffffffff


	//   ....[44]....
        /*018c*/ 	.word	0xffffffff


	//   ....[45]....
        /*0190*/ 	.word	0xffffffff


	//   ....[46]....
        /*0194*/ 	.word	0xffffffff


	//   ....[47]....
        /*0198*/ 	.word	0xffffffff


	//   ....[48]....
        /*019c*/ 	.word	0xffffffff


	//   ....[49]....
        /*01a0*/ 	.word	0xffffffff


	//   ....[50]....
        /*01a4*/ 	.word	0xffffffff


	//   ....[51]....
        /*01a8*/ 	.word	0xffffffff


	//   ....[52]....
        /*01ac*/ 	.word	0xffffffff


	//   ....[53]....
        /*01b0*/ 	.word	0xffffffff


	//   ....[54]....
        /*01b4*/ 	.word	0xffffffff


	//   ....[55]....
        /*01b8*/ 	.word	0xffffffff


	//   ....[56]....
        /*01bc*/ 	.word	0xffffffff


	//   ....[57]....
        /*01c0*/ 	.word	0xffffffff


	//   ....[58]....
        /*01c4*/ 	.word	0xffffffff


	//   ....[59]....
        /*01c8*/ 	.word	0xffffffff


	//   ....[60]....
        /*01cc*/ 	.word	0xffffffff


	//   ....[61]....
        /*01d0*/ 	.word	0xffffffff


	//   ....[62]....
        /*01d4*/ 	.word	0xffffffff


	//   ....[63]....
        /*01d8*/ 	.word	0xffffffff


	//   ....[64]....
        /*01dc*/ 	.word	0xffffffff


	//   ....[65]....
        /*01e0*/ 	.word	0xffffffff


	//   ....[66]....
        /*01e4*/ 	.word	0xffffffff


	//   ....[67]....
        /*01e8*/ 	.word	0xffffffff


	//   ....[68]....
        /*01ec*/ 	.word	0xffffffff


	//   ....[69]....
        /*01f0*/ 	.word	0xffffffff


	//   ....[70]....
        /*01f4*/ 	.word	0xffffffff


	//   ....[71]....
        /*01f8*/ 	.word	0xffffffff


	//   ....[72]....
        /*01fc*/ 	.word	0xffffffff


	//   ....[73]....
        /*0200*/ 	.word	0xffffffff


	//   ....[74]....
        /*0204*/ 	.word	0xffffffff


	//   ....[75]....
        /*0208*/ 	.word	0xffffffff


	//   ....[76]....
        /*020c*/ 	.word	0xffffffff


	//   ....[77]....
        /*0210*/ 	.word	0xffffffff


	//   ....[78]....
        /*0214*/ 	.word	0xffffffff


	//   ....[79]....
        /*0218*/ 	.word	0xffffffff


	//   ....[80]....
        /*021c*/ 	.word	0xffffffff


	//   ....[81]....
        /*0220*/ 	.word	0xffffffff


	//   ....[82]....
        /*0224*/ 	.word	0xffffffff


	//   ....[83]....
        /*0228*/ 	.word	0xffffffff


	//   ....[84]....
        /*022c*/ 	.word	0xffffffff


	//   ....[85]....
        /*0230*/ 	.word	0xffffffff


	//   ....[86]....
        /*0234*/ 	.word	0xffffffff


	//   ....[87]....
        /*0238*/ 	.word	0xffffffff


	//   ....[88]....
        /*023c*/ 	.word	0xffffffff


	//   ....[89]....
        /*0240*/ 	.word	0xffffffff


	//   ....[90]....
        /*0244*/ 	.word	0xffffffff


	//   ....[91]....
        /*0248*/ 	.word	0xffffffff


	//   ....[92]....
        /*024c*/ 	.word	0xffffffff


	//   ....[93]....
        /*0250*/ 	.word	0xffffffff


	//   ....[94]....
        /*0254*/ 	.word	0xffffffff


	//   ....[95]....
        /*0258*/ 	.word	0xffffffff


	//   ....[96]....
        /*025c*/ 	.word	0xffffffff


	//   ....[97]....
        /*0260*/ 	.word	0xffffffff


	//   ....[98]....
        /*0264*/ 	.word	0xffffffff


	//   ....[99]....
        /*0268*/ 	.word	0xffffffff


	//   ....[100]....
        /*026c*/ 	.word	0xffffffff


	//   ....[101]....
        /*0270*/ 	.word	0xffffffff


	//   ....[102]....
        /*0274*/ 	.word	0xffffffff


	//   ....[103]....
        /*0278*/ 	.word	0xffffffff


	//   ....[104]....
        /*027c*/ 	.word	0xffffffff


	//   ....[105]....
        /*0280*/ 	.word	0xffffffff


	//   ....[106]....
        /*0284*/ 	.word	0xffffffff


	//   ....[107]....
        /*0288*/ 	.word	0xffffffff


	//   ....[108]....
        /*028c*/ 	.word	0xffffffff


	//   ....[109]....
        /*0290*/ 	.word	0xffffffff


	//   ....[110]....
        /*0294*/ 	.word	0xffffffff


	//   ....[111]....
        /*0298*/ 	.word	0xffffffff


	//----- nvinfo : EIATTR_COOP_GROUP_INSTR_OFFSETS
	.align		4
.L_4253:
        /*029c*/ 	.byte	0x04, 0x28
        /*029e*/ 	.short	(.L_4255 - .L_4254)


	//   ....[0]....
.L_4254:
        /*02a0*/ 	.word	0x00000060


	//   ....[1]....
        /*02a4*/ 	.word	0x00000260


	//   ....[2]....
        /*02a8*/ 	.word	0x00000320


	//   ....[3]....
        /*02ac*/ 	.word	0x00000360


	//   ....[4]....
        /*02b0*/ 	.word	0x00000370


	//   ....[5]....
        /*02b4*/ 	.word	0x000003c0


	//   ....[6]....
        /*02b8*/ 	.word	0x000003d0


	//   ....[7]....
        /*02bc*/ 	.word	0x00000420


	//   ....[8]....
        /*02c0*/ 	.word	0x00000430


	//   ....[9]....
        /*02c4*/ 	.word	0x00000480


	//   ....[10]....
        /*02c8*/ 	.word	0x00000490


	//   ....[11]....
        /*02cc*/ 	.word	0x00000510


	//   ....[12]....
        /*02d0*/ 	.word	0x00000560


	//   ....[13]....
        /*02d4*/ 	.word	0x00000570


	//   ....[14]....
        /*02d8*/ 	.word	0x000005e0


	//   ....[15]....
        /*02dc*/ 	.word	0x00000600


	//   ....[16]....
        /*02e0*/ 	.word	0x00000650


	//   ....[17]....
        /*02e4*/ 	.word	0x00000660


	//   ....[18]....
        /*02e8*/ 	.word	0x000006d0


	//   ....[19]....
        /*02ec*/ 	.word	0x00000700


	//   ....[20]....
        /*02f0*/ 	.word	0x000009b0


	//   ....[21]....
        /*02f4*/ 	.word	0x000009c0


	//   ....[22]....
        /*02f8*/ 	.word	0x00000a10


	//   ....[23]....
        /*02fc*/ 	.word	0x00000a20


	//   ....[24]....
        /*0300*/ 	.word	0x00000a70


	//   ....[25]....
        /*0304*/ 	.word	0x00000a80


	//   ....[26]....
        /*0308*/ 	.word	0x00000ad0


	//   ....[27]....
        /*030c*/ 	.word	0x00000ae0


	//   ....[28]....
        /*0310*/ 	.word	0x00000b30


	//   ....[29]....
        /*0314*/ 	.word	0x00000b40


	//   ....[30]....
        /*0318*/ 	.word	0x00000bd0


	//   ....[31]....
        /*031c*/ 	.word	0x00000c10


	//   ....[32]....
        /*0320*/ 	.word	0x00000c20


	//   ....[33]....
        /*0324*/ 	.word	0x00000c70


	//   ....[34]....
        /*0328*/ 	.word	0x00000c80


	//   ....[35]....
        /*032c*/ 	.word	0x00000cd0


	//   ....[36]....
        /*0330*/ 	.word	0x00000ce0


	//   ....[37]....
        /*0334*/ 	.word	0x00000d30


	//   ....[38]....
        /*0338*/ 	.word	0x00000d40


	//   ....[39]....
        /*033c*/ 	.word	0x00000dc0


	//   ....[40]....
        /*0340*/ 	.word	0x00000e00


	//   ....[41]....
        /*0344*/ 	.word	0x00000e10


	//   ....[42]....
        /*0348*/ 	.word	0x00000e60


	//   ....[43]....
        /*034c*/ 	.word	0x00000e70


	//   ....[44]....
        /*0350*/ 	.word	0x00000ec0


	//   ....[45]....
        /*0354*/ 	.word	0x00000ed0


	//   ....[46]....
        /*0358*/ 	.word	0x00000f20


	//   ....[47]....
        /*035c*/ 	.word	0x00000f30


	//   ....[48]....
        /*0360*/ 	.word	0x00000fe0


	//   ....[49]....
        /*0364*/ 	.word	0x00001030


	//   ....[50]....
        /*0368*/ 	.word	0x00001040


	//   ....[51]....
        /*036c*/ 	.word	0x000010a0


	//   ....[52]....
        /*0370*/ 	.word	0x000010b0


	//   ....[53]....
        /*0374*/ 	.word	0x00001140


	//   ....[54]....
        /*0378*/ 	.word	0x00001170


	//   ....[55]....
        /*037c*/ 	.word	0x00001210


	//   ....[56]....
        /*0380*/ 	.word	0x00001270


	//   ....[57]....
        /*0384*/ 	.word	0x00001990


	//   ....[58]....
        /*0388*/ 	.word	0x000019b0


	//   ....[59]....
        /*038c*/ 	.word	0x00001a00


	//   ....[60]....
        /*0390*/ 	.word	0x00001a10


	//   ....[61]....
        /*0394*/ 	.word	0x00001a60


	//   ....[62]....
        /*0398*/ 	.word	0x00001a70


	//   ....[63]....
        /*039c*/ 	.word	0x00001ac0


	//   ....[64]....
        /*03a0*/ 	.word	0x00001ad0


	//   ....[65]....
        /*03a4*/ 	.word	0x00001b20


	//   ....[66]....
        /*03a8*/ 	.word	0x00001b30


	//   ....[67]....
        /*03ac*/ 	.word	0x00001bf0


	//   ....[68]....
        /*03b0*/ 	.word	0x00001c20


	//   ....[69]....
        /*03b4*/ 	.word	0x00001c70


	//   ....[70]....
        /*03b8*/ 	.word	0x00001c80


	//   ....[71]....
        /*03bc*/ 	.word	0x00001cd0


	//   ....[72]....
        /*03c0*/ 	.word	0x00001ce0


	//   ....[73]....
        /*03c4*/ 	.word	0x00001d30


	//   ....[74]....
        /*03c8*/ 	.word	0x00001d40


	//   ....[75]....
        /*03cc*/ 	.word	0x00001d90


	//   ....[76]....
        /*03d0*/ 	.word	0x00001da0


	//   ....[77]....
        /*03d4*/ 	.word	0x00001e50


	//   ....[78]....
        /*03d8*/ 	.word	0x00001e60


	//   ....[79]....
        /*03dc*/ 	.word	0x00001eb0


	//   ....[80]....
        /*03e0*/ 	.word	0x00001ec0


	//   ....[81]....
        /*03e4*/ 	.word	0x00001f10


	//   ....[82]....
        /*03e8*/ 	.word	0x00001f20


	//   ....[83]....
        /*03ec*/ 	.word	0x00001f70


	//   ....[84]....
        /*03f0*/ 	.word	0x00001f80


	//   ....[85]....
        /*03f4*/ 	.word	0x00001fe0


	//   ....[86]....
        /*03f8*/ 	.word	0x00002000


	//   ....[87]....
        /*03fc*/ 	.word	0x000020f0


	//   ....[88]....
        /*0400*/ 	.word	0x00002130


	//   ....[89]....
        /*0404*/ 	.word	0x000021e0


	//   ....[90]....
        /*0408*/ 	.word	0x000021f0


	//   ....[91]....
        /*040c*/ 	.word	0x00002240


	//   ....[92]....
        /*0410*/ 	.word	0x00002250


	//   ....[93]....
        /*0414*/ 	.word	0x000022a0


	//   ....[94]....
        /*0418*/ 	.word	0x000022b0


	//   ....[95]....
        /*041c*/ 	.word	0x00002310


	//   ....[96]....
        /*0420*/ 	.word	0x00002320


	//   ....[97]....
        /*0424*/ 	.word	0x00002490


	//   ....[98]....
        /*0428*/ 	.word	0x000024c0


	//   ....[99]....
        /*042c*/ 	.word	0x00002540


	//   ....[100]....
        /*0430*/ 	.word	0x00002550


	//   ....[101]....
        /*0434*/ 	.word	0x000025a0


	//   ....[102]....
        /*0438*/ 	.word	0x000025b0


	//   ....[103]....
        /*043c*/ 	.word	0x00002600


	//   ....[104]....
        /*0440*/ 	.word	0x00002610


	//   ....[105]....
        /*0444*/ 	.word	0x00002660


	//   ....[106]....
        /*0448*/ 	.word	0x00002670


	//   ....[107]....
        /*044c*/ 	.word	0x00002890


	//   ....[108]....
        /*0450*/ 	.word	0x000028f0


	//   ....[109]....
        /*0454*/ 	.word	0x00002910


	//   ....[110]....
        /*0458*/ 	.word	0x00002940


	//   ....[111]....
        /*045c*/ 	.word	0x00002970


	//----- nvinfo : EIATTR_VRC_CTA_INIT_COUNT
	.align		4
.L_4255:
        /*0460*/ 	.byte	0x02, 0x4a
	.zero		1
	.zero		1


	//----- nvinfo : EIATTR_EXIT_INSTR_OFFSETS
	.align		4
        /*0464*/ 	.byte	0x04, 0x1c
        /*0466*/ 	.short	(.L_4257 - .L_4256)


	//   ....[0]....
.L_4256:
        /*0468*/ 	.word	0x000000a0


	//   ....[1]....
        /*046c*/ 	.word	0x00002c50


	//----- nvinfo : EIATTR_CRS_STACK_SIZE
	.align		4
.L_4257:
        /*0470*/ 	.byte	0x04, 0x1e
        /*0472*/ 	.short	(.L_4259 - .L_4258)
.L_4258:
        /*0474*/ 	.word	0x00000000


	//----- nvinfo : EIATTR_CBANK_PARAM_SIZE
	.align		4
.L_4259:
        /*0478*/ 	.byte	0x03, 0x19
        /*047a*/ 	.short	0x0060


	//----- nvinfo : EIATTR_PARAM_CBANK
	.align		4
        /*047c*/ 	.byte	0x04, 0x0a
        /*047e*/ 	.short	(.L_4261 - .L_4260)
	.align		4
.L_4260:
        /*0480*/ 	.word	index@(.nv.constant0._ZN4vllm3moe44grouped_topk_fused_small_expert_count_kernelI6__halffiLNS0_11ScoringFuncE1ELi256ELb1ELi8EEEvPT_PfPT1_PKT0_llllllbd)
        /*0484*/ 	.short	0x0380
        /*0486*/ 	.short	0x0060


	//----- nvinfo : EIATTR_SW_WAR
	.align		4
.L_4261:
        /*0488*/ 	.byte	0x04, 0x36
        /*048a*/ 	.short	(.L_4263 - .L_4262)
.L_4262:
        /*048c*/ 	.word	0x00000008
.L_4263:


//--------------------- .nv.info._ZN4vllm3moe25grouped_topk_fused_kernelIf13__nv_bfloat16iLNS0_11ScoringFuncE1EEEvPT_PfPT1_PKT0_lllllbd --------------------------
	.section	.nv.info._ZN4vllm3moe25grouped_topk_fused_kernelIf13__nv_bfloat16iLNS0_11ScoringFuncE1EEEvPT_PfPT1_PKT0_lllllbd,"",@"SHT_CUDA_INFO"
	.sectionflags	@""
	.align	4


	//----- nvinfo : EIATTR_CUDA_API_VERSION
	.align		4
        /*0000*/ 	.byte	0x04, 0x37
        /*0002*/ 	.short	(.L_4265 - .L_4264)
.L_4264:
        /*0004*/ 	.word	0x00000082


	//----- nvinfo : EIATTR_KPARAM_INFO
	.align		4
.L_4265:
        /*0008*/ 	.byte	0x04, 0x17
        /*000a*/ 	.short	(.L_4267 - .L_4266)
.L_4266:
        /*000c*/ 	.word	0x00000000
        /*0010*/ 	.short	0x000a
        /*0012*/ 	.short	0x0050
        /*0014*/ 	.byte	0x00, 0xf0, 0x21, 0x00


	//----- nvinfo : EIATTR_KPARAM_INFO
	.align		4
.L_4267:
        /*0018*/ 	.byte	0x04, 0x17
        /*001a*/ 	.short	(.L_4269 - .L_4268)
.L_4268:
        /*001c*/ 	.word	0x00000000
        /*0020*/ 	.short	0x0009
        /*0022*/ 	.short	0x0048
        /*0024*/ 	.byte	0x00, 0xf0, 0x05, 0x00


	//----- nvinfo : EIATTR_KPARAM_INFO
	.align		4
.L_4269:
        /*0028*/ 	.byte	0x04, 0x17
        /*002a*/ 	.short	(.L_4271 - .L_4270)
.L_4270:
        /*002c*/ 	.word	0x00000000
        /*0030*/ 	.short	0x0008
        /*0032*/ 	.short	0x0040
        /*0034*/ 	.byte	0x00, 0xf0, 0x21, 0x00


	//----- nvinfo : EIATTR_KPARAM_INFO
	.align		4
.L_4271:
        /*0038*/ 	.byte	0x04, 0x17
        /*003a*/ 	.short	(.L_4273 - .L_4272)
.L_4272:
        /*003c*/ 	.word	0x00000000
        /*0040*/ 	.short	0x0007
        /*0042*/ 	.short	0x0038
        /*0044*/ 	.byte	0x00, 0xf0, 0x21, 0x00


	//----- nvinfo : EIATTR_KPARAM_INFO
	.align		4
.L_4273:
        /*0048*/ 	.byte	0x04, 0x17
        /*004a*/ 	.short	(.L_4275 - .L_4274)
.L_4274:
        /*004c*/ 	.word	0x00000000
        /*0050*/ 	.short	0x0006
        /*0052*/ 	.short	0x0030
        /*0054*/ 	.byte	0x00, 0xf0, 0x21, 0x00


	//----- nvinfo : EIATTR_KPARAM_INFO
	.align		4
.L_4275:
        /*0058*/ 	.byte	0x04, 0x17
        /*005a*/ 	.short	(.L_4277 - .L_4276)
.L_4276:
        /*005c*/ 	.word	0x00000000
        /*0060*/ 	.short	0x0005
        /*0062*/ 	.short	0x0028
        /*0064*/ 	.byte	0x00, 0xf0, 0x21, 0x00


	//----- nvinfo : EIATTR_KPARAM_INFO
	.align		4
.L_4277:
        /*0068*/ 	.byte	0x04, 0x17
        /*006a*/ 	.short	(.L_4279 - .L_4278)
.L_4278:
        /*006c*/ 	.word	0x00000000
        /*0070*/ 	.short	0x0004
        /*0072*/ 	.short	0x0020
        /*0074*/ 	.byte	0x00, 0xf0, 0x21, 0x00


	//----- nvinfo : EIATTR_KPARAM_INFO
	.align		4
.L_4279:
        /*0078*/ 	.byte	0x04, 0x17
        /*007a*/ 	.short	(.L_4281 - .L_4280)
.L_4280:
        /*007c*/ 	.word	0x00000000
        /*0080*/ 	.short	0x0003
        /*0082*/ 	.short	0x0018
        /*0084*/ 	.byte	0x00, 0xf5, 0x21, 0x00


	//----- nvinfo : EIATTR_KPARAM_INFO
	.align		4
.L_4281:
        /*0088*/ 	.byte	0x04, 0x17
        /*008a*/ 	.short	(.L_4283 - .L_4282)
.L_4282:
        /*008c*/ 	.word	0x00000000
        /*0090*/ 	.short	0x0002
        /*0092*/ 	.short	0x0010
        /*0094*/ 	.byte	0x00, 0xf5, 0x21, 0x00


	//----- nvinfo : EIATTR_KPARAM_INFO
	.align		4
.L_4283:
        /*0098*/ 	.byte	0x04, 0x17
        /*009a*/ 	.short	(.L_4285 - .L_4284)
.L_4284:
        /*009c*/ 	.word	0x00000000
        /*00a0*/ 	.short	0x0001
        /*00a2*/ 	.short	0x0008
        /*00a4*/ 	.byte	0x00, 0xf5, 0x21, 0x00


	//----- nvinfo : EIATTR_KPARAM_INFO
	.align		4
.L_4285:
        /*00a8*/ 	.byte	0x04, 0x17
        /*00aa*/ 	.short	(.L_4287 - .L_4286)
.L_4286:
        /*00ac*/ 	.word	0x00000000
        /*00b0*/ 	.short	0x0000
        /*00b2*/ 	.short	0x0000
        /*00b4*/ 	.byte	0x00, 0xf5, 0x21, 0x00


	//----- nvinfo : EIATTR_SPARSE_MMA_MASK
	.align		4
.L_4287:
        /*00b8*/ 	.byte	0x03, 0x50
        /*00ba*/ 	.short	0x0000


	//----- nvinfo : EIATTR_MAXREG_COUNT
	.align		4
        /*00bc*/ 	.byte	0x03, 0x1b
        /*00be*/ 	.short	0x00ff


	//----- nvinfo : EIATTR_NUM_BARRIERS
	.align		4
        /*00c0*/ 	.byte	0x02, 0x4c
        /*00c2*/ 	.byte	0x01
	.zero		1


	//----- nvinfo : EIATTR_MERCURY_ISA_VERSION
	.align		4
        /*00c4*/ 	.byte	0x03, 0x5f
        /*00c6*/ 	.short	0x0101


	//----- nvinfo : EIATTR_COOP_GROUP_MASK_REGIDS
	.align		4
        /*00c8*/ 	.byte	0x04, 0x29
        /*00ca*/ 	.short	(.L_4289 - .L_4288)


	//   ....[0]....
.L_4288:
        /*00cc*/ 	.word	0xffffffff


	//   ....[1]....
        /*00d0*/ 	.word	0xffffffff


	//   ....[2]....
        /*00d4*/ 	.word	0xffffffff


	//   ....[3]....
        /*00d8*/ 	.word	0xffffffff


	//   ....[4]....
        /*00dc*/ 	.word	0xffffffff


	//   ....[5]....
        /*00e0*/ 	.word	0xffffffff


	//   ....[6]....
        /*00e4*/ 	.word	0xffffffff


	//   ....[7]....
        /*00e8*/ 	.word	0xffffffff


	//   ....[8]....
        /*00ec*/ 	.word	0xffffffff


	//   ....[9]....
        /*00f0*/ 	.word	0xffffffff


	//   ....[10]....
        /*00f4*/ 	.word	0xffffffff


	//   ....[11]....
        /*00f8*/ 	.word	0xffffffff


	//   ....[12]....
        /*00fc*/ 	.word	0xffffffff


	//   ....[13]....
        /*0100*/ 	.word	0xffffffff


	//   ....[14]....
        /*0104*/ 	.word	0xffffffff


	//   ....[15]....
        /*0108*/ 	.word	0xffffffff


	//   ....[16]....
        /*010c*/ 	.word	0xffffffff


	//   ....[17]....
        /*0110*/ 	.word	0xffffffff


	//   ....[18]....
        /*0114*/ 	.word	0xffffffff


	//   ....[19]....
        /*0118*/ 	.word	0xffffffff


	//   ....[20]....
        /*011c*/ 	.word	0xffffffff


	//   ....[21]....
        /*0120*/ 	.word	0xffffffff


	//   ....[22]....
        /*0124*/ 	.word	0xffffffff


	//   ....[23]....
        /*0128*/ 	.word	0xffffffff


	//   ....[24]....
        /*012c*/ 	.word	0xffffffff


	//   ....[25]....
        /*0130*/ 	.word	0xffffffff


	//   ....[26]....
        /*0134*/ 	.word	0xffffffff


	//   ....[27]....
        /*0138*/ 	.word	0xffffffff


	//   ....[28]....
        /*013c*/ 	.word	0xffffffff


	//   ....[29]....
        /*0140*/ 	.word	0xffffffff


	//   ....[30]....
        /*0144*/ 	.word	0xffffffff


	//   ....[31]....
        /*0148*/ 	.word	0xffffffff


	//   ....[32]....
        /*014c*/ 	.word	0xffffffff


	//   ....[33]....
        /*0150*/ 	.word	0xffffffff


	//   ....[34]....
        /*0154*/ 	.word	0xffffffff


	//   ....[35]....
        /*0158*/ 	.word	0xffffffff


	//   ....[36]....
        /*015c*/ 	.word	0xffffffff


	//   ....[37]....
        /*0160*/ 	.word	0xffffffff


	//   ....[38]....
        /*0164*/ 	.word	0xffffffff


	//   ....[39]....
        /*0168*/ 	.word	0xffffffff


	//   ....[40]....
        /*016c*/ 	.word	0xffffffff


	//   ....[41]....
        /*0170*/ 	.word	0xffffffff


	//   ....[42]....
        /*0174*/ 	.word	0xffffffff


	//   ....[43]....
        /*0178*/ 	.word	0xffffffff


	//   ....[44]....
        /*017c*/ 	.word	0xffffffff


	//   ....[45]....
        /*0180*/ 	.word	0xffffffff


	//   ....[46]....
        /*0184*/ 	.word	0xffffffff


	//   ....[47]....
        /*0188*/ 	.word	0xffffffff


	//   ....[48]....
        /*018c*/ 	.word	0xffffffff


	//   ....[49]....
        /*0190*/ 	.word	0xffffffff


	//   ....[50]....
        /*0194*/ 	.word	0xffffffff


	//   ....[51]....
        /*0198*/ 	.word	0xffffffff


	//   ....[52]....
        /*019c*/ 	.word	0xffffffff


	//   ....[53]....
        /*01a0*/ 	.word	0xffffffff


	//   ....[54]....
        /*01a4*/ 	.word	0xffffffff


	//   ....[55]....
        /*01a8*/ 	.word	0xffffffff


	//   ....[56]....
        /*01ac*/ 	.word	0xffffffff


	//   ....[57]....
        /*01b0*/ 	.word	0xffffffff


	//   ....[58]....
        /*01b4*/ 	.word	0xffffffff


	//   ....[59]....
        /*01b8*/ 	.word	0xffffffff


	//   ....[60]....
        /*01bc*/ 	.word	0xffffffff


	//   ....[61]....
        /*01c0*/ 	.word	0xffffffff


	//   ....[62]....
        /*01c4*/ 	.word	0xffffffff


	//   ....[63]....
        /*01c8*/ 	.word	0xffffffff


	//   ....[64]....
        /*01cc*/ 	.word	0xffffffff


	//   ....[65]....
        /*01d0*/ 	.word	0xffffffff


	//   ....[66]....
        /*01d4*/ 	.word	0xffffffff


	//   ....[67]....
        /*01d8*/ 	.word	0xffffffff


	//   ....[68]....
        /*01dc*/ 	.word	0xffffffff


	//   ....[69]....
        /*01e0*/ 	.word	0xffffffff


	//   ....[70]....
        /*01e4*/ 	.word	0xffffffff


	//   ....[71]....
        /*01e8*/ 	.word	0xffffffff


	//   ....[72]....
        /*01ec*/ 	.word	0xffffffff


	//   ....[73]....
        /*01f0*/ 	.word	0xffffffff


	//   ....[74]....
        /*01f4*/ 	.word	0xffffffff


	//   ....[75]....
        /*01f8*/ 	.word	0xffffffff


	//   ....[76]....
        /*01fc*/ 	.word	0xffffffff


	//   ....[77]....
        /*0200*/ 	.word	0xffffffff


	//   ....[78]....
        /*0204*/ 	.word	0xffffffff


	//   ....[79]....
        /*0208*/ 	.word	0xffffffff


	//   ....[80]....
        /*020c*/ 	.word	0xffffffff


	//   ....[81]....
        /*0210*/ 	.word	0xffffffff


	//   ....[82]....
        /*0214*/ 	.word	0xffffffff


	//   ....[83]....
        /*0218*/ 	.word	0xffffffff


	//   ....[84]....
        /*021c*/ 	.word	0xffffffff


	//   ....[85]....
        /*0220*/ 	.word	0xffffffff


	//   ....[86]....
        /*0224*/ 	.word	0xffffffff


	//   ....[87]....
        /*0228*/ 	.word	0xffffffff


	//   ....[88]....
        /*022c*/ 	.word	0xffffffff


	//   ....[89]....
        /*0230*/ 	.word	0xffffffff


	//   ....[90]....
        /*0234*/ 	.word	0xffffffff


	//   ....[91]....
        /*0238*/ 	.word	0xffffffff


	//   ....[92]....
        /*023c*/ 	.word	0xffffffff


	//   ....[93]....
        /*0240*/ 	.word	0xffffffff


	//   ....[94]....
        /*0244*/ 	.word	0xffffffff


	//   ....[95]....
        /*0248*/ 	.word	0xffffffff


	//   ....[96]....
        /*024c*/ 	.word	0xffffffff


	//   ....[97]....
        /*0250*/ 	.word	0xffffffff


	//   ....[98]....
        /*0254*/ 	.word	0xffffffff


	//   ....[99]....
        /*0258*/ 	.word	0xffffffff


	//   ....[100]....
        /*025c*/ 	.word	0xffffffff


	//   ....[101]....
        /*0260*/ 	.word	0xffffffff


	//   ....[102]....
        /*0264*/ 	.word	0xffffffff


	//   ....[103]....
        /*0268*/ 	.word	0xffffffff


	//   ....[104]....
        /*026c*/ 	.word	0xffffffff


	//   ....[105]....
        /*0270*/ 	.word	0xffffffff


	//   ....[106]....
        /*0274*/ 	.word	0xffffffff


	//   ....[107]....
        /*0278*/ 	.word	0xffffffff


	//   ....[108]....
        /*027c*/ 	.word	0xffffffff


	//   ....[109]....
        /*0280*/ 	.word	0xffffffff


	//   ....[110]....
        /*0284*/ 	.word	0xffffffff


	//   ....[111]....
        /*0288*/ 	.word	0xffffffff


	//   ....[112]....
        /*028c*/ 	.word	0xffffffff


	//   ....[113]....
        /*0290*/ 	.word	0xffffffff


	//   ....[114]....
        /*0294*/ 	.word	0xffffffff


	//   ....[115]....
        /*0298*/ 	.word	0xffffffff


	//   ....[116]....
        /*029c*/ 	.word	0xffffffff


	//   ....[117]....
        /*02a0*/ 	.word	0xffffffff


	//   ....[118]....
        /*02a4*/ 	.word	0xffffffff


	//   ....[119]....
        /*02a8*/ 	.word	0xffffffff


	//   ....[120]....
        /*02ac*/ 	.word	0xffffffff


	//   ....[121]....
        /*02b0*/ 	.word	0xffffffff


	//   ....[122]....
        /*02b4*/ 	.word	0xffffffff


	//   ....[123]....
        /*02b8*/ 	.word	0xffffffff


	//   ....[124]....
        /*02bc*/ 	.word	0xffffffff


	//   ....[125]....
        /*02c0*/ 	.word	0xffffffff


	//   ....[126]....
        /*02c4*/ 	.word	0xffffffff


	//   ....[127]....
        /*02c8*/ 	.word	0xffffffff


	//   ....[128]....
        /*02cc*/ 	.word	0xffffffff


	//   ....[129]....
        /*02d0*/ 	.word	0xffffffff


	//   ....[130]....
        /*02d4*/ 	.word	0xffffffff


	//   ....[131]....
        /*02d8*/ 	.word	0xffffffff


	//   ....[132]....
        /*02dc*/ 	.word	0xffffffff


	//   ....[133]....
        /*02e0*/ 	.word	0xffffffff


	//   ....[134]....
        /*02e4*/ 	.word	0xffffffff


	//   ....[135]....
        /*02e8*/ 	.word	0xffffffff


	//   ....[136]....
        /*02ec*/ 	.word	0xffffffff


	//   ....[137]....
        /*02f0*/ 	.word	0xffffffff


	//   ....[138]....
        /*02f4*/ 	.word	0xffffffff


	//   ....[139]....
        /*02f8*/ 	.word	0xffffffff


	//   ....[140]....
        /*02fc*/ 	.word	0xffffffff


	//   ....[141]....
        /*0300*/ 	.word	0xffffffff


	//   ....[142]....
        /*0304*/ 	.word	0xffffffff


	//   ....[143]....
        /*0308*/ 	.word	0xffffffff


	//   ....[144]....
        /*030c*/ 	.word	0xffffffff


	//   ....[145]....
        /*0310*/ 	.word	0xffffffff


	//   ....[146]....
        /*0314*/ 	.word	0xffffffff


	//   ....[147]....
        /*0318*/ 	.word	0xffffffff


	//   ....[148]....
        /*031c*/ 	.word	0xffffffff


	//   ....[149]....
        /*0320*/ 	.word	0xffffffff


	//   ....[150]....
        /*0324*/ 	.word	0xffffffff


	//   ....[151]....
        /*0328*/ 	.word	0xffffffff


	//   ....[152]....
        /*032c*/ 	.word	0xffffffff


	//   ....[153]....
        /*0330*/ 	.word	0xffffffff


	//   ....[154]....
        /*0334*/ 	.word	0xffffffff


	//   ....[155]....
        /*0338*/ 	.word	0xffffffff


	//   ....[156]....
        /*033c*/ 	.word	0xffffffff


	//   ....[157]....
        /*0340*/ 	.word	0xffffffff


	//   ....[158]....
        /*0344*/ 	.word	0xffffffff


	//   ....[159]....
        /*0348*/ 	.word	0xffffffff


	//   ....[160]....
        /*034c*/ 	.word	0xffffffff


	//   ....[161]....
        /*0350*/ 	.word	0xffffffff


	//   ....[162]....
        /*0354*/ 	.word	0xffffffff


	//   ....[163]....
        /*0358*/ 	.word	0xffffffff


	//   ....[164]....
        /*035c*/ 	.word	0xffffffff


	//   ....[165]....
        /*0360*/ 	.word	0xffffffff


	//   ....[166]....
        /*0364*/ 	.word	0xffffffff


	//   ....[167]....
        /*0368*/ 	.word	0xffffffff


	//   ....[168]....
        /*036c*/ 	.word	0xffffffff


	//   ....[169]....
        /*0370*/ 	.word	0xffffffff


	//   ....[170]....
        /*0374*/ 	.word	0xffffffff


	//   ....[171]....
        /*0378*/ 	.word	0xffffffff


	//   ....[172]....
        /*037c*/ 	.word	0xffffffff


	//   ....[173]....
        /*0380*/ 	.word	0xffffffff


	//   ....[174]....
        /*0384*/ 	.word	0xffffffff


	//   ....[175]....
        /*0388*/ 	.word	0xffffffff


	//   ....[176]....
        /*038c*/ 	.word	0xffffffff


	//   ....[177]....
        /*0390*/ 	.word	0xffffffff


	//   ....[178]....
        /*0394*/ 	.word	0xffffffff


	//   ....[179]....
        /*0398*/ 	.word	0xffffffff


	//   ....[180]....
        /*039c*/ 	.word	0xffffffff


	//   ....[181]....
        /*03a0*/ 	.word	0xffffffff


	//   ....[182]....
        /*03a4*/ 	.word	0xffffffff


	//   ....[183]....
        /*03a8*/ 	.word	0xffffffff


	//   ....[184]....
        /*03ac*/ 	.word	0xffffffff


	//   ....[185]....
        /*03b0*/ 	.word	0xffffffff


	//   ....[186]....
        /*03b4*/ 	.word	0x05000002


	//   ....[187]....
        /*03b8*/ 	.word	0x05000002


	//   ....[188]....
        /*03bc*/ 	.word	0x05000002


	//   ....[189]....
        /*03c0*/ 	.word	0x05000002


	//   ....[190]....
        /*03c4*/ 	.word	0x05000002


	//   ....[191]....
        /*03c8*/ 	.word	0x05000002


	//   ....[192]....
        /*03cc*/ 	.word	0x05000002


	//   ....[193]....
        /*03d0*/ 	.word	0x05000002


	//   ....[194]....
        /*03d4*/ 	.word	0x05000002


	//   ....[195]....
        /*03d8*/ 	.word	0x05000002


	//   ....[196]....
        /*03dc*/ 	.word	0x05000002


	//   ....[197]....
        /*03e0*/ 	.word	0x05000002


	//   ....[198]....
        /*03e4*/ 	.word	0x05000002


	//   ....[199]....
        /*03e8*/ 	.word	0x05000002


	//   ....[200]....
        /*03ec*/ 	.word	0x05000002


	//   ....[201]....
        /*03f0*/ 	.word	0x05000002


	//   ....[202]....
        /*03f4*/ 	.word	0x05000002


	//   ....[203]....
        /*03f8*/ 	.word	0x05000002


	//   ....[204]....
        /*03fc*/ 	.word	0x05000002


	//   ....[205]....
        /*0400*/ 	.word	0x05000002


	//   ....[206]....
        /*0404*/ 	.word	0x05000002


	//   ....[207]....
        /*0408*/ 	.word	0x05000002


	//   ....[208]....
        /*040c*/ 	.word	0x05000002


	//   ....[209]....
        /*0410*/ 	.word	0x05000002


	//   ....[210]....
        /*0414*/ 	.word	0x05000002


	//   ....[211]....
        /*0418*/ 	.word	0x05000002


	//   ....[212]....
        /*041c*/ 	.word	0x05000002


	//   ....[213]....
        /*0420*/ 	.word	0x05000002


	//   ....[214]....
        /*0424*/ 	.word	0x05000002


	//   ....[215]....
        /*0428*/ 	.word	0x05000002


	//   ....[216]....
        /*042c*/ 	.word	0x05000002


	//   ....[217]....
        /*0430*/ 	.word	0x05000002


	//   ....[218]....
        /*0434*/ 	.word	0x05000002


	//   ....[219]....
        /*0438*/ 	.word	0x05000002


	//   ....[220]....
        /*043c*/ 	.word	0x05000002


	//   ....[221]....
        /*0440*/ 	.word	0x05000002


	//   ....[222]....
        /*0444*/ 	.word	0x05000002


	//   ....[223]....
        /*0448*/ 	.word	0x05000002


	//   ....[224]....
        /*044c*/ 	.word	0x05000002


	//   ....[225]....
        /*0450*/ 	.word	0x05000002


	//   ....[226]....
        /*0454*/ 	.word	0x05000002


	//   ....[227]....
        /*0458*/ 	.word	0x05000002


	//   ....[228]....
        /*045c*/ 	.word	0x05000002


	//   ....[229]....
        /*0460*/ 	.word	0x05000002


	//   ....[230]....
        /*0464*/ 	.word	0x05000002


	//   ....[231]....
        /*0468*/ 	.word	0x05000002


	//   ....[232]....
        /*046c*/ 	.word	0x05000002


	//   ....[233]....
        /*0470*/ 	.word	0x05000002


	//----- nvinfo : EIATTR_COOP_GROUP_INSTR_OFFSETS
	.align		4
.L_4289:
        /*0474*/ 	.byte	0x04, 0x28
        /*0476*/ 	.short	(.L_4291 - .L_4290)


	//   ....[0]....
.L_4290:
        /*0478*/ 	.word	0x000017f0


	//   ....[1]....
        /*047c*/ 	.word	0x00001820


	//   ....[2]....
        /*0480*/ 	.word	0x00001850


	//   ....[3]....
        /*0484*/ 	.word	0x00001880


	//   ....[4]....
        /*0488*/ 	.word	0x000018b0


	//   ....[5]....
        /*048c*/ 	.word	0x00001920


	//   ....[6]....
        /*0490*/ 	.word	0x00001970


	//   ....[7]....
        /*0494*/ 	.word	0x000019a0


	//   ....[8]....
        /*0498*/ 	.word	0x000019d0


	//   ....[9]....
        /*049c*/ 	.word	0x00001a00


	//   ....[10]....
        /*04a0*/ 	.word	0x00001a30


	//   ....[11]....
        /*04a4*/ 	.word	0x00001c90


	//   ....[12]....
        /*04a8*/ 	.word	0x00001d80


	//   ....[13]....
        /*04ac*/ 	.word	0x00001e20


	//   ....[14]....
        /*04b0*/ 	.word	0x00001e30


	//   ....[15]....
        /*04b4*/ 	.word	0x00001f20


	//   ....[16]....
        /*04b8*/ 	.word	0x00001f40


	//   ....[17]....
        /*04bc*/ 	.word	0x00002040


	//   ....[18]....
        /*04c0*/ 	.word	0x00002050


	//   ....[19]....
        /*04c4*/ 	.word	0x00002140


	//   ....[20]....
        /*04c8*/ 	.word	0x00002160


	//   ....[21]....
        /*04cc*/ 	.word	0x00002260


	//   ....[22]....
        /*04d0*/ 	.word	0x00002270


	//   ....[23]....
        /*04d4*/ 	.word	0x00002360


	//   ....[24]....
        /*04d8*/ 	.word	0x00002370


	//   ....[25]....
        /*04dc*/ 	.word	0x00002460


	//   ....[26]....
        /*04e0*/ 	.word	0x00002480


	//   ....[27]....
        /*04e4*/ 	.word	0x00002580


	//   ....[28]....
        /*04e8*/ 	.word	0x00002590


	//   ....[29]....
        /*04ec*/ 	.word	0x00002680


	//   ....[30]....
        /*04f0*/ 	.word	0x00002690


	//   ....[31]....
        /*04f4*/ 	.word	0x00002780


	//   ....[32]....
        /*04f8*/ 	.word	0x00002790


	//   ....[33]....
        /*04fc*/ 	.word	0x00002870


	//   ....[34]....
        /*0500*/ 	.word	0x00002880


	//   ....[35]....
        /*0504*/ 	.word	0x00002970


	//   ....[36]....
        /*0508*/ 	.word	0x00002990


	//   ....[37]....
        /*050c*/ 	.word	0x00002a80


	//   ....[38]....
        /*0510*/ 	.word	0x00002a90


	//   ....[39]....
        /*0514*/ 	.word	0x00002b80


	//   ....[40]....
        /*0518*/ 	.word	0x00002b90


	//   ....[41]....
        /*051c*/ 	.word	0x00002c60


	//   ....[42]....
        /*0520*/ 	.word	0x00002c70


	//   ....[43]....
        /*0524*/ 	.word	0x00002dc0


	//   ....[44]....
        /*0528*/ 	.word	0x00002dd0


	//   ....[45]....
        /*052c*/ 	.word	0x00002ea0


	//   ....[46]....
        /*0530*/ 	.word	0x00002eb0


	//   ....[47]....
        /*0534*/ 	.word	0x00002f80


	//   ....[48]....
        /*0538*/ 	.word	0x00002f90


	//   ....[49]....
        /*053c*/ 	.word	0x00003060


	//   ....[50]....
        /*0540*/ 	.word	0x00003070


	//   ....[51]....
        /*0544*/ 	.word	0x00003140


	//   ....[52]....
        /*0548*/ 	.word	0x00003150


	//   ....[53]....
        /*054c*/ 	.word	0x00003210


	//   ....[54]....
        /*0550*/ 	.word	0x00003300


	//   ....[55]....
        /*0554*/ 	.word	0x00003310


	//   ....[56]....
        /*0558*/ 	.word	0x00003400


	//   ....[57]....
        /*055c*/ 	.word	0x00003420


	//   ....[58]....
        /*0560*/ 	.word	0x00003520


	//   ....[59]....
        /*0564*/ 	.word	0x00003530


	//   ....[60]....
        /*0568*/ 	.word	0x00003620


	//   ....[61]....
        /*056c*/ 	.word	0x00003640


	//   ....[62]....
        /*0570*/ 	.word	0x00003740


	//   ....[63]....
        /*0574*/ 	.word	0x00003750


	//   ....[64]....
        /*0578*/ 	.word	0x00003840


	//   ....[65]....
        /*057c*/ 	.word	0x00003850


	//   ....[66]....
        /*0580*/ 	.word	0x00003940


	//   ....[67]....
        /*0584*/ 	.word	0x00003960


	//   ....[68]....
        /*0588*/ 	.word	0x00003a60


	//   ....[69]....
        /*058c*/ 	.word	0x00003a70


	//   ....[70]....
        /*0590*/ 	.word	0x00003b60


	//   ....[71]....
        /*0594*/ 	.word	0x00003b70


	//   ....[72]....
        /*0598*/ 	.word	0x00003c60


	//   ....[73]....
        /*059c*/ 	.word	0x00003c70


	//   ....[74]....
        /*05a0*/ 	.word	0x00003d50


	//   ....[75]....
        /*05a4*/ 	.word	0x00003d60


	//   ....[76]....
        /*05a8*/ 	.word	0x00003e60


	//   ....[77]....
        /*05ac*/ 	.word	0x00003e70


	//   ....[78]....
        /*05b0*/ 	.word	0x00003f60


	//   ....[79]....
        /*05b4*/ 	.word	0x00003f70


	//   ....[80]....
        /*05b8*/ 	.word	0x00004060


	//   ....[81]....
        /*05bc*/ 	.word	0x00004070


	//   ....[82]....
        /*05c0*/ 	.word	0x00004140


	//   ....[83]....
        /*05c4*/ 	.word	0x00004150


	//   ....[84]....
        /*05c8*/ 	.word	0x000042b0


	//   ....[85]....
        /*05cc*/ 	.word	0x000042c0


	//   ....[86]....
        /*05d0*/ 	.word	0x00004390


	//   ....[87]....
        /*05d4*/ 	.word	0x000043a0


	//   ....[88]....
        /*05d8*/ 	.word	0x00004470


	//   ....[89]....
        /*05dc*/ 	.word	0x00004480


	//   ....[90]....
        /*05e0*/ 	.word	0x00004550


	//   ....[91]....
        /*05e4*/ 	.word	0x00004560


	//   ....[92]....
        /*05e8*/ 	.word	0x00004630


	//   ....[93]....
        /*05ec*/ 	.word	0x00004640


	//   ....[94]....
        /*05f0*/ 	.word	0x00004710


	//   ....[95]....
        /*05f4*/ 	.word	0x00005040


	//   ....[96]....
        /*05f8*/ 	.word	0x00005280


	//   ....[97]....
        /*05fc*/ 	.word	0x000053d0


	//   ....[98]....
        /*0600*/ 	.word	0x00005420


	//   ....[99]....
        /*0604*/ 	.word	0x00005430


	//   ....[100]....
        /*0608*/ 	.word	0x00005500


	//   ....[101]....
        /*060c*/ 	.word	0x00005510


	//   ....[102]....
        /*0610*/ 	.word	0x000055e0


	//   ....[103]....
        /*0614*/ 	.word	0x000055f0


	//   ....[104]....
        /*0618*/ 	.word	0x000056c0


	//   ....[105]....
        /*061c*/ 	.word	0x000056d0


	//   ....[106]....
        /*0620*/ 	.word	0x000057a0


	//   ....[107]....
        /*0624*/ 	.word	0x000057b0


	//   ....[108]....
        /*0628*/ 	.word	0x00005880


	//   ....[109]....
        /*062c*/ 	.word	0x00005890


	//   ....[110]....
        /*0630*/ 	.word	0x00005960


	//   ....[111]....
        /*0634*/ 	.word	0x00005970


	//   ....[112]....
        /*0638*/ 	.word	0x00005a40


	//   ....[113]....
        /*063c*/ 	.word	0x00005a50


	//   ....[114]....
        /*0640*/ 	.word	0x00005b20


	//   ....[115]....
        /*0644*/ 	.word	0x00005b30


	//   ....[116]....
        /*0648*/ 	.word	0x00005c00


	//   ....[117]....
        /*064c*/ 	.word	0x00005c10


	//   ....[118]....
        /*0650*/ 	.word	0x00005ce0


	//   ....[119]....
        /*0654*/ 	.word	0x00005cf0


	//   ....[120]....
        /*0658*/ 	.word	0x00005dd0


	//   ....[121]....
        /*065c*/ 	.word	0x00005de0


	//   ....[122]....
        /*0660*/ 	.word	0x00005eb0


	//   ....[123]....
        /*0664*/ 	.word	0x00005ec0


	//   ....[124]....
        /*0668*/ 	.word	0x00005f90


	//   ....[125]....
        /*066c*/ 	.word	0x00005fa0


	//   ....[126]....
        /*0670*/ 	.word	0x00006070


	//   ....[127]....
        /*0674*/ 	.word	0x00006080


	//   ....[128]....
        /*0678*/ 	.word	0x000061e0


	//   ....[129]....
        /*067c*/ 	.word	0x000061f0


	//   ....[130]....
        /*0680*/ 	.word	0x000062c0


	//   ....[131]....
        /*0684*/ 	.word	0x000062d0


	//   ....[132]....
        /*0688*/ 	.word	0x000063a0


	//   ....[133]....
        /*068c*/ 	.word	0x000063b0


	//   ....[134]....
        /*0690*/ 	.word	0x00006480


	//   ....[135]....
        /*0694*/ 	.word	0x00006490


	//   ....[136]....
        /*0698*/ 	.word	0x00006560


	//   ....[137]....
        /*069c*/ 	.word	0x00006570


	//   ....[138]....
        /*06a0*/ 	.word	0x00006650


	//   ....[139]....
        /*06a4*/ 	.word	0x00006660


	//   ....[140]....
        /*06a8*/ 	.word	0x00006690


	//   ....[141]....
        /*06ac*/ 	.word	0x000067b0


	//   ....[142]....
        /*06b0*/ 	.word	0x000067c0


	//   ....[143]....
        /*06b4*/ 	.word	0x000068b0


	//   ....[144]....
        /*06b8*/ 	.word	0x000068c0


	//   ....[145]....
        /*06bc*/ 	.word	0x000069b0


	//   ....[146]....
        /*06c0*/ 	.word	0x000069c0


	//   ....[147]....
        /*06c4*/ 	.word	0x00006ab0


	//   ....[148]....
        /*06c8*/ 	.word	0x00006ac0


	//   ....[149]....
        /*06cc*/ 	.word	0x00006bb0


	//   ....[150]....
        /*06d0*/ 	.word	0x00006bc0


	//   ....[151]....
        /*06d4*/ 	.word	0x00006cb0


	//   ....[152]....
        /*06d8*/ 	.word	0x00006cc0


	//   ....[153]....
        /*06dc*/ 	.word	0x00006db0


	//   ....[154]....
        /*06e0*/ 	.word	0x00006dc0


	//   ....[155]....
        /*06e4*/ 	.word	0x00006eb0


	//   ....[156]....
        /*06e8*/ 	.word	0x00006ec0


	//   ....[157]....
        /*06ec*/ 	.word	0x00006fb0


	//   ....[158]....
        /*06f0*/ 	.word	0x00006fc0


	//   ....[159]....
        /*06f4*/ 	.word	0x000070b0


	//   ....[160]....
        /*06f8*/ 	.word	0x000070c0


	//   ....[161]....
        /*06fc*/ 	.word	0x000071b0


	//   ....[162]....
        /*0700*/ 	.word	0x000071c0


	//   ....[163]....
        /*0704*/ 	.word	0x000072c0


	//   ....[164]....
        /*0708*/ 	.word	0x000072d0


	//   ....[165]....
        /*070c*/ 	.word	0x000073c0


	//   ....[166]....
        /*0710*/ 	.word	0x000073d0


	//   ....[167]....
        /*0714*/ 	.word	0x000074c0


	//   ....[168]....
        /*0718*/ 	.word	0x000074d0


	//   ....[169]....
        /*071c*/ 	.word	0x000075c0


	//   ....[170]....
        /*0720*/ 	.word	0x000075d0


	//   ....[171]....
        /*0724*/ 	.word	0x00007750


	//   ....[172]....
        /*0728*/ 	.word	0x00007760


	//   ....[173]....
        /*072c*/ 	.word	0x00007850


	//   ....[174]....
        /*0730*/ 	.word	0x00007860


	//   ....[175]....
        /*0734*/ 	.word	0x00007950


	//   ....[176]....
        /*0738*/ 	.word	0x00007960


	//   ....[177]....
        /*073c*/ 	.word	0x00007a50


	//   ....[178]....
        /*0740*/ 	.word	0x00007a60


	//   ....[179]....
        /*0744*/ 	.word	0x00007b50


	//   ....[180]....
        /*0748*/ 	.word	0x00007b60


	//   ....[181]....
        /*074c*/ 	.word	0x00007e00


	//   ....[182]....
        /*0750*/ 	.word	0x00007e20


	//   ....[183]....
        /*0754*/ 	.word	0x00007e40


	//   ....[184]....
        /*0758*/ 	.word	0x00007e60


	//   ....[185]....
        /*075c*/ 	.word	0x00007e80


	//   ....[186]....
        /*0760*/ 	.word	0x000080d0


	//   ....[187]....
        /*0764*/ 	.word	0x00008170


	//   ....[188]....
        /*0768*/ 	.word	0x00008200


	//   ....[189]....
        /*076c*/ 	.word	0x00008290


	//   ....[190]....
        /*0770*/ 	.word	0x00008320


	//   ....[191]....
        /*0774*/ 	.word	0x000083b0


	//   ....[192]....
        /*0778*/ 	.word	0x00008440


	//   ....[193]....
        /*077c*/ 	.word	0x000084d0


	//   ....[194]....
        /*0780*/ 	.word	0x00008560


	//   ....[195]....
        /*0784*/ 	.word	0x000085f0


	//   ....[196]....
        /*0788*/ 	.word	0x00008680


	//   ....[197]....
        /*078c*/ 	.word	0x00008710


	//   ....[198]....
        /*0790*/ 	.word	0x000087a0


	//   ....[199]....
        /*0794*/ 	.word	0x00008830


	//   ....[200]....
        /*0798*/ 	.word	0x000088c0


	//   ....[201]....
        /*079c*/ 	.word	0x00008950


	//   ....[202]....
        /*07a0*/ 	.word	0x000089e0


	//   ....[203]....
        /*07a4*/ 	.word	0x00008a70


	//   ....[204]....
        /*07a8*/ 	.word	0x00008b00


	//   ....[205]....
        /*07ac*/ 	.word	0x00008b90


	//   ....[206]....
        /*07b0*/ 	.word	0x00008c20


	//   ....[207]....
        /*07b4*/ 	.word	0x00008cb0


	//   ....[208]....
        /*07b8*/ 	.word	0x00008d40


	//   ....[209]....
        /*07bc*/ 	.word	0x00008dd0


	//   ....[210]....
        /*07c0*/ 	.word	0x00008e60


	//   ....[211]....
        /*07c4*/ 	.word	0x00008ef0


	//   ....[212]....
        /*07c8*/ 	.word	0x00008f80


	//   ....[213]....
        /*07cc*/ 	.word	0x00009010


	//   ....[214]....
        /*07d0*/ 	.word	0x000090a0


	//   ....[215]....
        /*07d4*/ 	.word	0x00009130


	//   ....[216]....
        /*07d8*/ 	.word	0x000091c0


	//   ....[217]....
        /*07dc*/ 	.word	0x00009250


	//   ....[218]....
        /*07e0*/ 	.word	0x000092e0


	//   ....[219]....
        /*07e4*/ 	.word	0x00009370


	//   ....[220]....
        /*07e8*/ 	.word	0x00009400


	//   ....[221]....
        /*07ec*/ 	.word	0x00009490


	//   ....[222]....
        /*07f0*/ 	.word	0x00009520


	//   ....[223]....
        /*07f4*/ 	.word	0x000095b0


	//   ....[224]....
        /*07f8*/ 	.word	0x00009640


	//   ....[225]....
        /*07fc*/ 	.word	0x000096d0


	//   ....[226]....
        /*0800*/ 	.word	0x00009760


	//   ....[227]....
        /*0804*/ 	.word	0x00009800


	//   ....[228]....
        /*0808*/ 	.word	0x000098b0


	//   ....[229]....
        /*080c*/ 	.word	0x00009950


	//   ....[230]....
        /*0810*/ 	.word	0x000099d0


	//   ....[231]....
        /*0814*/ 	.word	0x00009a30


	//   ....[232]....
        /*0818*/ 	.word	0x00009a90


	//   ....[233]....
        /*081c*/ 	.word	0x00009af0


	//----- nvinfo : EIATTR_VRC_CTA_INIT_COUNT
	.align		4
.L_4291:
        /*0820*/ 	.byte	0x02, 0x4a
	.zero		1
	.zero		1


	//----- nvinfo : EIATTR_EXIT_INSTR_OFFSETS
	.align		4
        /*0824*/ 	.byte	0x04, 0x1c
        /*0826*/ 	.short	(.L_4293 - .L_4292)


	//   ....[0]....
.L_4292:
        /*0828*/ 	.word	0x00000050


	//   ....[1]....
        /*082c*/ 	.word	0x000000e0


	//   ....[2]....
        /*0830*/ 	.word	0x00001aa0


	//   ....[3]....
        /*0834*/ 	.word	0x00004ca0


	//   ....[4]....
        /*0838*/ 	.word	0x00008080


	//----- nvinfo : EIATTR_CRS_STACK_SIZE
	.align		4
.L_4293:
        /*083c*/ 	.byte	0x04, 0x1e
        /*083e*/ 	.short	(.L_4295 - .L_4294)
.L_4294:
        /*0840*/ 	.word	0x00000000


	//----- nvinfo : EIATTR_CBANK_PARAM_SIZE
	.align		4
.L_4295:
        /*0844*/ 	.byte	0x03, 0x19
        /*0846*/ 	.short	0x0058


	//----- nvinfo : EIATTR_PARAM_CBANK
	.align		4
        /*0848*/ 	.byte	0x04, 0x0a
        /*084a*/ 	.short	(.L_4297 - .L_4296)
	.align		4
.L_4296:
        /*084c*/ 	.word	index@(.nv.constant0._ZN4vllm3moe25grouped_topk_fused_kernelIf13__nv_bfloat16iLNS0_11ScoringFuncE1EEEvPT_PfPT1_PKT0_lllllbd)
        /*0850*/ 	.short	0x0380
        /*0852*/ 	.short	0x0058


	//----- nvinfo : EIATTR_SW_WAR
	.align		4
.L_4297:
        /*0854*/ 	.byte	0x04, 0x36
        /*0856*/ 	.short	(.L_4299 - .L_4298)
.L_4298:
        /*0858*/ 	.word	0x00000008
.L_4299:


//--------------------- .nv.info._ZN4vllm3moe44grouped_topk_fused_small_expert_count_kernelIf13__nv_bfloat16iLNS0_11ScoringFuncE1ELi128ELb0ELi8EEEvPT_PfPT1_PKT0_llllllbd --------------------------
	.section	.nv.info._ZN4vllm3moe44grouped_topk_fused_small_expert_count_kernelIf13__nv_bfloat16iLNS0_11ScoringFuncE1ELi128ELb0ELi8EEEvPT_PfPT1_PKT0_llllllbd,"",@"SHT_CUDA_INFO"
	.sectionflags	@""
	.align	4


	//----- nvinfo : EIATTR_CUDA_API_VERSION
	.align		4
        /*0000*/ 	.byte	0x04, 0x37
        /*0002*/ 	.short	(.L_4301 - .L_4300)
.L_4300:
        /*0004*/ 	.word	0x00000082


	//----- nvinfo : EIATTR_KPARAM_INFO
	.align		4
.L_4301:
        /*0008*/ 	.byte	0x04, 0x17
        /*000a*/ 	.short	(.L_4303 - .L_4302)
.L_4302:
        /*000c*/ 	.word	0x00000000
        /*0010*/ 	.short	0x000b
        /*0012*/ 	.short	0x0058
        /*0014*/ 	.byte	0x00, 0xf0, 0x21, 0x00


	//----- nvinfo : EIATTR_KPARAM_INFO
	.align		4
.L_4303:
        /*0018*/ 	.byte	0x04, 0x17
        /*001a*/ 	.short	(.L_4305 - .L_4304)
.L_4304:
        /*001c*/ 	.word	0x00000000
        /*0020*/ 	.short	0x000a
        /*0022*/ 	.short	0x0050
        /*0024*/ 	.byte	0x00, 0xf0, 0x05, 0x00


	//----- nvinfo : EIATTR_KPARAM_INFO
	.align		4
.L_4305:
        /*0028*/ 	.byte	0x04, 0x17
        /*002a*/ 	.short	(.L_4307 - .L_4306)
.L_4306:
        /*002c*/ 	.word	0x00000000
        /*0030*/ 	.short	0x0009
        /*0032*/ 	.short	0x0048
        /*0034*/ 	.byte	0x00, 0xf0, 0x21, 0x00


	//----- nvinfo : EIATTR_KPARAM_INFO
	.align		4
.L_4307:
        /*0038*/ 	.byte	0x04, 0x17
        /*003a*/ 	.short	(.L_4309 - .L_4308)
.L_4308:
        /*003c*/ 	.word	0x00000000
        /*0040*/ 	.short	0x0008
        /*0042*/ 	.short	0x0040
        /*0044*/ 	.byte	0x00, 0xf0, 0x21, 0x00


	//----- nvinfo : EIATTR_KPARAM_INFO
	.align		4
.L_4309:
        /*0048*/ 	.byte	0x04, 0x17
        /*004a*/ 	.short	(.L_4311 - .L_4310)
.L_4310:
        /*004c*/ 	.word	0x00000000
        /*0050*/ 	.short	0x0007
        /*0052*/ 	.short	0x0038
        /*0054*/ 	.byte	0x00, 0xf0, 0x21, 0x00


	//----- nvinfo : EIATTR_KPARAM_INFO
	.align		4
.L_4311:
        /*0058*/ 	.byte	0x04, 0x17
        /*005a*/ 	.short	(.L_4313 - .L_4312)
.L_4312:
        /*005c*/ 	.word	0x00000000
        /*0060*/ 	.short	0x0006
        /*0062*/ 	.short	0x0030
        /*0064*/ 	.byte	0x00, 0xf0, 0x21, 0x00


	//----- nvinfo : EIATTR_KPARAM_INFO
	.align		4
.L_4313:
        /*0068*/ 	.byte	0x04, 0x17
        /*006a*/ 	.short	(.L_4315 - .L_4314)
.L_4314:
        /*006c*/ 	.word	0x00000000
        /*0070*/ 	.short	0x0005
        /*0072*/ 	.short	0x0028
        /*0074*/ 	.byte	0x00, 0xf0, 0x21, 0x00


	//----- nvinfo : EIATTR_KPARAM_INFO
	.align		4
.L_4315:
        /*0078*/ 	.byte	0x04, 0x17
        /*007a*/ 	.short	(.L_4317 - .L_4316)
.L_4316:
        /*007c*/ 	.word	0x00000000
        /*0080*/ 	.short	0x0004
        /*0082*/ 	.short	0x0020
        /*0084*/ 	.byte	0x00, 0xf0, 0x21, 0x00


	//----- nvinfo : EIATTR_KPARAM_INFO
	.align		4
.L_4317:
        /*0088*/ 	.byte	0x04, 0x17
        /*008a*/ 	.short	(.L_4319 - .L_4318)
.L_4318:
        /*008c*/ 	.word	0x00000000
        /*0090*/ 	.short	0x0003
        /*0092*/ 	.short	0x0018
        /*0094*/ 	.byte	0x00, 0xf5, 0x21, 0x00


	//----- nvinfo : EIATTR_KPARAM_INFO
	.align		4
.L_4319:
        /*0098*/ 	.byte	0x04, 0x17
        /*009a*/ 	.short	(.L_4321 - .L_4320)
.L_4320:
        /*009c*/ 	.word	0x00000000
        /*00a0*/ 	.short	0x0002
        /*00a2*/ 	.short	0x0010
        /*00a4*/ 	.byte	0x00, 0xf5, 0x21, 0x00


	//----- nvinfo : EIATTR_KPARAM_INFO
	.align		4
.L_4321:
        /*00a8*/ 	.byte	0x04, 0x17
        /*00aa*/ 	.short	(.L_4323 - .L_4322)
.L_4322:
        /*00ac*/ 	.word	0x00000000
        /*00b0*/ 	.short	0x0001
        /*00b2*/ 	.short	0x0008
        /*00b4*/ 	.byte	0x00, 0xf5, 0x21, 0x00


	//----- nvinfo : EIATTR_KPARAM_INFO
	.align		4
.L_4323:
        /*00b8*/ 	.byte	0x04, 0x17
        /*00ba*/ 	.short	(.L_4325 - .L_4324)
.L_4324:
        /*00bc*/ 	.word	0x00000000
        /*00c0*/ 	.short	0x0000
        /*00c2*/ 	.short	0x0000
        /*00c4*/ 	.byte	0x00, 0xf5, 0x21, 0x00


	//----- nvinfo : EIATTR_SPARSE_MMA_MASK
	.align		4
.L_4325:
        /*00c8*/ 	.byte	0x03, 0x50
        /*00ca*/ 	.short	0x0000


	//----- nvinfo : EIATTR_MAXREG_COUNT
	.align		4
        /*00cc*/ 	.byte	0x03, 0x1b
        /*00ce*/ 	.short	0x00ff


	//----- nvinfo : EIATTR_NUM_BARRIERS
	.align		4
        /*00d0*/ 	.byte	0x02, 0x4c
        /*00d2*/ 	.byte	0x01
	.zero		1


	//----- nvinfo : EIATTR_MERCURY_ISA_VERSION
	.align		4
        /*00d4*/ 	.byte	0x03, 0x5f
        /*00d6*/ 	.short	0x0101


	//----- nvinfo : EIATTR_COOP_GROUP_MASK_REGIDS
	.align		4
        /*00d8*/ 	.byte	0x04, 0x29
        /*00da*/ 	.short	(.L_4327 - .L_4326)


	//   ....[0]....
.L_4326:
        /*00dc*/ 	.word	0xffffffff


	//   ....[1]....
        /*00e0*/ 	.word	0xffffffff


	//   ....[2]....
        /*00e4*/ 	.word	0xffffffff


	//   ....[3]....
        /*00e8*/ 	.word	0xffffffff


	//   ....[4]....
        /*00ec*/ 	.word	0xffffffff


	//   ....[5]....
        /*00f0*/ 	.word	0xffffffff


	//   ....[6]....
        /*00f4*/ 	.word	0xffffffff


	//   ....[7]....
        /*00f8*/ 	.word	0xffffffff


	//   ....[8]....
        /*00fc*/ 	.word	0xffffffff


	//   ....[9]....
        /*0100*/ 	.word	0xffffffff


	//   ....[10]....
        /*0104*/ 	.word	0xffffffff


	//   ....[11]....
        /*0108*/ 	.word	0xffffffff


	//   ....[12]....
        /*010c*/ 	.word	0xffffffff


	//   ....[13]....
        /*0110*/ 	.word	0xffffffff


	//   ....[14]....
        /*0114*/ 	.word	0xffffffff


	//   ....[15]....
        /*0118*/ 	.word	0xffffffff


	//   ....[16]....
        /*011c*/ 	.word	0xffffffff


	//   ....[17]....
        /*0120*/ 	.word	0xffffffff


	//   ....[18]....
        /*0124*/ 	.word	0xffffffff


	//   ....[19]....
        /*0128*/ 	.word	0xffffffff


	//   ....[20]....
        /*012c*/ 	.word	0xffffffff


	//   ....[21]....
        /*0130*/ 	.word	0xffffffff


	//   ....[22]....
        /*0134*/ 	.word	0xffffffff


	//   ....[23]....
        /*0138*/ 	.word	0xffffffff


	//   ....[24]....
        /*013c*/ 	.word	0xffffffff


	//   ....[25]....
        /*0140*/ 	.word	0xffffffff


	//   ....[26]....
        /*0144*/ 	.word	0xffffffff


	//   ....[27]....
        /*0148*/ 	.word	0xffffffff


	//   ....[28]....
        /*014c*/ 	.word	0xffffffff


	//   ....[29]....
        /*0150*/ 	.word	0xffffffff


	//   ....[30]....
        /*0154*/ 	.word	0xffffffff


	//   ....[31]....
        /*0158*/ 	.word	0xffffffff


	//   ....[32]....
        /*015c*/ 	.word	0xffffffff


	//   ....[33]....
        /*0160*/ 	.word	0xffffffff


	//   ....[34]....
        /*0164*/ 	.word	0xffffffff


	//   ....[35]....
        /*0168*/ 	.word	0xffffffff


	//   ....[36]....
        /*016c*/ 	.word	0xffffffff


	//   ....[37]....
        /*0170*/ 	.word	0xffffffff


	//   ....[38]....
        /*0174*/ 	.word	0xffffffff


	//   ....[39]....
        /*0178*/ 	.word	0xffffffff


	//   ....[40]....
        /*017c*/ 	.word	0xffffffff


	//   ....[41]....
        /*0180*/ 	.word	0xffffffff


	//   ....[42]....
        /*0184*/ 	.word	0xffffffff


	//   ....[43]....
        /*0188*/ 	.word	0xffffffff


	//   ....[44]....
        /*018c*/ 	.word	0xffffffff


	//   ....[45]....
        /*0190*/ 	.word	0xffffffff


	//   ....[46]....
        /*0194*/ 	.word	0xffffffff


	//   ....[47]....
        /*0198*/ 	.word	0xffffffff


	//   ....[48]....
        /*019c*/ 	.word	0xffffffff


	//   ....[49]....
        /*01a0*/ 	.word	0xffffffff


	//   ....[50]....
        /*01a4*/ 	.word	0xffffffff


	//   ....[51]....
        /*01a8*/ 	.word	0xffffffff


	//   ....[52]....
        /*01ac*/ 	.word	0xffffffff


	//   ....[53]....
        /*01b0*/ 	.word	0xffffffff


	//   ....[54]....
        /*01b4*/ 	.word	0xffffffff


	//   ....[55]....
        /*01b8*/ 	.word	0xffffffff


	//----- nvinfo : EIATTR_COOP_GROUP_INSTR_OFFSETS
	.align		4
.L_4327:
        /*01bc*/ 	.byte	0x04, 0x28
        /*01be*/ 	.short	(.L_4329 - .L_4328)


	//   ....[0]....
.L_4328:
        /*01c0*/ 	.word	0x000000b0


	//   ....[1]....
        /*01c4*/ 	.word	0x00000970


	//   ....[2]....
        /*01c8*/ 	.word	0x00000980


	//   ....[3]....
        /*01cc*/ 	.word	0x000009d0


	//   ....[4]....
        /*01d0*/ 	.word	0x000009e0


	//   ....[5]....
        /*01d4*/ 	.word	0x00000a30


	//   ....[6]....
        /*01d8*/ 	.word	0x00000a40


	//   ....[7]....
        /*01dc*/ 	.word	0x00000a90


	//   ....[8]....
        /*01e0*/ 	.word	0x00000aa0


	//   ....[9]....
        /*01e4*/ 	.word	0x00000af0


	//   ....[10]....
        /*01e8*/ 	.word	0x00000b00


	//   ....[11]....
        /*01ec*/ 	.word	0x00000bc0


	//   ....[12]....
        /*01f0*/ 	.word	0x00000bd0


	//   ....[13]....
        /*01f4*/ 	.word	0x00000c20


	//   ....[14]....
        /*01f8*/ 	.word	0x00000c30


	//   ....[15]....
        /*01fc*/ 	.word	0x00000c80


	//   ....[16]....
        /*0200*/ 	.word	0x00000c90


	//   ....[17]....
        /*0204*/ 	.word	0x00000ce0


	//   ....[18]....
        /*0208*/ 	.word	0x00000cf0


	//   ....[19]....
        /*020c*/ 	.word	0x00000d50


	//   ....[20]....
        /*0210*/ 	.word	0x00000d70


	//   ....[21]....
        /*0214*/ 	.word	0x00000e30


	//   ....[22]....
        /*0218*/ 	.word	0x00000e40


	//   ....[23]....
        /*021c*/ 	.word	0x00000ea0


	//   ....[24]....
        /*0220*/ 	.word	0x00000eb0


	//   ....[25]....
        /*0224*/ 	.word	0x00000f00


	//   ....[26]....
        /*0228*/ 	.word	0x00000f10


	//   ....[27]....
        /*022c*/ 	.word	0x00000f70


	//   ....[28]....
        /*0230*/ 	.word	0x00000f90


	//   ....[29]....
        /*0234*/ 	.word	0x00001000


	//   ....[30]....
        /*0238*/ 	.word	0x00001010


	//   ....[31]....
        /*023c*/ 	.word	0x000010d0


	//   ....[32]....
        /*0240*/ 	.word	0x000010e0


	//   ....[33]....
        /*0244*/ 	.word	0x00001130


	//   ....[34]....
        /*0248*/ 	.word	0x00001140


	//   ....[35]....
        /*024c*/ 	.word	0x00001190


	//   ....[36]....
        /*0250*/ 	.word	0x000011a0


	//   ....[37]....
        /*0254*/ 	.word	0x00001200


	//   ....[38]....
        /*0258*/ 	.word	0x00001220


	//   ....[39]....
        /*025c*/ 	.word	0x00001290


	//   ....[40]....
        /*0260*/ 	.word	0x000012a0


	//   ....[41]....
        /*0264*/ 	.word	0x00001480


	//   ....[42]....
        /*0268*/ 	.word	0x000014c0


	//   ....[43]....
        /*026c*/ 	.word	0x00001540


	//   ....[44]....
        /*0270*/ 	.word	0x00001550


	//   ....[45]....
        /*0274*/ 	.word	0x000015a0


	//   ....[46]....
        /*0278*/ 	.word	0x000015b0


	//   ....[47]....
        /*027c*/ 	.word	0x00001600


	//   ....[48]....
        /*0280*/ 	.word	0x00001610


	//   ....[49]....
        /*0284*/ 	.word	0x00001660


	//   ....[50]....
        /*0288*/ 	.word	0x00001670


	//   ....[51]....
        /*028c*/ 	.word	0x00001870


	//   ....[52]....
        /*0290*/ 	.word	0x000018c0


	//   ....[53]....
        /*0294*/ 	.word	0x000018e0


	//   ....[54]....
        /*0298*/ 	.word	0x00001900


	//   ....[55]....
        /*029c*/ 	.word	0x00001920


	//----- nvinfo : EIATTR_VRC_CTA_INIT_COUNT
	.align		4
.L_4329:
        /*02a0*/ 	.byte	0x02, 0x4a
	.zero		1
	.zero		1


	//----- nvinfo : EIATTR_EXIT_INSTR_OFFSETS
	.align		4
        /*02a4*/ 	.byte	0x04, 0x1c
        /*02a6*/ 	.short	(.L_4331 - .L_4330)


	//   ....[0]....
.L_4330:
        /*02a8*/ 	.word	0x00001c50


	//----- nvinfo : EIATTR_CRS_STACK_SIZE
	.align		4
.L_4331:
        /*02ac*/ 	.byte	0x04, 0x1e
        /*02ae*/ 	.short	(.L_4333 - .L_4332)
.L_4332:
        /*02b0*/ 	.word	0x00000000


	//----- nvinfo : EIATTR_CBANK_PARAM_SIZE
	.align		4
.L_4333:
        /*02b4*/ 	.byte	0x03, 0x19
        /*02b6*/ 	.short	0x0060


	//----- nvinfo : EIATTR_PARAM_CBANK
	.align		4
        /*02b8*/ 	.byte	0x04, 0x0a
        /*02ba*/ 	.short	(.L_4335 - .L_4334)
	.align		4
.L_4334:
        /*02bc*/ 	.word	index@(.nv.constant0._ZN4vllm3moe44grouped_topk_fused_small_expert_count_kernelIf13__nv_bfloat16iLNS0_11ScoringFuncE1ELi128ELb0ELi8EEEvPT_PfPT1_PKT0_llllllbd)
        /*02c0*/ 	.short	0x0380
        /*02c2*/ 	.short	0x0060


	//----- nvinfo : EIATTR_SW_WAR
	.align		4
.L_4335:
        /*02c4*/ 	.byte	0x04, 0x36
        /*02c6*/ 	.short	(.L_4337 - .L_4336)
.L_4336:
        /*02c8*/ 	.word	0x00000008
.L_4337:


//--------------------- .nv.info._ZN4vllm3moe44grouped_topk_fused_small_expert_count_kernelIf13__nv_bfloat16iLNS0_11ScoringFuncE1ELi384ELb0ELi8EEEvPT_PfPT1_PKT0_llllllbd --------------------------
	.section	.nv.info._ZN4vllm3moe44grouped_topk_fused_small_expert_count_kernelIf13__nv_bfloat16iLNS0_11ScoringFuncE1ELi384ELb0ELi8EEEvPT_PfPT1_PKT0_llllllbd,"",@"SHT_CUDA_INFO"
	.sectionflags	@""
	.align	4


	//----- nvinfo : EIATTR_CUDA_API_VERSION
	.align		4
        /*0000*/ 	.byte	0x04, 0x37
        /*0002*/ 	.short	(.L_4339 - .L_4338)
.L_4338:
        /*0004*/ 	.word	0x00000082


	//----- nvinfo : EIATTR_KPARAM_INFO
	.align		4
.L_4339:
        /*0008*/ 	.byte	0x04, 0x17
        /*000a*/ 	.short	(.L_4341 - .L_4340)
.L_4340:
        /*000c*/ 	.word	0x00000000
        /*0010*/ 	.short	0x000b
        /*0012*/ 	.short	0x0058
        /*0014*/ 	.byte	0x00, 0xf0, 0x21, 0x00


	//----- nvinfo : EIATTR_KPARAM_INFO
	.align		4
.L_4341:
        /*0018*/ 	.byte	0x04, 0x17
        /*001a*/ 	.short	(.L_4343 - .L_4342)
.L_4342:
        /*001c*/ 	.word	0x00000000
        /*0020*/ 	.short	0x000a
        /*0022*/ 	.short	0x0050
        /*0024*/ 	.byte	0x00, 0xf0, 0x05, 0x00


	//----- nvinfo : EIATTR_KPARAM_INFO
	.align		4
.L_4343:
        /*0028*/ 	.byte	0x04, 0x17
        /*002a*/ 	.short	(.L_4345 - .L_4344)
.L_4344:
        /*002c*/ 	.word	0x00000000
        /*0030*/ 	.short	0x0009
        /*0032*/ 	.short	0x0048
        /*0034*/ 	.byte	0x00, 0xf0, 0x21, 0x00


	//----- nvinfo : EIATTR_KPARAM_INFO
	.align		4
.L_4345:
        /*0038*/ 	.byte	0x04, 0x17
        /*003a*/ 	.short	(.L_4347 - .L_4346)
.L_4346:
        /*003c*/ 	.word	0x00000000
        /*0040*/ 	.short	0x0008
        /*0042*/ 	.short	0x0040
        /*0044*/ 	.byte	0x00, 0xf0, 0x21, 0x00


	//----- nvinfo : EIATTR_KPARAM_INFO
	.align		4
.L_4347:
        /*0048*/ 	.byte	0x04, 0x17
        /*004a*/ 	.short	(.L_4349 - .L_4348)
.L_4348:
        /*004c*/ 	.word	0x00000000
        /*0050*/ 	.short	0x0007
        /*0052*/ 	.short	0x0038
        /*0054*/ 	.byte	0x00, 0xf0, 0x21, 0x00


	//----- nvinfo : EIATTR_KPARAM_INFO
	.align		4
.L_4349:
        /*0058*/ 	.byte	0x04, 0x17
        /*005a*/ 	.short	(.L_4351 - .L_4350)
.L_4350:
        /*005c*/ 	.word	0x00000000
        /*0060*/ 	.short	0x0006
        /*0062*/ 	.short	0x0030
        /*0064*/ 	.byte	0x00, 0xf0, 0x21, 0x00


	//----- nvinfo : EIATTR_KPARAM_INFO
	.align		4
.L_4351:
        /*0068*/ 	.byte	0x04, 0x17
        /*006a*/ 	.short	(.L_4353 - .L_4352)
.L_4352:
        /*006c*/ 	.word	0x00000000
        /*0070*/ 	.short	0x0005
        /*0072*/ 	.short	0x0028
        /*0074*/ 	.byte	0x00, 0xf0, 0x21, 0x00


	//----- nvinfo : EIATTR_KPARAM_INFO
	.align		4
.L_4353:
        /*0078*/ 	.byte	0x04, 0x17
        /*007a*/ 	.short	(.L_4355 - .L_4354)
.L_4354:
        /*007c*/ 	.word	0x00000000
        /*0080*/ 	.short	0x0004
        /*0082*/ 	.short	0x0020
        /*0084*/ 	.byte	0x00, 0xf0, 0x21, 0x00


	//----- nvinfo : EIATTR_KPARAM_INFO
	.align		4
.L_4355:
        /*0088*/ 	.byte	0x04, 0x17
        /*008a*/ 	.short	(.L_4357 - .L_4356)
.L_4356:
        /*008c*/ 	.word	0x00000000
        /*0090*/ 	.short	0x0003
        /*0092*/ 	.short	0x0018
        /*0094*/ 	.byte	0x00, 0xf5, 0x21, 0x00


	//----- nvinfo : EIATTR_KPARAM_INFO
	.align		4
.L_4357:
        /*0098*/ 	.byte	0x04, 0x17
        /*009a*/ 	.short	(.L_4359 - .L_4358)
.L_4358:
        /*009c*/ 	.word	0x00000000
        /*00a0*/ 	.short	0x0002
        /*00a2*/ 	.short	0x0010
        /*00a4*/ 	.byte	0x00, 0xf5, 0x21, 0x00


	//----- nvinfo : EIATTR_KPARAM_INFO
	.align		4
.L_4359:
        /*00a8*/ 	.byte	0x04, 0x17
        /*00aa*/ 	.short	(.L_4361 - .L_4360)
.L_4360:
        /*00ac*/ 	.word	0x00000000
        /*00b0*/ 	.short	0x0001
        /*00b2*/ 	.short	0x0008
        /*00b4*/ 	.byte	0x00, 0xf5, 0x21, 0x00


	//----- nvinfo : EIATTR_KPARAM_INFO
	.align		4
.L_4361:
        /*00b8*/ 	.byte	0x04, 0x17
        /*00ba*/ 	.short	(.L_4363 - .L_4362)
.L_4362:
        /*00bc*/ 	.word	0x00000000
        /*00c0*/ 	.short	0x0000
        /*00c2*/ 	.short	0x0000
        /*00c4*/ 	.byte	0x00, 0xf5, 0x21, 0x00


	//----- nvinfo : EIATTR_SPARSE_MMA_MASK
	.align		4
.L_4363:
        /*00c8*/ 	.byte	0x03, 0x50
        /*00ca*/ 	.short	0x0000


	//----- nvinfo : EIATTR_MAXREG_COUNT
	.align		4
        /*00cc*/ 	.byte	0x03, 0x1b
        /*00ce*/ 	.short	0x00ff


	//----- nvinfo : EIATTR_NUM_BARRIERS
	.align		4
        /*00d0*/ 	.byte	0x02, 0x4c
        /*00d2*/ 	.byte	0x01
	.zero		1


	//----- nvinfo : EIATTR_MERCURY_ISA_VERSION
	.align		4
        /*00d4*/ 	.byte	0x03, 0x5f
        /*00d6*/ 	.short	0x0101


	//----- nvinfo : EIATTR_COOP_GROUP_MASK_REGIDS
	.align		4
        /*00d8*/ 	.byte	0x04, 0x29
        /*00da*/ 	.short	(.L_4365 - .L_4364)


	//   ....[0]....
.L_4364:
        /*00dc*/ 	.word	0xffffffff


	//   ....[1]....
        /*00e0*/ 	.word	0xffffffff


	//   ....[2]....
        /*00e4*/ 	.word	0xffffffff


	//   ....[3]....
        /*00e8*/ 	.word	0xffffffff


	//   ....[4]....
        /*00ec*/ 	.word	0xffffffff


	//   ....[5]....
        /*00f0*/ 	.word	0xffffffff


	//   ....[6]....
        /*00f4*/ 	.word	0xffffffff


	//   ....[7]....
        /*00f8*/ 	.word	0xffffffff


	//   ....[8]....
        /*00fc*/ 	.word	0xffffffff


	//   ....[9]....
        /*0100*/ 	.word	0xffffffff


	//   ....[10]....
        /*0104*/ 	.word	0xffffffff


	//   ....[11]....
        /*0108*/ 	.word	0xffffffff


	//   ....[12]....
        /*010c*/ 	.word	0xffffffff


	//   ....[13]....
        /*0110*/ 	.word	0xffffffff


	//   ....[14]....
        /*0114*/ 	.word	0xffffffff


	//   ....[15]....
        /*0118*/ 	.word	0xffffffff


	//   ....[16]....
        /*011c*/ 	.word	0xffffffff


	//   ....[17]....
        /*0120*/ 	.word	0xffffffff


	//   ....[18]....
        /*0124*/ 	.word	0xffffffff


	//   ....[19]....
        /*0128*/ 	.word	0xffffffff


	//   ....[20]....
        /*012c*/ 	.word	0xffffffff


	//   ....[21]....
        /*0130*/ 	.word	0xffffffff


	//   ....[22]....
        /*0134*/ 	.word	0xffffffff


	//   ....[23]....
        /*0138*/ 	.word	0xffffffff


	//   ....[24]....
        /*013c*/ 	.word	0xffffffff


	//   ....[25]....
        /*0140*/ 	.word	0xffffffff


	//   ....[26]....
        /*0144*/ 	.word	0xffffffff


	//   ....[27]....
        /*0148*/ 	.word	0xffffffff


	//   ....[28]....
        /*014c*/ 	.word	0xffffffff


	//   ....[29]....
        /*0150*/ 	.word	0xffffffff


	//   ....[30]....
        /*0154*/ 	.word	0xffffffff


	//   ....[31]....
        /*0158*/ 	.word	0xffffffff


	//   ....[32]....
        /*015c*/ 	.word	0xffffffff


	//   ....[33]....
        /*0160*/ 	.word	0xffffffff


	//   ....[34]....
        /*0164*/ 	.word	0xffffffff


	//   ....[35]....
        /*0168*/ 	.word	0xffffffff


	//   ....[36]....
        /*016c*/ 	.word	0xffffffff


	//   ....[37]....
        /*0170*/ 	.word	0xffffffff


	//   ....[38]....
        /*0174*/ 	.word	0xffffffff


	//   ....[39]....
        /*0178*/ 	.word	0xffffffff


	//   ....[40]....
        /*017c*/ 	.word	0xffffffff


	//   ....[41]....
        /*0180*/ 	.word	0xffffffff


	//   ....[42]....
        /*0184*/ 	.word	0xffffffff


	//   ....[43]....
        /*0188*/ 	.word	0xffffffff


	//   ....[44]....
        /*018c*/ 	.word	0xffffffff


	//   ....[45]....
        /*0190*/ 	.word	0xffffffff


	//   ....[46]....
        /*0194*/ 	.word	0xffffffff


	//   ....[47]....
        /*0198*/ 	.word	0xffffffff


	//   ....[48]....
        /*019c*/ 	.word	0xffffffff


	//   ....[49]....
        /*01a0*/ 	.word	0xffffffff


	//   ....[50]....
        /*01a4*/ 	.word	0xffffffff


	//   ....[51]....
        /*01a8*/ 	.word	0xffffffff


	//   ....[52]....
        /*01ac*/ 	.word	0xffffffff


	//   ....[53]....
        /*01b0*/ 	.word	0xffffffff


	//   ....[54]....
        /*01b4*/ 	.word	0xffffffff


	//   ....[55]....
        /*01b8*/ 	.word	0xffffffff


	//   ....[56]....
        /*01bc*/ 	.word	0xffffffff


	//   ....[57]....
        /*01c0*/ 	.word	0xffffffff


	//   ....[58]....
        /*01c4*/ 	.word	0xffffffff


	//   ....[59]....
        /*01c8*/ 	.word	0xffffffff


	//   ....[60]....
        /*01cc*/ 	.word	0xffffffff


	//   ....[61]....
        /*01d0*/ 	.word	0xffffffff


	//   ....[62]....
        /*01d4*/ 	.word	0xffffffff


	//   ....[63]....
        /*01d8*/ 	.word	0xffffffff


	//   ....[64]....
        /*01dc*/ 	.word	0xffffffff


	//   ....[65]....
        /*01e0*/ 	.word	0xffffffff


	//   ....[66]....
        /*01e4*/ 	.word	0xffffffff


	//   ....[67]....
        /*01e8*/ 	.word	0xffffffff


	//   ....[68]....
        /*01ec*/ 	.word	0xffffffff


	//   ....[69]....
        /*01f0*/ 	.word	0xffffffff


	//   ....[70]....
        /*01f4*/ 	.word	0xffffffff


	//   ....[71]....
        /*01f8*/ 	.word	0xffffffff


	//   ....[72]....
        /*01fc*/ 	.word	0xffffffff


	//   ....[73]....
        /*0200*/ 	.word	0xffffffff


	//   ....[74]....
        /*0204*/ 	.word	0xffffffff


	//   ....[75]....
        /*0208*/ 	.word	0xffffffff


	//   ....[76]....
        /*020c*/ 	.word	0xffffffff


	//   ....[77]....
        /*0210*/ 	.word	0xffffffff


	//   ....[78]....
        /*0214*/ 	.word	0xffffffff


	//   ....[79]....
        /*0218*/ 	.word	0xffffffff


	//   ....[80]....
        /*021c*/ 	.word	0xffffffff


	//   ....[81]....
        /*0220*/ 	.word	0xffffffff


	//   ....[82]....
        /*0224*/ 	.word	0xffffffff


	//   ....[83]....
        /*0228*/ 	.word	0xffffffff


	//   ....[84]....
        /*022c*/ 	.word	0xffffffff


	//   ....[85]....
        /*0230*/ 	.word	0xffffffff


	//----- nvinfo : EIATTR_COOP_GROUP_INSTR_OFFSETS
	.align		4
.L_4365:
        /*0234*/ 	.byte	0x04, 0x28
        /*0236*/ 	.short	(.L_4367 - .L_4366)


	//   ....[0]....
.L_4366:
        /*0238*/ 	.word	0x000000b0


	//   ....[1]....
        /*023c*/ 	.word	0x00000a40


	//   ....[2]....
        /*0240*/ 	.word	0x00000a70


	//   ....[3]....
        /*0244*/ 	.word	0x00000af0


	//   ....[4]....
        /*0248*/ 	.word	0x00000b00


	//   ....[5]....
        /*024c*/ 	.word	0x00000b50


	//   ....[6]....
        /*0250*/ 	.word	0x00000b60


	//   ....[7]....
        /*0254*/ 	.word	0x00000bb0


	//   ....[8]....
        /*0258*/ 	.word	0x00000bc0


	//   ....[9]....
        /*025c*/ 	.word	0x00000c10


	//   ....[10]....
        /*0260*/ 	.word	0x00000c20


	//   ....[11]....
        /*0264*/ 	.word	0x00000cd0


	//   ....[12]....
        /*0268*/ 	.word	0x00000d00


	//   ....[13]....
        /*026c*/ 	.word	0x00000d80


	//   ....[14]....
        /*0270*/ 	.word	0x00000d90


	//   ....[15]....
        /*0274*/ 	.word	0x00000de0


	//   ....[16]....
        /*0278*/ 	.word	0x00000df0


	//   ....[17]....
        /*027c*/ 	.word	0x00000e50


	//   ....[18]....
        /*0280*/ 	.word	0x00000e70


	//   ....[19]....
        /*0284*/ 	.word	0x00000ed0


	//   ....[20]....
        /*0288*/ 	.word	0x00000ee0


	//   ....[21]....
        /*028c*/ 	.word	0x00001050


	//   ....[22]....
        /*0290*/ 	.word	0x00001060


	//   ....[23]....
        /*0294*/ 	.word	0x000010b0


	//   ....[24]....
        /*0298*/ 	.word	0x000010c0


	//   ....[25]....
        /*029c*/ 	.word	0x00001110


	//   ....[26]....
        /*02a0*/ 	.word	0x00001120


	//   ....[27]....
        /*02a4*/ 	.word	0x00001170


	//   ....[28]....
        /*02a8*/ 	.word	0x00001180


	//   ....[29]....
        /*02ac*/ 	.word	0x000011d0


	//   ....[30]....
        /*02b0*/ 	.word	0x000011e0


	//   ....[31]....
        /*02b4*/ 	.word	0x000017c0


	//   ....[32]....
        /*02b8*/ 	.word	0x000017d0


	//   ....[33]....
        /*02bc*/ 	.word	0x00001820


	//   ....[34]....
        /*02c0*/ 	.word	0x00001830


	//   ....[35]....
        /*02c4*/ 	.word	0x00001880


	//   ....[36]....
        /*02c8*/ 	.word	0x00001890


	//   ....[37]....
        /*02cc*/ 	.word	0x000018e0


	//   ....[38]....
        /*02d0*/ 	.word	0x000018f0


	//   ....[39]....
        /*02d4*/ 	.word	0x00001940


	//   ....[40]....
        /*02d8*/ 	.word	0x00001950


	//   ....[41]....
        /*02dc*/ 	.word	0x000019e0


	//   ....[42]....
        /*02e0*/ 	.word	0x000019f0


	//   ....[43]....
        /*02e4*/ 	.word	0x00001a40


	//   ....[44]....
        /*02e8*/ 	.word	0x00001a50


	//   ....[45]....
        /*02ec*/ 	.word	0x00001aa0


	//   ....[46]....
        /*02f0*/ 	.word	0x00001ab0


	//   ....[47]....
        /*02f4*/ 	.word	0x00001b00


	//   ....[48]....
        /*02f8*/ 	.word	0x00001b10


	//   ....[49]....
        /*02fc*/ 	.word	0x00001b60


	//   ....[50]....
        /*0300*/ 	.word	0x00001b70


	//   ....[51]....
        /*0304*/ 	.word	0x00001c20


	//   ....[52]....
        /*0308*/ 	.word	0x00001c30


	//   ....[53]....
        /*030c*/ 	.word	0x00001c80


	//   ....[54]....
        /*0310*/ 	.word	0x00001c90


	//   ....[55]....
        /*0314*/ 	.word	0x00001ce0


	//   ....[56]....
        /*0318*/ 	.word	0x00001cf0


	//   ....[57]....
        /*031c*/ 	.word	0x00001d40


	//   ....[58]....
        /*0320*/ 	.word	0x00001d50


	//   ....[59]....
        /*0324*/ 	.word	0x00001da0


	//   ....[60]....
        /*0328*/ 	.word	0x00001db0


	//   ....[61]....
        /*032c*/ 	.word	0x00001e40


	//   ....[62]....
        /*0330*/ 	.word	0x00001e50


	//   ....[63]....
        /*0334*/ 	.word	0x00001ea0


	//   ....[64]....
        /*0338*/ 	.word	0x00001eb0


	//   ....[65]....
        /*033c*/ 	.word	0x00001f00


	//   ....[66]....
        /*0340*/ 	.word	0x00001f10


	//   ....[67]....
        /*0344*/ 	.word	0x00001f70


	//   ....[68]....
        /*0348*/ 	.word	0x00001f80


	//   ....[69]....
        /*034c*/ 	.word	0x00001ff0


	//   ....[70]....
        /*0350*/ 	.word	0x00002010


	//   ....[71]....
        /*0354*/ 	.word	0x00002290


	//   ....[72]....
        /*0358*/ 	.word	0x000022a0


	//   ....[73]....
        /*035c*/ 	.word	0x000022f0


	//   ....[74]....
        /*0360*/ 	.word	0x00002300


	//   ....[75]....
        /*0364*/ 	.word	0x00002350


	//   ....[76]....
        /*0368*/ 	.word	0x00002360


	//   ....[77]....
        /*036c*/ 	.word	0x000023b0


	//   ....[78]....
        /*0370*/ 	.word	0x000023c0


	//   ....[79]....
        /*0374*/ 	.word	0x00002410


	//   ....[80]....
        /*0378*/ 	.word	0x00002420


	//   ....[81]....
        /*037c*/ 	.word	0x000026b0


	//   ....[82]....
        /*0380*/ 	.word	0x00002700


	//   ....[83]....
        /*0384*/ 	.word	0x00002720


	//   ....[84]....
        /*0388*/ 	.word	0x00002740


	//   ....[85]....
        /*038c*/ 	.word	0x00002760


	//----- nvinfo : EIATTR_VRC_CTA_INIT_COUNT
	.align		4
.L_4367:
        /*0390*/ 	.byte	0x02, 0x4a
	.zero		1
	.zero		1


	//----- nvinfo : EIATTR_EXIT_INSTR_OFFSETS
	.align		4
        /*0394*/ 	.byte	0x04, 0x1c
        /*0396*/ 	.short	(.L_4369 - .L_4368)


	//   ....[0]....
.L_4368:
        /*0398*/ 	.word	0x00002a90


	//----- nvinfo : EIATTR_CRS_STACK_SIZE
	.align		4
.L_4369:
        /*039c*/ 	.byte	0x04, 0x1e
        /*039e*/ 	.short	(.L_4371 - .L_4370)
.L_4370:
        /*03a0*/ 	.word	0x00000000


	//----- nvinfo : EIATTR_CBANK_PARAM_SIZE
	.align		4
.L_4371:
        /*03a4*/ 	.byte	0x03, 0x19
        /*03a6*/ 	.short	0x0060


	//----- nvinfo : EIATTR_PARAM_CBANK
	.align		4
        /*03a8*/ 	.byte	0x04, 0x0a
        /*03aa*/ 	.short	(.L_4373 - .L_4372)
	.align		4
.L_4372:
        /*03ac*/ 	.word	index@(.nv.constant0._ZN4vllm3moe44grouped_topk_fused_small_expert_count_kernelIf13__nv_bfloat16iLNS0_11ScoringFuncE1ELi384ELb0ELi8EEEvPT_PfPT1_PKT0_llllllbd)
        /*03b0*/ 	.short	0x0380
        /*03b2*/ 	.short	0x0060


	//----- nvinfo : EIATTR_SW_WAR
	.align		4
.L_4373:
        /*03b4*/ 	.byte	0x04, 0x36
        /*03b6*/ 	.short	(.L_4375 - .L_4374)
.L_4374:
        /*03b8*/ 	.word	0x00000008
.L_4375:


//--------------------- .nv.info._ZN4vllm3moe44grouped_topk_fused_small_expert_count_kernelIf13__nv_bfloat16iLNS0_11ScoringFuncE1ELi512ELb0ELi8EEEvPT_PfPT1_PKT0_llllllbd --------------------------
	.section	.nv.info._ZN4vllm3moe44grouped_topk_fused_small_expert_count_kernelIf13__nv_bfloat16iLNS0_11ScoringFuncE1ELi512ELb0ELi8EEEvPT_PfPT1_PKT0_llllllbd,"",@"SHT_CUDA_INFO"
	.sectionflags	@""
	.align	4


	//----- nvinfo : EIATTR_CUDA_API_VERSION
	.align		4
        /*0000*/ 	.byte	0x04, 0x37
        /*0002*/ 	.short	(.L_4377 - .L_4376)
.L_4376:
        /*0004*/ 	.word	0x00000082


	//----- nvinfo : EIATTR_KPARAM_INFO
	.align		4
.L_4377:
        /*0008*/ 	.byte	0x04, 0x17
        /*000a*/ 	.short	(.L_4379 - .L_4378)
.L_4378:
        /*000c*/ 	.word	0x00000000
        /*0010*/ 	.short	0x000b
        /*0012*/ 	.short	0x0058
        /*0014*/ 	.byte	0x00, 0xf0, 0x21, 0x00


	//----- nvinfo : EIATTR_KPARAM_INFO
	.align		4
.L_4379:
        /*0018*/ 	.byte	0x04, 0x17
        /*001a*/ 	.short	(.L_4381 - .L_4380)
.L_4380:
        /*001c*/ 	.word	0x00000000
        /*0020*/ 	.short	0x000a
        /*0022*/ 	.short	0x0050
        /*0024*/ 	.byte	0x00, 0xf0, 0x05, 0x00


	//----- nvinfo : EIATTR_KPARAM_INFO
	.align		4
.L_4381:
        /*0028*/ 	.byte	0x04, 0x17
        /*002a*/ 	.short	(.L_4383 - .L_4382)
.L_4382:
        /*002c*/ 	.word	0x00000000
        /*0030*/ 	.short	0x0009
        /*0032*/ 	.short	0x0048
        /*0034*/ 	.byte	0x00, 0xf0, 0x21, 0x00


	//----- nvinfo : EIATTR_KPARAM_INFO
	.align		4
.L_4383:
        /*0038*/ 	.byte	0x04, 0x17
        /*003a*/ 	.short	(.L_4385 - .L_4384)
.L_4384:
        /*003c*/ 	.word	0x00000000
        /*0040*/ 	.short	0x0008
        /*0042*/ 	.short	0x0040
        /*0044*/ 	.byte	0x00, 0xf0, 0x21, 0x00


	//----- nvinfo : EIATTR_KPARAM_INFO
	.align		4
.L_4385:
        /*0048*/ 	.byte	0x04, 0x17
        /*004a*/ 	.short	(.L_4387 - .L_4386)
.L_4386:
        /*004c*/ 	.word	0x00000000
        /*0050*/ 	.short	0x0007
        /*0052*/ 	.short	0x0038
        /*0054*/ 	.byte	0x00, 0xf0, 0x21, 0x00


	//----- nvinfo : EIATTR_KPARAM_INFO
	.align		4
.L_4387:
        /*0058*/ 	.byte	0x04, 0x17
        /*005a*/ 	.short	(.L_4389 - .L_4388)
.L_4388:
        /*005c*/ 	.word	0x00000000
        /*0060*/ 	.short	0x0006
        /*0062*/ 	.short	0x0030
        /*0064*/ 	.byte	0x00, 0xf0, 0x21, 0x00


	//----- nvinfo : EIATTR_KPARAM_INFO
	.align		4
.L_4389:
        /*0068*/ 	.byte	0x04, 0x17
        /*006a*/ 	.short	(.L_4391 - .L_4390)
.L_4390:
        /*006c*/ 	.word	0x00000000
        /*0070*/ 	.short	0x0005
        /*0072*/ 	.short	0x0028
        /*0074*/ 	.byte	0x00, 0xf0, 0x21, 0x00


	//----- nvinfo : EIATTR_KPARAM_INFO
	.align		4
.L_4391:
        /*0078*/ 	.byte	0x04, 0x17
        /*007a*/ 	.short	(.L_4393 - .L_4392)
.L_4392:
        /*007c*/ 	.word	0x00000000
        /*0080*/ 	.short	0x0004
        /*0082*/ 	.short	0x0020
        /*0084*/ 	.byte	0x00, 0xf0, 0x21, 0x00


	//----- nvinfo : EIATTR_KPARAM_INFO
	.align		4
.L_4393:
        /*0088*/ 	.byte	0x04, 0x17
        /*008a*/ 	.short	(.L_4395 - .L_4394)
.L_4394:
        /*008c*/ 	.word	0x00000000
        /*0090*/ 	.short	0x0003
        /*0092*/ 	.short	0x0018
        /*0094*/ 	.byte	0x00, 0xf5, 0x21, 0x00


	//----- nvinfo : EIATTR_KPARAM_INFO
	.align		4
.L_4395:
        /*0098*/ 	.byte	0x04, 0x17
        /*009a*/ 	.short	(.L_4397 - .L_4396)
.L_4396:
        /*009c*/ 	.word	0x00000000
        /*00a0*/ 	.short	0x0002
        /*00a2*/ 	.short	0x0010
        /*00a4*/ 	.byte	0x00, 0xf5, 0x21, 0x00


	//----- nvinfo : EIATTR_KPARAM_INFO
	.align		4
.L_4397:
        /*00a8*/ 	.byte	0x04, 0x17
        /*00aa*/ 	.short	(.L_4399 - .L_4398)
.L_4398:
        /*00ac*/ 	.word	0x00000000
        /*00b0*/ 	.short	0x0001
        /*00b2*/ 	.short	0x0008
        /*00b4*/ 	.byte	0x00, 0xf5, 0x21, 0x00


	//----- nvinfo : EIATTR_KPARAM_INFO
	.align		4
.L_4399:
        /*00b8*/ 	.byte	0x04, 0x17
        /*00ba*/ 	.short	(.L_4401 - .L_4400)
.L_4400:
        /*00bc*/ 	.word	0x00000000
        /*00c0*/ 	.short	0x0000
        /*00c2*/ 	.short	0x0000
        /*00c4*/ 	.byte	0x00, 0xf5, 0x21, 0x00


	//----- nvinfo : EIATTR_SPARSE_MMA_MASK
	.align		4
.L_4401:
        /*00c8*/ 	.byte	0x03, 0x50
        /*00ca*/ 	.short	0x0000


	//----- nvinfo : EIATTR_MAXREG_COUNT
	.align		4
        /*00cc*/ 	.byte	0x03, 0x1b
        /*00ce*/ 	.short	0x00ff


	//----- nvinfo : EIATTR_NUM_BARRIERS
	.align		4
        /*00d0*/ 	.byte	0x02, 0x4c
        /*00d2*/ 	.byte	0x01
	.zero		1


	//----- nvinfo : EIATTR_MERCURY_ISA_VERSION
	.align		4
        /*00d4*/ 	.byte	0x03, 0x5f
        /*00d6*/ 	.short	0x0101


	//----- nvinfo : EIATTR_COOP_GROUP_MASK_REGIDS
	.align		4
        /*00d8*/ 	.byte	0x04, 0x29
        /*00da*/ 	.short	(.L_4403 - .L_4402)


	//   ....[0]....
.L_4402:
        /*00dc*/ 	.word	0xffffffff


	//   ....[1]....
        /*00e0*/ 	.word	0xffffffff


	//   ....[2]....
        /*00e4*/ 	.word	0xffffffff


	//   ....[3]....
        /*00e8*/ 	.word	0xffffffff


	//   ....[4]....
        /*00ec*/ 	.word	0xffffffff


	//   ....[5]....
        /*00f0*/ 	.word	0xffffffff


	//   ....[6]....
        /*00f4*/ 	.word	0xffffffff


	//   ....[7]....
        /*00f8*/ 	.word	0xffffffff


	//   ....[8]....
        /*00fc*/ 	.word	0xffffffff


	//   ....[9]....
        /*0100*/ 	.word	0xffffffff


	//   ....[10]....
        /*0104*/ 	.word	0xffffffff


	//   ....[11]....
        /*0108*/ 	.word	0xffffffff


	//   ....[12]....
        /*010c*/ 	.word	0xffffffff


	//   ....[13]....
        /*0110*/ 	.word	0xffffffff


	//   ....[14]....
        /*0114*/ 	.word	0xffffffff


	//   ....[15]....
        /*0118*/ 	.word	0xffffffff


	//   ....[16]....
        /*011c*/ 	.word	0xffffffff


	//   ....[17]....
        /*0120*/ 	.word	0xffffffff


	//   ....[18]....
        /*0124*/ 	.word	0xffffffff


	//   ....[19]....
        /*0128*/ 	.word	0xffffffff


	//   ....[20]....
        /*012c*/ 	.word	0xffffffff


	//   ....[21]....
        /*0130*/ 	.word	0xffffffff


	//   ....[22]....
        /*0134*/ 	.word	0xffffffff


	//   ....[23]....
        /*0138*/ 	.word	0xffffffff


	//   ....[24]....
        /*013c*/ 	.word	0xffffffff


	//   ....[25]....
        /*0140*/ 	.word	0xffffffff


	//   ....[26]....
        /*0144*/ 	.word	0xffffffff


	//   ....[27]....
        /*0148*/ 	.word	0xffffffff


	//   ....[28]....
        /*014c*/ 	.word	0xffffffff


	//   ....[29]....
        /*0150*/ 	.word	0xffffffff


	//   ....[30]....
        /*0154*/ 	.word	0xffffffff


	//   ....[31]....
        /*0158*/ 	.word	0xffffffff


	//   ....[32]....
        /*015c*/ 	.word	0xffffffff


	//   ....[33]....
        /*0160*/ 	.word	0xffffffff


	//   ....[34]....
        /*0164*/ 	.word	0xffffffff


	//   ....[35]....
        /*0168*/ 	.word	0xffffffff


	//   ....[36]....
        /*016c*/ 	.word	0xffffffff


	//   ....[37]....
        /*0170*/ 	.word	0xffffffff


	//   ....[38]....
        /*0174*/ 	.word	0xffffffff


	//   ....[39]....
        /*0178*/ 	.word	0xffffffff


	//   ....[40]....
        /*017c*/ 	.word	0xffffffff


	//   ....[41]....
        /*0180*/ 	.word	0xffffffff


	//   ....[42]....
        /*0184*/ 	.word	0xffffffff


	//   ....[43]....
        /*0188*/ 	.word	0xffffffff


	//   ....[44]....
        /*018c*/ 	.word	0xffffffff


	//   ....[45]....
        /*0190*/ 	.word	0xffffffff


	//   ....[46]....
        /*0194*/ 	.word	0xffffffff


	//   ....[47]....
        /*0198*/ 	.word	0xffffffff


	//   ....[48]....
        /*019c*/ 	.word	0xffffffff


	//   ....[49]....
        /*01a0*/ 	.word	0xffffffff


	//   ....[50]....
        /*01a4*/ 	.word	0xffffffff


	//   ....[51]....
        /*01a8*/ 	.word	0xffffffff


	//   ....[52]....
        /*01ac*/ 	.word	0xffffffff


	//   ....[53]....
        /*01b0*/ 	.word	0xffffffff


	//   ....[54]....
        /*01b4*/ 	.word	0xffffffff


	//   ....[55]....
        /*01b8*/ 	.word	0xffffffff


	//   ....[56]....
        /*01bc*/ 	.word	0xffffffff


	//   ....[57]....
        /*01c0*/ 	.word	0xffffffff


	//   ....[58]....
        /*01c4*/ 	.word	0xffffffff


	//   ....[59]....
        /*01c8*/ 	.word	0xffffffff


	//   ....[60]....
        /*01cc*/ 	.word	0xffffffff


	//   ....[61]....
        /*01d0*/ 	.word	0xffffffff


	//   ....[62]....
        /*01d4*/ 	.word	0xffffffff


	//   ....[63]....
        /*01d8*/ 	.word	0xffffffff


	//   ....[64]....
        /*01dc*/ 	.word	0xffffffff


	//   ....[65]....
        /*01e0*/ 	.word	0xffffffff


	//   ....[66]....
        /*01e4*/ 	.word	0xffffffff


	//   ....[67]....
        /*01e8*/ 	.word	0xffffffff


	//   ....[68]....
        /*01ec*/ 	.word	0xffffffff


	//   ....[69]....
        /*01f0*/ 	.word	0xffffffff


	//   ....[70]....
        /*01f4*/ 	.word	0xffffffff


	//   ....[71]....
        /*01f8*/ 	.word	0xffffffff


	//   ....[72]....
        /*01fc*/ 	.word	0xffffffff


	//   ....[73]....
        /*0200*/ 	.word	0xffffffff


	//   ....[74]....
        /*0204*/ 	.word	0xffffffff


	//   ....[75]....
        /*0208*/ 	.word	0xffffffff


	//   ....[76]....
        /*020c*/ 	.word	0xffffffff


	//   ....[77]....
        /*0210*/ 	.word	0xffffffff


	//   ....[78]....
        /*0214*/ 	.word	0xffffffff


	//   ....[79]....
        /*0218*/ 	.word	0xffffffff


	//   ....[80]....
        /*021c*/ 	.word	0xffffffff


	//   ....[81]....
        /*0220*/ 	.word	0xffffffff


	//   ....[82]....
        /*0224*/ 	.word	0xffffffff


	//   ....[83]....
        /*0228*/ 	.word	0xffffffff


	//   ....[84]....
        /*022c*/ 	.word	0xffffffff


	//   ....[85]....
        /*0230*/ 	.word	0xffffffff


	//----- nvinfo : EIATTR_COOP_GROUP_INSTR_OFFSETS
	.align		4
.L_4403:
        /*0234*/ 	.byte	0x04, 0x28
        /*0236*/ 	.short	(.L_4405 - .L_4404)


	//   ....[0]....
.L_4404:
        /*0238*/ 	.word	0x000000b0


	//   ....[1]....
        /*023c*/ 	.word	0x00000a40


	//   ....[2]....
        /*0240*/ 	.word	0x00000a70


	//   ....[3]....
        /*0244*/ 	.word	0x00000af0


	//   ....[4]....
        /*0248*/ 	.word	0x00000b00


	//   ....[5]....
        /*024c*/ 	.word	0x00000b50


	//   ....[6]....
        /*0250*/ 	.word	0x00000b60


	//   ....[7]....
        /*0254*/ 	.word	0x00000bb0


	//   ....[8]....
        /*0258*/ 	.word	0x00000bc0


	//   ....[9]....
        /*025c*/ 	.word	0x00000c10


	//   ....[10]....
        /*0260*/ 	.word	0x00000c20


	//   ....[11]....
        /*0264*/ 	.word	0x00000cd0


	//   ....[12]....
        /*0268*/ 	.word	0x00000d00


	//   ....[13]....
        /*026c*/ 	.word	0x00000d80


	//   ....[14]....
        /*0270*/ 	.word	0x00000d90


	//   ....[15]....
        /*0274*/ 	.word	0x00000de0


	//   ....[16]....
        /*0278*/ 	.word	0x00000df0


	//   ....[17]....
        /*027c*/ 	.word	0x00000e50


	//   ....[18]....
        /*0280*/ 	.word	0x00000e70


	//   ....[19]....
        /*0284*/ 	.word	0x00000ed0


	//   ....[20]....
        /*0288*/ 	.word	0x00000ee0


	//   ....[21]....
        /*028c*/ 	.word	0x00001050


	//   ....[22]....
        /*0290*/ 	.word	0x00001060


	//   ....[23]....
        /*0294*/ 	.word	0x000010b0


	//   ....[24]....
        /*0298*/ 	.word	0x000010c0


	//   ....[25]....
        /*029c*/ 	.word	0x00001110


	//   ....[26]....
        /*02a0*/ 	.word	0x00001120


	//   ....[27]....
        /*02a4*/ 	.word	0x00001170


	//   ....[28]....
        /*02a8*/ 	.word	0x00001180


	//   ....[29]....
        /*02ac*/ 	.word	0x000011d0


	//   ....[30]....
        /*02b0*/ 	.word	0x000011e0


	//   ....[31]....
        /*02b4*/ 	.word	0x00001750


	//   ....[32]....
        /*02b8*/ 	.word	0x00001760


	//   ....[33]....
        /*02bc*/ 	.word	0x000017b0


	//   ....[34]....
        /*02c0*/ 	.word	0x000017c0


	//   ....[35]....
        /*02c4*/ 	.word	0x00001810


	//   ....[36]....
        /*02c8*/ 	.word	0x00001820


	//   ....[37]....
        /*02cc*/ 	.word	0x00001870


	//   ....[38]....
        /*02d0*/ 	.word	0x00001880


	//   ....[39]....
        /*02d4*/ 	.word	0x000018d0


	//   ....[40]....
        /*02d8*/ 	.word	0x000018e0


	//   ....[41]....
        /*02dc*/ 	.word	0x00001970


	//   ....[42]....
        /*02e0*/ 	.word	0x00001980


	//   ....[43]....
        /*02e4*/ 	.word	0x000019d0


	//   ....[44]....
        /*02e8*/ 	.word	0x000019e0


	//   ....[45]....
        /*02ec*/ 	.word	0x00001a30


	//   ....[46]....
        /*02f0*/ 	.word	0x00001a40


	//   ....[47]....
        /*02f4*/ 	.word	0x00001a90


	//   ....[48]....
        /*02f8*/ 	.word	0x00001aa0


	//   ....[49]....
        /*02fc*/ 	.word	0x00001af0


	//   ....[50]....
        /*0300*/ 	.word	0x00001b00


	//   ....[51]....
        /*0304*/ 	.word	0x00001ba0


	//   ....[52]....
        /*0308*/ 	.word	0x00001bb0


	//   ....[53]....
        /*030c*/ 	.word	0x00001c00


	//   ....[54]....
        /*0310*/ 	.word	0x00001c10


	//   ....[55]....
        /*0314*/ 	.word	0x00001c60


	//   ....[56]....
        /*0318*/ 	.word	0x00001c70


	//   ....[57]....
        /*031c*/ 	.word	0x00001cc0


	//   ....[58]....
        /*0320*/ 	.word	0x00001cd0


	//   ....[59]....
        /*0324*/ 	.word	0x00001d20


	//   ....[60]....
        /*0328*/ 	.word	0x00001d30


	//   ....[61]....
        /*032c*/ 	.word	0x00001dc0


	//   ....[62]....
        /*0330*/ 	.word	0x00001dd0


	//   ....[63]....
        /*0334*/ 	.word	0x00001e20


	//   ....[64]....
        /*0338*/ 	.word	0x00001e30


	//   ....[65]....
        /*033c*/ 	.word	0x00001e80


	//   ....[66]....
        /*0340*/ 	.word	0x00001e90


	//   ....[67]....
        /*0344*/ 	.word	0x00001ef0


	//   ....[68]....
        /*0348*/ 	.word	0x00001f00


	//   ....[69]....
        /*034c*/ 	.word	0x00001f70


	//   ....[70]....
        /*0350*/ 	.word	0x00001fa0


	//   ....[71]....
        /*0354*/ 	.word	0x00002210


	//   ....[72]....
        /*0358*/ 	.word	0x00002230


	//   ....[73]....
        /*035c*/ 	.word	0x00002280


	//   ....[74]....
        /*0360*/ 	.word	0x00002290


	//   ....[75]....
        /*0364*/ 	.word	0x000022e0


	//   ....[76]....
        /*0368*/ 	.word	0x000022f0


	//   ....[77]....
        /*036c*/ 	.word	0x00002340


	//   ....[78]....
        /*0370*/ 	.word	0x00002350


	//   ....[79]....
        /*0374*/ 	.word	0x000023a0


	//   ....[80]....
        /*0378*/ 	.word	0x000023b0


	//   ....[81]....
        /*037c*/ 	.word	0x00002610


	//   ....[82]....
        /*0380*/ 	.word	0x00002660


	//   ....[83]....
        /*0384*/ 	.word	0x00002680


	//   ....[84]....
        /*0388*/ 	.word	0x000026a0


	//   ....[85]....
        /*038c*/ 	.word	0x000026c0


	//----- nvinfo : EIATTR_VRC_CTA_INIT_COUNT
	.align		4
.L_4405:
        /*0390*/ 	.byte	0x02, 0x4a
	.zero		1
	.zero		1


	//----- nvinfo : EIATTR_EXIT_INSTR_OFFSETS
	.align		4
        /*0394*/ 	.byte	0x04, 0x1c
        /*0396*/ 	.short	(.L_4407 - .L_4406)


	//   ....[0]....
.L_4406:
        /*0398*/ 	.word	0x000029f0


	//----- nvinfo : EIATTR_CRS_STACK_SIZE
	.align		4
.L_4407:
        /*039c*/ 	.byte	0x04, 0x1e
        /*039e*/ 	.short	(.L_4409 - .L_4408)
.L_4408:
        /*03a0*/ 	.word	0x00000000


	//----- nvinfo : EIATTR_CBANK_PARAM_SIZE
	.align		4
.L_4409:
        /*03a4*/ 	.byte	0x03, 0x19
        /*03a6*/ 	.short	0x0060


	//----- nvinfo : EIATTR_PARAM_CBANK
	.align		4
        /*03a8*/ 	.byte	0x04, 0x0a
        /*03aa*/ 	.short	(.L_4411 - .L_4410)
	.align		4
.L_4410:
        /*03ac*/ 	.word	index@(.nv.constant0._ZN4vllm3moe44grouped_topk_fused_small_expert_count_kernelIf13__nv_bfloat16iLNS0_11ScoringFuncE1ELi512ELb0ELi8EEEvPT_PfPT1_PKT0_llllllbd)
        /*03b0*/ 	.short	0x0380
        /*03b2*/ 	.short	0x0060


	//----- nvinfo : EIATTR_SW_WAR
	.align		4
.L_4411:
        /*03b4*/ 	.byte	0x04, 0x36
        /*03b6*/ 	.short	(.L_4413 - .L_4412)
.L_4412:
        /*03b8*/ 	.word	0x00000008
.L_4413:


//--------------------- .nv.info._ZN4vllm3moe44grouped_topk_fused_small_expert_count_kernelIf13__nv_bfloat16iLNS0_11ScoringFuncE1ELi512ELb0ELi22EEEvPT_PfPT1_PKT0_llllllbd --------------------------
	.section	.nv.info._ZN4vllm3moe44grouped_topk_fused_small_expert_count_kernelIf13__nv_bfloat16iLNS0_11ScoringFuncE1ELi512ELb0ELi22EEEvPT_PfPT1_PKT0_llllllbd,"",@"SHT_CUDA_INFO"
	.sectionflags	@""
	.align	4


	//----- nvinfo : EIATTR_CUDA_API_VERSION
	.align		4
        /*0000*/ 	.byte	0x04, 0x37
        /*0002*/ 	.short	(.L_4415 - .L_4414)
.L_4414:
        /*0004*/ 	.word	0x00000082


	//----- nvinfo : EIATTR_KPARAM_INFO
	.align		4
.L_4415:
        /*0008*/ 	.byte	0x04, 0x17
        /*000a*/ 	.short	(.L_4417 - .L_4416)
.L_4416:
        /*000c*/ 	.word	0x00000000
        /*0010*/ 	.short	0x000b
        /*0012*/ 	.short	0x0058
        /*0014*/ 	.byte	0x00, 0xf0, 0x21, 0x00


	//----- nvinfo : EIATTR_KPARAM_INFO
	.align		4
.L_4417:
        /*0018*/ 	.byte	0x04, 0x17
        /*001a*/ 	.short	(.L_4419 - .L_4418)
.L_4418:
        /*001c*/ 	.word	0x00000000
        /*0020*/ 	.short	0x000a
        /*0022*/ 	.short	0x0050
        /*0024*/ 	.byte	0x00, 0xf0, 0x05, 0x00


	//----- nvinfo : EIATTR_KPARAM_INFO
	.align		4
.L_4419:
        /*0028*/ 	.byte	0x04, 0x17
        /*002a*/ 	.short	(.L_4421 - .L_4420)
.L_4420:
        /*002c*/ 	.word	0x00000000
        /*0030*/ 	.short	0x0009
        /*0032*/ 	.short	0x0048
        /*0034*/ 	.byte	0x00, 0xf0, 0x21, 0x00


	//----- nvinfo : EIATTR_KPARAM_INFO
	.align		4
.L_4421:
        /*0038*/ 	.byte	0x04, 0x17
        /*003a*/ 	.short	(.L_4423 - .L_4422)
.L_4422:
        /*003c*/ 	.word	0x00000000
        /*0040*/ 	.short	0x0008
        /*0042*/ 	.short	0x0040
        /*0044*/ 	.byte	0x00, 0xf0, 0x21, 0x00


	//----- nvinfo : EIATTR_KPARAM_INFO
	.align		4
.L_4423:
        /*0048*/ 	.byte	0x04, 0x17
        /*004a*/ 	.short	(.L_4425 - .L_4424)
.L_4424:
        /*004c*/ 	.word	0x00000000
        /*0050*/ 	.short	0x0007
        /*0052*/ 	.short	0x0038
        /*0054*/ 	.byte	0x00, 0xf0, 0x21, 0x00


	//----- nvinfo : EIATTR_KPARAM_INFO
	.align		4
.L_4425:
        /*0058*/ 	.byte	0x04, 0x17
        /*005a*/ 	.short	(.L_4427 - .L_4426)
.L_4426:
        /*005c*/ 	.word	0x00000000
        /*0060*/ 	.short	0x0006
        /*0062*/ 	.short	0x0030
        /*0064*/ 	.byte	0x00, 0xf0, 0x21, 0x00


	//----- nvinfo : EIATTR_KPARAM_INFO
	.align		4
.L_4427:
        /*0068*/ 	.byte	0x04, 0x17
        /*006a*/ 	.short	(.L_4429 - .L_4428)
.L_4428:
        /*006c*/ 	.word	0x00000000
        /*0070*/ 	.short	0x0005
        /*0072*/ 	.short	0x0028
        /*0074*/ 	.byte	0x00, 0xf0, 0x21, 0x00


	//----- nvinfo : EIATTR_KPARAM_INFO
	.align		4
.L_4429:
        /*0078*/ 	.byte	0x04, 0x17
        /*007a*/ 	.short	(.L_4431 - .L_4430)
.L_4430:
        /*007c*/ 	.word	0x00000000
        /*0080*/ 	.short	0x0004
        /*0082*/ 	.short	0x0020
        /*0084*/ 	.byte	0x00, 0xf0, 0x21, 0x00


	//----- nvinfo : EIATTR_KPARAM_INFO
	.align		4
.L_4431:
        /*0088*/ 	.byte	0x04, 0x17
        /*008a*/ 	.short	(.L_4433 - .L_4432)
.L_4432:
        /*008c*/ 	.word	0x00000000
        /*0090*/ 	.short	0x0003
        /*0092*/ 	.short	0x0018
        /*0094*/ 	.byte	0x00, 0xf5, 0x21, 0x00


	//----- nvinfo : EIATTR_KPARAM_INFO
	.align		4
.L_4433:
        /*0098*/ 	.byte	0x04, 0x17
        /*009a*/ 	.short	(.L_4435 - .L_4434)
.L_4434:
        /*009c*/ 	.word	0x00000000
        /*00a0*/ 	.short	0x0002
        /*00a2*/ 	.short	0x0010
        /*00a4*/ 	.byte	0x00, 0xf5, 0x21, 0x00


	//----- nvinfo : EIATTR_KPARAM_INFO
	.align		4
.L_4435:
        /*00a8*/ 	.byte	0x04, 0x17
        /*00aa*/ 	.short	(.L_4437 - .L_4436)
.L_4436:
        /*00ac*/ 	.word	0x00000000
        /*00b0*/ 	.short	0x0001
        /*00b2*/ 	.short	0x0008
        /*00b4*/ 	.byte	0x00, 0xf5, 0x21, 0x00


	//----- nvinfo : EIATTR_KPARAM_INFO
	.align		4
.L_4437:
        /*00b8*/ 	.byte	0x04, 0x17
        /*00ba*/ 	.short	(.L_4439 - .L_4438)
.L_4438:
        /*00bc*/ 	.word	0x00000000
        /*00c0*/ 	.short	0x0000
        /*00c2*/ 	.short	0x0000
        /*00c4*/ 	.byte	0x00, 0xf5, 0x21, 0x00


	//----- nvinfo : EIATTR_SPARSE_MMA_MASK
	.align		4
.L_4439:
        /*00c8*/ 	.byte	0x03, 0x50
        /*00ca*/ 	.short	0x0000


	//----- nvinfo : EIATTR_MAXREG_COUNT
	.align		4
        /*00cc*/ 	.byte	0x03, 0x1b
        /*00ce*/ 	.short	0x00ff


	//----- nvinfo : EIATTR_NUM_BARRIERS
	.align		4
        /*00d0*/ 	.byte	0x02, 0x4c
        /*00d2*/ 	.byte	0x01
	.zero		1


	//----- nvinfo : EIATTR_MERCURY_ISA_VERSION
	.align		4
        /*00d4*/ 	.byte	0x03, 0x5f
        /*00d6*/ 	.short	0x0101


	//----- nvinfo : EIATTR_COOP_GROUP_MASK_REGIDS
	.align		4
        /*00d8*/ 	.byte	0x04, 0x29
        /*00da*/ 	.short	(.L_4441 - .L_4440)


	//   ....[0]....
.L_4440:
        /*00dc*/ 	.word	0xffffffff


	//   ....[1]....
        /*00e0*/ 	.word	0xffffffff


	//   ....[2]....
        /*00e4*/ 	.word	0xffffffff


	//   ....[3]....
        /*00e8*/ 	.word	0xffffffff


	//   ....[4]....
        /*00ec*/ 	.word	0xffffffff


	//   ....[5]....
        /*00f0*/ 	.word	0xffffffff


	//   ....[6]....
        /*00f4*/ 	.word	0xffffffff


	//   ....[7]....
        /*00f8*/ 	.word	0xffffffff


	//   ....[8]....
        /*00fc*/ 	.word	0xffffffff


	//   ....[9]....
        /*0100*/ 	.word	0xffffffff


	//   ....[10]....
        /*0104*/ 	.word	0xffffffff


	//   ....[11]....
        /*0108*/ 	.word	0xffffffff


	//   ....[12]....
        /*010c*/ 	.word	0xffffffff


	//   ....[13]....
        /*0110*/ 	.word	0xffffffff


	//   ....[14]....
        /*0114*/ 	.word	0xffffffff


	//   ....[15]....
        /*0118*/ 	.word	0xffffffff


	//   ....[16]....
        /*011c*/ 	.word	0xffffffff


	//   ....[17]....
        /*0120*/ 	.word	0xffffffff


	//   ....[18]....
        /*0124*/ 	.word	0xffffffff


	//   ....[19]....
        /*0128*/ 	.word	0xffffffff


	//   ....[20]....
        /*012c*/ 	.word	0xffffffff


	//   ....[21]....
        /*0130*/ 	.word	0xffffffff


	//   ....[22]....
        /*0134*/ 	.word	0xffffffff


	//   ....[23]....
        /*0138*/ 	.word	0xffffffff


	//   ....[24]....
        /*013c*/ 	.word	0xffffffff


	//   ....[25]....
        /*0140*/ 	.word	0xffffffff


	//   ....[26]....
        /*0144*/ 	.word	0xffffffff


	//   ....[27]....
        /*0148*/ 	.word	0xffffffff


	//   ....[28]....
        /*014c*/ 	.word	0xffffffff


	//   ....[29]....
        /*0150*/ 	.word	0xffffffff


	//   ....[30]....
        /*0154*/ 	.word	0xffffffff


	//   ....[31]....
        /*0158*/ 	.word	0xffffffff


	//   ....[32]....
        /*015c*/ 	.word	0xffffffff


	//   ....[33]....
        /*0160*/ 	.word	0xffffffff


	//   ....[34]....
        /*0164*/ 	.word	0xffffffff


	//   ....[35]....
        /*0168*/ 	.word	0xffffffff


	//   ....[36]....
        /*016c*/ 	.word	0xffffffff


	//   ....[37]....
        /*0170*/ 	.word	0xffffffff


	//   ....[38]....
        /*0174*/ 	.word	0xffffffff


	//   ....[39]....
        /*0178*/ 	.word	0xffffffff


	//   ....[40]....
        /*017c*/ 	.word	0xffffffff


	//   ....[41]....
        /*0180*/ 	.word	0xffffffff


	//   ....[42]....
        /*0184*/ 	.word	0xffffffff


	//   ....[43]....
        /*0188*/ 	.word	0xffffffff


	//   ....[44]....
        /*018c*/ 	.word	0xffffffff


	//   ....[45]....
        /*0190*/ 	.word	0xffffffff


	//   ....[46]....
        /*0194*/ 	.word	0xffffffff


	//   ....[47]....
        /*0198*/ 	.word	0xffffffff


	//   ....[48]....
        /*019c*/ 	.word	0xffffffff


	//   ....[49]....
        /*01a0*/ 	.word	0xffffffff


	//   ....[50]....
        /*01a4*/ 	.word	0xffffffff


	//   ....[51]....
        /*01a8*/ 	.word	0xffffffff


	//   ....[52]....
        /*01ac*/ 	.word	0xffffffff


	//   ....[53]....
        /*01b0*/ 	.word	0xffffffff


	//   ....[54]....
        /*01b4*/ 	.word	0xffffffff


	//   ....[55]....
        /*01b8*/ 	.word	0xffffffff


	//   ....[56]....
        /*01bc*/ 	.word	0xffffffff


	//   ....[57]....
        /*01c0*/ 	.word	0xffffffff


	//   ....[58]....
        /*01c4*/ 	.word	0xffffffff


	//   ....[59]....
        /*01c8*/ 	.word	0xffffffff


	//   ....[60]....
        /*01cc*/ 	.word	0xffffffff


	//   ....[61]....
        /*01d0*/ 	.word	0xffffffff


	//   ....[62]....
        /*01d4*/ 	.word	0xffffffff


	//   ....[63]....
        /*01d8*/ 	.word	0xffffffff


	//   ....[64]....
        /*01dc*/ 	.word	0xffffffff


	//   ....[65]....
        /*01e0*/ 	.word	0xffffffff


	//   ....[66]....
        /*01e4*/ 	.word	0xffffffff


	//   ....[67]....
        /*01e8*/ 	.word	0xffffffff


	//   ....[68]....
        /*01ec*/ 	.word	0xffffffff


	//   ....[69]....
        /*01f0*/ 	.word	0xffffffff


	//   ....[70]....
        /*01f4*/ 	.word	0xffffffff


	//   ....[71]....
        /*01f8*/ 	.word	0xffffffff


	//   ....[72]....
        /*01fc*/ 	.word	0xffffffff


	//   ....[73]....
        /*0200*/ 	.word	0xffffffff


	//   ....[74]....
        /*0204*/ 	.word	0xffffffff


	//   ....[75]....
        /*0208*/ 	.word	0xffffffff


	//   ....[76]....
        /*020c*/ 	.word	0xffffffff


	//   ....[77]....
        /*0210*/ 	.word	0xffffffff


	//   ....[78]....
        /*0214*/ 	.word	0xffffffff


	//   ....[79]....
        /*0218*/ 	.word	0xffffffff


	//   ....[80]....
        /*021c*/ 	.word	0xffffffff


	//   ....[81]....
        /*0220*/ 	.word	0xffffffff


	//   ....[82]....
        /*0224*/ 	.word	0xffffffff


	//   ....[83]....
        /*0228*/ 	.word	0xffffffff


	//   ....[84]....
        /*022c*/ 	.word	0xffffffff


	//   ....[85]....
        /*0230*/ 	.word	0xffffffff


	//----- nvinfo : EIATTR_COOP_GROUP_INSTR_OFFSETS
	.align		4
.L_4441:
        /*0234*/ 	.byte	0x04, 0x28
        /*0236*/ 	.short	(.L_4443 - .L_4442)


	//   ....[0]....
.L_4442:
        /*0238*/ 	.word	0x000000b0


	//   ....[1]....
        /*023c*/ 	.word	0x00000a40


	//   ....[2]....
        /*0240*/ 	.word	0x00000a70


	//   ....[3]....
        /*0244*/ 	.word	0x00000af0


	//   ....[4]....
        /*0248*/ 	.word	0x00000b00


	//   ....[5]....
        /*024c*/ 	.word	0x00000b50


	//   ....[6]....
        /*0250*/ 	.word	0x00000b60


	//   ....[7]....
        /*0254*/ 	.word	0x00000bb0


	//   ....[8]....
        /*0258*/ 	.word	0x00000bc0


	//   ....[9]....
        /*025c*/ 	.word	0x00000c10


	//   ....[10]....
        /*0260*/ 	.word	0x00000c20


	//   ....[11]....
        /*0264*/ 	.word	0x00000cd0


	//   ....[12]....
        /*0268*/ 	.word	0x00000d00


	//   ....[13]....
        /*026c*/ 	.word	0x00000d80


	//   ....[14]....
        /*0270*/ 	.word	0x00000d90


	//   ....[15]....
        /*0274*/ 	.word	0x00000de0


	//   ....[16]....
        /*0278*/ 	.word	0x00000df0


	//   ....[17]....
        /*027c*/ 	.word	0x00000e50


	//   ....[18]....
        /*0280*/ 	.word	0x00000e70


	//   ....[19]....
        /*0284*/ 	.word	0x00000ed0


	//   ....[20]....
        /*0288*/ 	.word	0x00000ee0


	//   ....[21]....
        /*028c*/ 	.word	0x00001050


	//   ....[22]....
        /*0290*/ 	.word	0x00001060


	//   ....[23]....
        /*0294*/ 	.word	0x000010b0


	//   ....[24]....
        /*0298*/ 	.word	0x000010c0


	//   ....[25]....
        /*029c*/ 	.word	0x00001110


	//   ....[26]....
        /*02a0*/ 	.word	0x00001120


	//   ....[27]....
        /*02a4*/ 	.word	0x00001170


	//   ....[28]....
        /*02a8*/ 	.word	0x00001180


	//   ....[29]....
        /*02ac*/ 	.word	0x000011d0


	//   ....[30]....
        /*02b0*/ 	.word	0x000011e0


	//   ....[31]....
        /*02b4*/ 	.word	0x000019d0


	//   ....[32]....
        /*02b8*/ 	.word	0x00001a00


	//   ....[33]....
        /*02bc*/ 	.word	0x00001a60


	//   ....[34]....
        /*02c0*/ 	.word	0x00001a70


	//   ....[35]....
        /*02c4*/ 	.word	0x00001ac0


	//   ....[36]....
        /*02c8*/ 	.word	0x00001ad0


	//   ....[37]....
        /*02cc*/ 	.word	0x00001b20


	//   ....[38]....
        /*02d0*/ 	.word	0x00001b30


	//   ....[39]....
        /*02d4*/ 	.word	0x00001b80


	//   ....[40]....
        /*02d8*/ 	.word	0x00001b90


	//   ....[41]....
        /*02dc*/ 	.word	0x00001c60


	//   ....[42]....
        /*02e0*/ 	.word	0x00001c90


	//   ....[43]....
        /*02e4*/ 	.word	0x00001d00


	//   ....[44]....
        /*02e8*/ 	.word	0x00001d10


	//   ....[45]....
        /*02ec*/ 	.word	0x00001d60


	//   ....[46]....
        /*02f0*/ 	.word	0x00001d70


	//   ....[47]....
        /*02f4*/ 	.word	0x00001dc0


	//   ....[48]....
        /*02f8*/ 	.word	0x00001dd0


	//   ....[49]....
        /*02fc*/ 	.word	0x00001e30


	//   ....[50]....
        /*0300*/ 	.word	0x00001e50


	//   ....[51]....
        /*0304*/ 	.word	0x00001f20


	//   ....[52]....
        /*0308*/ 	.word	0x00001f40


	//   ....[53]....
        /*030c*/ 	.word	0x00001fa0


	//   ....[54]....
        /*0310*/ 	.word	0x00001fc0


	//   ....[55]....
        /*0314*/ 	.word	0x00002020


	//   ....[56]....
        /*0318*/ 	.word	0x00002030


	//   ....[57]....
        /*031c*/ 	.word	0x00002080


	//   ....[58]....
        /*0320*/ 	.word	0x00002090


	//   ....[59]....
        /*0324*/ 	.word	0x000020f0


	//   ....[60]....
        /*0328*/ 	.word	0x00002120


	//   ....[61]....
        /*032c*/ 	.word	0x000021e0


	//   ....[62]....
        /*0330*/ 	.word	0x000021f0


	//   ....[63]....
        /*0334*/ 	.word	0x00002250


	//   ....[64]....
        /*0338*/ 	.word	0x00002270


	//   ....[65]....
        /*033c*/ 	.word	0x000022d0


	//   ....[66]....
        /*0340*/ 	.word	0x000022e0


	//   ....[67]....
        /*0344*/ 	.word	0x00002330


	//   ....[68]....
        /*0348*/ 	.word	0x00002340


	//   ....[69]....
        /*034c*/ 	.word	0x00002390


	//   ....[70]....
        /*0350*/ 	.word	0x000023a0


	//   ....[71]....
        /*0354*/ 	.word	0x00002580


	//   ....[72]....
        /*0358*/ 	.word	0x000025b0


	//   ....[73]....
        /*035c*/ 	.word	0x00002610


	//   ....[74]....
        /*0360*/ 	.word	0x00002620


	//   ....[75]....
        /*0364*/ 	.word	0x00002670


	//   ....[76]....
        /*0368*/ 	.word	0x00002680


	//   ....[77]....
        /*036c*/ 	.word	0x000026d0


	//   ....[78]....
        /*0370*/ 	.word	0x000026e0


	//   ....[79]....
        /*0374*/ 	.word	0x00002730


	//   ....[80]....
        /*0378*/ 	.word	0x00002740


	//   ....[81]....
        /*037c*/ 	.word	0x000029b0


	//   ....[82]....
        /*0380*/ 	.word	0x00002a00


	//   ....[83]....
        /*0384*/ 	.word	0x00002a20


	//   ....[84]....
        /*0388*/ 	.word	0x00002a40


	//   ....[85]....
        /*038c*/ 	.word	0x00002a60


	//----- nvinfo : EIATTR_VRC_CTA_INIT_COUNT
	.align		4
.L_4443:
        /*0390*/ 	.byte	0x02, 0x4a
	.zero		1
	.zero		1


	//----- nvinfo : EIATTR_EXIT_INSTR_OFFSETS
	.align		4
        /*0394*/ 	.byte	0x04, 0x1c
        /*0396*/ 	.short	(.L_4445 - .L_4444)


	//   ....[0]....
.L_4444:
        /*0398*/ 	.word	0x00002d90


	//----- nvinfo : EIATTR_CRS_STACK_SIZE
	.align		4
.L_4445:
        /*039c*/ 	.byte	0x04, 0x1e
        /*039e*/ 	.short	(.L_4447 - .L_4446)
.L_4446:
        /*03a0*/ 	.word	0x00000000


	//----- nvinfo : EIATTR_CBANK_PARAM_SIZE
	.align		4
.L_4447:
        /*03a4*/ 	.byte	0x03, 0x19
        /*03a6*/ 	.short	0x0060


	//----- nvinfo : EIATTR_PARAM_CBANK
	.align		4
        /*03a8*/ 	.byte	0x04, 0x0a
        /*03aa*/ 	.short	(.L_4449 - .L_4448)
	.align		4
.L_4448:
        /*03ac*/ 	.word	index@(.nv.constant0._ZN4vllm3moe44grouped_topk_fused_small_expert_count_kernelIf13__nv_bfloat16iLNS0_11ScoringFuncE1ELi512ELb0ELi22EEEvPT_PfPT1_PKT0_llllllbd)
        /*03b0*/ 	.short	0x0380
        /*03b2*/ 	.short	0x0060


	//----- nvinfo : EIATTR_SW_WAR
	.align		4
.L_4449:
        /*03b4*/ 	.byte	0x04, 0x36
        /*03b6*/ 	.short	(.L_4451 - .L_4450)
.L_4450:
        /*03b8*/ 	.word	0x00000008
.L_4451:


//--------------------- .nv.info._ZN4vllm3moe44grouped_topk_fused_small_expert_count_kernelIf13__nv_bfloat16iLNS0_11ScoringFuncE1ELi256ELb1ELi8EEEvPT_PfPT1_PKT0_llllllbd --------------------------
	.section	.nv.info._ZN4vllm3moe44grouped_topk_fused_small_expert_count_kernelIf13__nv_bfloat16iLNS0_11ScoringFuncE1ELi256ELb1ELi8EEEvPT_PfPT1_PKT0_llllllbd,"",@"SHT_CUDA_INFO"
	.sectionflags	@""
	.align	4


	//----- nvinfo : EIATTR_CUDA_API_VERSION
	.align		4
        /*0000*/ 	.byte	0x04, 0x37
        /*0002*/ 	.short	(.L_4453 - .L_4452)
.L_4452:
        /*0004*/ 	.word	0x00000082


	//----- nvinfo : EIATTR_KPARAM_INFO
	.align		4
.L_4453:
        /*0008*/ 	.byte	0x04, 0x17
        /*000a*/ 	.short	(.L_4455 - .L_4454)
.L_4454:
        /*000c*/ 	.word	0x00000000
        /*0010*/ 	.short	0x000b
        /*0012*/ 	.short	0x0058
        /*0014*/ 	.byte	0x00, 0xf0, 0x21, 0x00


	//----- nvinfo : EIATTR_KPARAM_INFO
	.align		4
.L_4455:
        /*0018*/ 	.byte	0x04, 0x17
        /*001a*/ 	.short	(.L_4457 - .L_4456)
.L_4456:
        /*001c*/ 	.word	0x00000000
        /*0020*/ 	.short	0x000a
        /*0022*/ 	.short	0x0050
        /*0024*/ 	.byte	0x00, 0xf0, 0x05, 0x00


	//----- nvinfo : EIATTR_KPARAM_INFO
	.align		4
.L_4457:
        /*0028*/ 	.byte	0x04, 0x17
        /*002a*/ 	.short	(.L_4459 - .L_4458)
.L_4458:
        /*002c*/ 	.word	0x00000000
        /*0030*/ 	.short	0x0009
        /*0032*/ 	.short	0x0048
        /*0034*/ 	.byte	0x00, 0xf0, 0x21, 0x00


	//----- nvinfo : EIATTR_KPARAM_INFO
	.align		4
.L_4459:
        /*0038*/ 	.byte	0x04, 0x17
        /*003a*/ 	.short	(.L_4461 - .L_4460)
.L_4460:
        /*003c*/ 	.word	0x00000000
        /*0040*/ 	.short	0x0008
        /*0042*/ 	.short	0x0040
        /*0044*/ 	.byte	0x00, 0xf0, 0x21, 0x00


	//----- nvinfo : EIATTR_KPARAM_INFO
	.align		4
.L_4461:
        /*0048*/ 	.byte	0x04, 0x17
        /*004a*/ 	.short	(.L_4463 - .L_4462)
.L_4462:
        /*004c*/ 	.word	0x00000000
        /*0050*/ 	.short	0x0007
        /*0052*/ 	.short	0x0038
        /*0054*/ 	.byte	0x00, 0xf0, 0x21, 0x00


	//----- nvinfo : EIATTR_KPARAM_INFO
	.align		4
.L_4463:
        /*0058*/ 	.byte	0x04, 0x17
        /*005a*/ 	.short	(.L_4465 - .L_4464)
.L_4464:
        /*005c*/ 	.word	0x00000000
        /*0060*/ 	.short	0x0006
        /*0062*/ 	.short	0x0030
        /*0064*/ 	.byte	0x00, 0xf0, 0x21, 0x00


	//----- nvinfo : EIATTR_KPARAM_INFO
	.align		4
.L_4465:
        /*0068*/ 	.byte	0x04, 0x17
        /*006a*/ 	.short	(.L_4467 - .L_4466)
.L_4466:
        /*006c*/ 	.word	0x00000000
        /*0070*/ 	.short	0x0005
        /*0072*/ 	.short	0x0028
        /*0074*/ 	.byte	0x00, 0xf0, 0x21, 0x00


	//----- nvinfo : EIATTR_KPARAM_INFO
	.align		4
.L_4467:
        /*0078*/ 	.byte	0x04, 0x17
        /*007a*/ 	.short	(.L_4469 - .L_4468)
.L_4468:
        /*007c*/ 	.word	0x00000000
        /*0080*/ 	.short	0x0004
        /*0082*/ 	.short	0x0020
        /*0084*/ 	.byte	0x00, 0xf0, 0x21, 0x00


	//----- nvinfo : EIATTR_KPARAM_INFO
	.align		4
.L_4469:
        /*0088*/ 	.byte	0x04, 0x17
        /*008a*/ 	.short	(.L_4471 - .L_4470)
.L_4470:
        /*008c*/ 	.word	0x00000000
        /*0090*/ 	.short	0x0003
        /*0092*/ 	.short	0x0018
        /*0094*/ 	.byte	0x00, 0xf5, 0x21, 0x00


	//----- nvinfo : EIATTR_KPARAM_INFO
	.align		4
.L_4471:
        /*0098*/ 	.byte	0x04, 0x17
        /*009a*/ 	.short	(.L_4473 - .L_4472)
.L_4472:
        /*009c*/ 	.word	0x00000000
        /*00a0*/ 	.short	0x0002
        /*00a2*/ 	.short	0x0010
        /*00a4*/ 	.byte	0x00, 0xf5, 0x21, 0x00


	//----- nvinfo : EIATTR_KPARAM_INFO
	.align		4
.L_4473:
        /*00a8*/ 	.byte	0x04, 0x17
        /*00aa*/ 	.short	(.L_4475 - .L_4474)
.L_4474:
        /*00ac*/ 	.word	0x00000000
        /*00b0*/ 	.short	0x0001
        /*00b2*/ 	.short	0x0008
        /*00b4*/ 	.byte	0x00, 0xf5, 0x21, 0x00


	//----- nvinfo : EIATTR_KPARAM_INFO
	.align		4
.L_4475:
        /*00b8*/ 	.byte	0x04, 0x17
        /*00ba*/ 	.short	(.L_4477 - .L_4476)
.L_4476:
        /*00bc*/ 	.word	0x00000000
        /*00c0*/ 	.short	0x0000
        /*00c2*/ 	.short	0x0000
        /*00c4*/ 	.byte	0x00, 0xf5, 0x21, 0x00


	//----- nvinfo : EIATTR_SPARSE_MMA_MASK
	.align		4
.L_4477:
        /*00c8*/ 	.byte	0x03, 0x50
        /*00ca*/ 	.short	0x0000


	//----- nvinfo : EIATTR_MAXREG_COUNT
	.align		4
        /*00cc*/ 	.byte	0x03, 0x1b
        /*00ce*/ 	.short	0x00ff


	//----- nvinfo : EIATTR_NUM_BARRIERS
	.align		4
        /*00d0*/ 	.byte	0x02, 0x4c
        /*00d2*/ 	.byte	0x01
	.zero		1


	//----- nvinfo : EIATTR_MERCURY_ISA_VERSION
	.align		4
        /*00d4*/ 	.byte	0x03, 0x5f
        /*00d6*/ 	.short	0x0101


	//----- nvinfo : EIATTR_COOP_GROUP_MASK_REGIDS
	.align		4
        /*00d8*/ 	.byte	0x04, 0x29
        /*00da*/ 	.short	(.L_4479 - .L_4478)


	//   ....[0]....
.L_4478:
        /*00dc*/ 	.word	0xffffffff


	//   ....[1]....
        /*00e0*/ 	.word	0xffffffff


	//   ....[2]....
        /*00e4*/ 	.word	0xffffffff


	//   ....[3]....
        /*00e8*/ 	.word	0xffffffff


	//   ....[4]....
        /*00ec*/ 	.word	0xffffffff


	//   ....[5]....
        /*00f0*/ 	.word	0xffffffff


	//   ....[6]....
        /*00f4*/ 	.word	0xffffffff


	//   ....[7]....
        /*00f8*/ 	.word	0xffffffff


	//   ....[8]....
        /*00fc*/ 	.word	0xffffffff


	//   ....[9]....
        /*0100*/ 	.word	0xffffffff


	//   ....[10]....
        /*0104*/ 	.word	0xffffffff


	//   ....[11]....
        /*0108*/ 	.word	0xffffffff


	//   ....[12]....
        /*010c*/ 	.word	0xffffffff


	//   ....[13]....
        /*0110*/ 	.word	0xffffffff


	//   ....[14]....
        /*0114*/ 	.word	0xffffffff


	//   ....[15]....
        /*0118*/ 	.word	0xffffffff


	//   ....[16]....
        /*011c*/ 	.word	0xffffffff


	//   ....[17]....
        /*0120*/ 	.word	0xffffffff


	//   ....[18]....
        /*0124*/ 	.word	0xffffffff


	//   ....[19]....
        /*0128*/ 	.word	0xffffffff


	//   ....[20]....
        /*012c*/ 	.word	0xffffffff


	//   ....[21]....
        /*0130*/ 	.word	0xffffffff


	//   ....[22]....
        /*0134*/ 	.word	0xffffffff


	//   ....[23]....
        /*0138*/ 	.word	0xffffffff


	//   ....[24]....
        /*013c*/ 	.word	0xffffffff


	//   ....[25]....
        /*0140*/ 	.word	0xffffffff


	//   ....[26]....
        /*0144*/ 	.word	0xffffffff


	//   ....[27]....
        /*0148*/ 	.word	0xffffffff


	//   ....[28]....
        /*014c*/ 	.word	0xffffffff


	//   ....[29]....
        /*0150*/ 	.word	0xffffffff


	//   ....[30]....
        /*0154*/ 	.word	0xffffffff


	//   ....[31]....
        /*0158*/ 	.word	0xffffffff


	//   ....[32]....
        /*015c*/ 	.word	0xffffffff


	//   ....[33]....
        /*0160*/ 	.word	0xffffffff


	//   ....[34]....
        /*0164*/ 	.word	0xffffffff


	//   ....[35]....
        /*0168*/ 	.word	0xffffffff


	//   ....[36]....
        /*016c*/ 	.word	0xffffffff


	//   ....[37]....
        /*0170*/ 	.word	0xffffffff


	//   ....[38]....
        /*0174*/ 	.word	0xffffffff


	//   ....[39]....
        /*0178*/ 	.word	0xffffffff


	//   ....[40]....
        /*017c*/ 	.word	0xffffffff


	//   ....[41]....
        /*0180*/ 	.word	0xffffffff


	//   ....[42]....
        /*0184*/ 	.word	0xffffffff


	//   ....[43]....
        /*0188*/ 	.word	0xffffffff


	//   ....[44]....
        /*018c*/ 	.word	0xffffffff


	//   ....[45]....
        /*0190*/ 	.word	0xffffffff


	//   ....[46]....
        /*0194*/ 	.word	0xffffffff


	//   ....[47]....
        /*0198*/ 	.word	0xffffffff


	//   ....[48]....
        /*019c*/ 	.word	0xffffffff


	//   ....[49]....
        /*01a0*/ 	.word	0xffffffff


	//   ....[50]....
        /*01a4*/ 	.word	0xffffffff


	//   ....[51]....
        /*01a8*/ 	.word	0xffffffff


	//   ....[52]....
        /*01ac*/ 	.word	0xffffffff


	//   ....[53]....
        /*01b0*/ 	.word	0xffffffff


	//   ....[54]....
        /*01b4*/ 	.word	0xffffffff


	//   ....[55]....
        /*01b8*/ 	.word	0xffffffff


	//   ....[56]....
        /*01bc*/ 	.word	0xffffffff


	//   ....[57]....
        /*01c0*/ 	.word	0xffffffff


	//   ....[58]....
        /*01c4*/ 	.word	0xffffffff


	//   ....[59]....
        /*01c8*/ 	.word	0xffffffff


	//   ....[60]....
        /*01cc*/ 	.word	0xffffffff


	//   ....[61]....
        /*01d0*/ 	.word	0xffffffff


	//   ....[62]....
        /*01d4*/ 	.word	0xffffffff


	//   ....[63]....
        /*01d8*/ 	.word	0xffffffff


	//   ....[64]....
        /*01dc*/ 	.word	0xffffffff


	//   ....[65]....
        /*01e0*/ 	.word	0xffffffff


	//   ....[66]....
        /*01e4*/ 	.word	0xffffffff


	//   ....[67]....
        /*01e8*/ 	.word	0xffffffff


	//   ....[68]....
        /*01ec*/ 	.word	0xffffffff


	//   ....[69]....
        /*01f0*/ 	.word	0xffffffff


	//   ....[70]....
        /*01f4*/ 	.word	0xffffffff


	//   ....[71]....
        /*01f8*/ 	.word	0xffffffff


	//   ....[72]....
        /*01fc*/ 	.word	0xffffffff


	//   ....[73]....
        /*0200*/ 	.word	0xffffffff


	//   ....[74]....
        /*0204*/ 	.word	0xffffffff


	//   ....[75]....
        /*0208*/ 	.word	0xffffffff


	//   ....[76]....
        /*020c*/ 	.word	0xffffffff


	//   ....[77]....
        /*0210*/ 	.word	0xffffffff


	//   ....[78]....
        /*0214*/ 	.word	0xffffffff


	//   ....[79]....
        /*0218*/ 	.word	0xffffffff


	//   ....[80]....
        /*021c*/ 	.word	0xffffffff


	//   ....[81]....
        /*0220*/ 	.word	0xffffffff


	//   ....[82]....
        /*0224*/ 	.word	0xffffffff


	//   ....[83]....
        /*0228*/ 	.word	0xffffffff


	//   ....[84]....
        /*022c*/ 	.word	0xffffffff


	//   ....[85]....
        /*0230*/ 	.word	0xffffffff


	//   ....[86]....
        /*0234*/ 	.word	0xffffffff


	//   ....[87]....
        /*0238*/ 	.word	0xffffffff


	//   ....[88]....
        /*023c*/ 	.word	0xffffffff


	//   ....[89]....
        /*0240*/ 	.word	0xffffffff


	//   ....[90]....
        /*0244*/ 	.word	0xffffffff


	//   ....[91]....
        /*0248*/ 	.word	0xffffffff


	//   ....[92]....
        /*024c*/ 	.word	0xffffffff


	//   ....[93]....
        /*0250*/ 	.word	0xffffffff


	//   ....[94]....
        /*0254*/ 	.word	0xffffffff


	//   ....[95]....
        /*0258*/ 	.word	0xffffffff


	//   ....[96]....
        /*025c*/ 	.word	0xffffffff


	//   ....[97]....
        /*0260*/ 	.word	0xffffffff


	//   ....[98]....
        /*0264*/ 	.word	0xffffffff


	//   ....[99]....
        /*0268*/ 	.word	0xffffffff


	//   ....[100]....
        /*026c*/ 	.word	0xffffffff


	//   ....[101]....
        /*0270*/ 	.word	0xffffffff


	//   ....[102]....
        /*0274*/ 	.word	0xffffffff


	//   ....[103]....
        /*0278*/ 	.word	0xffffffff


	//   ....[104]....
        /*027c*/ 	.word	0xffffffff


	//   ....[105]....
        /*0280*/ 	.word	0xffffffff


	//   ....[106]....
        /*0284*/ 	.word	0xffffffff


	//   ....[107]....
        /*0288*/ 	.word	0xffffffff


	//   ....[108]....
        /*028c*/ 	.word	0xffffffff


	//   ....[109]....
        /*0290*/ 	.word	0xffffffff


	//   ....[110]....
        /*0294*/ 	.word	0xffffffff


	//   ....[111]....
        /*0298*/ 	.word	0xffffffff


	//----- nvinfo : EIATTR_COOP_GROUP_INSTR_OFFSETS
	.align		4
.L_4479:
        /*029c*/ 	.byte	0x04, 0x28
        /*029e*/ 	.short	(.L_4481 - .L_4480)


	//   ....[0]....
.L_4480:
        /*02a0*/ 	.word	0x00000060


	//   ....[1]....
        /*02a4*/ 	.word	0x00000280


	//   ....[2]....
        /*02a8*/ 	.word	0x00000320


	//   ....[3]....
        /*02ac*/ 	.word	0x00000360


	//   ....[4]....
        /*02b0*/ 	.word	0x00000370


	//   ....[5]....
        /*02b4*/ 	.word	0x000003c0


	//   ....[6]....
        /*02b8*/ 	.word	0x000003d0


	//   ....[7]....
        /*02bc*/ 	.word	0x00000420


	//   ....[8]....
        /*02c0*/ 	.word	0x00000430


	//   ....[9]....
        /*02c4*/ 	.word	0x00000480


	//   ....[10]....
        /*02c8*/ 	.word	0x00000490


	//   ....[11]....
        /*02cc*/ 	.word	0x00000510


	//   ....[12]....
        /*02d0*/ 	.word	0x00000560


	//   ....[13]....
        /*02d4*/ 	.word	0x00000570


	//   ....[14]....
        /*02d8*/ 	.word	0x000005e0


	//   ....[15]....
        /*02dc*/ 	.word	0x00000600


	//   ....[16]....
        /*02e0*/ 	.word	0x00000650


	//   ....[17]....
        /*02e4*/ 	.word	0x00000660


	//   ....[18]....
        /*02e8*/ 	.word	0x000006d0


	//   ....[19]....
        /*02ec*/ 	.word	0x00000700


	//   ....[20]....
        /*02f0*/ 	.word	0x000009b0


	//   ....[21]....
        /*02f4*/ 	.word	0x000009c0


	//   ....[22]....
        /*02f8*/ 	.word	0x00000a10


	//   ....[23]....
        /*02fc*/ 	.word	0x00000a20


	//   ....[24]....
        /*0300*/ 	.word	0x00000a70


	//   ....[25]....
        /*0304*/ 	.word	0x00000a80


	//   ....[26]....
        /*0308*/ 	.word	0x00000ad0


	//   ....[27]....
        /*030c*/ 	.word	0x00000ae0


	//   ....[28]....
        /*0310*/ 	.word	0x00000b30


	//   ....[29]....
        /*0314*/ 	.word	0x00000b40


	//   ....[30]....
        /*0318*/ 	.word	0x00000bd0


	//   ....[31]....
        /*031c*/ 	.word	0x00000c10


	//   ....[32]....
        /*0320*/ 	.word	0x00000c20


	//   ....[33]....
        /*0324*/ 	.word	0x00000c70


	//   ....[34]....
        /*0328*/ 	.word	0x00000c80


	//   ....[35]....
        /*032c*/ 	.word	0x00000cd0


	//   ....[36]....
        /*0330*/ 	.word	0x00000ce0


	//   ....[37]....
        /*0334*/ 	.word	0x00000d30


	//   ....[38]....
        /*0338*/ 	.word	0x00000d40


	//   ....[39]....
        /*033c*/ 	.word	0x00000dc0


	//   ....[40]....
        /*0340*/ 	.word	0x00000e00


	//   ....[41]....
        /*0344*/ 	.word	0x00000e10


	//   ....[42]....
        /*0348*/ 	.word	0x00000e60


	//   ....[43]....
        /*034c*/ 	.word	0x00000e70


	//   ....[44]....
        /*0350*/ 	.word	0x00000ec0


	//   ....[45]....
        /*0354*/ 	.word	0x00000ed0


	//   ....[46]....
        /*0358*/ 	.word	0x00000f20


	//   ....[47]....
        /*035c*/ 	.word	0x00000f30


	//   ....[48]....
        /*0360*/ 	.word	0x00000fe0


	//   ....[49]....
        /*0364*/ 	.word	0x00001030


	//   ....[50]....
        /*0368*/ 	.word	0x00001040


	//   ....[51]....
        /*036c*/ 	.word	0x000010a0


	//   ....[52]....
        /*0370*/ 	.word	0x000010b0


	//   ....[53]....
        /*0374*/ 	.word	0x00001140


	//   ....[54]....
        /*0378*/ 	.word	0x00001170


	//   ....[55]....
        /*037c*/ 	.word	0x00001210


	//   ....[56]....
        /*0380*/ 	.word	0x00001270


	//   ....[57]....
        /*0384*/ 	.word	0x00001990


	//   ....[58]....
        /*0388*/ 	.word	0x000019b0


	//   ....[59]....
        /*038c*/ 	.word	0x00001a00


	//   ....[60]....
        /*0390*/ 	.word	0x00001a10


	//   ....[61]....
        /*0394*/ 	.word	0x00001a60


	//   ....[62]....
        /*0398*/ 	.word	0x00001a70


	//   ....[63]....
        /*039c*/ 	.word	0x00001ac0


	//   ....[64]....
        /*03a0*/ 	.word	0x00001ad0


	//   ....[65]....
        /*03a4*/ 	.word	0x00001b20


	//   ....[66]....
        /*03a8*/ 	.word	0x00001b30


	//   ....[67]....
        /*03ac*/ 	.word	0x00001bf0


	//   ....[68]....
        /*03b0*/ 	.word	0x00001c20


	//   ....[69]....
        /*03b4*/ 	.word	0x00001c70


	//   ....[70]....
        /*03b8*/ 	.word	0x00001c80


	//   ....[71]....
        /*03bc*/ 	.word	0x00001cd0


	//   ....[72]....
        /*03c0*/ 	.word	0x00001ce0


	//   ....[73]....
        /*03c4*/ 	.word	0x00001d30


	//   ....[74]....
        /*03c8*/ 	.word	0x00001d40


	//   ....[75]....
        /*03cc*/ 	.word	0x00001d90


	//   ....[76]....
        /*03d0*/ 	.word	0x00001da0


	//   ....[77]....
        /*03d4*/ 	.word	0x00001e50


	//   ....[78]....
        /*03d8*/ 	.word	0x00001e60


	//   ....[79]....
        /*03dc*/ 	.word	0x00001eb0


	//   ....[80]....
        /*03e0*/ 	.word	0x00001ec0


	//   ....[81]....
        /*03e4*/ 	.word	0x00001f10


	//   ....[82]....
        /*03e8*/ 	.word	0x00001f20


	//   ....[83]....
        /*03ec*/ 	.word	0x00001f70


	//   ....[84]....
        /*03f0*/ 	.word	0x00001f80


	//   ....[85]....
        /*03f4*/ 	.word	0x00001fe0


	//   ....[86]....
        /*03f8*/ 	.word	0x00002000


	//   ....[87]....
        /*03fc*/ 	.word	0x000020f0


	//   ....[88]....
        /*0400*/ 	.word	0x00002130


	//   ....[89]....
        /*0404*/ 	.word	0x000021e0


	//   ....[90]....
        /*0408*/ 	.word	0x000021f0


	//   ....[91]....
        /*040c*/ 	.word	0x00002240


	//   ....[92]....
        /*0410*/ 	.word	0x00002250


	//   ....[93]....
        /*0414*/ 	.word	0x000022a0


	//   ....[94]....
        /*0418*/ 	.word	0x000022b0


	//   ....[95]....
        /*041c*/ 	.word	0x00002310


	//   ....[96]....
        /*0420*/ 	.word	0x00002320


	//   ....[97]....
        /*0424*/ 	.word	0x00002490


	//   ....[98]....
        /*0428*/ 	.word	0x000024c0


	//   ....[99]....
        /*042c*/ 	.word	0x00002540


	//   ....[100]....
        /*0430*/ 	.word	0x00002550


	//   ....[101]....
        /*0434*/ 	.word	0x000025a0


	//   ....[102]....
        /*0438*/ 	.word	0x000025b0


	//   ....[103]....
        /*043c*/ 	.word	0x00002600


	//   ....[104]....
        /*0440*/ 	.word	0x00002610


	//   ....[105]....
        /*0444*/ 	.word	0x00002660


	//   ....[106]....
        /*0448*/ 	.word	0x00002670


	//   ....[107]....
        /*044c*/ 	.word	0x00002890


	//   ....[108]....
        /*0450*/ 	.word	0x000028f0


	//   ....[109]....
        /*0454*/ 	.word	0x00002910


	//   ....[110]....
        /*0458*/ 	.word	0x00002940


	//   ....[111]....
        /*045c*/ 	.word	0x00002970


	//----- nvinfo : EIATTR_VRC_CTA_INIT_COUNT
	.align		4
.L_4481:
        /*0460*/ 	.byte	0x02, 0x4a
	.zero		1
	.zero		1


	//----- nvinfo : EIATTR_EXIT_INSTR_OFFSETS
	.align		4
        /*0464*/ 	.byte	0x04, 0x1c
        /*0466*/ 	.short	(.L_4483 - .L_4482)


	//   ....[0]....
.L_4482:
        /*0468*/ 	.word	0x000000a0


	//   ....[1]....
        /*046c*/ 	.word	0x00002c50


	//----- nvinfo : EIATTR_CRS_STACK_SIZE
	.align		4
.L_4483:
        /*0470*/ 	.byte	0x04, 0x1e
        /*0472*/ 	.short	(.L_4485 - .L_4484)
.L_4484:
        /*0474*/ 	.word	0x00000000


	//----- nvinfo : EIATTR_CBANK_PARAM_SIZE
	.align		4
.L_4485:
        /*0478*/ 	.byte	0x03, 0x19
        /*047a*/ 	.short	0x0060


	//----- nvinfo : EIATTR_PARAM_CBANK
	.align		4
        /*047c*/ 	.byte	0x04, 0x0a
        /*047e*/ 	.short	(.L_4487 - .L_4486)
	.align		4
.L_4486:
        /*0480*/ 	.word	index@(.nv.constant0._ZN4vllm3moe44grouped_topk_fused_small_expert_count_kernelIf13__nv_bfloat16iLNS0_11ScoringFuncE1ELi256ELb1ELi8EEEvPT_PfPT1_PKT0_llllllbd)
        /*0484*/ 	.short	0x0380
        /*0486*/ 	.short	0x0060


	//----- nvinfo : EIATTR_SW_WAR
	.align		4
.L_4487:
        /*0488*/ 	.byte	0x04, 0x36
        /*048a*/ 	.short	(.L_4489 - .L_4488)
.L_4488:
        /*048c*/ 	.word	0x00000008
.L_4489:


//--------------------- .nv.info._ZN4vllm3moe25grouped_topk_fused_kernelIf6__halfiLNS0_11ScoringFuncE1EEEvPT_PfPT1_PKT0_lllllbd --------------------------
	.section	.nv.info._ZN4vllm3moe25grouped_topk_fused_kernelIf6__halfiLNS0_11ScoringFuncE1EEEvPT_PfPT1_PKT0_lllllbd,"",@"SHT_CUDA_INFO"
	.sectionflags	@""
	.align	4


	//----- nvinfo : EIATTR_CUDA_API_VERSION
	.align		4
        /*0000*/ 	.byte	0x04, 0x37
        /*0002*/ 	.short	(.L_4491 - .L_4490)
.L_4490:
        /*0004*/ 	.word	0x00000082


	//----- nvinfo : EIATTR_KPARAM_INFO
	.align		4
.L_4491:
        /*0008*/ 	.byte	0x04, 0x17
        /*000a*/ 	.short	(.L_4493 - .L_4492)
.L_4492:
        /*000c*/ 	.word	0x00000000
        /*0010*/ 	.short	0x000a
        /*0012*/ 	.short	0x0050
        /*0014*/ 	.byte	0x00, 0xf0, 0x21, 0x00


	//----- nvinfo : EIATTR_KPARAM_INFO
	.align		4
.L_4493:
        /*0018*/ 	.byte	0x04, 0x17
        /*001a*/ 	.short	(.L_4495 - .L_4494)
.L_4494:
        /*001c*/ 	.word	0x00000000
        /*0020*/ 	.short	0x0009
        /*0022*/ 	.short	0x0048
        /*0024*/ 	.byte	0x00, 0xf0, 0x05, 0x00


	//----- nvinfo : EIATTR_KPARAM_INFO
	.align		4
.L_4495:
        /*0028*/ 	.byte	0x04, 0x17
        /*002a*/ 	.short	(.L_4497 - .L_4496)
.L_4496:
        /*002c*/ 	.word	0x00000000
        /*0030*/ 	.short	0x0008
        /*0032*/ 	.short	0x0040
        /*0034*/ 	.byte	0x00, 0xf0, 0x21, 0x00


	//----- nvinfo : EIATTR_KPARAM_INFO
	.align		4
.L_4497:
        /*0038*/ 	.byte	0x04, 0x17
        /*003a*/ 	.short	(.L_4499 - .L_4498)
.L_4498:
        /*003c*/ 	.word	0x00000000
        /*0040*/ 	.short	0x0007
        /*0042*/ 	.short	0x0038
        /*0044*/ 	.byte	0x00, 0xf0, 0x21, 0x00


	//----- nvinfo : EIATTR_KPARAM_INFO
	.align		4
.L_4499:
        /*0048*/ 	.byte	0x04, 0x17
        /*004a*/ 	.short	(.L_4501 - .L_4500)
.L_4500:
        /*004c*/ 	.word	0x00000000
        /*0050*/ 	.short	0x0006
        /*0052*/ 	.short	0x0030
        /*0054*/ 	.byte	0x00, 0xf0, 0x21, 0x00


	//----- nvinfo : EIATTR_KPARAM_INFO
	.align		4
.L_4501:
        /*0058*/ 	.byte	0x04, 0x17
        /*005a*/ 	.short	(.L_4503 - .L_4502)
.L_4502:
        /*005c*/ 	.word	0x00000000
        /*0060*/ 	.short	0x0005
        /*0062*/ 	.short	0x0028
        /*0064*/ 	.byte	0x00, 0xf0, 0x21, 0x00


	//----- nvinfo : EIATTR_KPARAM_INFO
	.align		4
.L_4503:
        /*0068*/ 	.byte	0x04, 0x17
        /*006a*/ 	.short	(.L_4505 - .L_4504)
.L_4504:
        /*006c*/ 	.word	0x00000000
        /*0070*/ 	.short	0x0004
        /*0072*/ 	.short	0x0020
        /*0074*/ 	.byte	0x00, 0xf0, 0x21, 0x00


	//----- nvinfo : EIATTR_KPARAM_INFO
	.align		4
.L_4505:
        /*0078*/ 	.byte	0x04, 0x17
        /*007a*/ 	.short	(.L_4507 - .L_4506)
.L_4506:
        /*007c*/ 	.word	0x00000000
        /*0080*/ 	.short	0x0003
        /*0082*/ 	.short	0x0018
        /*0084*/ 	.byte	0x00, 0xf5, 0x21, 0x00


	//----- nvinfo : EIATTR_KPARAM_INFO
	.align		4
.L_4507:
        /*0088*/ 	.byte	0x04, 0x17
        /*008a*/ 	.short	(.L_4509 - .L_4508)
.L_4508:
        /*008c*/ 	.word	0x00000000
        /*0090*/ 	.short	0x0002
        /*0092*/ 	.short	0x0010
        /*0094*/ 	.byte	0x00, 0xf5, 0x21, 0x00


	//----- nvinfo : EIATTR_KPARAM_INFO
	.align		4
.L_4509:
        /*0098*/ 	.byte	0x04, 0x17
        /*009a*/ 	.short	(.L_4511 - .L_4510)
.L_4510:
        /*009c*/ 	.word	0x00000000
        /*00a0*/ 	.short	0x0001
        /*00a2*/ 	.short	0x0008
        /*00a4*/ 	.byte	0x00, 0xf5, 0x21, 0x00


	//----- nvinfo : EIATTR_KPARAM_INFO
	.align		4
.L_4511:
        /*00a8*/ 	.byte	0x04, 0x17
        /*00aa*/ 	.short	(.L_4513 - .L_4512)
.L_4512:
        /*00ac*/ 	.word	0x00000000
        /*00b0*/ 	.short	0x0000
        /*00b2*/ 	.short	0x0000
        /*00b4*/ 	.byte	0x00, 0xf5, 0x21, 0x00


	//----- nvinfo : EIATTR_SPARSE_MMA_MASK
	.align		4
.L_4513:
        /*00b8*/ 	.byte	0x03, 0x50
        /*00ba*/ 	.short	0x0000


	//----- nvinfo : EIATTR_MAXREG_COUNT
	.align		4
        /*00bc*/ 	.byte	0x03, 0x1b
        /*00be*/ 	.short	0x00ff


	//----- nvinfo : EIATTR_NUM_BARRIERS
	.align		4
        /*00c0*/ 	.byte	0x02, 0x4c
        /*00c2*/ 	.byte	0x01
	.zero		1


	//----- nvinfo : EIATTR_MERCURY_ISA_VERSION
	.align		4
        /*00c4*/ 	.byte	0x03, 0x5f
        /*00c6*/ 	.short	0x0101


	//----- nvinfo : EIATTR_COOP_GROUP_MASK_REGIDS
	.align		4
        /*00c8*/ 	.byte	0x04, 0x29
        /*00ca*/ 	.short	(.L_4515 - .L_4514)


	//   ....[0]....
.L_4514:
        /*00cc*/ 	.word	0xffffffff


	//   ....[1]....
        /*00d0*/ 	.word	0xffffffff


	//   ....[2]....
        /*00d4*/ 	.word	0xffffffff


	//   ....[3]....
        /*00d8*/ 	.word	0xffffffff


	//   ....[4]....
        /*00dc*/ 	.word	0xffffffff


	//   ....[5]....
        /*00e0*/ 	.word	0xffffffff


	//   ....[6]....
        /*00e4*/ 	.word	0xffffffff


	//   ....[7]....
        /*00e8*/ 	.word	0xffffffff


	//   ....[8]....
        /*00ec*/ 	.word	0xffffffff


	//   ....[9]....
        /*00f0*/ 	.word	0xffffffff


	//   ....[10]....
        /*00f4*/ 	.word	0xffffffff


	//   ....[11]....
        /*00f8*/ 	.word	0xffffffff


	//   ....[12]....
        /*00fc*/ 	.word	0xffffffff


	//   ....[13]....
        /*0100*/ 	.word	0xffffffff


	//   ....[14]....
        /*0104*/ 	.word	0xffffffff


	//   ....[15]....
        /*0108*/ 	.word	0xffffffff


	//   ....[16]....
        /*010c*/ 	.word	0xffffffff


	//   ....[17]....
        /*0110*/ 	.word	0xffffffff


	//   ....[18]....
        /*0114*/ 	.word	0xffffffff


	//   ....[19]....
        /*0118*/ 	.word	0xffffffff


	//   ....[20]....
        /*011c*/ 	.word	0xffffffff


	//   ....[21]....
        /*0120*/ 	.word	0xffffffff


	//   ....[22]....
        /*0124*/ 	.word	0xffffffff


	//   ....[23]....
        /*0128*/ 	.word	0xffffffff


	//   ....[24]....
        /*012c*/ 	.word	0xffffffff


	//   ....[25]....
        /*0130*/ 	.word	0xffffffff


	//   ....[26]....
        /*0134*/ 	.word	0xffffffff


	//   ....[27]....
        /*0138*/ 	.word	0xffffffff


	//   ....[28]....
        /*013c*/ 	.word	0xffffffff


	//   ....[29]....
        /*0140*/ 	.word	0xffffffff


	//   ....[30]....
        /*0144*/ 	.word	0xffffffff


	//   ....[31]....
        /*0148*/ 	.word	0xffffffff


	//   ....[32]....
        /*014c*/ 	.word	0xffffffff


	//   ....[33]....
        /*0150*/ 	.word	0xffffffff


	//   ....[34]....
        /*0154*/ 	.word	0xffffffff


	//   ....[35]....
        /*0158*/ 	.word	0xffffffff


	//   ....[36]....
        /*015c*/ 	.word	0xffffffff


	//   ....[37]....
        /*0160*/ 	.word	0xffffffff


	//   ....[38]....
        /*0164*/ 	.word	0xffffffff


	//   ....[39]....
        /*0168*/ 	.word	0xffffffff


	//   ....[40]....
        /*016c*/ 	.word	0xffffffff


	//   ....[41]....
        /*0170*/ 	.word	0xffffffff


	//   ....[42]....
        /*0174*/ 	.word	0xffffffff


	//   ....[43]....
        /*0178*/ 	.word	0xffffffff


	//   ....[44]....
        /*017c*/ 	.word	0xffffffff


	//   ....[45]....
        /*0180*/ 	.word	0xffffffff


	//   ....[46]....
        /*0184*/ 	.word	0xffffffff


	//   ....[47]....
        /*0188*/ 	.word	0xffffffff


	//   ....[48]....
        /*018c*/ 	.word	0xffffffff


	//   ....[49]....
        /*0190*/ 	.word	0xffffffff


	//   ....[50]....
        /*0194*/ 	.word	0xffffffff


	//   ....[51]....
        /*0198*/ 	.word	0xffffffff


	//   ....[52]....
        /*019c*/ 	.word	0xffffffff


	//   ....[53]....
        /*01a0*/ 	.word	0xffffffff


	//   ....[54]....
        /*01a4*/ 	.word	0xffffffff


	//   ....[55]....
        /*01a8*/ 	.word	0xffffffff


	//   ....[56]....
        /*01ac*/ 	.word	0xffffffff


	//   ....[57]....
        /*01b0*/ 	.word	0xffffffff


	//   ....[58]....
        /*01b4*/ 	.word	0xffffffff


	//   ....[59]....
        /*01b8*/ 	.word	0xffffffff


	//   ....[60]....
        /*01bc*/ 	.word	0xffffffff


	//   ....[61]....
        /*01c0*/ 	.word	0xffffffff


	//   ....[62]....
        /*01c4*/ 	.word	0xffffffff


	//   ....[63]....
        /*01c8*/ 	.word	0xffffffff


	//   ....[64]....
        /*01cc*/ 	.word	0xffffffff


	//   ....[65]....
        /*01d0*/ 	.word	0xffffffff


	//   ....[66]....
        /*01d4*/ 	.word	0xffffffff


	//   ....[67]....
        /*01d8*/ 	.word	0xffffffff


	//   ....[68]....
        /*01dc*/ 	.word	0xffffffff


	//   ....[69]....
        /*01e0*/ 	.word	0xffffffff


	//   ....[70]....
        /*01e4*/ 	.word	0xffffffff


	//   ....[71]....
        /*01e8*/ 	.word	0xffffffff


	//   ....[72]....
        /*01ec*/ 	.word	0xffffffff


	//   ....[73]....
        /*01f0*/ 	.word	0xffffffff


	//   ....[74]....
        /*01f4*/ 	.word	0xffffffff


	//   ....[75]....
        /*01f8*/ 	.word	0xffffffff


	//   ....[76]....
        /*01fc*/ 	.word	0xffffffff


	//   ....[77]....
        /*0200*/ 	.word	0xffffffff


	//   ....[78]....
        /*0204*/ 	.word	0xffffffff


	//   ....[79]....
        /*0208*/ 	.word	0xffffffff


	//   ....[80]....
        /*020c*/ 	.word	0xffffffff


	//   ....[81]....
        /*0210*/ 	.word	0xffffffff


	//   ....[82]....
        /*0214*/ 	.word	0xffffffff


	//   ....[83]....
        /*0218*/ 	.word	0xffffffff


	//   ....[84]....
        /*021c*/ 	.word	0xffffffff


	//   ....[85]....
        /*0220*/ 	.word	0xffffffff


	//   ....[86]....
        /*0224*/ 	.word	0xffffffff


	//   ....[87]....
        /*0228*/ 	.word	0xffffffff


	//   ....[88]....
        /*022c*/ 	.word	0xffffffff


	//   ....[89]....
        /*0230*/ 	.word	0xffffffff


	//   ....[90]....
        /*0234*/ 	.word	0xffffffff


	//   ....[91]....
        /*0238*/ 	.word	0xffffffff


	//   ....[92]....
        /*023c*/ 	.word	0xffffffff


	//   ....[93]....
        /*0240*/ 	.word	0xffffffff


	//   ....[94]....
        /*0244*/ 	.word	0xffffffff


	//   ....[95]....
        /*0248*/ 	.word	0xffffffff


	//   ....[96]....
        /*024c*/ 	.word	0xffffffff


	//   ....[97]....
        /*0250*/ 	.word	0xffffffff


	//   ....[98]....
        /*0254*/ 	.word	0xffffffff


	//   ....[99]....
        /*0258*/ 	.word	0xffffffff


	//   ....[100]....
        /*025c*/ 	.word	0xffffffff


	//   ....[101]....
        /*0260*/ 	.word	0xffffffff


	//   ....[102]....
        /*0264*/ 	.word	0xffffffff


	//   ....[103]....
        /*0268*/ 	.word	0xffffffff


	//   ....[104]....
        /*026c*/ 	.word	0xffffffff


	//   ....[105]....
        /*0270*/ 	.word	0xffffffff


	//   ....[106]....
        /*0274*/ 	.word	0xffffffff


	//   ....[107]....
        /*0278*/ 	.word	0xffffffff


	//   ....[108]....
        /*027c*/ 	.word	0xffffffff


	//   ....[109]....
        /*0280*/ 	.word	0xffffffff


	//   ....[110]....
        /*0284*/ 	.word	0xffffffff


	//   ....[111]....
        /*0288*/ 	.word	0xffffffff


	//   ....[112]....
        /*028c*/ 	.word	0xffffffff


	//   ....[113]....
        /*0290*/ 	.word	0xffffffff


	//   ....[114]....
        /*0294*/ 	.word	0xffffffff


	//   ....[115]....
        /*0298*/ 	.word	0xffffffff


	//   ....[116]....
        /*029c*/ 	.word	0xffffffff


	//   ....[117]....
        /*02a0*/ 	.word	0xffffffff


	//   ....[118]....
        /*02a4*/ 	.word	0xffffffff


	//   ....[119]....
        /*02a8*/ 	.word	0xffffffff


	//   ....[120]....
        /*02ac*/ 	.word	0xffffffff


	//   ....[121]....
        /*02b0*/ 	.word	0xffffffff


	//   ....[122]....
        /*02b4*/ 	.word	0xffffffff


	//   ....[123]....
        /*02b8*/ 	.word	0xffffffff


	//   ....[124]....
        /*02bc*/ 	.word	0xffffffff


	//   ....[125]....
        /*02c0*/ 	.word	0xffffffff


	//   ....[126]....
        /*02c4*/ 	.word	0xffffffff


	//   ....[127]....
        /*02c8*/ 	.word	0xffffffff


	//   ....[128]....
        /*02cc*/ 	.word	0xffffffff


	//   ....[129]....
        /*02d0*/ 	.word	0xffffffff


	//   ....[130]....
        /*02d4*/ 	.word	0xffffffff


	//   ....[131]....
        /*02d8*/ 	.word	0xffffffff


	//   ....[132]....
        /*02dc*/ 	.word	0xffffffff


	//   ....[133]....
        /*02e0*/ 	.word	0xffffffff


	//   ....[134]....
        /*02e4*/ 	.word	0xffffffff


	//   ....[135]....
        /*02e8*/ 	.word	0xffffffff


	//   ....[136]....
        /*02ec*/ 	.word	0xffffffff


	//   ....[137]....
        /*02f0*/ 	.word	0xffffffff


	//   ....[138]....
        /*02f4*/ 	.word	0xffffffff


	//   ....[139]....
        /*02f8*/ 	.word	0xffffffff


	//   ....[140]....
        /*02fc*/ 	.word	0xffffffff


	//   ....[141]....
        /*0300*/ 	.word	0xffffffff


	//   ....[142]....
        /*0304*/ 	.word	0xffffffff


	//   ....[143]....
        /*0308*/ 	.word	0xffffffff


	//   ....[144]....
        /*030c*/ 	.word	0xffffffff


	//   ....[145]....
        /*0310*/ 	.word	0xffffffff


	//   ....[146]....
        /*0314*/ 	.word	0xffffffff


	//   ....[147]....
        /*0318*/ 	.word	0xffffffff


	//   ....[148]....
        /*031c*/ 	.word	0xffffffff


	//   ....[149]....
        /*0320*/ 	.word	0xffffffff


	//   ....[150]....
        /*0324*/ 	.word	0xffffffff


	//   ....[151]....
        /*0328*/ 	.word	0xffffffff


	//   ....[152]....
        /*032c*/ 	.word	0xffffffff


	//   ....[153]....
        /*0330*/ 	.word	0xffffffff


	//   ....[154]....
        /*0334*/ 	.word	0xffffffff


	//   ....[155]....
        /*0338*/ 	.word	0xffffffff


	//   ....[156]....
        /*033c*/ 	.word	0xffffffff


	//   ....[157]....
        /*0340*/ 	.word	0xffffffff


	//   ....[158]....
        /*0344*/ 	.word	0xffffffff


	//   ....[159]....
        /*0348*/ 	.word	0xffffffff


	//   ....[160]....
        /*034c*/ 	.word	0xffffffff


	//   ....[161]....
        /*0350*/ 	.word	0xffffffff


	//   ....[162]....
        /*0354*/ 	.word	0xffffffff


	//   ....[163]....
        /*0358*/ 	.word	0xffffffff


	//   ....[164]....
        /*035c*/ 	.word	0xffffffff


	//   ....[165]....
        /*0360*/ 	.word	0xffffffff


	//   ....[166]....
        /*0364*/ 	.word	0xffffffff


	//   ....[167]....
        /*0368*/ 	.word	0xffffffff


	//   ....[168]....
        /*036c*/ 	.word	0xffffffff


	//   ....[169]....
        /*0370*/ 	.word	0xffffffff


	//   ....[170]....
        /*0374*/ 	.word	0xffffffff


	//   ....[171]....
        /*0378*/ 	.word	0xffffffff


	//   ....[172]....
        /*037c*/ 	.word	0xffffffff


	//   ....[173]....
        /*0380*/ 	.word	0xffffffff


	//   ....[174]....
        /*0384*/ 	.word	0xffffffff


	//   ....[175]....
        /*0388*/ 	.word	0xffffffff


	//   ....[176]....
        /*038c*/ 	.word	0xffffffff


	//   ....[177]....
        /*0390*/ 	.word	0xffffffff


	//   ....[178]....
        /*0394*/ 	.word	0xffffffff


	//   ....[179]....
        /*0398*/ 	.word	0xffffffff


	//   ....[180]....
        /*039c*/ 	.word	0xffffffff


	//   ....[181]....
        /*03a0*/ 	.word	0xffffffff


	//   ....[182]....
        /*03a4*/ 	.word	0xffffffff


	//   ....[183]....
        /*03a8*/ 	.word	0xffffffff


	//   ....[184]....
        /*03ac*/ 	.word	0xffffffff


	//   ....[185]....
        /*03b0*/ 	.word	0xffffffff


	//   ....[186]....
        /*03b4*/ 	.word	0x05000002


	//   ....[187]....
        /*03b8*/ 	.word	0x05000002


	//   ....[188]....
        /*03bc*/ 	.word	0x05000002


	//   ....[189]....
        /*03c0*/ 	.word	0x05000002


	//   ....[190]....
        /*03c4*/ 	.word	0x05000002


	//   ....[191]....
        /*03c8*/ 	.word	0x05000002


	//   ....[192]....
        /*03cc*/ 	.word	0x05000002


	//   ....[193]....
        /*03d0*/ 	.word	0x05000002


	//   ....[194]....
        /*03d4*/ 	.word	0x05000002


	//   ....[195]....
        /*03d8*/ 	.word	0x05000002


	//   ....[196]....
        /*03dc*/ 	.word	0x05000002


	//   ....[197]....
        /*03e0*/ 	.word	0x05000002


	//   ....[198]....
        /*03e4*/ 	.word	0x05000002


	//   ....[199]....
        /*03e8*/ 	.word	0x05000002


	//   ....[200]....
        /*03ec*/ 	.word	0x05000002


	//   ....[201]....
        /*03f0*/ 	.word	0x05000002


	//   ....[202]....
        /*03f4*/ 	.word	0x05000002


	//   ....[203]....
        /*03f8*/ 	.word	0x05000002


	//   ....[204]....
        /*03fc*/ 	.word	0x05000002


	//   ....[205]....
        /*0400*/ 	.word	0x05000002


	//   ....[206]....
        /*0404*/ 	.word	0x05000002


	//   ....[207]....
        /*0408*/ 	.word	0x05000002


	//   ....[208]....
        /*040c*/ 	.word	0x05000002


	//   ....[209]....
        /*0410*/ 	.word	0x05000002


	//   ....[210]....
        /*0414*/ 	.word	0x05000002


	//   ....[211]....
        /*0418*/ 	.word	0x05000002


	//   ....[212]....
        /*041c*/ 	.word	0x05000002


	//   ....[213]....
        /*0420*/ 	.word	0x05000002


	//   ....[214]....
        /*0424*/ 	.word	0x05000002


	//   ....[215]....
        /*0428*/ 	.word	0x05000002


	//   ....[216]....
        /*042c*/ 	.word	0x05000002


	//   ....[217]....
        /*0430*/ 	.word	0x05000002


	//   ....[218]....
        /*0434*/ 	.word	0x05000002


	//   ....[219]....
        /*0438*/ 	.word	0x05000002


	//   ....[220]....
        /*043c*/ 	.word	0x05000002


	//   ....[221]....
        /*0440*/ 	.word	0x05000002


	//   ....[222]....
        /*0444*/ 	.word	0x05000002


	//   ....[223]....
        /*0448*/ 	.word	0x05000002


	//   ....[224]....
        /*044c*/ 	.word	0x05000002


	//   ....[225]....
        /*0450*/ 	.word	0x05000002


	//   ....[226]....
        /*0454*/ 	.word	0x05000002


	//   ....[227]....
        /*0458*/ 	.word	0x05000002


	//   ....[228]....
        /*045c*/ 	.word	0x05000002


	//   ....[229]....
        /*0460*/ 	.word	0x05000002


	//   ....[230]....
        /*0464*/ 	.word	0x05000002


	//   ....[231]....
        /*0468*/ 	.word	0x05000002


	//   ....[232]....
        /*046c*/ 	.word	0x05000002


	//   ....[233]....
        /*0470*/ 	.word	0x05000002


	//----- nvinfo : EIATTR_COOP_GROUP_INSTR_OFFSETS
	.align		4
.L_4515:
        /*0474*/ 	.byte	0x04, 0x28
        /*0476*/ 	.short	(.L_4517 - .L_4516)


	//   ....[0]....
.L_4516:
        /*0478*/ 	.word	0x000017f0


	//   ....[1]....
        /*047c*/ 	.word	0x00001820


	//   ....[2]....
        /*0480*/ 	.word	0x00001850


	//   ....[3]....
        /*0484*/ 	.word	0x00001880


	//   ....[4]....
        /*0488*/ 	.word	0x000018b0


	//   ....[5]....
        /*048c*/ 	.word	0x00001920


	//   ....[6]....
        /*0490*/ 	.word	0x00001970


	//   ....[7]....
        /*0494*/ 	.word	0x000019a0


	//   ....[8]....
        /*0498*/ 	.word	0x000019d0


	//   ....[9]....
        /*049c*/ 	.word	0x00001a00


	//   ....[10]....
        /*04a0*/ 	.word	0x00001a30


	//   ....[11]....
        /*04a4*/ 	.word	0x00001c90


	//   ....[12]....
        /*04a8*/ 	.word	0x00001d80


	//   ....[13]....
        /*04ac*/ 	.word	0x00001e20


	//   ....[14]....
        /*04b0*/ 	.word	0x00001e30


	//   ....[15]....
        /*04b4*/ 	.word	0x00001f20


	//   ....[16]....
        /*04b8*/ 	.word	0x00001f40


	//   ....[17]....
        /*04bc*/ 	.word	0x00002040


	//   ....[18]....
        /*04c0*/ 	.word	0x00002050


	//   ....[19]....
        /*04c4*/ 	.word	0x00002140


	//   ....[20]....
        /*04c8*/ 	.word	0x00002160


	//   ....[21]....
        /*04cc*/ 	.word	0x00002260


	//   ....[22]....
        /*04d0*/ 	.word	0x00002270


	//   ....[23]....
        /*04d4*/ 	.word	0x00002360


	//   ....[24]....
        /*04d8*/ 	.word	0x00002370


	//   ....[25]....
        /*04dc*/ 	.word	0x00002460


	//   ....[26]....
        /*04e0*/ 	.word	0x00002480


	//   ....[27]....
        /*04e4*/ 	.word	0x00002580


	//   ....[28]....
        /*04e8*/ 	.word	0x00002590


	//   ....[29]....
        /*04ec*/ 	.word	0x00002680


	//   ....[30]....
        /*04f0*/ 	.word	0x00002690


	//   ....[31]....
        /*04f4*/ 	.word	0x00002780


	//   ....[32]....
        /*04f8*/ 	.word	0x00002790


	//   ....[33]....
        /*04fc*/ 	.word	0x00002870


	//   ....[34]....
        /*0500*/ 	.word	0x00002880


	//   ....[35]....
        /*0504*/ 	.word	0x00002970


	//   ....[36]....
        /*0508*/ 	.word	0x00002990


	//   ....[37]....
        /*050c*/ 	.word	0x00002a80


	//   ....[38]....
        /*0510*/ 	.word	0x00002a90


	//   ....[39]....
        /*0514*/ 	.word	0x00002b80


	//   ....[40]....
        /*0518*/ 	.word	0x00002b90


	//   ....[41]....
        /*051c*/ 	.word	0x00002c60


	//   ....[42]....
        /*0520*/ 	.word	0x00002c70


	//   ....[43]....
        /*0524*/ 	.word	0x00002dc0


	//   ....[44]....
        /*0528*/ 	.word	0x00002dd0


	//   ....[45]....
        /*052c*/ 	.word	0x00002ea0


	//   ....[46]....
        /*0530*/ 	.word	0x00002eb0


	//   ....[47]....
        /*0534*/ 	.word	0x00002f80


	//   ....[48]....
        /*0538*/ 	.word	0x00002f90


	//   ....[49]....
        /*053c*/ 	.word	0x00003060


	//   ....[50]....
        /*0540*/ 	.word	0x00003070


	//   ....[51]....
        /*0544*/ 	.word	0x00003140


	//   ....[52]....
        /*0548*/ 	.word	0x00003150


	//   ....[53]....
        /*054c*/ 	.word	0x00003210


	//   ....[54]....
        /*0550*/ 	.word	0x00003300


	//   ....[55]....
        /*0554*/ 	.word	0x00003310


	//   ....[56]....
        /*0558*/ 	.word	0x00003400


	//   ....[57]....
        /*055c*/ 	.word	0x00003420


	//   ....[58]....
        /*0560*/ 	.word	0x00003520


	//   ....[59]....
        /*0564*/ 	.word	0x00003530


	//   ....[60]....
        /*0568*/ 	.word	0x00003620


	//   ....[61]....
        /*056c*/ 	.word	0x00003640


	//   ....[62]....
        /*0570*/ 	.word	0x00003740


	//   ....[63]....
        /*0574*/ 	.word	0x00003750


	//   ....[64]....
        /*0578*/ 	.word	0x00003840


	//   ....[65]....
        /*057c*/ 	.word	0x00003850


	//   ....[66]....
        /*0580*/ 	.word	0x00003940


	//   ....[67]....
        /*0584*/ 	.word	0x00003960


	//   ....[68]....
        /*0588*/ 	.word	0x00003a60


	//   ....[69]....
        /*058c*/ 	.word	0x00003a70


	//   ....[70]....
        /*0590*/ 	.word	0x00003b60


	//   ....[71]....
        /*0594*/ 	.word	0x00003b70


	//   ....[72]....
        /*0598*/ 	.word	0x00003c60


	//   ....[73]....
        /*059c*/ 	.word	0x00003c70


	//   ....[74]....
        /*05a0*/ 	.word	0x00003d50


	//   ....[75]....
        /*05a4*/ 	.word	0x00003d60


	//   ....[76]....
        /*05a8*/ 	.word	0x00003e60


	//   ....[77]....
        /*05ac*/ 	.word	0x00003e70


	//   ....[78]....
        /*05b0*/ 	.word	0x00003f60


	//   ....[79]....
        /*05b4*/ 	.word	0x00003f70


	//   ....[80]....
        /*05b8*/ 	.word	0x00004060


	//   ....[81]....
        /*05bc*/ 	.word	0x00004070


	//   ....[82]....
        /*05c0*/ 	.word	0x00004140


	//   ....[83]....
        /*05c4*/ 	.word	0x00004150


	//   ....[84]....
        /*05c8*/ 	.word	0x000042b0


	//   ....[85]....
        /*05cc*/ 	.word	0x000042c0


	//   ....[86]....
        /*05d0*/ 	.word	0x00004390


	//   ....[87]....
        /*05d4*/ 	.word	0x000043a0


	//   ....[88]....
        /*05d8*/ 	.word	0x00004470


	//   ....[89]....
        /*05dc*/ 	.word	0x00004480


	//   ....[90]....
        /*05e0*/ 	.word	0x00004550


	//   ....[91]....
        /*05e4*/ 	.word	0x00004560


	//   ....[92]....
        /*05e8*/ 	.word	0x00004630


	//   ....[93]....
        /*05ec*/ 	.word	0x00004640


	//   ....[94]....
        /*05f0*/ 	.word	0x00004710


	//   ....[95]....
        /*05f4*/ 	.word	0x00005040


	//   ....[96]....
        /*05f8*/ 	.word	0x00005280


	//   ....[97]....
        /*05fc*/ 	.word	0x000053d0


	//   ....[98]....
        /*0600*/ 	.word	0x00005420


	//   ....[99]....
        /*0604*/ 	.word	0x00005430


	//   ....[100]....
        /*0608*/ 	.word	0x00005500


	//   ....[101]....
        /*060c*/ 	.word	0x00005510


	//   ....[102]....
        /*0610*/ 	.word	0x000055e0


	//   ....[103]....
        /*0614*/ 	.word	0x000055f0


	//   ....[104]....
        /*0618*/ 	.word	0x000056c0


	//   ....[105]....
        /*061c*/ 	.word	0x000056d0


	//   ....[106]....
        /*0620*/ 	.word	0x000057a0


	//   ....[107]....
        /*0624*/ 	.word	0x000057b0


	//   ....[108]....
        /*0628*/ 	.word	0x00005880


	//   ....[109]....
        /*062c*/ 	.word	0x00005890


	//   ....[110]....
        /*0630*/ 	.word	0x00005960


	//   ....[111]....
        /*0634*/ 	.word	0x00005970


	//   ....[112]....
        /*0638*/ 	.word	0x00005a40


	//   ....[113]....
        /*063c*/ 	.word	0x00005a50


	//   ....[114]....
        /*0640*/ 	.word	0x00005b20


	//   ....[115]....
        /*0644*/ 	.word	0x00005b30


	//   ....[116]....
        /*0648*/ 	.word	0x00005c00


	//   ....[117]....
        /*064c*/ 	.word	0x00005c10


	//   ....[118]....
        /*0650*/ 	.word	0x00005ce0


	//   ....[119]....
        /*0654*/ 	.word	0x00005cf0


	//   ....[120]....
        /*0658*/ 	.word	0x00005dd0


	//   ....[121]....
        /*065c*/ 	.word	0x00005de0


	//   ....[122]....
        /*0660*/ 	.word	0x00005eb0


	//   ....[123]....
        /*0664*/ 	.word	0x00005ec0


	//   ....[124]....
        /*0668*/ 	.word	0x00005f90


	//   ....[125]....
        /*066c*/ 	.word	0x00005fa0


	//   ....[126]....
        /*0670*/ 	.word	0x00006070


	//   ....[127]....
        /*0674*/ 	.word	0x00006080


	//   ....[128]....
        /*0678*/ 	.word	0x000061e0


	//   ....[129]....
        /*067c*/ 	.word	0x000061f0


	//   ....[130]....
        /*0680*/ 	.word	0x000062c0


	//   ....[131]....
        /*0684*/ 	.word	0x000062d0


	//   ....[132]....
        /*0688*/ 	.word	0x000063a0


	//   ....[133]....
        /*068c*/ 	.word	0x000063b0


	//   ....[134]....
        /*0690*/ 	.word	0x00006480


	//   ....[135]....
        /*0694*/ 	.word	0x00006490


	//   ....[136]....
        /*0698*/ 	.word	0x00006560


	//   ....[137]....
        /*069c*/ 	.word	0x00006570


	//   ....[138]....
        /*06a0*/ 	.word	0x00006650


	//   ....[139]....
        /*06a4*/ 	.word	0x00006660


	//   ....[140]....
        /*06a8*/ 	.word	0x00006690


	//   ....[141]....
        /*06ac*/ 	.word	0x000067b0


	//   ....[142]....
        /*06b0*/ 	.word	0x000067c0


	//   ....[143]....
        /*06b4*/ 	.word	0x000068b0


	//   ....[144]....
        /*06b8*/ 	.word	0x000068c0


	//   ....[145]....
        /*06bc*/ 	.word	0x000069b0


	//   ....[146]....
        /*06c0*/ 	.word	0x000069c0


	//   ....[147]....
        /*06c4*/ 	.word	0x00006ab0


	//   ....[148]....
        /*06c8*/ 	.word	0x00006ac0


	//   ....[149]....
        /*06cc*/ 	.word	0x00006bb0


	//   ....[150]....
        /*06d0*/ 	.word	0x00006bc0


	//   ....[151]....
        /*06d4*/ 	.word	0x00006cb0


	//   ....[152]....
        /*06d8*/ 	.word	0x00006cc0


	//   ....[153]....
        /*06dc*/ 	.word	0x00006db0


	//   ....[154]....
        /*06e0*/ 	.word	0x00006dc0


	//   ....[155]....
        /*06e4*/ 	.word	0x00006eb0


	//   ....[156]....
        /*06e8*/ 	.word	0x00006ec0


	//   ....[157]....
        /*06ec*/ 	.word	0x00006fb0


	//   ....[158]....
        /*06f0*/ 	.word	0x00006fc0


	//   ....[159]....
        /*06f4*/ 	.word	0x000070b0


	//   ....[160]....
        /*06f8*/ 	.word	0x000070c0


	//   ....[161]....
        /*06fc*/ 	.word	0x000071b0


	//   ....[162]....
        /*0700*/ 	.word	0x000071c0


	//   ....[163]....
        /*0704*/ 	.word	0x000072c0


	//   ....[164]....
        /*0708*/ 	.word	0x000072d0


	//   ....[165]....
        /*070c*/ 	.word	0x000073c0


	//   ....[166]....
        /*0710*/ 	.word	0x000073d0


	//   ....[167]....
        /*0714*/ 	.word	0x000074c0


	//   ....[168]....
        /*0718*/ 	.word	0x000074d0


	//   ....[169]....
        /*071c*/ 	.word	0x000075c0


	//   ....[170]....
        /*0720*/ 	.word	0x000075d0


	//   ....[171]....
        /*0724*/ 	.word	0x00007750


	//   ....[172]....
        /*0728*/ 	.word	0x00007760


	//   ....[173]....
        /*072c*/ 	.word	0x00007850


	//   ....[174]....
        /*0730*/ 	.word	0x00007860


	//   ....[175]....
        /*0734*/ 	.word	0x00007950


	//   ....[176]....
        /*0738*/ 	.word	0x00007960


	//   ....[177]....
        /*073c*/ 	.word	0x00007a50


	//   ....[178]....
        /*0740*/ 	.word	0x00007a60


	//   ....[179]....
        /*0744*/ 	.word	0x00007b50


	//   ....[180]....
        /*0748*/ 	.word	0x00007b60


	//   ....[181]....
        /*074c*/ 	.word	0x00007e00


	//   ....[182]....
        /*0750*/ 	.word	0x00007e20


	//   ....[183]....
        /*0754*/ 	.word	0x00007e40


	//   ....[184]....
        /*0758*/ 	.word	0x00007e60


	//   ....[185]....
        /*075c*/ 	.word	0x00007e80


	//   ....[186]....
        /*0760*/ 	.word	0x000080d0


	//   ....[187]....
        /*0764*/ 	.word	0x00008170


	//   ....[188]....
        /*0768*/ 	.word	0x00008200


	//   ....[189]....
        /*076c*/ 	.word	0x00008290


	//   ....[190]....
        /*0770*/ 	.word	0x00008320


	//   ....[191]....
        /*0774*/ 	.word	0x000083b0


	//   ....[192]....
        /*0778*/ 	.word	0x00008440


	//   ....[193]....
        /*077c*/ 	.word	0x000084d0


	//   ....[194]....
        /*0780*/ 	.word	0x00008560


	//   ....[195]....
        /*0784*/ 	.word	0x000085f0


	//   ....[196]....
        /*0788*/ 	.word	0x00008680


	//   ....[197]....
        /*078c*/ 	.word	0x00008710


	//   ....[198]....
        /*0790*/ 	.word	0x000087a0


	//   ....[199]....
        /*0794*/ 	.word	0x00008830


	//   ....[200]....
        /*0798*/ 	.word	0x000088c0


	//   ....[201]....
        /*079c*/ 	.word	0x00008950


	//   ....[202]....
        /*07a0*/ 	.word	0x000089e0


	//   ....[203]....
        /*07a4*/ 	.word	0x00008a70


	//   ....[204]....
        /*07a8*/ 	.word	0x00008b00


	//   ....[205]....
        /*07ac*/ 	.word	0x00008b90


	//   ....[206]....
        /*07b0*/ 	.word	0x00008c20


	//   ....[207]....
        /*07b4*/ 	.word	0x00008cb0


	//   ....[208]....
        /*07b8*/ 	.word	0x00008d40


	//   ....[209]....
        /*07bc*/ 	.word	0x00008dd0


	//   ....[210]....
        /*07c0*/ 	.word	0x00008e60


	//   ....[211]....
        /*07c4*/ 	.word	0x00008ef0


	//   ....[212]....
        /*07c8*/ 	.word	0x00008f80


	//   ....[213]....
        /*07cc*/ 	.word	0x00009010


	//   ....[214]....
        /*07d0*/ 	.word	0x000090a0


	//   ....[215]....
        /*07d4*/ 	.word	0x00009130


	//   ....[216]....
        /*07d8*/ 	.word	0x000091c0


	//   ....[217]....
        /*07dc*/ 	.word	0x00009250


	//   ....[218]....
        /*07e0*/ 	.word	0x000092e0


	//   ....[219]....
        /*07e4*/ 	.word	0x00009370


	//   ....[220]....
        /*07e8*/ 	.word	0x00009400


	//   ....[221]....
        /*07ec*/ 	.word	0x00009490


	//   ....[222]....
        /*07f0*/ 	.word	0x00009520


	//   ....[223]....
        /*07f4*/ 	.word	0x000095b0


	//   ....[224]....
        /*07f8*/ 	.word	0x00009640


	//   ....[225]....
        /*07fc*/ 	.word	0x000096d0


	//   ....[226]....
        /*0800*/ 	.word	0x00009760


	//   ....[227]....
        /*0804*/ 	.word	0x00009800


	//   ....[228]....
        /*0808*/ 	.word	0x000098b0


	//   ....[229]....
        /*080c*/ 	.word	0x00009950


	//   ....[230]....
        /*0810*/ 	.word	0x000099d0


	//   ....[231]....
        /*0814*/ 	.word	0x00009a30


	//   ....[232]....
        /*0818*/ 	.word	0x00009a90


	//   ....[233]....
        /*081c*/ 	.word	0x00009af0


	//----- nvinfo : EIATTR_VRC_CTA_INIT_COUNT
	.align		4
.L_4517:
        /*0820*/ 	.byte	0x02, 0x4a
	.zero		1
	.zero		1


	//----- nvinfo : EIATTR_EXIT_INSTR_OFFSETS
	.align		4
        /*0824*/ 	.byte	0x04, 0x1c
        /*0826*/ 	.short	(.L_4519 - .L_4518)


	//   ....[0]....
.L_4518:
        /*0828*/ 	.word	0x00000050


	//   ....[1]....
        /*082c*/ 	.word	0x000000e0


	//   ....[2]....
        /*0830*/ 	.word	0x00001aa0


	//   ....[3]....
        /*0834*/ 	.word	0x00004ca0


	//   ....[4]....
        /*0838*/ 	.word	0x00008080


	//----- nvinfo : EIATTR_CRS_STACK_SIZE
	.align		4
.L_4519:
        /*083c*/ 	.byte	0x04, 0x1e
        /*083e*/ 	.short	(.L_4521 - .L_4520)
.L_4520:
        /*0840*/ 	.word	0x00000000


	//----- nvinfo : EIATTR_CBANK_PARAM_SIZE
	.align		4
.L_4521:
        /*0844*/ 	.byte	0x03, 0x19
        /*0846*/ 	.short	0x0058


	//----- nvinfo : EIATTR_PARAM_CBANK
	.align		4
        /*0848*/ 	.byte	0x04, 0x0a
        /*084a*/ 	.short	(.L_4523 - .L_4522)
	.align		4
.L_4522:
        /*084c*/ 	.word	index@(.nv.constant0._ZN4vllm3moe25grouped_topk_fused_kernelIf6__halfiLNS0_11ScoringFuncE1EEEvPT_PfPT1_PKT0_lllllbd)
        /*0850*/ 	.short	0x0380
        /*0852*/ 	.short	0x0058


	//----- nvinfo : EIATTR_SW_WAR
	.align		4
.L_4523:
        /*0854*/ 	.byte	0x04, 0x36
        /*0856*/ 	.short	(.L_4525 - .L_4524)
.L_4524:
        /*0858*/ 	.word	0x00000008
.L_4525:


//--------------------- .nv.info._ZN4vllm3moe44grouped_topk_fused_small_expert_count_kernelIf6__halfiLNS0_11ScoringFuncE1ELi128ELb0ELi8EEEvPT_PfPT1_PKT0_llllllbd --------------------------
	.section	.nv.info._ZN4vllm3moe44grouped_topk_fused_small_expert_count_kernelIf6__halfiLNS0_11ScoringFuncE1ELi128ELb0ELi8EEEvPT_PfPT1_PKT0_llllllbd,"",@"SHT_CUDA_INFO"
	.sectionflags	@""
	.align	4


	//----- nvinfo : EIATTR_CUDA_API_VERSION
	.align		4
        /*0000*/ 	.byte	0x04, 0x37
        /*0002*/ 	.short	(.L_4527 - .L_4526)
.L_4526:
        /*0004*/ 	.word	0x00000082


	//----- nvinfo : EIATTR_KPARAM_INFO
	.align		4
.L_4527:
        /*0008*/ 	.byte	0x04, 0x17
        /*000a*/ 	.short	(.L_4529 - .L_4528)
.L_4528:
        /*000c*/ 	.word	0x00000000
        /*0010*/ 	.short	0x000b
        /*0012*/ 	.short	0x0058
        /*0014*/ 	.byte	0x00, 0xf0, 0x21, 0x00


	//----- nvinfo : EIATTR_KPARAM_INFO
	.align		4
.L_4529:
        /*0018*/ 	.byte	0x04, 0x17
        /*001a*/ 	.short	(.L_4531 - .L_4530)
.L_4530:
        /*001c*/ 	.word	0x00000000
        /*0020*/ 	.short	0x000a
        /*0022*/ 	.short	0x0050
        /*0024*/ 	.byte	0x00, 0xf0, 0x05, 0x00


	//----- nvinfo : EIATTR_KPARAM_INFO
	.align		4
.L_4531:
        /*0028*/ 	.byte	0x04, 0x17
        /*002a*/ 	.short	(.L_4533 - .L_4532)
.L_4532:
        /*002c*/ 	.word	0x00000000
        /*0030*/ 	.short	0x0009
        /*0032*/ 	.short	0x0048
        /*0034*/ 	.byte	0x00, 0xf0, 0x21, 0x00


	//----- nvinfo : EIATTR_KPARAM_INFO
	.align		4
.L_4533:
        /*0038*/ 	.byte	0x04, 0x17
        /*003a*/ 	.short	(.L_4535 - .L_4534)
.L_4534:
        /*003c*/ 	.word	0x00000000
        /*0040*/ 	.short	0x0008
        /*0042*/ 	.short	0x0040
        /*0044*/ 	.byte	0x00, 0xf0, 0x21, 0x00


	//----- nvinfo : EIATTR_KPARAM_INFO
	.align		4
.L_4535:
        /*0048*/ 	.byte	0x04, 0x17
        /*004a*/ 	.short	(.L_4537 - .L_4536)
.L_4536:
        /*004c*/ 	.word	0x00000000
        /*0050*/ 	.short	0x0007
        /*0052*/ 	.short	0x0038
        /*0054*/ 	.byte	0x00, 0xf0, 0x21, 0x00


	//----- nvinfo : EIATTR_KPARAM_INFO
	.align		4
.L_4537:
        /*0058*/ 	.byte	0x04, 0x17
        /*005a*/ 	.short	(.L_4539 - .L_4538)
.L_4538:
        /*005c*/ 	.word	0x00000000
        /*0060*/ 	.short	0x0006
        /*0062*/ 	.short	0x0030
        /*0064*/ 	.byte	0x00, 0xf0, 0x21, 0x00


	//----- nvinfo : EIATTR_KPARAM_INFO
	.align		4
.L_4539:
        /*0068*/ 	.byte	0x04, 0x17
        /*006a*/ 	.short	(.L_4541 - .L_4540)
.L_4540:
        /*006c*/ 	.word	0x00000000
        /*0070*/ 	.short	0x0005
        /*0072*/ 	.short	0x0028
        /*0074*/ 	.byte	0x00, 0xf0, 0x21, 0x00


	//----- nvinfo : EIATTR_KPARAM_INFO
	.align		4
.L_4541:
        /*0078*/ 	.byte	0x04, 0x17
        /*007a*/ 	.short	(.L_4543 - .L_4542)
.L_4542:
        /*007c*/ 	.word	0x00000000
        /*0080*/ 	.short	0x0004
        /*0082*/ 	.short	0x0020
        /*0084*/ 	.byte	0x00, 0xf0, 0x21, 0x00


	//----- nvinfo : EIATTR_KPARAM_INFO
	.align		4
.L_4543:
        /*0088*/ 	.byte	0x04, 0x17
        /*008a*/ 	.short	(.L_4545 - .L_4544)
.L_4544:
        /*008c*/ 	.word	0x00000000
        /*0090*/ 	.short	0x0003
        /*0092*/ 	.short	0x0018
        /*0094*/ 	.byte	0x00, 0xf5, 0x21, 0x00


	//----- nvinfo : EIATTR_KPARAM_INFO
	.align		4
.L_4545:
        /*0098*/ 	.byte	0x04, 0x17
        /*009a*/ 	.short	(.L_4547 - .L_4546)
.L_4546:
        /*009c*/ 	.word	0x00000000
        /*00a0*/ 	.short	0x0002
        /*00a2*/ 	.short	0x0010
        /*00a4*/ 	.byte	0x00, 0xf5, 0x21, 0x00


	//----- nvinfo : EIATTR_KPARAM_INFO
	.align		4
.L_4547:
        /*00a8*/ 	.byte	0x04, 0x17
        /*00aa*/ 	.short	(.L_4549 - .L_4548)
.L_4548:
        /*00ac*/ 	.word	0x00000000
        /*00b0*/ 	.short	0x0001
        /*00b2*/ 	.short	0x0008
        /*00b4*/ 	.byte	0x00, 0xf5, 0x21, 0x00


	//----- nvinfo : EIATTR_KPARAM_INFO
	.align		4
.L_4549:
        /*00b8*/ 	.byte	0x04, 0x17
        /*00ba*/ 	.short	(.L_4551 - .L_4550)
.L_4550:
        /*00bc*/ 	.word	0x00000000
        /*00c0*/ 	.short	0x0000
        /*00c2*/ 	.short	0x0000
        /*00c4*/ 	.byte	0x00, 0xf5, 0x21, 0x00


	//----- nvinfo : EIATTR_SPARSE_MMA_MASK
	.align		4
.L_4551:
        /*00c8*/ 	.byte	0x03, 0x50
        /*00ca*/ 	.short	0x0000


	//----- nvinfo : EIATTR_MAXREG_COUNT
	.align		4
        /*00cc*/ 	.byte	0x03, 0x1b
        /*00ce*/ 	.short	0x00ff


	//----- nvinfo : EIATTR_NUM_BARRIERS
	.align		4
        /*00d0*/ 	.byte	0x02, 0x4c
        /*00d2*/ 	.byte	0x01
	.zero		1


	//----- nvinfo : EIATTR_MERCURY_ISA_VERSION
	.align		4
        /*00d4*/ 	.byte	0x03, 0x5f
        /*00d6*/ 	.short	0x0101


	//----- nvinfo : EIATTR_COOP_GROUP_MASK_REGIDS
	.align		4
        /*00d8*/ 	.byte	0x04, 0x29
        /*00da*/ 	.short	(.L_4553 - .L_4552)


	//   ....[0]....
.L_4552:
        /*00dc*/ 	.word	0xffffffff


	//   ....[1]....
        /*00e0*/ 	.word	0xffffffff


	//   ....[2]....
        /*00e4*/ 	.word	0xffffffff


	//   ....[3]....
        /*00e8*/ 	.word	0xffffffff


	//   ....[4]....
        /*00ec*/ 	.word	0xffffffff


	//   ....[5]....
        /*00f0*/ 	.word	0xffffffff


	//   ....[6]....
        /*00f4*/ 	.word	0xffffffff


	//   ....[7]....
        /*00f8*/ 	.word	0xffffffff


	//   ....[8]....
        /*00fc*/ 	.word	0xffffffff


	//   ....[9]....
        /*0100*/ 	.word	0xffffffff


	//   ....[10]....
        /*0104*/ 	.word	0xffffffff


	//   ....[11]....
        /*0108*/ 	.word	0xffffffff


	//   ....[12]....
        /*010c*/ 	.word	0xffffffff


	//   ....[13]....
        /*0110*/ 	.word	0xffffffff


	//   ....[14]....
        /*0114*/ 	.word	0xffffffff


	//   ....[15]....
        /*0118*/ 	.word	0xffffffff


	//   ....[16]....
        /*011c*/ 	.word	0xffffffff


	//   ....[17]....
        /*0120*/ 	.word	0xffffffff


	//   ....[18]....
        /*0124*/ 	.word	0xffffffff


	//   ....[19]....
        /*0128*/ 	.word	0xffffffff


	//   ....[20]....
        /*012c*/ 	.word	0xffffffff


	//   ....[21]....
        /*0130*/ 	.word	0xffffffff


	//   ....[22]....
        /*0134*/ 	.word	0xffffffff


	//   ....[23]....
        /*0138*/ 	.word	0xffffffff


	//   ....[24]....
        /*013c*/ 	.word	0xffffffff


	//   ....[25]....
        /*0140*/ 	.word	0xffffffff


	//   ....[26]....
        /*0144*/ 	.word	0xffffffff


	//   ....[27]....
        /*0148*/ 	.word	0xffffffff


	//   ....[28]....
        /*014c*/ 	.word	0xffffffff


	//   ....[29]....
        /*0150*/ 	.word	0xffffffff


	//   ....[30]....
        /*0154*/ 	.word	0xffffffff


	//   ....[31]....
        /*0158*/ 	.word	0xffffffff


	//   ....[32]....
        /*015c*/ 	.word	0xffffffff


	//   ....[33]....
        /*0160*/ 	.word	0xffffffff


	//   ....[34]....
        /*0164*/ 	.word	0xffffffff


	//   ....[35]....
        /*0168*/ 	.word	0xffffffff


	//   ....[36]....
        /*016c*/ 	.word	0xffffffff


	//   ....[37]....
        /*0170*/ 	.word	0xffffffff


	//   ....[38]....
        /*0174*/ 	.word	0xffffffff


	//   ....[39]....
        /*0178*/ 	.word	0xffffffff


	//   ....[40]....
        /*017c*/ 	.word	0xffffffff


	//   ....[41]....
        /*0180*/ 	.word	0xffffffff


	//   ....[42]....
        /*0184*/ 	.word	0xffffffff


	//   ....[43]....
        /*0188*/ 	.word	0xffffffff


	//   ....[44]....
        /*018c*/ 	.word	0xffffffff


	//   ....[45]....
        /*0190*/ 	.word	0xffffffff


	//   ....[46]....
        /*0194*/ 	.word	0xffffffff


	//   ....[47]....
        /*0198*/ 	.word	0xffffffff


	//   ....[48]....
        /*019c*/ 	.word	0xffffffff


	//   ....[49]....
        /*01a0*/ 	.word	0xffffffff


	//   ....[50]....
        /*01a4*/ 	.word	0xffffffff


	//   ....[51]....
        /*01a8*/ 	.word	0xffffffff


	//   ....[52]....
        /*01ac*/ 	.word	0xffffffff


	//   ....[53]....
        /*01b0*/ 	.word	0xffffffff


	//   ....[54]....
        /*01b4*/ 	.word	0xffffffff


	//   ....[55]....
        /*01b8*/ 	.word	0xffffffff


	//----- nvinfo : EIATTR_COOP_GROUP_INSTR_OFFSETS
	.align		4
.L_4553:
        /*01bc*/ 	.byte	0x04, 0x28
        /*01be*/ 	.short	(.L_4555 - .L_4554)


	//   ....[0]....
.L_4554:
        /*01c0*/ 	.word	0x000000b0


	//   ....[1]....
        /*01c4*/ 	.word	0x00000970


	//   ....[2]....
        /*01c8*/ 	.word	0x00000980


	//   ....[3]....
        /*01cc*/ 	.word	0x000009d0


	//   ....[4]....
        /*01d0*/ 	.word	0x000009e0


	//   ....[5]....
        /*01d4*/ 	.word	0x00000a30


	//   ....[6]....
        /*01d8*/ 	.word	0x00000a40


	//   ....[7]....
        /*01dc*/ 	.word	0x00000a90


	//   ....[8]....
        /*01e0*/ 	.word	0x00000aa0


	//   ....[9]....
        /*01e4*/ 	.word	0x00000af0


	//   ....[10]....
        /*01e8*/ 	.word	0x00000b00


	//   ....[11]....
        /*01ec*/ 	.word	0x00000bc0


	//   ....[12]....
        /*01f0*/ 	.word	0x00000bd0


	//   ....[13]....
        /*01f4*/ 	.word	0x00000c20


	//   ....[14]....
        /*01f8*/ 	.word	0x00000c30


	//   ....[15]....
        /*01fc*/ 	.word	0x00000c80


	//   ....[16]....
        /*0200*/ 	.word	0x00000c90


	//   ....[17]....
        /*0204*/ 	.word	0x00000ce0


	//   ....[18]....
        /*0208*/ 	.word	0x00000cf0


	//   ....[19]....
        /*020c*/ 	.word	0x00000d50


	//   ....[20]....
        /*0210*/ 	.word	0x00000d70


	//   ....[21]....
        /*0214*/ 	.word	0x00000e30


	//   ....[22]....
        /*0218*/ 	.word	0x00000e40


	//   ....[23]....
        /*021c*/ 	.word	0x00000ea0


	//   ....[24]....
        /*0220*/ 	.word	0x00000eb0


	//   ....[25]....
        /*0224*/ 	.word	0x00000f00


	//   ....[26]....
        /*0228*/ 	.word	0x00000f10


	//   ....[27]....
        /*022c*/ 	.word	0x00000f70


	//   ....[28]....
        /*0230*/ 	.word	0x00000f90


	//   ....[29]....
        /*0234*/ 	.word	0x00001000


	//   ....[30]....
        /*0238*/ 	.word	0x00001010


	//   ....[31]....
        /*023c*/ 	.word	0x000010d0


	//   ....[32]....
        /*0240*/ 	.word	0x000010e0


	//   ....[33]....
        /*0244*/ 	.word	0x00001130


	//   ....[34]....
        /*0248*/ 	.word	0x00001140


	//   ....[35]....
        /*024c*/ 	.word	0x00001190


	//   ....[36]....
        /*0250*/ 	.word	0x000011a0


	//   ....[37]....
        /*0254*/ 	.word	0x00001200


	//   ....[38]....
        /*0258*/ 	.word	0x00001220


	//   ....[39]....
        /*025c*/ 	.word	0x00001290


	//   ....[40]....
        /*0260*/ 	.word	0x000012a0


	//   ....[41]....
        /*0264*/ 	.word	0x00001480


	//   ....[42]....
        /*0268*/ 	.word	0x000014c0


	//   ....[43]....
        /*026c*/ 	.word	0x00001540


	//   ....[44]....
        /*0270*/ 	.word	0x00001550


	//   ....[45]....
        /*0274*/ 	.word	0x000015a0


	//   ....[46]....
        /*0278*/ 	.word	0x000015b0


	//   ....[47]....
        /*027c*/ 	.word	0x00001600


	//   ....[48]....
        /*0280*/ 	.word	0x00001610


	//   ....[49]....
        /*0284*/ 	.word	0x00001660


	//   ....[50]....
        /*0288*/ 	.word	0x00001670


	//   ....[51]....
        /*028c*/ 	.word	0x00001870


	//   ....[52]....
        /*0290*/ 	.word	0x000018c0


	//   ....[53]....
        /*0294*/ 	.word	0x000018e0


	//   ....[54]....
        /*0298*/ 	.word	0x00001900


	//   ....[55]....
        /*029c*/ 	.word	0x00001920


	//----- nvinfo : EIATTR_VRC_CTA_INIT_COUNT
	.align		4
.L_4555:
        /*02a0*/ 	.byte	0x02, 0x4a
	.zero		1
	.zero		1


	//----- nvinfo : EIATTR_EXIT_INSTR_OFFSETS
	.align		4
        /*02a4*/ 	.byte	0x04, 0x1c
        /*02a6*/ 	.short	(.L_4557 - .L_4556)


	//   ....[0]....
.L_4556:
        /*02a8*/ 	.word	0x00001c50


	//----- nvinfo : EIATTR_CRS_STACK_SIZE
	.align		4
.L_4557:
        /*02ac*/ 	.byte	0x04, 0x1e
        /*02ae*/ 	.short	(.L_4559 - .L_4558)
.L_4558:
        /*02b0*/ 	.word	0x00000000


	//----- nvinfo : EIATTR_CBANK_PARAM_SIZE
	.align		4
.L_4559:
        /*02b4*/ 	.byte	0x03, 0x19
        /*02b6*/ 	.short	0x0060


	//----- nvinfo : EIATTR_PARAM_CBANK
	.align		4
        /*02b8*/ 	.byte	0x04, 0x0a
        /*02ba*/ 	.short	(.L_4561 - .L_4560)
	.align		4
.L_4560:
        /*02bc*/ 	.word	index@(.nv.constant0._ZN4vllm3moe44grouped_topk_fused_small_expert_count_kernelIf6__halfiLNS0_11ScoringFuncE1ELi128ELb0ELi8EEEvPT_PfPT1_PKT0_llllllbd)
        /*02c0*/ 	.short	0x0380
        /*02c2*/ 	.short	0x0060


	//----- nvinfo : EIATTR_SW_WAR
	.align		4
.L_4561:
        /*02c4*/ 	.byte	0x04, 0x36
        /*02c6*/ 	.short	(.L_4563 - .L_4562)
.L_4562:
        /*02c8*/ 	.word	0x00000008
.L_4563:


//--------------------- .nv.info._ZN4vllm3moe44grouped_topk_fused_small_expert_count_kernelIf6__halfiLNS0_11ScoringFuncE1ELi384ELb0ELi8EEEvPT_PfPT1_PKT0_llllllbd --------------------------
	.section	.nv.info._ZN4vllm3moe44grouped_topk_fused_small_expert_count_kernelIf6__halfiLNS0_11ScoringFuncE1ELi384ELb0ELi8EEEvPT_PfPT1_PKT0_llllllbd,"",@"SHT_CUDA_INFO"
	.sectionflags	@""
	.align	4


	//----- nvinfo : EIATTR_CUDA_API_VERSION
	.align		4
        /*0000*/ 	.byte	0x04, 0x37
        /*0002*/ 	.short	(.L_4565 - .L_4564)
.L_4564:
        /*0004*/ 	.word	0x00000082


	//----- nvinfo : EIATTR_KPARAM_INFO
	.align		4
.L_4565:
        /*0008*/ 	.byte	0x04, 0x17
        /*000a*/ 	.short	(.L_4567 - .L_4566)
.L_4566:
        /*000c*/ 	.word	0x00000000
        /*0010*/ 	.short	0x000b
        /*0012*/ 	.short	0x0058
        /*0014*/ 	.byte	0x00, 0xf0, 0x21, 0x00


	//----- nvinfo : EIATTR_KPARAM_INFO
	.align		4
.L_4567:
        /*0018*/ 	.byte	0x04, 0x17
        /*001a*/ 	.short	(.L_4569 - .L_4568)
.L_4568:
        /*001c*/ 	.word	0x00000000
        /*0020*/ 	.short	0x000a
        /*0022*/ 	.short	0x0050
        /*0024*/ 	.byte	0x00, 0xf0, 0x05, 0x00


	//----- nvinfo : EIATTR_KPARAM_INFO
	.align		4
.L_4569:
        /*0028*/ 	.byte	0x04, 0x17
        /*002a*/ 	.short	(.L_4571 - .L_4570)
.L_4570:
        /*002c*/ 	.word	0x00000000
        /*0030*/ 	.short	0x0009
        /*0032*/ 	.short	0x0048
        /*0034*/ 	.byte	0x00, 0xf0, 0x21, 0x00


	//----- nvinfo : EIATTR_KPARAM_INFO
	.align		4
.L_4571:
        /*0038*/ 	.byte	0x04, 0x17
        /*003a*/ 	.short	(.L_4573 - .L_4572)
.L_4572:
        /*003c*/ 	.word	0x00000000
        /*0040*/ 	.short	0x0008
        /*0042*/ 	.short	0x0040
        /*0044*/ 	.byte	0x00, 0xf0, 0x21, 0x00


	//----- nvinfo : EIATTR_KPARAM_INFO
	.align		4
.L_4573:
        /*0048*/ 	.byte	0x04, 0x17
        /*004a*/ 	.short	(.L_4575 - .L_4574)
.L_4574:
        /*004c*/ 	.word	0x00000000
        /*0050*/ 	.short	0x0007
        /*0052*/ 	.short	0x0038
        /*0054*/ 	.byte	0x00, 0xf0, 0x21, 0x00


	//----- nvinfo : EIATTR_KPARAM_INFO
	.align		4
.L_4575:
        /*0058*/ 	.byte	0x04, 0x17
        /*005a*/ 	.short	(.L_4577 - .L_4576)
.L_4576:
        /*005c*/ 	.word	0x00000000
        /*0060*/ 	.short	0x0006
        /*0062*/ 	.short	0x0030
        /*0064*/ 	.byte	0x00, 0xf0, 0x21, 0x00


	//----- nvinfo : EIATTR_KPARAM_INFO
	.align		4
.L_4577:
        /*0068*/ 	.byte	0x04, 0x17
        /*006a*/ 	.short	(.L_4579 - .L_4578)
.L_4578:
        /*006c*/ 	.word	0x00000000
        /*0070*/ 	.short	0x0005
        /*0072*/ 	.short	0x0028
        /*0074*/ 	.byte	0x00, 0xf0, 0x21, 0x00


	//----- nvinfo : EIATTR_KPARAM_INFO
	.align		4
.L_4579:
        /*0078*/ 	.byte	0x04, 0x17
        /*007a*/ 	.short	(.L_4581 - .L_4580)
.L_4580:
        /*007c*/ 	.word	0x00000000
        /*0080*/ 	.short	0x0004
        /*0082*/ 	.short	0x0020
        /*0084*/ 	.byte	0x00, 0xf0, 0x21, 0x00


	//----- nvinfo : EIATTR_KPARAM_INFO
	.align		4
.L_4581:
        /*0088*/ 	.byte	0x04, 0x17
        /*008a*/ 	.short	(.L_4583 - .L_4582)
.L_4582:
        /*008c*/ 	.word	0x00000000
        /*0090*/ 	.short	0x0003
        /*0092*/ 	.short	0x0018
        /*0094*/ 	.byte	0x00, 0xf5, 0x21, 0x00


	//----- nvinfo : EIATTR_KPARAM_INFO
	.align		4
.L_4583:
        /*0098*/ 	.byte	0x04, 0x17
        /*009a*/ 	.short	(.L_4585 - .L_4584)
.L_4584:
        /*009c*/ 	.word	0x00000000
        /*00a0*/ 	.short	0x0002
        /*00a2*/ 	.short	0x0010
        /*00a4*/ 	.byte	0x00, 0xf5, 0x21, 0x00


	//----- nvinfo : EIATTR_KPARAM_INFO
	.align		4
.L_4585:
        /*00a8*/ 	.byte	0x04, 0x17
        /*00aa*/ 	.short	(.L_4587 - .L_4586)
.L_4586:
        /*00ac*/ 	.word	0x00000000
        /*00b0*/ 	.short	0x0001
        /*00b2*/ 	.short	0x0008
        /*00b4*/ 	.byte	0x00, 0xf5, 0x21, 0x00


	//----- nvinfo : EIATTR_KPARAM_INFO
	.align		4
.L_4587:
        /*00b8*/ 	.byte	0x04, 0x17
        /*00ba*/ 	.short	(.L_4589 - .L_4588)
.L_4588:
        /*00bc*/ 	.word	0x00000000
        /*00c0*/ 	.short	0x0000
        /*00c2*/ 	.short	0x0000
        /*00c4*/ 	.byte	0x00, 0xf5, 0x21, 0x00


	//----- nvinfo : EIATTR_SPARSE_MMA_MASK
	.align		4
.L_4589:
        /*00c8*/ 	.byte	0x03, 0x50
        /*00ca*/ 	.short	0x0000


	//----- nvinfo : EIATTR_MAXREG_COUNT
	.align		4
        /*00cc*/ 	.byte	0x03, 0x1b
        /*00ce*/ 	.short	0x00ff


	//----- nvinfo : EIATTR_NUM_BARRIERS
	.align		4
        /*00d0*/ 	.byte	0x02, 0x4c
        /*00d2*/ 	.byte	0x01
	.zero		1


	//----- nvinfo : EIATTR_MERCURY_ISA_VERSION
	.align		4
        /*00d4*/ 	.byte	0x03, 0x5f
        /*00d6*/ 	.short	0x0101


	//----- nvinfo : EIATTR_COOP_GROUP_MASK_REGIDS
	.align		4
        /*00d8*/ 	.byte	0x04, 0x29
        /*00da*/ 	.short	(.L_4591 - .L_4590)


	//   ....[0]....
.L_4590:
        /*00dc*/ 	.word	0xffffffff


	//   ....[1]....
        /*00e0*/ 	.word	0xffffffff


	//   ....[2]....
        /*00e4*/ 	.word	0xffffffff


	//   ....[3]....
        /*00e8*/ 	.word	0xffffffff


	//   ....[4]....
        /*00ec*/ 	.word	0xffffffff


	//   ....[5]....
        /*00f0*/ 	.word	0xffffffff


	//   ....[6]....
        /*00f4*/ 	.word	0xffffffff


	//   ....[7]....
        /*00f8*/ 	.word	0xffffffff


	//   ....[8]....
        /*00fc*/ 	.word	0xffffffff


	//   ....[9]....
        /*0100*/ 	.word	0xffffffff


	//   ....[10]....
        /*0104*/ 	.word	0xffffffff


	//   ....[11]....
        /*0108*/ 	.word	0xffffffff


	//   ....[12]....
        /*010c*/ 	.word	0xffffffff


	//   ....[13]....
        /*0110*/ 	.word	0xffffffff


	//   ....[14]....
        /*0114*/ 	.word	0xffffffff


	//   ....[15]....
        /*0118*/ 	.word	0xffffffff


	//   ....[16]....
        /*011c*/ 	.word	0xffffffff


	//   ....[17]....
        /*0120*/ 	.word	0xffffffff


	//   ....[18]....
        /*0124*/ 	.word	0xffffffff


	//   ....[19]....
        /*0128*/ 	.word	0xffffffff


	//   ....[20]....
        /*012c*/ 	.word	0xffffffff


	//   ....[21]....
        /*0130*/ 	.word	0xffffffff


	//   ....[22]....
        /*0134*/ 	.word	0xffffffff


	//   ....[23]....
        /*0138*/ 	.word	0xffffffff


	//   ....[24]....
        /*013c*/ 	.word	0xffffffff


	//   ....[25]....
        /*0140*/ 	.word	0xffffffff


	//   ....[26]....
        /*0144*/ 	.word	0xffffffff


	//   ....[27]....
        /*0148*/ 	.word	0xffffffff


	//   ....[28]....
        /*014c*/ 	.word	0xffffffff


	//   ....[29]....
        /*0150*/ 	.word	0xffffffff


	//   ....[30]....
        /*0154*/ 	.word	0xffffffff


	//   ....[31]....
        /*0158*/ 	.word	0xffffffff


	//   ....[32]....
        /*015c*/ 	.word	0xffffffff


	//   ....[33]....
        /*0160*/ 	.word	0xffffffff


	//   ....[34]....
        /*0164*/ 	.word	0xffffffff


	//   ....[35]....
        /*0168*/ 	.word	0xffffffff


	//   ....[36]....
        /*016c*/ 	.word	0xffffffff


	//   ....[37]....
        /*0170*/ 	.word	0xffffffff


	//   ....[38]....
        /*0174*/ 	.word	0xffffffff


	//   ....[39]....
        /*0178*/ 	.word	0xffffffff


	//   ....[40]....
        /*017c*/ 	.word	0xffffffff


	//   ....[41]....
        /*0180*/ 	.word	0xffffffff


	//   ....[42]....
        /*0184*/ 	.word	0xffffffff


	//   ....[43]....
        /*0188*/ 	.word	0xffffffff


	//   ....[44]....
        /*018c*/ 	.word	0xffffffff


	//   ....[45]....
        /*0190*/ 	.word	0xffffffff


	//   ....[46]....
        /*0194*/ 	.word	0xffffffff


	//   ....[47]....
        /*0198*/ 	.word	0xffffffff


	//   ....[48]....
        /*019c*/ 	.word	0xffffffff


	//   ....[49]....
        /*01a0*/ 	.word	0xffffffff


	//   ....[50]....
        /*01a4*/ 	.word	0xffffffff


	//   ....[51]....
        /*01a8*/ 	.word	0xffffffff


	//   ....[52]....
        /*01ac*/ 	.word	0xffffffff


	//   ....[53]....
        /*01b0*/ 	.word	0xffffffff


	//   ....[54]....
        /*01b4*/ 	.word	0xffffffff


	//   ....[55]....
        /*01b8*/ 	.word	0xffffffff


	//   ....[56]....
        /*01bc*/ 	.word	0xffffffff


	//   ....[57]....
        /*01c0*/ 	.word	0xffffffff


	//   ....[58]....
        /*01c4*/ 	.word	0xffffffff


	//   ....[59]....
        /*01c8*/ 	.word	0xffffffff


	//   ....[60]....
        /*01cc*/ 	.word	0xffffffff


	//   ....[61]....
        /*01d0*/ 	.word	0xffffffff


	//   ....[62]....
        /*01d4*/ 	.word	0xffffffff


	//   ....[63]....
        /*01d8*/ 	.word	0xffffffff


	//   ....[64]....
        /*01dc*/ 	.word	0xffffffff


	//   ....[65]....
        /*01e0*/ 	.word	0xffffffff


	//   ....[66]....
        /*01e4*/ 	.word	0xffffffff


	//   ....[67]....
        /*01e8*/ 	.word	0xffffffff


	//   ....[68]....
        /*01ec*/ 	.word	0xffffffff


	//   ....[69]....
        /*01f0*/ 	.word	0xffffffff


	//   ....[70]....
        /*01f4*/ 	.word	0xffffffff


	//   ....[71]....
        /*01f8*/ 	.word	0xffffffff


	//   ....[72]....
        /*01fc*/ 	.word	0xffffffff


	//   ....[73]....
        /*0200*/ 	.word	0xffffffff


	//   ....[74]....
        /*0204*/ 	.word	0xffffffff


	//   ....[75]....
        /*0208*/ 	.word	0xffffffff


	//   ....[76]....
        /*020c*/ 	.word	0xffffffff


	//   ....[77]....
        /*0210*/ 	.word	0xffffffff


	//   ....[78]....
        /*0214*/ 	.word	0xffffffff


	//   ....[79]....
        /*0218*/ 	.word	0xffffffff


	//   ....[80]....
        /*021c*/ 	.word	0xffffffff


	//   ....[81]....
        /*0220*/ 	.word	0xffffffff


	//   ....[82]....
        /*0224*/ 	.word	0xffffffff


	//   ....[83]....
        /*0228*/ 	.word	0xffffffff


	//   ....[84]....
        /*022c*/ 	.word	0xffffffff


	//   ....[85]....
        /*0230*/ 	.word	0xffffffff


	//----- nvinfo : EIATTR_COOP_GROUP_INSTR_OFFSETS
	.align		4
.L_4591:
        /*0234*/ 	.byte	0x04, 0x28
        /*0236*/ 	.short	(.L_4593 - .L_4592)


	//   ....[0]....
.L_4592:
        /*0238*/ 	.word	0x000000b0


	//   ....[1]....
        /*023c*/ 	.word	0x00000a40


	//   ....[2]....
        /*0240*/ 	.word	0x00000a70


	//   ....[3]....
        /*0244*/ 	.word	0x00000af0


	//   ....[4]....
        /*0248*/ 	.word	0x00000b00


	//   ....[5]....
        /*024c*/ 	.word	0x00000b50


	//   ....[6]....
        /*0250*/ 	.word	0x00000b60


	//   ....[7]....
        /*0254*/ 	.word	0x00000bb0


	//   ....[8]....
        /*0258*/ 	.word	0x00000bc0


	//   ....[9]....
        /*025c*/ 	.word	0x00000c10


	//   ....[10]....
        /*0260*/ 	.word	0x00000c20


	//   ....[11]....
        /*0264*/ 	.word	0x00000cd0


	//   ....[12]....
        /*0268*/ 	.word	0x00000d00


	//   ....[13]....
        /*026c*/ 	.word	0x00000d80


	//   ....[14]....
        /*0270*/ 	.word	0x00000d90


	//   ....[15]....
        /*0274*/ 	.word	0x00000de0


	//   ....[16]....
        /*0278*/ 	.word	0x00000df0


	//   ....[17]....
        /*027c*/ 	.word	0x00000e50


	//   ....[18]....
        /*0280*/ 	.word	0x00000e70


	//   ....[19]....
        /*0284*/ 	.word	0x00000ed0


	//   ....[20]....
        /*0288*/ 	.word	0x00000ee0


	//   ....[21]....
        /*028c*/ 	.word	0x00001050


	//   ....[22]....
        /*0290*/ 	.word	0x00001060


	//   ....[23]....
        /*0294*/ 	.word	0x000010b0


	//   ....[24]....
        /*0298*/ 	.word	0x000010c0


	//   ....[25]....
        /*029c*/ 	.word	0x00001110


	//   ....[26]....
        /*02a0*/ 	.word	0x00001120


	//   ....[27]....
        /*02a4*/ 	.word	0x00001170


	//   ....[28]....
        /*02a8*/ 	.word	0x00001180


	//   ....[29]....
        /*02ac*/ 	.word	0x000011d0


	//   ....[30]....
        /*02b0*/ 	.word	0x000011e0


	//   ....[31]....
        /*02b4*/ 	.word	0x000017c0


	//   ....[32]....
        /*02b8*/ 	.word	0x000017d0


	//   ....[33]....
        /*02bc*/ 	.word	0x00001820


	//   ....[34]....
        /*02c0*/ 	.word	0x00001830


	//   ....[35]....
        /*02c4*/ 	.word	0x00001880


	//   ....[36]....
        /*02c8*/ 	.word	0x00001890


	//   ....[37]....
        /*02cc*/ 	.word	0x000018e0


	//   ....[38]....
        /*02d0*/ 	.word	0x000018f0


	//   ....[39]....
        /*02d4*/ 	.word	0x00001940


	//   ....[40]....
        /*02d8*/ 	.word	0x00001950


	//   ....[41]....
        /*02dc*/ 	.word	0x000019e0


	//   ....[42]....
        /*02e0*/ 	.word	0x000019f0


	//   ....[43]....
        /*02e4*/ 	.word	0x00001a40


	//   ....[44]....
        /*02e8*/ 	.word	0x00001a50


	//   ....[45]....
        /*02ec*/ 	.word	0x00001aa0


	//   ....[46]....
        /*02f0*/ 	.word	0x00001ab0


	//   ....[47]....
        /*02f4*/ 	.word	0x00001b00


	//   ....[48]....
        /*02f8*/ 	.word	0x00001b10


	//   ....[49]....
        /*02fc*/ 	.word	0x00001b60


	//   ....[50]....
        /*0300*/ 	.word	0x00001b70


	//   ....[51]....
        /*0304*/ 	.word	0x00001c20


	//   ....[52]....
        /*0308*/ 	.word	0x00001c30


	//   ....[53]....
        /*030c*/ 	.word	0x00001c80


	//   ....[54]....
        /*0310*/ 	.word	0x00001c90


	//   ....[55]....
        /*0314*/ 	.word	0x00001ce0


	//   ....[56]....
        /*0318*/ 	.word	0x00001cf0


	//   ....[57]....
        /*031c*/ 	.word	0x00001d40


	//   ....[58]....
        /*0320*/ 	.word	0x00001d50


	//   ....[59]....
        /*0324*/ 	.word	0x00001da0


	//   ....[60]....
        /*0328*/ 	.word	0x00001db0


	//   ....[61]....
        /*032c*/ 	.word	0x00001e40


	//   ....[62]....
        /*0330*/ 	.word	0x00001e50


	//   ....[63]....
        /*0334*/ 	.word	0x00001ea0


	//   ....[64]....
        /*0338*/ 	.word	0x00001eb0


	//   ....[65]....
        /*033c*/ 	.word	0x00001f00


	//   ....[66]....
        /*0340*/ 	.word	0x00001f10


	//   ....[67]....
        /*0344*/ 	.word	0x00001f70


	//   ....[68]....
        /*0348*/ 	.word	0x00001f80


	//   ....[69]....
        /*034c*/ 	.word	0x00001ff0


	//   ....[70]....
        /*0350*/ 	.word	0x00002010


	//   ....[71]....
        /*0354*/ 	.word	0x00002290


	//   ....[72]....
        /*0358*/ 	.word	0x000022a0


	//   ....[73]....
        /*035c*/ 	.word	0x000022f0


	//   ....[74]....
        /*0360*/ 	.word	0x00002300


	//   ....[75]....
        /*0364*/ 	.word	0x00002350


	//   ....[76]....
        /*0368*/ 	.word	0x00002360


	//   ....[77]....
        /*036c*/ 	.word	0x000023b0


	//   ....[78]....
        /*0370*/ 	.word	0x000023c0


	//   ....[79]....
        /*0374*/ 	.word	0x00002410


	//   ....[80]....
        /*0378*/ 	.word	0x00002420


	//   ....[81]....
        /*037c*/ 	.word	0x000026b0


	//   ....[82]....
        /*0380*/ 	.word	0x00002700


	//   ....[83]....
        /*0384*/ 	.word	0x00002720


	//   ....[84]....
        /*0388*/ 	.word	0x00002740


	//   ....[85]....
        /*038c*/ 	.word	0x00002760


	//----- nvinfo : EIATTR_VRC_CTA_INIT_COUNT
	.align		4
.L_4593:
        /*0390*/ 	.byte	0x02, 0x4a
	.zero		1
	.zero		1


	//----- nvinfo : EIATTR_EXIT_INSTR_OFFSETS
	.align		4
        /*0394*/ 	.byte	0x04, 0x1c
        /*0396*/ 	.short	(.L_4595 - .L_4594)


	//   ....[0]....
.L_4594:
        /*0398*/ 	.word	0x00002a90


	//----- nvinfo : EIATTR_CRS_STACK_SIZE
	.align		4
.L_4595:
        /*039c*/ 	.byte	0x04, 0x1e
        /*039e*/ 	.short	(.L_4597 - .L_4596)
.L_4596:
        /*03a0*/ 	.word	0x00000000


	//----- nvinfo : EIATTR_CBANK_PARAM_SIZE
	.align		4
.L_4597:
        /*03a4*/ 	.byte	0x03, 0x19
        /*03a6*/ 	.short	0x0060


	//----- nvinfo : EIATTR_PARAM_CBANK
	.align		4
        /*03a8*/ 	.byte	0x04, 0x0a
        /*03aa*/ 	.short	(.L_4599 - .L_4598)
	.align		4
.L_4598:
        /*03ac*/ 	.word	index@(.nv.constant0._ZN4vllm3moe44grouped_topk_fused_small_expert_count_kernelIf6__halfiLNS0_11ScoringFuncE1ELi384ELb0ELi8EEEvPT_PfPT1_PKT0_llllllbd)
        /*03b0*/ 	.short	0x0380
        /*03b2*/ 	.short	0x0060


	//----- nvinfo : EIATTR_SW_WAR
	.align		4
.L_4599:
        /*03b4*/ 	.byte	0x04, 0x36
        /*03b6*/ 	.short	(.L_4601 - .L_4600)
.L_4600:
        /*03b8*/ 	.word	0x00000008
.L_4601:


//--------------------- .nv.info._ZN4vllm3moe44grouped_topk_fused_small_expert_count_kernelIf6__halfiLNS0_11ScoringFuncE1ELi512ELb0ELi8EEEvPT_PfPT1_PKT0_llllllbd --------------------------
	.section	.nv.info._ZN4vllm3moe44grouped_topk_fused_small_expert_count_kernelIf6__halfiLNS0_11ScoringFuncE1ELi512ELb0ELi8EEEvPT_PfPT1_PKT0_llllllbd,"",@"SHT_CUDA_INFO"
	.sectionflags	@""
	.align	4


	//----- nvinfo : EIATTR_CUDA_API_VERSION
	.align		4
        /*0000*/ 	.byte	0x04, 0x37
        /*0002*/ 	.short	(.L_4603 - .L_4602)
.L_4602:
        /*0004*/ 	.word	0x00000082


	//----- nvinfo : EIATTR_KPARAM_INFO
	.align		4
.L_4603:
        /*0008*/ 	.byte	0x04, 0x17
        /*000a*/ 	.short	(.L_4605 - .L_4604)
.L_4604:
        /*000c*/ 	.word	0x00000000
        /*0010*/ 	.short	0x000b
        /*0012*/ 	.short	0x0058
        /*0014*/ 	.byte	0x00, 0xf0, 0x21, 0x00


	//----- nvinfo : EIATTR_KPARAM_INFO
	.align		4
.L_4605:
        /*0018*/ 	.byte	0x04, 0x17
        /*001a*/ 	.short	(.L_4607 - .L_4606)
.L_4606:
        /*001c*/ 	.word	0x00000000
        /*0020*/ 	.short	0x000a
        /*0022*/ 	.short	0x0050
        /*0024*/ 	.byte	0x00, 0xf0, 0x05, 0x00


	//----- nvinfo : EIATTR_KPARAM_INFO
	.align		4
.L_4607:
        /*0028*/ 	.byte	0x04, 0x17
        /*002a*/ 	.short	(.L_4609 - .L_4608)
.L_4608:
        /*002c*/ 	.word	0x00000000
        /*0030*/ 	.short	0x0009
        /*0032*/ 	.short	0x0048
        /*0034*/ 	.byte	0x00, 0xf0, 0x21, 0x00


	//----- nvinfo : EIATTR_KPARAM_INFO
	.align		4
.L_4609:
        /*0038*/ 	.byte	0x04, 0x17
        /*003a*/ 	.short	(.L_4611 - .L_4610)
.L_4610:
        /*003c*/ 	.word	0x00000000
        /*0040*/ 	.short	0x0008
        /*0042*/ 	.short	0x0040
        /*0044*/ 	.byte	0x00, 0xf0, 0x21, 0x00


	//----- nvinfo : EIATTR_KPARAM_INFO
	.align		4
.L_4611:
        /*0048*/ 	.byte	0x04, 0x17
        /*004a*/ 	.short	(.L_4613 - .L_4612)
.L_4612:
        /*004c*/ 	.word	0x00000000
        /*0050*/ 	.short	0x0007
        /*0052*/ 	.short	0x0038
        /*0054*/ 	.byte	0x00, 0xf0, 0x21, 0x00


	//----- nvinfo : EIATTR_KPARAM_INFO
	.align		4
.L_4613:
        /*0058*/ 	.byte	0x04, 0x17
        /*005a*/ 	.short	(.L_4615 - .L_4614)
.L_4614:
        /*005c*/ 	.word	0x00000000
        /*0060*/ 	.short	0x0006
        /*0062*/ 	.short	0x0030
        /*0064*/ 	.byte	0x00, 0xf0, 0x21, 0x00


	//----- nvinfo : EIATTR_KPARAM_INFO
	.align		4
.L_4615:
        /*0068*/ 	.byte	0x04, 0x17
        /*006a*/ 	.short	(.L_4617 - .L_4616)
.L_4616:
        /*006c*/ 	.word	0x00000000
        /*0070*/ 	.short	0x0005
        /*0072*/ 	.short	0x0028
        /*0074*/ 	.byte	0x00, 0xf0, 0x21, 0x00


	//----- nvinfo : EIATTR_KPARAM_INFO
	.align		4
.L_4617:
        /*0078*/ 	.byte	0x04, 0x17
        /*007a*/ 	.short	(.L_4619 - .L_4618)
.L_4618:
        /*007c*/ 	.word	0x00000000
        /*0080*/ 	.short	0x0004
        /*0082*/ 	.short	0x0020
        /*0084*/ 	.byte	0x00, 0xf0, 0x21, 0x00


	//----- nvinfo : EIATTR_KPARAM_INFO
	.align		4
.L_4619:
        /*0088*/ 	.byte	0x04, 0x17
        /*008a*/ 	.short	(.L_4621 - .L_4620)
.L_4620:
        /*008c*/ 	.word	0x00000000
        /*0090*/ 	.short	0x0003
        /*0092*/ 	.short	0x0018
        /*0094*/ 	.byte	0x00, 0xf5, 0x21, 0x00


	//----- nvinfo : EIATTR_KPARAM_INFO
	.align		4
.L_4621:
        /*0098*/ 	.byte	0x04, 0x17
        /*009a*/ 	.short	(.L_4623 - .L_4622)
.L_4622:
        /*009c*/ 	.word	0x00000000
        /*00a0*/ 	.short	0x0002
        /*00a2*/ 	.short	0x0010
        /*00a4*/ 	.byte	0x00, 0xf5, 0x21, 0x00


	//----- nvinfo : EIATTR_KPARAM_INFO
	.align		4
.L_4623:
        /*00a8*/ 	.byte	0x04, 0x17
        /*00aa*/ 	.short	(.L_4625 - .L_4624)
.L_4624:
        /*00ac*/ 	.word	0x00000000
        /*00b0*/ 	.short	0x0001
        /*00b2*/ 	.short	0x0008
        /*00b4*/ 	.byte	0x00, 0xf5, 0x21, 0x00


	//----- nvinfo : EIATTR_KPARAM_INFO
	.align		4
.L_4625:
        /*00b8*/ 	.byte	0x04, 0x17
        /*00ba*/ 	.short	(.L_4627 - .L_4626)
.L_4626:
        /*00bc*/ 	.word	0x00000000
        /*00c0*/ 	.short	0x0000
        /*00c2*/ 	.short	0x0000
        /*00c4*/ 	.byte	0x00, 0xf5, 0x21, 0x00


	//----- nvinfo : EIATTR_SPARSE_MMA_MASK
	.align		4
.L_4627:
        /*00c8*/ 	.byte	0x03, 0x50
        /*00ca*/ 	.short	0x0000


	//----- nvinfo : EIATTR_MAXREG_COUNT
	.align		4
        /*00cc*/ 	.byte	0x03, 0x1b
        /*00ce*/ 	.short	0x00ff


	//----- nvinfo : EIATTR_NUM_BARRIERS
	.align		4
        /*00d0*/ 	.byte	0x02, 0x4c
        /*00d2*/ 	.byte	0x01
	.zero		1


	//----- nvinfo : EIATTR_MERCURY_ISA_VERSION
	.align		4
        /*00d4*/ 	.byte	0x03, 0x5f
        /*00d6*/ 	.short	0x0101


	//----- nvinfo : EIATTR_COOP_GROUP_MASK_REGIDS
	.align		4
        /*00d8*/ 	.byte	0x04, 0x29
        /*00da*/ 	.short	(.L_4629 - .L_4628)


	//   ....[0]....
.L_4628:
        /*00dc*/ 	.word	0xffffffff


	//   ....[1]....
        /*00e0*/ 	.word	0xffffffff


	//   ....[2]....
        /*00e4*/ 	.word	0xffffffff


	//   ....[3]....
        /*00e8*/ 	.word	0xffffffff


	//   ....[4]....
        /*00ec*/ 	.word	0xffffffff


	//   ....[5]....
        /*00f0*/ 	.word	0xffffffff


	//   ....[6]....
        /*00f4*/ 	.word	0xffffffff


	//   ....[7]....
        /*00f8*/ 	.word	0xffffffff


	//   ....[8]....
        /*00fc*/ 	.word	0xffffffff


	//   ....[9]....
        /*0100*/ 	.word	0xffffffff


	//   ....[10]....
        /*0104*/ 	.word	0xffffffff


	//   ....[11]....
        /*0108*/ 	.word	0xffffffff


	//   ....[12]....
        /*010c*/ 	.word	0xffffffff


	//   ....[13]....
        /*0110*/ 	.word	0xffffffff


	//   ....[14]....
        /*0114*/ 	.word	0xffffffff


	//   ....[15]....
        /*0118*/ 	.word	0xffffffff


	//   ....[16]....
        /*011c*/ 	.word	0xffffffff


	//   ....[17]....
        /*0120*/ 	.word	0xffffffff


	//   ....[18]....
        /*0124*/ 	.word	0xffffffff


	//   ....[19]....
        /*0128*/ 	.word	0xffffffff


	//   ....[20]....
        /*012c*/ 	.word	0xffffffff


	//   ....[21]....
        /*0130*/ 	.word	0xffffffff


	//   ....[22]....
        /*0134*/ 	.word	0xffffffff


	//   ....[23]....
        /*0138*/ 	.word	0xffffffff


	//   ....[24]....
        /*013c*/ 	.word	0xffffffff


	//   ....[25]....
        /*0140*/ 	.word	0xffffffff


	//   ....[26]....
        /*0144*/ 	.word	0xffffffff


	//   ....[27]....
        /*0148*/ 	.word	0xffffffff


	//   ....[28]....
        /*014c*/ 	.word	0xffffffff


	//   ....[29]....
        /*0150*/ 	.word	0xffffffff


	//   ....[30]....
        /*0154*/ 	.word	0xffffffff


	//   ....[31]....
        /*0158*/ 	.word	0xffffffff


	//   ....[32]....
        /*015c*/ 	.word	0xffffffff


	//   ....[33]....
        /*0160*/ 	.word	0xffffffff


	//   ....[34]....
        /*0164*/ 	.word	0xffffffff


	//   ....[35]....
        /*0168*/ 	.word	0xffffffff


	//   ....[36]....
        /*016c*/ 	.word	0xffffffff


	//   ....[37]....
        /*0170*/ 	.word	0xffffffff


	//   ....[38]....
        /*0174*/ 	.word	0xffffffff


	//   ....[39]....
        /*0178*/ 	.word	0xffffffff


	//   ....[40]....
        /*017c*/ 	.word	0xffffffff


	//   ....[41]....
        /*0180*/ 	.word	0xffffffff


	//   ....[42]....
        /*0184*/ 	.word	0xffffffff


	//   ....[43]....
        /*0188*/ 	.word	0xffffffff


	//   ....[44]....
        /*018c*/ 	.word	0xffffffff


	//   ....[45]....
        /*0190*/ 	.word	0xffffffff


	//   ....[46]....
        /*0194*/ 	.word	0xffffffff


	//   ....[47]....
        /*0198*/ 	.word	0xffffffff


	//   ....[48]....
        /*019c*/ 	.word	0xffffffff


	//   ....[49]....
        /*01a0*/ 	.word	0xffffffff


	//   ....[50]....
        /*01a4*/ 	.word	0xffffffff


	//   ....[51]....
        /*01a8*/ 	.word	0xffffffff


	//   ....[52]....
        /*01ac*/ 	.word	0xffffffff


	//   ....[53]....
        /*01b0*/ 	.word	0xffffffff


	//   ....[54]....
        /*01b4*/ 	.word	0xffffffff


	//   ....[55]....
        /*01b8*/ 	.word	0xffffffff


	//   ....[56]....
        /*01bc*/ 	.word	0xffffffff


	//   ....[57]....
        /*01c0*/ 	.word	0xffffffff


	//   ....[58]....
        /*01c4*/ 	.word	0xffffffff


	//   ....[59]....
        /*01c8*/ 	.word	0xffffffff


	//   ....[60]....
        /*01cc*/ 	.word	0xffffffff


	//   ....[61]....
        /*01d0*/ 	.word	0xffffffff


	//   ....[62]....
        /*01d4*/ 	.word	0xffffffff


	//   ....[63]....
        /*01d8*/ 	.word	0xffffffff


	//   ....[64]....
        /*01dc*/ 	.word	0xffffffff


	//   ....[65]....
        /*01e0*/ 	.word	0xffffffff


	//   ....[66]....
        /*01e4*/ 	.word	0xffffffff


	//   ....[67]....
        /*01e8*/ 	.word	0xffffffff


	//   ....[68]....
        /*01ec*/ 	.word	0xffffffff


	//   ....[69]....
        /*01f0*/ 	.word	0xffffffff


	//   ....[70]....
        /*01f4*/ 	.word	0xffffffff


	//   ....[71]....
        /*01f8*/ 	.word	0xffffffff


	//   ....[72]....
        /*01fc*/ 	.word	0xffffffff


	//   ....[73]....
        /*0200*/ 	.word	0xffffffff


	//   ....[74]....
        /*0204*/ 	.word	0xffffffff


	//   ....[75]....
        /*0208*/ 	.word	0xffffffff


	//   ....[76]....
        /*020c*/ 	.word	0xffffffff


	//   ....[77]....
        /*0210*/ 	.word	0xffffffff


	//   ....[78]....
        /*0214*/ 	.word	0xffffffff


	//   ....[79]....
        /*0218*/ 	.word	0xffffffff


	//   ....[80]....
        /*021c*/ 	.word	0xffffffff


	//   ....[81]....
        /*0220*/ 	.word	0xffffffff


	//   ....[82]....
        /*0224*/ 	.word	0xffffffff


	//   ....[83]....
        /*0228*/ 	.word	0xffffffff


	//   ....[84]....
        /*022c*/ 	.word	0xffffffff


	//   ....[85]....
        /*0230*/ 	.word	0xffffffff


	//----- nvinfo : EIATTR_COOP_GROUP_INSTR_OFFSETS
	.align		4
.L_4629:
        /*0234*/ 	.byte	0x04, 0x28
        /*0236*/ 	.short	(.L_4631 - .L_4630)


	//   ....[0]....
.L_4630:
        /*0238*/ 	.word	0x000000b0


	//   ....[1]....
        /*023c*/ 	.word	0x00000a40


	//   ....[2]....
        /*0240*/ 	.word	0x00000a70


	//   ....[3]....
        /*0244*/ 	.word	0x00000af0


	//   ....[4]....
        /*0248*/ 	.word	0x00000b00


	//   ....[5]....
        /*024c*/ 	.word	0x00000b50


	//   ....[6]....
        /*0250*/ 	.word	0x00000b60


	//   ....[7]....
        /*0254*/ 	.word	0x00000bb0


	//   ....[8]....
        /*0258*/ 	.word	0x00000bc0


	//   ....[9]....
        /*025c*/ 	.word	0x00000c10


	//   ....[10]....
        /*0260*/ 	.word	0x00000c20


	//   ....[11]....
        /*0264*/ 	.word	0x00000cd0


	//   ....[12]....
        /*0268*/ 	.word	0x00000d00


	//   ....[13]....
        /*026c*/ 	.word	0x00000d80


	//   ....[14]....
        /*0270*/ 	.word	0x00000d90


	//   ....[15]....
        /*0274*/ 	.word	0x00000de0


	//   ....[16]....
        /*0278*/ 	.word	0x00000df0


	//   ....[17]....
        /*027c*/ 	.word	0x00000e50


	//   ....[18]....
        /*0280*/ 	.word	0x00000e70


	//   ....[19]....
        /*0284*/ 	.word	0x00000ed0


	//   ....[20]....
        /*0288*/ 	.word	0x00000ee0


	//   ....[21]....
        /*028c*/ 	.word	0x00001050


	//   ....[22]....
        /*0290*/ 	.word	0x00001060


	//   ....[23]....
        /*0294*/ 	.word	0x000010b0


	//   ....[24]....
        /*0298*/ 	.word	0x000010c0


	//   ....[25]....
        /*029c*/ 	.word	0x00001110


	//   ....[26]....
        /*02a0*/ 	.word	0x00001120


	//   ....[27]....
        /*02a4*/ 	.word	0x00001170


	//   ....[28]....
        /*02a8*/ 	.word	0x00001180


	//   ....[29]....
        /*02ac*/ 	.word	0x000011d0


	//   ....[30]....
        /*02b0*/ 	.word	0x000011e0


	//   ....[31]....
        /*02b4*/ 	.word	0x00001750


	//   ....[32]....
        /*02b8*/ 	.word	0x00001760


	//   ....[33]....
        /*02bc*/ 	.word	0x000017b0


	//   ....[34]....
        /*02c0*/ 	.word	0x000017c0


	//   ....[35]....
        /*02c4*/ 	.word	0x00001810


	//   ....[36]....
        /*02c8*/ 	.word	0x00001820


	//   ....[37]....
        /*02cc*/ 	.word	0x00001870


	//   ....[38]....
        /*02d0*/ 	.word	0x00001880


	//   ....[39]....
        /*02d4*/ 	.word	0x000018d0


	//   ....[40]....
        /*02d8*/ 	.word	0x000018e0


	//   ....[41]....
        /*02dc*/ 	.word	0x00001970


	//   ....[42]....
        /*02e0*/ 	.word	0x00001980


	//   ....[43]....
        /*02e4*/ 	.word	0x000019d0


	//   ....[44]....
        /*02e8*/ 	.word	0x000019e0


	//   ....[45]....
        /*02ec*/ 	.word	0x00001a30


	//   ....[46]....
        /*02f0*/ 	.word	0x00001a40


	//   ....[47]....
        /*02f4*/ 	.word	0x00001a90


	//   ....[48]....
        /*02f8*/ 	.word	0x00001aa0


	//   ....[49]....
        /*02fc*/ 	.word	0x00001af0


	//   ....[50]....
        /*0300*/ 	.word	0x00001b00


	//   ....[51]....
        /*0304*/ 	.word	0x00001ba0


	//   ....[52]....
        /*0308*/ 	.word	0x00001bb0


	//   ....[53]....
        /*030c*/ 	.word	0x00001c00


	//   ....[54]....
        /*0310*/ 	.word	0x00001c10


	//   ....[55]....
        /*0314*/ 	.word	0x00001c60


	//   ....[56]....
        /*0318*/ 	.word	0x00001c70


	//   ....[57]....
        /*031c*/ 	.word	0x00001cc0


	//   ....[58]....
        /*0320*/ 	.word	0x00001cd0


	//   ....[59]....
        /*0324*/ 	.word	0x00001d20


	//   ....[60]....
        /*0328*/ 	.word	0x00001d30


	//   ....[61]....
        /*032c*/ 	.word	0x00001dc0


	//   ....[62]....
        /*0330*/ 	.word	0x00001dd0


	//   ....[63]....
        /*0334*/ 	.word	0x00001e20


	//   ....[64]....
        /*0338*/ 	.word	0x00001e30


	//   ....[65]....
        /*033c*/ 	.word	0x00001e80


	//   ....[66]....
        /*0340*/ 	.word	0x00001e90


	//   ....[67]....
        /*0344*/ 	.word	0x00001ef0


	//   ....[68]....
        /*0348*/ 	.word	0x00001f00


	//   ....[69]....
        /*034c*/ 	.word	0x00001f70


	//   ....[70]....
        /*0350*/ 	.word	0x00001fa0


	//   ....[71]....
        /*0354*/ 	.word	0x00002210


	//   ....[72]....
        /*0358*/ 	.word	0x00002230


	//   ....[73]....
        /*035c*/ 	.word	0x00002280


	//   ....[74]....
        /*0360*/ 	.word	0x00002290


	//   ....[75]....
        /*0364*/ 	.word	0x000022e0


	//   ....[76]....
        /*0368*/ 	.word	0x000022f0


	//   ....[77]....
        /*036c*/ 	.word	0x00002340


	//   ....[78]....
        /*0370*/ 	.word	0x00002350


	//   ....[79]....
        /*0374*/ 	.word	0x000023a0


	//   ....[80]....
        /*0378*/ 	.word	0x000023b0


	//   ....[81]....
        /*037c*/ 	.word	0x00002610


	//   ....[82]....
        /*0380*/ 	.word	0x00002660


	//   ....[83]....
        /*0384*/ 	.word	0x00002680


	//   ....[84]....
        /*0388*/ 	.word	0x000026a0


	//   ....[85]....
        /*038c*/ 	.word	0x000026c0


	//----- nvinfo : EIATTR_VRC_CTA_INIT_COUNT
	.align		4
.L_4631:
        /*0390*/ 	.byte	0x02, 0x4a
	.zero		1
	.zero		1


	//----- nvinfo : EIATTR_EXIT_INSTR_OFFSETS
	.align		4
        /*0394*/ 	.byte	0x04, 0x1c
        /*0396*/ 	.short	(.L_4633 - .L_4632)


	//   ....[0]....
.L_4632:
        /*0398*/ 	.word	0x000029f0


	//----- nvinfo : EIATTR_CRS_STACK_SIZE
	.align		4
.L_4633:
        /*039c*/ 	.byte	0x04, 0x1e
        /*039e*/ 	.short	(.L_4635 - .L_4634)
.L_4634:
        /*03a0*/ 	.word	0x00000000


	//----- nvinfo : EIATTR_CBANK_PARAM_SIZE
	.align		4
.L_4635:
        /*03a4*/ 	.byte	0x03, 0x19
        /*03a6*/ 	.short	0x0060


	//----- nvinfo : EIATTR_PARAM_CBANK
	.align		4
        /*03a8*/ 	.byte	0x04, 0x0a
        /*03aa*/ 	.short	(.L_4637 - .L_4636)
	.align		4
.L_4636:
        /*03ac*/ 	.word	index@(.nv.constant0._ZN4vllm3moe44grouped_topk_fused_small_expert_count_kernelIf6__halfiLNS0_11ScoringFuncE1ELi512ELb0ELi8EEEvPT_PfPT1_PKT0_llllllbd)
        /*03b0*/ 	.short	0x0380
        /*03b2*/ 	.short	0x0060


	//----- nvinfo : EIATTR_SW_WAR
	.align		4
.L_4637:
        /*03b4*/ 	.byte	0x04, 0x36
        /*03b6*/ 	.short	(.L_4639 - .L_4638)
.L_4638:
        /*03b8*/ 	.word	0x00000008
.L_4639:


//--------------------- .nv.info._ZN4vllm3moe44grouped_topk_fused_small_expert_count_kernelIf6__halfiLNS0_11ScoringFuncE1ELi512ELb0ELi22EEEvPT_PfPT1_PKT0_llllllbd --------------------------
	.section	.nv.info._ZN4vllm3moe44grouped_topk_fused_small_expert_count_kernelIf6__halfiLNS0_11ScoringFuncE1ELi512ELb0ELi22EEEvPT_PfPT1_PKT0_llllllbd,"",@"SHT_CUDA_INFO"
	.sectionflags	@""
	.align	4


	//----- nvinfo : EIATTR_CUDA_API_VERSION
	.align		4
        /*0000*/ 	.byte	0x04, 0x37
        /*0002*/ 	.short	(.L_4641 - .L_4640)
.L_4640:
        /*0004*/ 	.word	0x00000082


	//----- nvinfo : EIATTR_KPARAM_INFO
	.align		4
.L_4641:
        /*0008*/ 	.byte	0x04, 0x17
        /*000a*/ 	.short	(.L_4643 - .L_4642)
.L_4642:
        /*000c*/ 	.word	0x00000000
        /*0010*/ 	.short	0x000b
        /*0012*/ 	.short	0x0058
        /*0014*/ 	.byte	0x00, 0xf0, 0x21, 0x00


	//----- nvinfo : EIATTR_KPARAM_INFO
	.align		4
.L_4643:
        /*0018*/ 	.byte	0x04, 0x17
        /*001a*/ 	.short	(.L_4645 - .L_4644)
.L_4644:
        /*001c*/ 	.word	0x00000000
        /*0020*/ 	.short	0x000a
        /*0022*/ 	.short	0x0050
        /*0024*/ 	.byte	0x00, 0xf0, 0x05, 0x00


	//----- nvinfo : EIATTR_KPARAM_INFO
	.align		4
.L_4645:
        /*0028*/ 	.byte	0x04, 0x17
        /*002a*/ 	.short	(.L_4647 - .L_4646)
.L_4646:
        /*002c*/ 	.word	0x00000000
        /*0030*/ 	.short	0x0009
        /*0032*/ 	.short	0x0048
        /*0034*/ 	.byte	0x00, 0xf0, 0x21, 0x00


	//----- nvinfo : EIATTR_KPARAM_INFO
	.align		4
.L_4647:
        /*0038*/ 	.byte	0x04, 0x17
        /*003a*/ 	.short	(.L_4649 - .L_4648)
.L_4648:
        /*003c*/ 	.word	0x00000000
        /*0040*/ 	.short	0x0008
        /*0042*/ 	.short	0x0040
        /*0044*/ 	.byte	0x00, 0xf0, 0x21, 0x00


	//----- nvinfo : EIATTR_KPARAM_INFO
	.align		4
.L_4649:
        /*0048*/ 	.byte	0x04, 0x17
        /*004a*/ 	.short	(.L_4651 - .L_4650)
.L_4650:
        /*004c*/ 	.word	0x00000000
        /*0050*/ 	.short	0x0007
        /*0052*/ 	.short	0x0038
        /*0054*/ 	.byte	0x00, 0xf0, 0x21, 0x00


	//----- nvinfo : EIATTR_KPARAM_INFO
	.align		4
.L_4651:
        /*0058*/ 	.byte	0x04, 0x17
        /*005a*/ 	.short	(.L_4653 - .L_4652)
.L_4652:
        /*005c*/ 	.word	0x00000000
        /*0060*/ 	.short	0x0006
        /*0062*/ 	.short	0x0030
        /*0064*/ 	.byte	0x00, 0xf0, 0x21, 0x00


	//----- nvinfo : EIATTR_KPARAM_INFO
	.align		4
.L_4653:
        /*0068*/ 	.byte	0x04, 0x17
        /*006a*/ 	.short	(.L_4655 - .L_4654)
.L_4654:
        /*006c*/ 	.word	0x00000000
        /*0070*/ 	.short	0x0005
        /*0072*/ 	.short	0x0028
        /*0074*/ 	.byte	0x00, 0xf0, 0x21, 0x00


	//----- nvinfo : EIATTR_KPARAM_INFO
	.align		4
.L_4655:
        /*0078*/ 	.byte	0x04, 0x17
        /*007a*/ 	.short	(.L_4657 - .L_4656)
.L_4656:
        /*007c*/ 	.word	0x00000000
        /*0080*/ 	.short	0x0004
        /*0082*/ 	.short	0x0020
        /*0084*/ 	.byte	0x00, 0xf0, 0x21, 0x00


	//----- nvinfo : EIATTR_KPARAM_INFO
	.align		4
.L_4657:
        /*0088*/ 	.byte	0x04, 0x17
        /*008a*/ 	.short	(.L_4659 - .L_4658)
.L_4658:
        /*008c*/ 	.word	0x00000000
        /*0090*/ 	.short	0x0003
        /*0092*/ 	.short	0x0018
        /*0094*/ 	.byte	0x00, 0xf5, 0x21, 0x00


	//----- nvinfo : EIATTR_KPARAM_INFO
	.align		4
.L_4659:
        /*0098*/ 	.byte	0x04, 0x17
        /*009a*/ 	.short	(.L_4661 - .L_4660)
.L_4660:
        /*009c*/ 	.word	0x00000000
        /*00a0*/ 	.short	0x0002
        /*00a2*/ 	.short	0x0010
        /*00a4*/ 	.byte	0x00, 0xf5, 0x21, 0x00


	//----- nvinfo : EIATTR_KPARAM_INFO
	.align		4
.L_4661:
        /*00a8*/ 	.byte	0x04, 0x17
        /*00aa*/ 	.short	(.L_4663 - .L_4662)
.L_4662:
        /*00ac*/ 	.word	0x00000000
        /*00b0*/ 	.short	0x0001
        /*00b2*/ 	.short	0x0008
        /*00b4*/ 	.byte	0x00, 0xf5, 0x21, 0x00


	//----- nvinfo : EIATTR_KPARAM_INFO
	.align		4
.L_4663:
        /*00b8*/ 	.byte	0x04, 0x17
        /*00ba*/ 	.short	(.L_4665 - .L_4664)
.L_4664:
        /*00bc*/ 	.word	0x00000000
        /*00c0*/ 	.short	0x0000
        /*00c2*/ 	.short	0x0000
        /*00c4*/ 	.byte	0x00, 0xf5, 0x21, 0x00


	//----- nvinfo : EIATTR_SPARSE_MMA_MASK
	.align		4
.L_4665:
        /*00c8*/ 	.byte	0x03, 0x50
        /*00ca*/ 	.short	0x0000


	//----- nvinfo : EIATTR_MAXREG_COUNT
	.align		4
        /*00cc*/ 	.byte	0x03, 0x1b
        /*00ce*/ 	.short	0x00ff


	//----- nvinfo : EIATTR_NUM_BARRIERS
	.align		4
        /*00d0*/ 	.byte	0x02, 0x4c
        /*00d2*/ 	.byte	0x01
	.zero		1


	//----- nvinfo : EIATTR_MERCURY_ISA_VERSION
	.align		4
        /*00d4*/ 	.byte	0x03, 0x5f
        /*00d6*/ 	.short	0x0101


	//----- nvinfo : EIATTR_COOP_GROUP_MASK_REGIDS
	.align		4
        /*00d8*/ 	.byte	0x04, 0x29
        /*00da*/ 	.short	(.L_4667 - .L_4666)


	//   ....[0]....
.L_4666:
        /*00dc*/ 	.word	0xffffffff


	//   ....[1]....
        /*00e0*/ 	.word	0xffffffff


	//   ....[2]....
        /*00e4*/ 	.word	0xffffffff


	//   ....[3]....
        /*00e8*/ 	.word	0xffffffff


	//   ....[4]....
        /*00ec*/ 	.word	0xffffffff


	//   ....[5]....
        /*00f0*/ 	.word	0xffffffff


	//   ....[6]....
        /*00f4*/ 	.word	0xffffffff


	//   ....[7]....
        /*00f8*/ 	.word	0xffffffff


	//   ....[8]....
        /*00fc*/ 	.word	0xffffffff


	//   ....[9]....
        /*0100*/ 	.word	0xffffffff


	//   ....[10]....
        /*0104*/ 	.word	0xffffffff


	//   ....[11]....
        /*0108*/ 	.word	0xffffffff


	//   ....[12]....
        /*010c*/ 	.word	0xffffffff


	//   ....[13]....
        /*0110*/ 	.word	0xffffffff


	//   ....[14]....
        /*0114*/ 	.word	0xffffffff


	//   ....[15]....
        /*0118*/ 	.word	0xffffffff


	//   ....[16]....
        /*011c*/ 	.word	0xffffffff


	//   ....[17]....
        /*0120*/ 	.word	0xffffffff


	//   ....[18]....
        /*0124*/ 	.word	0xffffffff


	//   ....[19]....
        /*0128*/ 	.word	0xffffffff


	//   ....[20]....
        /*012c*/ 	.word	0xffffffff


	//   ....[21]....
        /*0130*/ 	.word	0xffffffff


	//   ....[22]....
        /*0134*/ 	.word	0xffffffff


	//   ....[23]....
        /*0138*/ 	.word	0xffffffff


	//   ....[24]....
        /*013c*/ 	.word	0xffffffff


	//   ....[25]....
        /*0140*/ 	.word	0xffffffff


	//   ....[26]....
        /*0144*/ 	.word	0xffffffff


	//   ....[27]....
        /*0148*/ 	.word	0xffffffff


	//   ....[28]....
        /*014c*/ 	.word	0xffffffff


	//   ....[29]....
        /*0150*/ 	.word	0xffffffff


	//   ....[30]....
        /*0154*/ 	.word	0xffffffff


	//   ....[31]....
        /*0158*/ 	.word	0xffffffff


	//   ....[32]....
        /*015c*/ 	.word	0xffffffff


	//   ....[33]....
        /*0160*/ 	.word	0xffffffff


	//   ....[34]....
        /*0164*/ 	.word	0xffffffff


	//   ....[35]....
        /*0168*/ 	.word	0xffffffff


	//   ....[36]....
        /*016c*/ 	.word	0xffffffff


	//   ....[37]....
        /*0170*/ 	.word	0xffffffff


	//   ....[38]....
        /*0174*/ 	.word	0xffffffff


	//   ....[39]....
        /*0178*/ 	.word	0xffffffff


	//   ....[40]....
        /*017c*/ 	.word	0xffffffff


	//   ....[41]....
        /*0180*/ 	.word	0xffffffff


	//   ....[42]....
        /*0184*/ 	.word	0xffffffff


	//   ....[43]....
        /*0188*/ 	.word	0xffffffff


	//   ....[44]....
        /*018c*/ 	.word	0xffffffff


	//   ....[45]....
        /*0190*/ 	.word	0xffffffff


	//   ....[46]....
        /*0194*/ 	.word	0xffffffff


	//   ....[47]....
        /*0198*/ 	.word	0xffffffff


	//   ....[48]....
        /*019c*/ 	.word	0xffffffff


	//   ....[49]....
        /*01a0*/ 	.word	0xffffffff


	//   ....[50]....
        /*01a4*/ 	.word	0xffffffff


	//   ....[51]....
        /*01a8*/ 	.word	0xffffffff


	//   ....[52]....
        /*01ac*/ 	.word	0xffffffff


	//   ....[53]....
        /*01b0*/ 	.word	0xffffffff


	//   ....[54]....
        /*01b4*/ 	.word	0xffffffff


	//   ....[55]....
        /*01b8*/ 	.word	0xffffffff


	//   ....[56]....
        /*01bc*/ 	.word	0xffffffff


	//   ....[57]....
        /*01c0*/ 	.word	0xffffffff


	//   ....[58]....
        /*01c4*/ 	.word	0xffffffff


	//   ....[59]....
        /*01c8*/ 	.word	0xffffffff


	//   ....[60]....
        /*01cc*/ 	.word	0xffffffff


	//   ....[61]....
        /*01d0*/ 	.word	0xffffffff


	//   ....[62]....
        /*01d4*/ 	.word	0xffffffff


	//   ....[63]....
        /*01d8*/ 	.word	0xffffffff


	//   ....[64]....
        /*01dc*/ 	.word	0xffffffff


	//   ....[65]....
        /*01e0*/ 	.word	0xffffffff


	//   ....[66]....
        /*01e4*/ 	.word	0xffffffff


	//   ....[67]....
        /*01e8*/ 	.word	0xffffffff


	//   ....[68]....
        /*01ec*/ 	.word	0xffffffff


	//   ....[69]....
        /*01f0*/ 	.word	0xffffffff


	//   ....[70]....
        /*01f4*/ 	.word	0xffffffff


	//   ....[71]....
        /*01f8*/ 	.word	0xffffffff


	//   ....[72]....
        /*01fc*/ 	.word	0xffffffff


	//   ....[73]....
        /*0200*/ 	.word	0xffffffff


	//   ....[74]....
        /*0204*/ 	.word	0xffffffff


	//   ....[75]....
        /*0208*/ 	.word	0xffffffff


	//   ....[76]....
        /*020c*/ 	.word	0xffffffff


	//   ....[77]....
        /*0210*/ 	.word	0xffffffff


	//   ....[78]....
        /*0214*/ 	.word	0xffffffff


	//   ....[79]....
        /*0218*/ 	.word	0xffffffff


	//   ....[80]....
        /*021c*/ 	.word	0xffffffff


	//   ....[81]....
        /*0220*/ 	.word	0xffffffff


	//   ....[82]....
        /*0224*/ 	.word	0xffffffff


	//   ....[83]....
        /*0228*/ 	.word	0xffffffff


	//   ....[84]....
        /*022c*/ 	.word	0xffffffff


	//   ....[85]....
        /*0230*/ 	.word	0xffffffff


	//----- nvinfo : EIATTR_COOP_GROUP_INSTR_OFFSETS
	.align		4
.L_4667:
        /*0234*/ 	.byte	0x04, 0x28
        /*0236*/ 	.short	(.L_4669 - .L_4668)


	//   ....[0]....
.L_4668:
        /*0238*/ 	.word	0x000000b0


	//   ....[1]....
        /*023c*/ 	.word	0x00000a40


	//   ....[2]....
        /*0240*/ 	.word	0x00000a70


	//   ....[3]....
        /*0244*/ 	.word	0x00000af0


	//   ....[4]....
        /*0248*/ 	.word	0x00000b00


	//   ....[5]....
        /*024c*/ 	.word	0x00000b50


	//   ....[6]....
        /*0250*/ 	.word	0x00000b60


	//   ....[7]....
        /*0254*/ 	.word	0x00000bb0


	//   ....[8]....
        /*0258*/ 	.word	0x00000bc0


	//   ....[9]....
        /*025c*/ 	.word	0x00000c10


	//   ....[10]....
        /*0260*/ 	.word	0x00000c20


	//   ....[11]....
        /*0264*/ 	.word	0x00000cd0


	//   ....[12]....
        /*0268*/ 	.word	0x00000d00


	//   ....[13]....
        /*026c*/ 	.word	0x00000d80


	//   ....[14]....
        /*0270*/ 	.word	0x00000d90


	//   ....[15]....
        /*0274*/ 	.word	0x00000de0


	//   ....[16]....
        /*0278*/ 	.word	0x00000df0


	//   ....[17]....
        /*027c*/ 	.word	0x00000e50


	//   ....[18]....
        /*0280*/ 	.word	0x00000e70


	//   ....[19]....
        /*0284*/ 	.word	0x00000ed0


	//   ....[20]....
        /*0288*/ 	.word	0x00000ee0


	//   ....[21]....
        /*028c*/ 	.word	0x00001050


	//   ....[22]....
        /*0290*/ 	.word	0x00001060


	//   ....[23]....
        /*0294*/ 	.word	0x000010b0


	//   ....[24]....
        /*0298*/ 	.word	0x000010c0


	//   ....[25]....
        /*029c*/ 	.word	0x00001110


	//   ....[26]....
        /*02a0*/ 	.word	0x00001120


	//   ....[27]....
        /*02a4*/ 	.word	0x00001170


	//   ....[28]....
        /*02a8*/ 	.word	0x00001180


	//   ....[29]....
        /*02ac*/ 	.word	0x000011d0


	//   ....[30]....
        /*02b0*/ 	.word	0x000011e0


	//   ....[31]....
        /*02b4*/ 	.word	0x000019d0


	//   ....[32]....
        /*02b8*/ 	.word	0x00001a00


	//   ....[33]....
        /*02bc*/ 	.word	0x00001a60


	//   ....[34]....
        /*02c0*/ 	.word	0x00001a70


	//   ....[35]....
        /*02c4*/ 	.word	0x00001ac0


	//   ....[36]....
        /*02c8*/ 	.word	0x00001ad0


	//   ....[37]....
        /*02cc*/ 	.word	0x00001b20


	//   ....[38]....
        /*02d0*/ 	.word	0x00001b30


	//   ....[39]....
        /*02d4*/ 	.word	0x00001b80


	//   ....[40]....
        /*02d8*/ 	.word	0x00001b90


	//   ....[41]....
        /*02dc*/ 	.word	0x00001c60


	//   ....[42]....
        /*02e0*/ 	.word	0x00001c90


	//   ....[43]....
        /*02e4*/ 	.word	0x00001d00


	//   ....[44]....
        /*02e8*/ 	.word	0x00001d10


	//   ....[45]....
        /*02ec*/ 	.word	0x00001d60


	//   ....[46]....
        /*02f0*/ 	.word	0x00001d70


	//   ....[47]....
        /*02f4*/ 	.word	0x00001dc0


	//   ....[48]....
        /*02f8*/ 	.word	0x00001dd0


	//   ....[49]....
        /*02fc*/ 	.word	0x00001e30


	//   ....[50]....
        /*0300*/ 	.word	0x00001e50


	//   ....[51]....
        /*0304*/ 	.word	0x00001f20


	//   ....[52]....
        /*0308*/ 	.word	0x00001f40


	//   ....[53]....
        /*030c*/ 	.word	0x00001fa0


	//   ....[54]....
        /*0310*/ 	.word	0x00001fc0


	//   ....[55]....
        /*0314*/ 	.word	0x00002020


	//   ....[56]....
        /*0318*/ 	.word	0x00002030


	//   ....[57]....
        /*031c*/ 	.word	0x00002080


	//   ....[58]....
        /*0320*/ 	.word	0x00002090


	//   ....[59]....
        /*0324*/ 	.word	0x000020f0


	//   ....[60]....
        /*0328*/ 	.word	0x00002120


	//   ....[61]....
        /*032c*/ 	.word	0x000021e0


	//   ....[62]....
        /*0330*/ 	.word	0x000021f0


	//   ....[63]....
        /*0334*/ 	.word	0x00002250


	//   ....[64]....
        /*0338*/ 	.word	0x00002270


	//   ....[65]....
        /*033c*/ 	.word	0x000022d0


	//   ....[66]....
        /*0340*/ 	.word	0x000022e0


	//   ....[67]....
        /*0344*/ 	.word	0x00002330


	//   ....[68]....
        /*0348*/ 	.word	0x00002340


	//   ....[69]....
        /*034c*/ 	.word	0x00002390


	//   ....[70]....
        /*0350*/ 	.word	0x000023a0


	//   ....[71]....
        /*0354*/ 	.word	0x00002580


	//   ....[72]....
        /*0358*/ 	.word	0x000025b0


	//   ....[73]....
        /*035c*/ 	.word	0x00002610


	//   ....[74]....
        /*0360*/ 	.word	0x00002620


	//   ....[75]....
        /*0364*/ 	.word	0x00002670


	//   ....[76]....
        /*0368*/ 	.word	0x00002680


	//   ....[77]....
        /*036c*/ 	.word	0x000026d0


	//   ....[78]....
        /*0370*/ 	.word	0x000026e0


	//   ....[79]....
        /*0374*/ 	.word	0x00002730


	//   ....[80]....
        /*0378*/ 	.word	0x00002740


	//   ....[81]....
        /*037c*/ 	.word	0x000029b0


	//   ....[82]....
        /*0380*/ 	.word	0x00002a00


	//   ....[83]....
        /*0384*/ 	.word	0x00002a20


	//   ....[84]....
        /*0388*/ 	.word	0x00002a40


	//   ....[85]....
        /*038c*/ 	.word	0x00002a60


	//----- nvinfo : EIATTR_VRC_CTA_INIT_COUNT
	.align		4
.L_4669:
        /*0390*/ 	.byte	0x02, 0x4a
	.zero		1
	.zero		1


	//----- nvinfo : EIATTR_EXIT_INSTR_OFFSETS
	.align		4
        /*0394*/ 	.byte	0x04, 0x1c
        /*0396*/ 	.short	(.L_4671 - .L_4670)


	//   ....[0]....
.L_4670:
        /*0398*/ 	.word	0x00002d90


	//----- nvinfo : EIATTR_CRS_STACK_SIZE
	.align		4
.L_4671:
        /*039c*/ 	.byte	0x04, 0x1e
        /*039e*/ 	.short	(.L_4673 - .L_4672)
.L_4672:
        /*03a0*/ 	.word	0x00000000


	//----- nvinfo : EIATTR_CBANK_PARAM_SIZE
	.align		4
.L_4673:
        /*03a4*/ 	.byte	0x03, 0x19
        /*03a6*/ 	.short	0x0060


	//----- nvinfo : EIATTR_PARAM_CBANK
	.align		4
        /*03a8*/ 	.byte	0x04, 0x0a
        /*03aa*/ 	.short	(.L_4675 - .L_4674)
	.align		4
.L_4674:
        /*03ac*/ 	.word	index@(.nv.constant0._ZN4vllm3moe44grouped_topk_fused_small_expert_count_kernelIf6__halfiLNS0_11ScoringFuncE1ELi512ELb0ELi22EEEvPT_PfPT1_PKT0_llllllbd)
        /*03b0*/ 	.short	0x0380
        /*03b2*/ 	.short	0x0060


	//----- nvinfo : EIATTR_SW_WAR
	.align		4
.L_4675:
        /*03b4*/ 	.byte	0x04, 0x36
        /*03b6*/ 	.short	(.L_4677 - .L_4676)
.L_4676:
        /*03b8*/ 	.word	0x00000008
.L_4677:


//--------------------- .nv.info._ZN4vllm3moe44grouped_topk_fused_small_expert_count_kernelIf6__halfiLNS0_11ScoringFuncE1ELi256ELb1ELi8EEEvPT_PfPT1_PKT0_llllllbd --------------------------
	.section	.nv.info._ZN4vllm3moe44grouped_topk_fused_small_expert_count_kernelIf6__halfiLNS0_11ScoringFuncE1ELi256ELb1ELi8EEEvPT_PfPT1_PKT0_llllllbd,"",@"SHT_CUDA_INFO"
	.sectionflags	@""
	.align	4


	//----- nvinfo : EIATTR_CUDA_API_VERSION
	.align		4
        /*0000*/ 	.byte	0x04, 0x37
        /*0002*/ 	.short	(.L_4679 - .L_4678)
.L_4678:
        /*0004*/ 	.word	0x00000082


	//----- nvinfo : EIATTR_KPARAM_INFO
	.align		4
.L_4679:
        /*0008*/ 	.byte	0x04, 0x17
        /*000a*/ 	.short	(.L_4681 - .L_4680)
.L_4680:
        /*000c*/ 	.word	0x00000000
        /*0010*/ 	.short	0x000b
        /*0012*/ 	.short	0x0058
        /*0014*/ 	.byte	0x00, 0xf0, 0x21, 0x00


	//----- nvinfo : EIATTR_KPARAM_INFO
	.align		4
.L_4681:
        /*0018*/ 	.byte	0x04, 0x17
        /*001a*/ 	.short	(.L_4683 - .L_4682)
.L_4682:
        /*001c*/ 	.word	0x00000000
        /*0020*/ 	.short	0x000a
        /*0022*/ 	.short	0x0050
        /*0024*/ 	.byte	0x00, 0xf0, 0x05, 0x00


	//----- nvinfo : EIATTR_KPARAM_INFO
	.align		4
.L_4683:
        /*0028*/ 	.byte	0x04, 0x17
        /*002a*/ 	.short	(.L_4685 - .L_4684)
.L_4684:
        /*002c*/ 	.word	0x00000000
        /*0030*/ 	.short	0x0009
        /*0032*/ 	.short	0x0048
        /*0034*/ 	.byte	0x00, 0xf0, 0x21, 0x00


	//----- nvinfo : EIATTR_KPARAM_INFO
	.align		4
.L_4685:
        /*0038*/ 	.byte	0x04, 0x17
        /*003a*/ 	.short	(.L_4687 - .L_4686)
.L_4686:
        /*003c*/ 	.word	0x00000000
        /*0040*/ 	.short	0x0008
        /*0042*/ 	.short	0x0040
        /*0044*/ 	.byte	0x00, 0xf0, 0x21, 0x00


	//----- nvinfo : EIATTR_KPARAM_INFO
	.align		4
.L_4687:
        /*0048*/ 	.byte	0x04, 0x17
        /*004a*/ 	.short	(.L_4689 - .L_4688)
.L_4688:
        /*004c*/ 	.word	0x00000000
        /*0050*/ 	.short	0x0007
        /*0052*/ 	.short	0x0038
        /*0054*/ 	.byte	0x00, 0xf0, 0x21, 0x00


	//----- nvinfo : EIATTR_KPARAM_INFO
	.align		4
.L_4689:
        /*0058*/ 	.byte	0x04, 0x17
        /*005a*/ 	.short	(.L_4691 - .L_4690)
.L_4690:
        /*005c*/ 	.word	0x00000000
        /*0060*/ 	.short	0x0006
        /*0062*/ 	.short	0x0030
        /*0064*/ 	.byte	0x00, 0xf0, 0x21, 0x00


	//----- nvinfo : EIATTR_KPARAM_INFO
	.align		4
.L_4691:
        /*0068*/ 	.byte	0x04, 0x17
        /*006a*/ 	.short	(.L_4693 - .L_4692)
.L_4692:
        /*006c*/ 	.word	0x00000000
        /*0070*/ 	.short	0x0005
        /*0072*/ 	.short	0x0028
        /*0074*/ 	.byte	0x00, 0xf0, 0x21, 0x00


	//----- nvinfo : EIATTR_KPARAM_INFO
	.align		4
.L_4693:
        /*0078*/ 	.byte	0x04, 0x17
        /*007a*/ 	.short	(.L_4695 - .L_4694)
.L_4694:
        /*007c*/ 	.word	0x00000000
        /*0080*/ 	.short	0x0004
        /*0082*/ 	.short	0x0020
        /*0084*/ 	.byte	0x00, 0xf0, 0x21, 0x00


	//----- nvinfo : EIATTR_KPARAM_INFO
	.align		4
.L_4695:
        /*0088*/ 	.byte	0x04, 0x17
        /*008a*/ 	.short	(.L_4697 - .L_4696)
.L_4696:
        /*008c*/ 	.word	0x00000000
        /*0090*/ 	.short	0x0003
        /*0092*/ 	.short	0x0018
        /*0094*/ 	.byte	0x00, 0xf5, 0x21, 0x00


	//----- nvinfo : EIATTR_KPARAM_INFO
	.align		4
.L_4697:
        /*0098*/ 	.byte	0x04, 0x17
        /*009a*/ 	.short	(.L_4699 - .L_4698)
.L_4698:
        /*009c*/ 	.word	0x00000000
        /*00a0*/ 	.short	0x0002
        /*00a2*/ 	.short	0x0010
        /*00a4*/ 	.byte	0x00, 0xf5, 0x21, 0x00


	//----- nvinfo : EIATTR_KPARAM_INFO
	.align		4
.L_4699:
        /*00a8*/ 	.byte	0x04, 0x17
        /*00aa*/ 	.short	(.L_4701 - .L_4700)
.L_4700:
        /*00ac*/ 	.word	0x00000000
        /*00b0*/ 	.short	0x0001
        /*00b2*/ 	.short	0x0008
        /*00b4*/ 	.byte	0x00, 0xf5, 0x21, 0x00


	//----- nvinfo : EIATTR_KPARAM_INFO
	.align		4
.L_4701:
        /*00b8*/ 	.byte	0x04, 0x17
        /*00ba*/ 	.short	(.L_4703 - .L_4702)
.L_4702:
        /*00bc*/ 	.word	0x00000000
        /*00c0*/ 	.short	0x0000
        /*00c2*/ 	.short	0x0000
        /*00c4*/ 	.byte	0x00, 0xf5, 0x21, 0x00


	//----- nvinfo : EIATTR_SPARSE_MMA_MASK
	.align		4
.L_4703:
        /*00c8*/ 	.byte	0x03, 0x50
        /*00ca*/ 	.short	0x0000


	//----- nvinfo : EIATTR_MAXREG_COUNT
	.align		4
        /*00cc*/ 	.byte	0x03, 0x1b
        /*00ce*/ 	.short	0x00ff


	//----- nvinfo : EIATTR_NUM_BARRIERS
	.align		4
        /*00d0*/ 	.byte	0x02, 0x4c
        /*00d2*/ 	.byte	0x01
	.zero		1


	//----- nvinfo : EIATTR_MERCURY_ISA_VERSION
	.align		4
        /*00d4*/ 	.byte	0x03, 0x5f
        /*00d6*/ 	.short	0x0101


	//----- nvinfo : EIATTR_COOP_GROUP_MASK_REGIDS
	.align		4
        /*00d8*/ 	.byte	0x04, 0x29
        /*00da*/ 	.short	(.L_4705 - .L_4704)


	//   ....[0]....
.L_4704:
        /*00dc*/ 	.word	0xffffffff


	//   ....[1]....
        /*00e0*/ 	.word	0xffffffff


	//   ....[2]....
        /*00e4*/ 	.word	0xffffffff


	//   ....[3]....
        /*00e8*/ 	.word	0xffffffff


	//   ....[4]....
        /*00ec*/ 	.word	0xffffffff


	//   ....[5]....
        /*00f0*/ 	.word	0xffffffff


	//   ....[6]....
        /*00f4*/ 	.word	0xffffffff


	//   ....[7]....
        /*00f8*/ 	.word	0xffffffff


	//   ....[8]....
        /*00fc*/ 	.word	0xffffffff


	//   ....[9]....
        /*0100*/ 	.word	0xffffffff


	//   ....[10]....
        /*0104*/ 	.word	0xffffffff


	//   ....[11]....
        /*0108*/ 	.word	0xffffffff


	//   ....[12]....
        /*010c*/ 	.word	0xffffffff


	//   ....[13]....
        /*0110*/ 	.word	0xffffffff


	//   ....[14]....
        /*0114*/ 	.word	0xffffffff


	//   ....[15]....
        /*0118*/ 	.word	0xffffffff


	//   ....[16]....
        /*011c*/ 	.word	0xffffffff


	//   ....[17]....
        /*0120*/ 	.word	0xffffffff


	//   ....[18]....
        /*0124*/ 	.word	0xffffffff


	//   ....[19]....
        /*0128*/ 	.word	0xffffffff


	//   ....[20]....
        /*012c*/ 	.word	0xffffffff


	//   ....[21]....
        /*0130*/ 	.word	0xffffffff


	//   ....[22]....
        /*0134*/ 	.word	0xffffffff


	//   ....[23]....
        /*0138*/ 	.word	0xffffffff


	//   ....[24]....
        /*013c*/ 	.word	0xffffffff


	//   ....[25]....
        /*0140*/ 	.word	0xffffffff


	//   ....[26]....
        /*0144*/ 	.word	0xffffffff


	//   ....[27]....
        /*0148*/ 	.word	0xffffffff


	//   ....[28]....
        /*014c*/ 	.word	0xffffffff


	//   ....[29]....
        /*0150*/ 	.word	0xffffffff


	//   ....[30]....
        /*0154*/ 	.word	0xffffffff


	//   ....[31]....
        /*0158*/ 	.word	0xffffffff


	//   ....[32]....
        /*015c*/ 	.word	0xffffffff


	//   ....[33]....
        /*0160*/ 	.word	0xffffffff


	//   ....[34]....
        /*0164*/ 	.word	0xffffffff


	//   ....[35]....
        /*0168*/ 	.word	0xffffffff


	//   ....[36]....
        /*016c*/ 	.word	0xffffffff


	//   ....[37]....
        /*0170*/ 	.word	0xffffffff


	//   ....[38]....
        /*0174*/ 	.word	0xffffffff


	//   ....[39]....
        /*0178*/ 	.word	0xffffffff


	//   ....[40]....
        /*017c*/ 	.word	0xffffffff


	//   ....[41]....
        /*0180*/ 	.word	0xffffffff


	//   ....[42]....
        /*0184*/ 	.word	0xffffffff


	//   ....[43]....
        /*0188*/ 	.word	0xffffffff


	//   ....[44]....
        /*018c*/ 	.word	0xffffffff


	//   ....[45]....
        /*0190*/ 	.word	0xffffffff


	//   ....[46]....
        /*0194*/ 	.word	0xffffffff


	//   ....[47]....
        /*0198*/ 	.word	0xffffffff


	//   ....[48]....
        /*019c*/ 	.word	0xffffffff


	//   ....[49]....
        /*01a0*/ 	.word	0xffffffff


	//   ....[50]....
        /*01a4*/ 	.word	0xffffffff


	//   ....[51]....
        /*01a8*/ 	.word	0xffffffff


	//   ....[52]....
        /*01ac*/ 	.word	0xffffffff


	//   ....[53]....
        /*01b0*/ 	.word	0xffffffff


	//   ....[54]....
        /*01b4*/ 	.word	0xffffffff


	//   ....[55]....
        /*01b8*/ 	.word	0xffffffff


	//   ....[56]....
        /*01bc*/ 	.word	0xffffffff


	//   ....[57]....
        /*01c0*/ 	.word	0xffffffff


	//   ....[58]....
        /*01c4*/ 	.word	0xffffffff


	//   ....[59]....
        /*01c8*/ 	.word	0xffffffff


	//   ....[60]....
        /*01cc*/ 	.word	0xffffffff


	//   ....[61]....
        /*01d0*/ 	.word	0xffffffff


	//   ....[62]....
        /*01d4*/ 	.word	0xffffffff


	//   ....[63]....
        /*01d8*/ 	.word	0xffffffff


	//   ....[64]....
        /*01dc*/ 	.word	0xffffffff


	//   ....[65]....
        /*01e0*/ 	.word	0xffffffff


	//   ....[66]....
        /*01e4*/ 	.word	0xffffffff


	//   ....[67]....
        /*01e8*/ 	.word	0xffffffff


	//   ....[68]....
        /*01ec*/ 	.word	0xffffffff


	//   ....[69]....
        /*01f0*/ 	.word	0xffffffff


	//   ....[70]....
        /*01f4*/ 	.word	0xffffffff


	//   ....[71]....
        /*01f8*/ 	.word	0xffffffff


	//   ....[72]....
        /*01fc*/ 	.word	0xffffffff


	//   ....[73]....
        /*0200*/ 	.word	0xffffffff


	//   ....[74]....
        /*0204*/ 	.word	0xffffffff


	//   ....[75]....
        /*0208*/ 	.word	0xffffffff


	//   ....[76]....
        /*020c*/ 	.word	0xffffffff


	//   ....[77]....
        /*0210*/ 	.word	0xffffffff


	//   ....[78]....
        /*0214*/ 	.word	0xffffffff


	//   ....[79]....
        /*0218*/ 	.word	0xffffffff


	//   ....[80]....
        /*021c*/ 	.word	0xffffffff


	//   ....[81]....
        /*0220*/ 	.word	0xffffffff


	//   ....[82]....
        /*0224*/ 	.word	0xffffffff


	//   ....[83]....
        /*0228*/ 	.word	0xffffffff


	//   ....[84]....
        /*022c*/ 	.word	0xffffffff


	//   ....[85]....
        /*0230*/ 	.word	0xffffffff


	//   ....[86]....
        /*0234*/ 	.word	0xffffffff


	//   ....[87]....
        /*0238*/ 	.word	0xffffffff


	//   ....[88]....
        /*023c*/ 	.word	0xffffffff


	//   ....[89]....
        /*0240*/ 	.word	0xffffffff


	//   ....[90]....
        /*0244*/ 	.word	0xffffffff


	//   ....[91]....
        /*0248*/ 	.word	0xffffffff


	//   ....[92]....
        /*024c*/ 	.word	0xffffffff


	//   ....[93]....
        /*0250*/ 	.word	0xffffffff


	//   ....[94]....
        /*0254*/ 	.word	0xffffffff


	//   ....[95]....
        /*0258*/ 	.word	0xffffffff


	//   ....[96]....
        /*025c*/ 	.word	0xffffffff


	//   ....[97]....
        /*0260*/ 	.word	0xffffffff


	//   ....[98]....
        /*0264*/ 	.word	0xffffffff


	//   ....[99]....
        /*0268*/ 	.word	0xffffffff


	//   ....[100]....
        /*026c*/ 	.word	0xffffffff


	//   ....[101]....
        /*0270*/ 	.word	0xffffffff


	//   ....[102]....
        /*0274*/ 	.word	0xffffffff


	//   ....[103]....
        /*0278*/ 	.word	0xffffffff


	//   ....[104]....
        /*027c*/ 	.word	0xffffffff


	//   ....[105]....
        /*0280*/ 	.word	0xffffffff


	//   ....[106]....
        /*0284*/ 	.word	0xffffffff


	//   ....[107]....
        /*0288*/ 	.word	0xffffffff


	//   ....[108]....
        /*028c*/ 	.word	0xffffffff


	//   ....[109]....
        /*0290*/ 	.word	0xffffffff


	//   ....[110]....
        /*0294*/ 	.word	0xffffffff


	//   ....[111]....
        /*0298*/ 	.word	0xffffffff


	//----- nvinfo : EIATTR_COOP_GROUP_INSTR_OFFSETS
	.align		4
.L_4705:
        /*029c*/ 	.byte	0x04, 0x28
        /*029e*/ 	.short	(.L_4707 - .L_4706)


	//   ....[0]....
.L_4706:
        /*02a0*/ 	.word	0x00000060


	//   ....[1]....
        /*02a4*/ 	.word	0x00000280


	//   ....[2]....
        /*02a8*/ 	.word	0x00000320


	//   ....[3]....
        /*02ac*/ 	.word	0x00000360


	//   ....[4]....
        /*02b0*/ 	.word	0x00000370


	//   ....[5]....
        /*02b4*/ 	.word	0x000003c0


	//   ....[6]....
        /*02b8*/ 	.word	0x000003d0


	//   ....[7]....
        /*02bc*/ 	.word	0x00000420


	//   ....[8]....
        /*02c0*/ 	.word	0x00000430


	//   ....[9]....
        /*02c4*/ 	.word	0x00000480


	//   ....[10]....
        /*02c8*/ 	.word	0x00000490


	//   ....[11]....
        /*02cc*/ 	.word	0x00000510


	//   ....[12]....
        /*02d0*/ 	.word	0x00000560


	//   ....[13]....
        /*02d4*/ 	.word	0x00000570


	//   ....[14]....
        /*02d8*/ 	.word	0x000005e0


	//   ....[15]....
        /*02dc*/ 	.word	0x00000600


	//   ....[16]....
        /*02e0*/ 	.word	0x00000650


	//   ....[17]....
        /*02e4*/ 	.word	0x00000660


	//   ....[18]....
        /*02e8*/ 	.word	0x000006d0


	//   ....[19]....
        /*02ec*/ 	.word	0x00000700


	//   ....[20]....
        /*02f0*/ 	.word	0x000009b0


	//   ....[21]....
        /*02f4*/ 	.word	0x000009c0


	//   ....[22]....
        /*02f8*/ 	.word	0x00000a10


	//   ....[23]....
        /*02fc*/ 	.word	0x00000a20


	//   ....[24]....
        /*0300*/ 	.word	0x00000a70


	//   ....[25]....
        /*0304*/ 	.word	0x00000a80


	//   ....[26]....
        /*0308*/ 	.word	0x00000ad0


	//   ....[27]....
        /*030c*/ 	.word	0x00000ae0


	//   ....[28]....
        /*0310*/ 	.word	0x00000b30


	//   ....[29]....
        /*0314*/ 	.word	0x00000b40


	//   ....[30]....
        /*0318*/ 	.word	0x00000bd0


	//   ....[31]....
        /*031c*/ 	.word	0x00000c10


	//   ....[32]....
        /*0320*/ 	.word	0x00000c20


	//   ....[33]....
        /*0324*/ 	.word	0x00000c70


	//   ....[34]....
        /*0328*/ 	.word	0x00000c80


	//   ....[35]....
        /*032c*/ 	.word	0x00000cd0


	//   ....[36]....
        /*0330*/ 	.word	0x00000ce0


	//   ....[37]....
        /*0334*/ 	.word	0x00000d30


	//   ....[38]....
        /*0338*/ 	.word	0x00000d40


	//   ....[39]....
        /*033c*/ 	.word	0x00000dc0


	//   ....[40]....
        /*0340*/ 	.word	0x00000e00


	//   ....[41]....
        /*0344*/ 	.word	0x00000e10


	//   ....[42]....
        /*0348*/ 	.word	0x00000e60


	//   ....[43]....
        /*034c*/ 	.word	0x00000e70


	//   ....[44]....
        /*0350*/ 	.word	0x00000ec0


	//   ....[45]....
        /*0354*/ 	.word	0x00000ed0


	//   ....[46]....
        /*0358*/ 	.word	0x00000f20


	//   ....[47]....
        /*035c*/ 	.word	0x00000f30


	//   ....[48]....
        /*0360*/ 	.word	0x00000fe0


	//   ....[49]....
        /*0364*/ 	.word	0x00001030


	//   ....[50]....
        /*0368*/ 	.word	0x00001040


	//   ....[51]....
        /*036c*/ 	.word	0x000010a0


	//   ....[52]....
        /*0370*/ 	.word	0x000010b0


	//   ....[53]....
        /*0374*/ 	.word	0x00001140


	//   ....[54]....
        /*0378*/ 	.word	0x00001170


	//   ....[55]....
        /*037c*/ 	.word	0x00001210


	//   ....[56]....
        /*0380*/ 	.word	0x00001270


	//   ....[57]....
        /*0384*/ 	.word	0x00001990


	//   ....[58]....
        /*0388*/ 	.word	0x000019b0


	//   ....[59]....
        /*038c*/ 	.word	0x00001a00


	//   ....[60]....
        /*0390*/ 	.word	0x00001a10


	//   ....[61]....
        /*0394*/ 	.word	0x00001a60


	//   ....[62]....
        /*0398*/ 	.word	0x00001a70


	//   ....[63]....
        /*039c*/ 	.word	0x00001ac0


	//   ....[64]....
        /*03a0*/ 	.word	0x00001ad0


	//   ....[65]....
        /*03a4*/ 	.word	0x00001b20


	//   ....[66]....
        /*03a8*/ 	.word	0x00001b30


	//   ....[67]....
        /*03ac*/ 	.word	0x00001bf0


	//   ....[68]....
        /*03b0*/ 	.word	0x00001c20


	//   ....[69]....
        /*03b4*/ 	.word	0x00001c70


	//   ....[70]....
        /*03b8*/ 	.word	0x00001c80


	//   ....[71]....
        /*03bc*/ 	.word	0x00001cd0


	//   ....[72]....
        /*03c0*/ 	.word	0x00001ce0


	//   ....[73]....
        /*03c4*/ 	.word	0x00001d30


	//   ....[74]....
        /*03c8*/ 	.word	0x00001d40


	//   ....[75]....
        /*03cc*/ 	.word	0x00001d90


	//   ....[76]....
        /*03d0*/ 	.word	0x00001da0


	//   ....[77]....
        /*03d4*/ 	.word	0x00001e50


	//   ....[78]....
        /*03d8*/ 	.word	0x00001e60


	//   ....[79]....
        /*03dc*/ 	.word	0x00001eb0


	//   ....[80]....
        /*03e0*/ 	.word	0x00001ec0


	//   ....[81]....
        /*03e4*/ 	.word	0x00001f10


	//   ....[82]....
        /*03e8*/ 	.word	0x00001f20


	//   ....[83]....
        /*03ec*/ 	.word	0x00001f70


	//   ....[84]....
        /*03f0*/ 	.word	0x00001f80


	//   ....[85]....
        /*03f4*/ 	.word	0x00001fe0


	//   ....[86]....
        /*03f8*/ 	.word	0x00002000


	//   ....[87]....
        /*03fc*/ 	.word	0x000020f0


	//   ....[88]....
        /*0400*/ 	.word	0x00002130


	//   ....[89]....
        /*0404*/ 	.word	0x000021e0


	//   ....[90]....
        /*0408*/ 	.word	0x000021f0


	//   ....[91]....
        /*040c*/ 	.word	0x00002240


	//   ....[92]....
        /*0410*/ 	.word	0x00002250


	//   ....[93]....
        /*0414*/ 	.word	0x000022a0


	//   ....[94]....
        /*0418*/ 	.word	0x000022b0


	//   ....[95]....
        /*041c*/ 	.word	0x00002310


	//   ....[96]....
        /*0420*/ 	.word	0x00002320


	//   ....[97]....
        /*0424*/ 	.word	0x00002490


	//   ....[98]....
        /*0428*/ 	.word	0x000024c0


	//   ....[99]....
        /*042c*/ 	.word	0x00002540


	//   ....[100]....
        /*0430*/ 	.word	0x00002550


	//   ....[101]....
        /*0434*/ 	.word	0x000025a0


	//   ....[102]....
        /*0438*/ 	.word	0x000025b0


	//   ....[103]....
        /*043c*/ 	.word	0x00002600


	//   ....[104]....
        /*0440*/ 	.word	0x00002610


	//   ....[105]....
        /*0444*/ 	.word	0x00002660


	//   ....[106]....
        /*0448*/ 	.word	0x00002670


	//   ....[107]....
        /*044c*/ 	.word	0x00002890


	//   ....[108]....
        /*0450*/ 	.word	0x000028f0


	//   ....[109]....
        /*0454*/ 	.word	0x00002910


	//   ....[110]....
        /*0458*/ 	.word	0x00002940


	//   ....[111]....
        /*045c*/ 	.word	0x00002970


	//----- nvinfo : EIATTR_VRC_CTA_INIT_COUNT
	.align		4
.L_4707:
        /*0460*/ 	.byte	0x02, 0x4a
	.zero		1
	.zero		1


	//----- nvinfo : EIATTR_EXIT_INSTR_OFFSETS
	.align		4
        /*0464*/ 	.byte	0x04, 0x1c
        /*0466*/ 	.short	(.L_4709 - .L_4708)


	//   ....[0]....
.L_4708:
        /*0468*/ 	.word	0x000000a0


	//   ....[1]....
        /*046c*/ 	.word	0x00002c50


	//----- nvinfo : EIATTR_CRS_STACK_SIZE
	.align		4
.L_4709:
        /*0470*/ 	.byte	0x04, 0x1e
        /*0472*/ 	.short	(.L_4711 - .L_4710)
.L_4710:
        /*0474*/ 	.word	0x00000000


	//----- nvinfo : EIATTR_CBANK_PARAM_SIZE
	.align		4
.L_4711:
        /*0478*/ 	.byte	0x03, 0x19
        /*047a*/ 	.short	0x0060


	//----- nvinfo : EIATTR_PARAM_CBANK
	.align		4
        /*047c*/ 	.byte	0x04, 0x0a
        /*047e*/ 	.short	(.L_4713 - .L_4712)
	.align		4
.L_4712:
        /*0480*/ 	.word	index@(.nv.constant0._ZN4vllm3moe44grouped_topk_fused_small_expert_count_kernelIf6__halfiLNS0_11ScoringFuncE1ELi256ELb1ELi8EEEvPT_PfPT1_PKT0_llllllbd)
        /*0484*/ 	.short	0x0380
        /*0486*/ 	.short	0x0060


	//----- nvinfo : EIATTR_SW_WAR
	.align		4
.L_4713:
        /*0488*/ 	.byte	0x04, 0x36
        /*048a*/ 	.short	(.L_4715 - .L_4714)
.L_4714:
        /*048c*/ 	.word	0x00000008
.L_4715:


//--------------------- .nv.info._ZN4vllm3moe25grouped_topk_fused_kernelIffiLNS0_11ScoringFuncE1EEEvPT_PfPT1_PKT0_lllllbd --------------------------
	.section	.nv.info._ZN4vllm3moe25grouped_topk_fused_kernelIffiLNS0_11ScoringFuncE1EEEvPT_PfPT1_PKT0_lllllbd,"",@"SHT_CUDA_INFO"
	.sectionflags	@""
	.align	4


	//----- nvinfo : EIATTR_CUDA_API_VERSION
	.align		4
        /*0000*/ 	.byte	0x04, 0x37
        /*0002*/ 	.short	(.L_4717 - .L_4716)
.L_4716:
        /*0004*/ 	.word	0x00000082


	//----- nvinfo : EIATTR_KPARAM_INFO
	.align		4
.L_4717:
        /*0008*/ 	.byte	0x04, 0x17
        /*000a*/ 	.short	(.L_4719 - .L_4718)
.L_4718:
        /*000c*/ 	.word	0x00000000
        /*0010*/ 	.short	0x000a
        /*0012*/ 	.short	0x0050
        /*0014*/ 	.byte	0x00, 0xf0, 0x21, 0x00


	//----- nvinfo : EIATTR_KPARAM_INFO
	.align		4
.L_4719:
        /*0018*/ 	.byte	0x04, 0x17
        /*001a*/ 	.short	(.L_4721 - .L_4720)
.L_4720:
        /*001c*/ 	.word	0x00000000
        /*0020*/ 	.short	0x0009
        /*0022*/ 	.short	0x0048
        /*0024*/ 	.byte	0x00, 0xf0, 0x05, 0x00


	//----- nvinfo : EIATTR_KPARAM_INFO
	.align		4
.L_4721:
        /*0028*/ 	.byte	0x04, 0x17
        /*002a*/ 	.short	(.L_4723 - .L_4722)
.L_4722:
        /*002c*/ 	.word	0x00000000
        /*0030*/ 	.short	0x0008
        /*0032*/ 	.short	0x0040
        /*0034*/ 	.byte	0x00, 0xf0, 0x21, 0x00


	//----- nvinfo : EIATTR_KPARAM_INFO
	.align		4
.L_4723:
        /*0038*/ 	.byte	0x04, 0x17
        /*003a*/ 	.short	(.L_4725 - .L_4724)
.L_4724:
        /*003c*/ 	.word	0x00000000
        /*0040*/ 	.short	0x0007
        /*0042*/ 	.short	0x0038
        /*0044*/ 	.byte	0x00, 0xf0, 0x21, 0x00


	//----- nvinfo : EIATTR_KPARAM_INFO
	.align		4
.L_4725:
        /*0048*/ 	.byte	0x04, 0x17
        /*004a*/ 	.short	(.L_4727 - .L_4726)
.L_4726:
        /*004c*/ 	.word	0x00000000
        /*0050*/ 	.short	0x0006
        /*0052*/ 	.short	0x0030
        /*0054*/ 	.byte	0x00, 0xf0, 0x21, 0x00


	//----- nvinfo : EIATTR_KPARAM_INFO
	.align		4
.L_4727:
        /*0058*/ 	.byte	0x04, 0x17
        /*005a*/ 	.short	(.L_4729 - .L_4728)
.L_4728:
        /*005c*/ 	.word	0x00000000
        /*0060*/ 	.short	0x0005
        /*0062*/ 	.short	0x0028
        /*0064*/ 	.byte	0x00, 0xf0, 0x21, 0x00


	//----- nvinfo : EIATTR_KPARAM_INFO
	.align		4
.L_4729:
        /*0068*/ 	.byte	0x04, 0x17
        /*006a*/ 	.short	(.L_4731 - .L_4730)
.L_4730:
        /*006c*/ 	.word	0x00000000
        /*0070*/ 	.short	0x0004
        /*0072*/ 	.short	0x0020
        /*0074*/ 	.byte	0x00, 0xf0, 0x21, 0x00


	//----- nvinfo : EIATTR_KPARAM_INFO
	.align		4
.L_4731:
        /*0078*/ 	.byte	0x04, 0x17
        /*007a*/ 	.short	(.L_4733 - .L_4732)
.L_4732:
        /*007c*/ 	.word	0x00000000
        /*0080*/ 	.short	0x0003
        /*0082*/ 	.short	0x0018
        /*0084*/ 	.byte	0x00, 0xf5, 0x21, 0x00


	//----- nvinfo : EIATTR_KPARAM_INFO
	.align		4
.L_4733:
        /*0088*/ 	.byte	0x04, 0x17
        /*008a*/ 	.short	(.L_4735 - .L_4734)
.L_4734:
        /*008c*/ 	.word	0x00000000
        /*0090*/ 	.short	0x0002
        /*0092*/ 	.short	0x0010
        /*0094*/ 	.byte	0x00, 0xf5, 0x21, 0x00


	//----- nvinfo : EIATTR_KPARAM_INFO
	.align		4
.L_4735:
        /*0098*/ 	.byte	0x04, 0x17
        /*009a*/ 	.short	(.L_4737 - .L_4736)
.L_4736:
        /*009c*/ 	.word	0x00000000
        /*00a0*/ 	.short	0x0001
        /*00a2*/ 	.short	0x0008
        /*00a4*/ 	.byte	0x00, 0xf5, 0x21, 0x00


	//----- nvinfo : EIATTR_KPARAM_INFO
	.align		4
.L_4737:
        /*00a8*/ 	.byte	0x04, 0x17
        /*00aa*/ 	.short	(.L_4739 - .L_4738)
.L_4738:
        /*00ac*/ 	.word	0x00000000
        /*00b0*/ 	.short	0x0000
        /*00b2*/ 	.short	0x0000
        /*00b4*/ 	.byte	0x00, 0xf5, 0x21, 0x00


	//----- nvinfo : EIATTR_SPARSE_MMA_MASK
	.align		4
.L_4739:
        /*00b8*/ 	.byte	0x03, 0x50
        /*00ba*/ 	.short	0x0000


	//----- nvinfo : EIATTR_MAXREG_COUNT
	.align		4
        /*00bc*/ 	.byte	0x03, 0x1b
        /*00be*/ 	.short	0x00ff


	//----- nvinfo : EIATTR_NUM_BARRIERS
	.align		4
        /*00c0*/ 	.byte	0x02, 0x4c
        /*00c2*/ 	.byte	0x01
	.zero		1


	//----- nvinfo : EIATTR_MERCURY_ISA_VERSION
	.align		4
        /*00c4*/ 	.byte	0x03, 0x5f
        /*00c6*/ 	.short	0x0101


	//----- nvinfo : EIATTR_COOP_GROUP_MASK_REGIDS
	.align		4
        /*00c8*/ 	.byte	0x04, 0x29
        /*00ca*/ 	.short	(.L_4741 - .L_4740)


	//   ....[0]....
.L_4740:
        /*00cc*/ 	.word	0xffffffff


	//   ....[1]....
        /*00d0*/ 	.word	0xffffffff


	//   ....[2]....
        /*00d4*/ 	.word	0xffffffff


	//   ....[3]....
        /*00d8*/ 	.word	0xffffffff


	//   ....[4]....
        /*00dc*/ 	.word	0xffffffff


	//   ....[5]....
        /*00e0*/ 	.word	0xffffffff


	//   ....[6]....
        /*00e4*/ 	.word	0xffffffff


	//   ....[7]....
        /*00e8*/ 	.word	0xffffffff


	//   ....[8]....
        /*00ec*/ 	.word	0xffffffff


	//   ....[9]....
        /*00f0*/ 	.word	0xffffffff


	//   ....[10]....
        /*00f4*/ 	.word	0xffffffff


	//   ....[11]....
        /*00f8*/ 	.word	0xffffffff


	//   ....[12]....
        /*00fc*/ 	.word	0xffffffff


	//   ....[13]....
        /*0100*/ 	.word	0xffffffff


	//   ....[14]....
        /*0104*/ 	.word	0xffffffff


	//   ....[15]....
        /*0108*/ 	.word	0xffffffff


	//   ....[16]....
        /*010c*/ 	.word	0xffffffff


	//   ....[17]....
        /*0110*/ 	.word	0xffffffff


	//   ....[18]....
        /*0114*/ 	.word	0xffffffff


	//   ....[19]....
        /*0118*/ 	.word	0xffffffff


	//   ....[20]....
        /*011c*/ 	.word	0xffffffff


	//   ....[21]....
        /*0120*/ 	.word	0xffffffff


	//   ....[22]....
        /*0124*/ 	.word	0xffffffff


	//   ....[23]....
        /*0128*/ 	.word	0xffffffff


	//   ....[24]....
        /*012c*/ 	.word	0xffffffff


	//   ....[25]....
        /*0130*/ 	.word	0xffffffff


	//   ....[26]....
        /*0134*/ 	.word	0xffffffff


	//   ....[27]....
        /*0138*/ 	.word	0xffffffff


	//   ....[28]....
        /*013c*/ 	.word	0xffffffff


	//   ....[29]....
        /*0140*/ 	.word	0xffffffff


	//   ....[30]....
        /*0144*/ 	.word	0xffffffff


	//   ....[31]....
        /*0148*/ 	.word	0xffffffff


	//   ....[32]....
        /*014c*/ 	.word	0xffffffff


	//   ....[33]....
        /*0150*/ 	.word	0xffffffff


	//   ....[34]....
        /*0154*/ 	.word	0xffffffff


	//   ....[35]....
        /*0158*/ 	.word	0xffffffff


	//   ....[36]....
        /*015c*/ 	.word	0xffffffff


	//   ....[37]....
        /*0160*/ 	.word	0xffffffff


	//   ....[38]....
        /*0164*/ 	.word	0xffffffff


	//   ....[39]....
        /*0168*/ 	.word	0xffffffff


	//   ....[40]....
        /*016c*/ 	.word	0xffffffff


	//   ....[41]....
        /*0170*/ 	.word	0xffffffff


	//   ....[42]....
        /*0174*/ 	.word	0xffffffff


	//   ....[43]....
        /*0178*/ 	.word	0xffffffff


	//   ....[44]....
        /*017c*/ 	.word	0xffffffff


	//   ....[45]....
        /*0180*/ 	.word	0xffffffff


	//   ....[46]....
        /*0184*/ 	.word	0xffffffff


	//   ....[47]....
        /*0188*/ 	.word	0xffffffff


	//   ....[48]....
        /*018c*/ 	.word	0xffffffff


	//   ....[49]....
        /*0190*/ 	.word	0xffffffff


	//   ....[50]....
        /*0194*/ 	.word	0xffffffff


	//   ....[51]....
        /*0198*/ 	.word	0xffffffff


	//   ....[52]....
        /*019c*/ 	.word	0xffffffff


	//   ....[53]....
        /*01a0*/ 	.word	0xffffffff


	//   ....[54]....
        /*01a4*/ 	.word	0xffffffff


	//   ....[55]....
        /*01a8*/ 	.word	0xffffffff


	//   ....[56]....
        /*01ac*/ 	.word	0xffffffff


	//   ....[57]....
        /*01b0*/ 	.word	0xffffffff


	//   ....[58]....
        /*01b4*/ 	.word	0xffffffff


	//   ....[59]....
        /*01b8*/ 	.word	0xffffffff


	//   ....[60]....
        /*01bc*/ 	.word	0xffffffff


	//   ....[61]....
        /*01c0*/ 	.word	0xffffffff


	//   ....[62]....
        /*01c4*/ 	.word	0xffffffff


	//   ....[63]....
        /*01c8*/ 	.word	0xffffffff


	//   ....[64]....
        /*01cc*/ 	.word	0xffffffff


	//   ....[65]....
        /*01d0*/ 	.word	0xffffffff


	//   ....[66]....
        /*01d4*/ 	.word	0xffffffff


	//   ....[67]....
        /*01d8*/ 	.word	0xffffffff


	//   ....[68]....
        /*01dc*/ 	.word	0xffffffff


	//   ....[69]....
        /*01e0*/ 	.word	0xffffffff


	//   ....[70]....
        /*01e4*/ 	.word	0xffffffff


	//   ....[71]....
        /*01e8*/ 	.word	0xffffffff


	//   ....[72]....
        /*01ec*/ 	.word	0xffffffff


	//   ....[73]....
        /*01f0*/ 	.word	0xffffffff


	//   ....[74]....
        /*01f4*/ 	.word	0xffffffff


	//   ....[75]....
        /*01f8*/ 	.word	0xffffffff


	//   ....[76]....
        /*01fc*/ 	.word	0xffffffff


	//   ....[77]....
        /*0200*/ 	.word	0xffffffff


	//   ....[78]....
        /*0204*/ 	.word	0xffffffff


	//   ....[79]....
        /*0208*/ 	.word	0xffffffff


	//   ....[80]....
        /*020c*/ 	.word	0xffffffff


	//   ....[81]....
        /*0210*/ 	.word	0xffffffff


	//   ....[82]....
        /*0214*/ 	.word	0xffffffff


	//   ....[83]....
        /*0218*/ 	.word	0xffffffff


	//   ....[84]....
        /*021c*/ 	.word	0xffffffff


	//   ....[85]....
        /*0220*/ 	.word	0xffffffff


	//   ....[86]....
        /*0224*/ 	.word	0xffffffff


	//   ....[87]....
        /*0228*/ 	.word	0xffffffff


	//   ....[88]....
        /*022c*/ 	.word	0xffffffff


	//   ....[89]....
        /*0230*/ 	.word	0xffffffff


	//   ....[90]....
        /*0234*/ 	.word	0xffffffff


	//   ....[91]....
        /*0238*/ 	.word	0xffffffff


	//   ....[92]....
        /*023c*/ 	.word	0xffffffff


	//   ....[93]....
        /*0240*/ 	.word	0xffffffff


	//   ....[94]....
        /*0244*/ 	.word	0xffffffff


	//   ....[95]....
        /*0248*/ 	.word	0xffffffff


	//   ....[96]....
        /*024c*/ 	.word	0xffffffff


	//   ....[97]....
        /*0250*/ 	.word	0xffffffff


	//   ....[98]....
        /*0254*/ 	.word	0xffffffff


	//   ....[99]....
        /*0258*/ 	.word	0xffffffff


	//   ....[100]....
        /*025c*/ 	.word	0xffffffff


	//   ....[101]....
        /*0260*/ 	.word	0xffffffff


	//   ....[102]....
        /*0264*/ 	.word	0xffffffff


	//   ....[103]....
        /*0268*/ 	.word	0xffffffff


	//   ....[104]....
        /*026c*/ 	.word	0xffffffff


	//   ....[105]....
        /*0270*/ 	.word	0xffffffff


	//   ....[106]....
        /*0274*/ 	.word	0xffffffff


	//   ....[107]....
        /*0278*/ 	.word	0xffffffff


	//   ....[108]....
        /*027c*/ 	.word	0xffffffff


	//   ....[109]....
        /*0280*/ 	.word	0xffffffff


	//   ....[110]....
        /*0284*/ 	.word	0xffffffff


	//   ....[111]....
        /*0288*/ 	.word	0xffffffff


	//   ....[112]....
        /*028c*/ 	.word	0xffffffff


	//   ....[113]....
        /*0290*/ 	.word	0xffffffff


	//   ....[114]....
        /*0294*/ 	.word	0xffffffff


	//   ....[115]....
        /*0298*/ 	.word	0xffffffff


	//   ....[116]....
        /*029c*/ 	.word	0xffffffff


	//   ....[117]....
        /*02a0*/ 	.word	0xffffffff


	//   ....[118]....
        /*02a4*/ 	.word	0xffffffff


	//   ....[119]....
        /*02a8*/ 	.word	0xffffffff


	//   ....[120]....
        /*02ac*/ 	.word	0xffffffff


	//   ....[121]....
        /*02b0*/ 	.word	0xffffffff


	//   ....[122]....
        /*02b4*/ 	.word	0xffffffff


	//   ....[123]....
        /*02b8*/ 	.word	0xffffffff


	//   ....[124]....
        /*02bc*/ 	.word	0xffffffff


	//   ....[125]....
        /*02c0*/ 	.word	0xffffffff


	//   ....[126]....
        /*02c4*/ 	.word	0xffffffff


	//   ....[127]....
        /*02c8*/ 	.word	0xffffffff


	//   ....[128]....
        /*02cc*/ 	.word	0xffffffff


	//   ....[129]....
        /*02d0*/ 	.word	0xffffffff


	//   ....[130]....
        /*02d4*/ 	.word	0xffffffff


	//   ....[131]....
        /*02d8*/ 	.word	0xffffffff


	//   ....[132]....
        /*02dc*/ 	.word	0xffffffff


	//   ....[133]....
        /*02e0*/ 	.word	0xffffffff


	//   ....[134]....
        /*02e4*/ 	.word	0xffffffff


	//   ....[135]....
        /*02e8*/ 	.word	0xffffffff


	//   ....[136]....
        /*02ec*/ 	.word	0xffffffff


	//   ....[137]....
        /*02f0*/ 	.word	0xffffffff


	//   ....[138]....
        /*02f4*/ 	.word	0xffffffff


	//   ....[139]....
        /*02f8*/ 	.word	0xffffffff


	//   ....[140]....
        /*02fc*/ 	.word	0xffffffff


	//   ....[141]....
        /*0300*/ 	.word	0xffffffff


	//   ....[142]....
        /*0304*/ 	.word	0xffffffff


	//   ....[143]....
        /*0308*/ 	.word	0xffffffff


	//   ....[144]....
        /*030c*/ 	.word	0xffffffff


	//   ....[145]....
        /*0310*/ 	.word	0xffffffff


	//   ....[146]....
        /*0314*/ 	.word	0xffffffff


	//   ....[147]....
        /*0318*/ 	.word	0xffffffff


	//   ....[148]....
        /*031c*/ 	.word	0xffffffff


	//   ....[149]....
        /*0320*/ 	.word	0xffffffff


	//   ....[150]....
        /*0324*/ 	.word	0xffffffff


	//   ....[151]....
        /*0328*/ 	.word	0xffffffff


	//   ....[152]....
        /*032c*/ 	.word	0xffffffff


	//   ....[153]....
        /*0330*/ 	.word	0xffffffff


	//   ....[154]....
        /*0334*/ 	.word	0xffffffff


	//   ....[155]....
        /*0338*/ 	.word	0xffffffff


	//   ....[156]....
        /*033c*/ 	.word	0xffffffff


	//   ....[157]....
        /*0340*/ 	.word	0xffffffff


	//   ....[158]....
        /*0344*/ 	.word	0xffffffff


	//   ....[159]....
        /*0348*/ 	.word	0xffffffff


	//   ....[160]....
        /*034c*/ 	.word	0xffffffff


	//   ....[161]....
        /*0350*/ 	.word	0xffffffff


	//   ....[162]....
        /*0354*/ 	.word	0xffffffff


	//   ....[163]....
        /*0358*/ 	.word	0xffffffff


	//   ....[164]....
        /*035c*/ 	.word	0xffffffff


	//   ....[165]....
        /*0360*/ 	.word	0xffffffff


	//   ....[166]....
        /*0364*/ 	.word	0xffffffff


	//   ....[167]....
        /*0368*/ 	.word	0xffffffff


	//   ....[168]....
        /*036c*/ 	.word	0xffffffff


	//   ....[169]....
        /*0370*/ 	.word	0xffffffff


	//   ....[170]....
        /*0374*/ 	.word	0xffffffff


	//   ....[171]....
        /*0378*/ 	.word	0xffffffff


	//   ....[172]....
        /*037c*/ 	.word	0xffffffff


	//   ....[173]....
        /*0380*/ 	.word	0xffffffff


	//   ....[174]....
        /*0384*/ 	.word	0xffffffff


	//   ....[175]....
        /*0388*/ 	.word	0xffffffff


	//   ....[176]....
        /*038c*/ 	.word	0xffffffff


	//   ....[177]....
        /*0390*/ 	.word	0xffffffff


	//   ....[178]....
        /*0394*/ 	.word	0xffffffff


	//   ....[179]....
        /*0398*/ 	.word	0xffffffff


	//   ....[180]....
        /*039c*/ 	.word	0xffffffff


	//   ....[181]....
        /*03a0*/ 	.word	0xffffffff


	//   ....[182]....
        /*03a4*/ 	.word	0xffffffff


	//   ....[183]....
        /*03a8*/ 	.word	0xffffffff


	//   ....[184]....
        /*03ac*/ 	.word	0xffffffff


	//   ....[185]....
        /*03b0*/ 	.word	0xffffffff


	//   ....[186]....
        /*03b4*/ 	.word	0x05000002


	//   ....[187]....
        /*03b8*/ 	.word	0x05000002


	//   ....[188]....
        /*03bc*/ 	.word	0x05000002


	//   ....[189]....
        /*03c0*/ 	.word	0x05000002


	//   ....[190]....
        /*03c4*/ 	.word	0x05000002


	//   ....[191]....
        /*03c8*/ 	.word	0x05000002


	//   ....[192]....
        /*03cc*/ 	.word	0x05000002


	//   ....[193]....
        /*03d0*/ 	.word	0x05000002


	//   ....[194]....
        /*03d4*/ 	.word	0x05000002


	//   ....[195]....
        /*03d8*/ 	.word	0x05000002


	//   ....[196]....
        /*03dc*/ 	.word	0x05000002


	//   ....[197]....
        /*03e0*/ 	.word	0x05000002


	//   ....[198]....
        /*03e4*/ 	.word	0x05000002


	//   ....[199]....
        /*03e8*/ 	.word	0x05000002


	//   ....[200]....
        /*03ec*/ 	.word	0x05000002


	//   ....[201]....
        /*03f0*/ 	.word	0x05000002


	//   ....[202]....
        /*03f4*/ 	.word	0x05000002


	//   ....[203]....
        /*03f8*/ 	.word	0x05000002


	//   ....[204]....
        /*03fc*/ 	.word	0x05000002


	//   ....[205]....
        /*0400*/ 	.word	0x05000002


	//   ....[206]....
        /*0404*/ 	.word	0x05000002


	//   ....[207]....
        /*0408*/ 	.word	0x05000002


	//   ....[208]....
        /*040c*/ 	.word	0x05000002


	//   ....[209]....
        /*0410*/ 	.word	0x05000002


	//   ....[210]....
        /*0414*/ 	.word	0x05000002


	//   ....[211]....
        /*0418*/ 	.word	0x05000002


	//   ....[212]....
        /*041c*/ 	.word	0x05000002


	//   ....[213]....
        /*0420*/ 	.word	0x05000002


	//   ....[214]....
        /*0424*/ 	.word	0x05000002


	//   ....[215]....
        /*0428*/ 	.word	0x05000002


	//   ....[216]....
        /*042c*/ 	.word	0x05000002


	//   ....[217]....
        /*0430*/ 	.word	0x05000002


	//   ....[218]....
        /*0434*/ 	.word	0x05000002


	//   ....[219]....
        /*0438*/ 	.word	0x05000002


	//   ....[220]....
        /*043c*/ 	.word	0x05000002


	//   ....[221]....
        /*0440*/ 	.word	0x05000002


	//   ....[222]....
        /*0444*/ 	.word	0x05000002


	//   ....[223]....
        /*0448*/ 	.word	0x05000002


	//   ....[224]....
        /*044c*/ 	.word	0x05000002


	//   ....[225]....
        /*0450*/ 	.word	0x05000002


	//   ....[226]....
        /*0454*/ 	.word	0x05000002


	//   ....[227]....
        /*0458*/ 	.word	0x05000002


	//   ....[228]....
        /*045c*/ 	.word	0x05000002


	//   ....[229]....
        /*0460*/ 	.word	0x05000002


	//   ....[230]....
        /*0464*/ 	.word	0x05000002


	//   ....[231]....
        /*0468*/ 	.word	0x05000002


	//   ....[232]....
        /*046c*/ 	.word	0x05000002


	//   ....[233]....
        /*0470*/ 	.word	0x05000002


	//----- nvinfo : EIATTR_COOP_GROUP_INSTR_OFFSETS
	.align		4
.L_4741:
        /*0474*/ 	.byte	0x04, 0x28
        /*0476*/ 	.short	(.L_4743 - .L_4742)


	//   ....[0]....
.L_4742:
        /*0478*/ 	.word	0x00001320


	//   ....[1]....
        /*047c*/ 	.word	0x00001350


	//   ....[2]....
        /*0480*/ 	.word	0x00001380


	//   ....[3]....
        /*0484*/ 	.word	0x000013b0


	//   ....[4]....
        /*0488*/ 	.word	0x000013e0


	//   ....[5]....
        /*048c*/ 	.word	0x00001450


	//   ....[6]....
        /*0490*/ 	.word	0x000014a0


	//   ....[7]....
        /*0494*/ 	.word	0x000014d0


	//   ....[8]....
        /*0498*/ 	.word	0x00001500


	//   ....[9]....
        /*049c*/ 	.word	0x00001530


	//   ....[10]....
        /*04a0*/ 	.word	0x00001560


	//   ....[11]....
        /*04a4*/ 	.word	0x00001780


	//   ....[12]....
        /*04a8*/ 	.word	0x00001870


	//   ....[13]....
        /*04ac*/ 	.word	0x00001910


	//   ....[14]....
        /*04b0*/ 	.word	0x00001920


	//   ....[15]....
        /*04b4*/ 	.word	0x00001a10


	//   ....[16]....
        /*04b8*/ 	.word	0x00001a30


	//   ....[17]....
        /*04bc*/ 	.word	0x00001b30


	//   ....[18]....
        /*04c0*/ 	.word	0x00001b40


	//   ....[19]....
        /*04c4*/ 	.word	0x00001c30


	//   ....[20]....
        /*04c8*/ 	.word	0x00001c50


	//   ....[21]....
        /*04cc*/ 	.word	0x00001d50


	//   ....[22]....
        /*04d0*/ 	.word	0x00001d60


	//   ....[23]....
        /*04d4*/ 	.word	0x00001e50


	//   ....[24]....
        /*04d8*/ 	.word	0x00001e60


	//   ....[25]....
        /*04dc*/ 	.word	0x00001f50


	//   ....[26]....
        /*04e0*/ 	.word	0x00001f70


	//   ....[27]....
        /*04e4*/ 	.word	0x00002070


	//   ....[28]....
        /*04e8*/ 	.word	0x00002080


	//   ....[29]....
        /*04ec*/ 	.word	0x00002170


	//   ....[30]....
        /*04f0*/ 	.word	0x00002180


	//   ....[31]....
        /*04f4*/ 	.word	0x00002270


	//   ....[32]....
        /*04f8*/ 	.word	0x00002280


	//   ....[33]....
        /*04fc*/ 	.word	0x00002360


	//   ....[34]....
        /*0500*/ 	.word	0x00002370


	//   ....[35]....
        /*0504*/ 	.word	0x00002460


	//   ....[36]....
        /*0508*/ 	.word	0x00002480


	//   ....[37]....
        /*050c*/ 	.word	0x00002570


	//   ....[38]....
        /*0510*/ 	.word	0x00002580


	//   ....[39]....
        /*0514*/ 	.word	0x00002670


	//   ....[40]....
        /*0518*/ 	.word	0x00002680


	//   ....[41]....
        /*051c*/ 	.word	0x00002750


	//   ....[42]....
        /*0520*/ 	.word	0x00002760


	//   ....[43]....
        /*0524*/ 	.word	0x000028b0


	//   ....[44]....
        /*0528*/ 	.word	0x000028c0


	//   ....[45]....
        /*052c*/ 	.word	0x00002990


	//   ....[46]....
        /*0530*/ 	.word	0x000029a0


	//   ....[47]....
        /*0534*/ 	.word	0x00002a70


	//   ....[48]....
        /*0538*/ 	.word	0x00002a80


	//   ....[49]....
        /*053c*/ 	.word	0x00002b50


	//   ....[50]....
        /*0540*/ 	.word	0x00002b60


	//   ....[51]....
        /*0544*/ 	.word	0x00002c30


	//   ....[52]....
        /*0548*/ 	.word	0x00002c40


	//   ....[53]....
        /*054c*/ 	.word	0x00002d00


	//   ....[54]....
        /*0550*/ 	.word	0x00002df0


	//   ....[55]....
        /*0554*/ 	.word	0x00002e00


	//   ....[56]....
        /*0558*/ 	.word	0x00002ef0


	//   ....[57]....
        /*055c*/ 	.word	0x00002f10


	//   ....[58]....
        /*0560*/ 	.word	0x00003010


	//   ....[59]....
        /*0564*/ 	.word	0x00003020


	//   ....[60]....
        /*0568*/ 	.word	0x00003110


	//   ....[61]....
        /*056c*/ 	.word	0x00003130


	//   ....[62]....
        /*0570*/ 	.word	0x00003230


	//   ....[63]....
        /*0574*/ 	.word	0x00003240


	//   ....[64]....
        /*0578*/ 	.word	0x00003330


	//   ....[65]....
        /*057c*/ 	.word	0x00003340


	//   ....[66]....
        /*0580*/ 	.word	0x00003430


	//   ....[67]....
        /*0584*/ 	.word	0x00003450


	//   ....[68]....
        /*0588*/ 	.word	0x00003550


	//   ....[69]....
        /*058c*/ 	.word	0x00003560


	//   ....[70]....
        /*0590*/ 	.word	0x00003650


	//   ....[71]....
        /*0594*/ 	.word	0x00003660


	//   ....[72]....
        /*0598*/ 	.word	0x00003750


	//   ....[73]....
        /*059c*/ 	.word	0x00003760


	//   ....[74]....
        /*05a0*/ 	.word	0x00003840


	//   ....[75]....
        /*05a4*/ 	.word	0x00003850


	//   ....[76]....
        /*05a8*/ 	.word	0x00003950


	//   ....[77]....
        /*05ac*/ 	.word	0x00003960


	//   ....[78]....
        /*05b0*/ 	.word	0x00003a50


	//   ....[79]....
        /*05b4*/ 	.word	0x00003a60


	//   ....[80]....
        /*05b8*/ 	.word	0x00003b50


	//   ....[81]....
        /*05bc*/ 	.word	0x00003b60


	//   ....[82]....
        /*05c0*/ 	.word	0x00003c30


	//   ....[83]....
        /*05c4*/ 	.word	0x00003c40


	//   ....[84]....
        /*05c8*/ 	.word	0x00003da0


	//   ....[85]....
        /*05cc*/ 	.word	0x00003db0


	//   ....[86]....
        /*05d0*/ 	.word	0x00003e80


	//   ....[87]....
        /*05d4*/ 	.word	0x00003e90


	//   ....[88]....
        /*05d8*/ 	.word	0x00003f60


	//   ....[89]....
        /*05dc*/ 	.word	0x00003f70


	//   ....[90]....
        /*05e0*/ 	.word	0x00004040


	//   ....[91]....
        /*05e4*/ 	.word	0x00004050


	//   ....[92]....
        /*05e8*/ 	.word	0x00004120


	//   ....[93]....
        /*05ec*/ 	.word	0x00004130


	//   ....[94]....
        /*05f0*/ 	.word	0x00004200


	//   ....[95]....
        /*05f4*/ 	.word	0x00004b30


	//   ....[96]....
        /*05f8*/ 	.word	0x00004d60


	//   ....[97]....
        /*05fc*/ 	.word	0x00004eb0


	//   ....[98]....
        /*0600*/ 	.word	0x00004f00


	//   ....[99]....
        /*0604*/ 	.word	0x00004f10


	//   ....[100]....
        /*0608*/ 	.word	0x00004fe0


	//   ....[101]....
        /*060c*/ 	.word	0x00004ff0


	//   ....[102]....
        /*0610*/ 	.word	0x000050c0


	//   ....[103]....
        /*0614*/ 	.word	0x000050d0


	//   ....[104]....
        /*0618*/ 	.word	0x000051a0


	//   ....[105]....
        /*061c*/ 	.word	0x000051b0


	//   ....[106]....
        /*0620*/ 	.word	0x00005280


	//   ....[107]....
        /*0624*/ 	.word	0x00005290


	//   ....[108]....
        /*0628*/ 	.word	0x00005360


	//   ....[109]....
        /*062c*/ 	.word	0x00005370


	//   ....[110]....
        /*0630*/ 	.word	0x00005440


	//   ....[111]....
        /*0634*/ 	.word	0x00005450


	//   ....[112]....
        /*0638*/ 	.word	0x00005520


	//   ....[113]....
        /*063c*/ 	.word	0x00005530


	//   ....[114]....
        /*0640*/ 	.word	0x00005600


	//   ....[115]....
        /*0644*/ 	.word	0x00005610


	//   ....[116]....
        /*0648*/ 	.word	0x000056e0


	//   ....[117]....
        /*064c*/ 	.word	0x000056f0


	//   ....[118]....
        /*0650*/ 	.word	0x000057c0


	//   ....[119]....
        /*0654*/ 	.word	0x000057d0


	//   ....[120]....
        /*0658*/ 	.word	0x000058b0


	//   ....[121]....
        /*065c*/ 	.word	0x000058c0


	//   ....[122]....
        /*0660*/ 	.word	0x00005990


	//   ....[123]....
        /*0664*/ 	.word	0x000059a0


	//   ....[124]....
        /*0668*/ 	.word	0x00005a70


	//   ....[125]....
        /*066c*/ 	.word	0x00005a80


	//   ....[126]....
        /*0670*/ 	.word	0x00005b50


	//   ....[127]....
        /*0674*/ 	.word	0x00005b60


	//   ....[128]....
        /*0678*/ 	.word	0x00005cc0


	//   ....[129]....
        /*067c*/ 	.word	0x00005cd0


	//   ....[130]....
        /*0680*/ 	.word	0x00005da0


	//   ....[131]....
        /*0684*/ 	.word	0x00005db0


	//   ....[132]....
        /*0688*/ 	.word	0x00005e80


	//   ....[133]....
        /*068c*/ 	.word	0x00005e90


	//   ....[134]....
        /*0690*/ 	.word	0x00005f60


	//   ....[135]....
        /*0694*/ 	.word	0x00005f70


	//   ....[136]....
        /*0698*/ 	.word	0x00006040


	//   ....[137]....
        /*069c*/ 	.word	0x00006050


	//   ....[138]....
        /*06a0*/ 	.word	0x00006130


	//   ....[139]....
        /*06a4*/ 	.word	0x00006140


	//   ....[140]....
        /*06a8*/ 	.word	0x00006170


	//   ....[141]....
        /*06ac*/ 	.word	0x00006290


	//   ....[142]....
        /*06b0*/ 	.word	0x000062a0


	//   ....[143]....
        /*06b4*/ 	.word	0x00006390


	//   ....[144]....
        /*06b8*/ 	.word	0x000063a0


	//   ....[145]....
        /*06bc*/ 	.word	0x00006490


	//   ....[146]....
        /*06c0*/ 	.word	0x000064a0


	//   ....[147]....
        /*06c4*/ 	.word	0x00006590


	//   ....[148]....
        /*06c8*/ 	.word	0x000065a0


	//   ....[149]....
        /*06cc*/ 	.word	0x00006690


	//   ....[150]....
        /*06d0*/ 	.word	0x000066a0


	//   ....[151]....
        /*06d4*/ 	.word	0x00006790


	//   ....[152]....
        /*06d8*/ 	.word	0x000067a0


	//   ....[153]....
        /*06dc*/ 	.word	0x00006890


	//   ....[154]....
        /*06e0*/ 	.word	0x000068a0


	//   ....[155]....
        /*06e4*/ 	.word	0x00006990


	//   ....[156]....
        /*06e8*/ 	.word	0x000069a0


	//   ....[157]....
        /*06ec*/ 	.word	0x00006a90


	//   ....[158]....
        /*06f0*/ 	.word	0x00006aa0


	//   ....[159]....
        /*06f4*/ 	.word	0x00006b90


	//   ....[160]....
        /*06f8*/ 	.word	0x00006ba0


	//   ....[161]....
        /*06fc*/ 	.word	0x00006c90


	//   ....[162]....
        /*0700*/ 	.word	0x00006ca0


	//   ....[163]....
        /*0704*/ 	.word	0x00006da0


	//   ....[164]....
        /*0708*/ 	.word	0x00006db0


	//   ....[165]....
        /*070c*/ 	.word	0x00006ea0


	//   ....[166]....
        /*0710*/ 	.word	0x00006eb0


	//   ....[167]....
        /*0714*/ 	.word	0x00006fa0


	//   ....[168]....
        /*0718*/ 	.word	0x00006fb0


	//   ....[169]....
        /*071c*/ 	.word	0x000070a0


	//   ....[170]....
        /*0720*/ 	.word	0x000070b0


	//   ....[171]....
        /*0724*/ 	.word	0x00007230


	//   ....[172]....
        /*0728*/ 	.word	0x00007240


	//   ....[173]....
        /*072c*/ 	.word	0x00007330


	//   ....[174]....
        /*0730*/ 	.word	0x00007340


	//   ....[175]....
        /*0734*/ 	.word	0x00007430


	//   ....[176]....
        /*0738*/ 	.word	0x00007440


	//   ....[177]....
        /*073c*/ 	.word	0x00007530


	//   ....[178]....
        /*0740*/ 	.word	0x00007540


	//   ....[179]....
        /*0744*/ 	.word	0x00007630


	//   ....[180]....
        /*0748*/ 	.word	0x00007640


	//   ....[181]....
        /*074c*/ 	.word	0x000078e0


	//   ....[182]....
        /*0750*/ 	.word	0x00007900


	//   ....[183]....
        /*0754*/ 	.word	0x00007920


	//   ....[184]....
        /*0758*/ 	.word	0x00007940


	//   ....[185]....
        /*075c*/ 	.word	0x00007960


	//   ....[186]....
        /*0760*/ 	.word	0x00007bb0


	//   ....[187]....
        /*0764*/ 	.word	0x00007c50


	//   ....[188]....
        /*0768*/ 	.word	0x00007ce0


	//   ....[189]....
        /*076c*/ 	.word	0x00007d70


	//   ....[190]....
        /*0770*/ 	.word	0x00007e00


	//   ....[191]....
        /*0774*/ 	.word	0x00007e90


	//   ....[192]....
        /*0778*/ 	.word	0x00007f20


	//   ....[193]....
        /*077c*/ 	.word	0x00007fb0


	//   ....[194]....
        /*0780*/ 	.word	0x00008040


	//   ....[195]....
        /*0784*/ 	.word	0x000080d0


	//   ....[196]....
        /*0788*/ 	.word	0x00008160


	//   ....[197]....
        /*078c*/ 	.word	0x000081f0


	//   ....[198]....
        /*0790*/ 	.word	0x00008280


	//   ....[199]....
        /*0794*/ 	.word	0x00008310


	//   ....[200]....
        /*0798*/ 	.word	0x000083a0


	//   ....[201]....
        /*079c*/ 	.word	0x00008430


	//   ....[202]....
        /*07a0*/ 	.word	0x000084c0


	//   ....[203]....
        /*07a4*/ 	.word	0x00008550


	//   ....[204]....
        /*07a8*/ 	.word	0x000085e0


	//   ....[205]....
        /*07ac*/ 	.word	0x00008670


	//   ....[206]....
        /*07b0*/ 	.word	0x00008700


	//   ....[207]....
        /*07b4*/ 	.word	0x00008790


	//   ....[208]....
        /*07b8*/ 	.word	0x00008820


	//   ....[209]....
        /*07bc*/ 	.word	0x000088b0


	//   ....[210]....
        /*07c0*/ 	.word	0x00008940


	//   ....[211]....
        /*07c4*/ 	.word	0x000089d0


	//   ....[212]....
        /*07c8*/ 	.word	0x00008a60


	//   ....[213]....
        /*07cc*/ 	.word	0x00008af0


	//   ....[214]....
        /*07d0*/ 	.word	0x00008b80


	//   ....[215]....
        /*07d4*/ 	.word	0x00008c10


	//   ....[216]....
        /*07d8*/ 	.word	0x00008ca0


	//   ....[217]....
        /*07dc*/ 	.word	0x00008d30


	//   ....[218]....
        /*07e0*/ 	.word	0x00008dc0


	//   ....[219]....
        /*07e4*/ 	.word	0x00008e50


	//   ....[220]....
        /*07e8*/ 	.word	0x00008ee0


	//   ....[221]....
        /*07ec*/ 	.word	0x00008f70


	//   ....[222]....
        /*07f0*/ 	.word	0x00009000


	//   ....[223]....
        /*07f4*/ 	.word	0x00009090


	//   ....[224]....
        /*07f8*/ 	.word	0x00009120


	//   ....[225]....
        /*07fc*/ 	.word	0x000091b0


	//   ....[226]....
        /*0800*/ 	.word	0x00009240


	//   ....[227]....
        /*0804*/ 	.word	0x000092e0


	//   ....[228]....
        /*0808*/ 	.word	0x00009390


	//   ....[229]....
        /*080c*/ 	.word	0x00009430


	//   ....[230]....
        /*0810*/ 	.word	0x000094b0


	//   ....[231]....
        /*0814*/ 	.word	0x00009510


	//   ....[232]....
        /*0818*/ 	.word	0x00009570


	//   ....[233]....
        /*081c*/ 	.word	0x000095d0


	//----- nvinfo : EIATTR_VRC_CTA_INIT_COUNT
	.align		4
.L_4743:
        /*0820*/ 	.byte	0x02, 0x4a
	.zero		1
	.zero		1


	//----- nvinfo : EIATTR_EXIT_INSTR_OFFSETS
	.align		4
        /*0824*/ 	.byte	0x04, 0x1c
        /*0826*/ 	.short	(.L_4745 - .L_4744)


	//   ....[0]....
.L_4744:
        /*0828*/ 	.word	0x00000050


	//   ....[1]....
        /*082c*/ 	.word	0x000000e0


	//   ....[2]....
        /*0830*/ 	.word	0x000015d0


	//   ....[3]....
        /*0834*/ 	.word	0x00004790


	//   ....[4]....
        /*0838*/ 	.word	0x00007b60


	//----- nvinfo : EIATTR_CRS_STACK_SIZE
	.align		4
.L_4745:
        /*083c*/ 	.byte	0x04, 0x1e
        /*083e*/ 	.short	(.L_4747 - .L_4746)
.L_4746:
        /*0840*/ 	.word	0x00000000


	//----- nvinfo : EIATTR_CBANK_PARAM_SIZE
	.align		4
.L_4747:
        /*0844*/ 	.byte	0x03, 0x19
        /*0846*/ 	.short	0x0058


	//----- nvinfo : EIATTR_PARAM_CBANK
	.align		4
        /*0848*/ 	.byte	0x04, 0x0a
        /*084a*/ 	.short	(.L_4749 - .L_4748)
	.align		4
.L_4748:
        /*084c*/ 	.word	index@(.nv.constant0._ZN4vllm3moe25grouped_topk_fused_kernelIffiLNS0_11ScoringFuncE1EEEvPT_PfPT1_PKT0_lllllbd)
        /*0850*/ 	.short	0x0380
        /*0852*/ 	.short	0x0058


	//----- nvinfo : EIATTR_SW_WAR
	.align		4
.L_4749:
        /*0854*/ 	.byte	0x04, 0x36
        /*0856*/ 	.short	(.L_4751 - .L_4750)
.L_4750:
        /*0858*/ 	.word	0x00000008
.L_4751:


//--------------------- .nv.info._ZN4vllm3moe44grouped_topk_fused_small_expert_count_kernelIffiLNS0_11ScoringFuncE1ELi128ELb0ELi8EEEvPT_PfPT1_PKT0_llllllbd --------------------------
	.section	.nv.info._ZN4vllm3moe44grouped_topk_fused_small_expert_count_kernelIffiLNS0_11ScoringFuncE1ELi128ELb0ELi8EEEvPT_PfPT1_PKT0_llllllbd,"",@"SHT_CUDA_INFO"
	.sectionflags	@""
	.align	4


	//----- nvinfo : EIATTR_CUDA_API_VERSION
	.align		4
        /*0000*/ 	.byte	0x04, 0x37
        /*0002*/ 	.short	(.L_4753 - .L_4752)
.L_4752:
        /*0004*/ 	.word	0x00000082


	//----- nvinfo : EIATTR_KPARAM_INFO
	.align		4
.L_4753:
        /*0008*/ 	.byte	0x04, 0x17
        /*000a*/ 	.short	(.L_4755 - .L_4754)
.L_4754:
        /*000c*/ 	.word	0x00000000
        /*0010*/ 	.short	0x000b
        /*0012*/ 	.short	0x0058
        /*0014*/ 	.byte	0x00, 0xf0, 0x21, 0x00


	//----- nvinfo : EIATTR_KPARAM_INFO
	.align		4
.L_4755:
        /*0018*/ 	.byte	0x04, 0x17
        /*001a*/ 	.short	(.L_4757 - .L_4756)
.L_4756:
        /*001c*/ 	.word	0x00000000
        /*0020*/ 	.short	0x000a
        /*0022*/ 	.short	0x0050
        /*0024*/ 	.byte	0x00, 0xf0, 0x05, 0x00


	//----- nvinfo : EIATTR_KPARAM_INFO
	.align		4
.L_4757:
        /*0028*/ 	.byte	0x04, 0x17
        /*002a*/ 	.short	(.L_4759 - .L_4758)
.L_4758:
        /*002c*/ 	.word	0x00000000
        /*0030*/ 	.short	0x0009
        /*0032*/ 	.short	0x0048
        /*0034*/ 	.byte	0x00, 0xf0, 0x21, 0x00


	//----- nvinfo : EIATTR_KPARAM_INFO
	.align		4
.L_4759:
        /*0038*/ 	.byte	0x04, 0x17
        /*003a*/ 	.short	(.L_4761 - .L_4760)
.L_4760:
        /*003c*/ 	.word	0x00000000
        /*0040*/ 	.short	0x0008
        /*0042*/ 	.short	0x0040
        /*0044*/ 	.byte	0x00, 0xf0, 0x21, 0x00


	//----- nvinfo : EIATTR_KPARAM_INFO
	.align		4
.L_4761:
        /*0048*/ 	.byte	0x04, 0x17
        /*004a*/ 	.short	(.L_4763 - .L_4762)
.L_4762:
        /*004c*/ 	.word	0x00000000
        /*0050*/ 	.short	0x0007
        /*0052*/ 	.short	0x0038
        /*0054*/ 	.byte	0x00, 0xf0, 0x21, 0x00


	//----- nvinfo : EIATTR_KPARAM_INFO
	.align		4
.L_4763:
        /*0058*/ 	.byte	0x04, 0x17
        /*005a*/ 	.short	(.L_4765 - .L_4764)
.L_4764:
        /*005c*/ 	.word	0x00000000
        /*0060*/ 	.short	0x0006
        /*0062*/ 	.short	0x0030
        /*0064*/ 	.byte	0x00, 0xf0, 0x21, 0x00


	//----- nvinfo : EIATTR_KPARAM_INFO
	.align		4
.L_4765:
        /*0068*/ 	.byte	0x04, 0x17
        /*006a*/ 	.short	(.L_4767 - .L_4766)
.L_4766:
        /*006c*/ 	.word	0x00000000
        /*0070*/ 	.short	0x0005
        /*0072*/ 	.short	0x0028
        /*0074*/ 	.byte	0x00, 0xf0, 0x21, 0x00


	//----- nvinfo : EIATTR_KPARAM_INFO
	.align		4
.L_4767:
        /*0078*/ 	.byte	0x04, 0x17
        /*007a*/ 	.short	(.L_4769 - .L_4768)
.L_4768:
        /*007c*/ 	.word	0x00000000
        /*0080*/ 	.short	0x0004
        /*0082*/ 	.short	0x0020
        /*0084*/ 	.byte	0x00, 0xf0, 0x21, 0x00


	//----- nvinfo : EIATTR_KPARAM_INFO
	.align		4
.L_4769:
        /*0088*/ 	.byte	0x04, 0x17
        /*008a*/ 	.short	(.L_4771 - .L_4770)
.L_4770:
        /*008c*/ 	.word	0x00000000
        /*0090*/ 	.short	0x0003
        /*0092*/ 	.short	0x0018
        /*0094*/ 	.byte	0x00, 0xf5, 0x21, 0x00


	//----- nvinfo : EIATTR_KPARAM_INFO
	.align		4
.L_4771:
        /*0098*/ 	.byte	0x04, 0x17
        /*009a*/ 	.short	(.L_4773 - .L_4772)
.L_4772:
        /*009c*/ 	.word	0x00000000
        /*00a0*/ 	.short	0x0002
        /*00a2*/ 	.short	0x0010
        /*00a4*/ 	.byte	0x00, 0xf5, 0x21, 0x00


	//----- nvinfo : EIATTR_KPARAM_INFO
	.align		4
.L_4773:
        /*00a8*/ 	.byte	0x04, 0x17
        /*00aa*/ 	.short	(.L_4775 - .L_4774)
.L_4774:
        /*00ac*/ 	.word	0x00000000
        /*00b0*/ 	.short	0x0001
        /*00b2*/ 	.short	0x0008
        /*00b4*/ 	.byte	0x00, 0xf5, 0x21, 0x00


	//----- nvinfo : EIATTR_KPARAM_INFO
	.align		4
.L_4775:
        /*00b8*/ 	.byte	0x04, 0x17
        /*00ba*/ 	.short	(.L_4777 - .L_4776)
.L_4776:
        /*00bc*/ 	.word	0x00000000
        /*00c0*/ 	.short	0x0000
        /*00c2*/ 	.short	0x0000
        /*00c4*/ 	.byte	0x00, 0xf5, 0x21, 0x00


	//----- nvinfo : EIATTR_SPARSE_MMA_MASK
	.align		4
.L_4777:
        /*00c8*/ 	.byte	0x03, 0x50
        /*00ca*/ 	.short	0x0000


	//----- nvinfo : EIATTR_MAXREG_COUNT
	.align		4
        /*00cc*/ 	.byte	0x03, 0x1b
        /*00ce*/ 	.short	0x00ff


	//----- nvinfo : EIATTR_NUM_BARRIERS
	.align		4
        /*00d0*/ 	.byte	0x02, 0x4c
        /*00d2*/ 	.byte	0x01
	.zero		1


	//----- nvinfo : EIATTR_MERCURY_ISA_VERSION
	.align		4
        /*00d4*/ 	.byte	0x03, 0x5f
        /*00d6*/ 	.short	0x0101


	//----- nvinfo : EIATTR_COOP_GROUP_MASK_REGIDS
	.align		4
        /*00d8*/ 	.byte	0x04, 0x29
        /*00da*/ 	.short	(.L_4779 - .L_4778)


	//   ....[0]....
.L_4778:
        /*00dc*/ 	.word	0xffffffff


	//   ....[1]....
        /*00e0*/ 	.word	0xffffffff


	//   ....[2]....
        /*00e4*/ 	.word	0xffffffff


	//   ....[3]....
        /*00e8*/ 	.word	0xffffffff


	//   ....[4]....
        /*00ec*/ 	.word	0xffffffff


	//   ....[5]....
        /*00f0*/ 	.word	0xffffffff


	//   ....[6]....
        /*00f4*/ 	.word	0xffffffff


	//   ....[7]....
        /*00f8*/ 	.word	0xffffffff


	//   ....[8]....
        /*00fc*/ 	.word	0xffffffff


	//   ....[9]....
        /*0100*/ 	.word	0xffffffff


	//   ....[10]....
        /*0104*/ 	.word	0xffffffff


	//   ....[11]....
        /*0108*/ 	.word	0xffffffff


	//   ....[12]....
        /*010c*/ 	.word	0xffffffff


	//   ....[13]....
        /*0110*/ 	.word	0xffffffff


	//   ....[14]....
        /*0114*/ 	.word	0xffffffff


	//   ....[15]....
        /*0118*/ 	.word	0xffffffff


	//   ....[16]....
        /*011c*/ 	.word	0xffffffff


	//   ....[17]....
        /*0120*/ 	.word	0xffffffff


	//   ....[18]....
        /*0124*/ 	.word	0xffffffff


	//   ....[19]....
        /*0128*/ 	.word	0xffffffff


	//   ....[20]....
        /*012c*/ 	.word	0xffffffff


	//   ....[21]....
        /*0130*/ 	.word	0xffffffff


	//   ....[22]....
        /*0134*/ 	.word	0xffffffff


	//   ....[23]....
        /*0138*/ 	.word	0xffffffff


	//   ....[24]....
        /*013c*/ 	.word	0xffffffff


	//   ....[25]....
        /*0140*/ 	.word	0xffffffff


	//   ....[26]....
        /*0144*/ 	.word	0xffffffff


	//   ....[27]....
        /*0148*/ 	.word	0xffffffff


	//   ....[28]....
        /*014c*/ 	.word	0xffffffff


	//   ....[29]....
        /*0150*/ 	.word	0xffffffff


	//   ....[30]....
        /*0154*/ 	.word	0xffffffff


	//   ....[31]....
        /*0158*/ 	.word	0xffffffff


	//   ....[32]....
        /*015c*/ 	.word	0xffffffff


	//   ....[33]....
        /*0160*/ 	.word	0xffffffff


	//   ....[34]....
        /*0164*/ 	.word	0xffffffff


	//   ....[35]....
        /*0168*/ 	.word	0xffffffff


	//   ....[36]....
        /*016c*/ 	.word	0xffffffff


	//   ....[37]....
        /*0170*/ 	.word	0xffffffff


	//   ....[38]....
        /*0174*/ 	.word	0xffffffff


	//   ....[39]....
        /*0178*/ 	.word	0xffffffff


	//   ....[40]....
        /*017c*/ 	.word	0xffffffff


	//   ....[41]....
        /*0180*/ 	.word	0xffffffff


	//   ....[42]....
        /*0184*/ 	.word	0xffffffff


	//   ....[43]....
        /*0188*/ 	.word	0xffffffff


	//   ....[44]....
        /*018c*/ 	.word	0xffffffff


	//   ....[45]....
        /*0190*/ 	.word	0xffffffff


	//   ....[46]....
        /*0194*/ 	.word	0xffffffff


	//   ....[47]....
        /*0198*/ 	.word	0xffffffff


	//   ....[48]....
        /*019c*/ 	.word	0xffffffff


	//   ....[49]....
        /*01a0*/ 	.word	0xffffffff


	//   ....[50]....
        /*01a4*/ 	.word	0xffffffff


	//   ....[51]....
        /*01a8*/ 	.word	0xffffffff


	//   ....[52]....
        /*01ac*/ 	.word	0xffffffff


	//   ....[53]....
        /*01b0*/ 	.word	0xffffffff


	//   ....[54]....
        /*01b4*/ 	.word	0xffffffff


	//   ....[55]....
        /*01b8*/ 	.word	0xffffffff


	//----- nvinfo : EIATTR_COOP_GROUP_INSTR_OFFSETS
	.align		4
.L_4779:
        /*01bc*/ 	.byte	0x04, 0x28
        /*01be*/ 	.short	(.L_4781 - .L_4780)


	//   ....[0]....
.L_4780:
        /*01c0*/ 	.word	0x000000b0


	//   ....[1]....
        /*01c4*/ 	.word	0x00000960


	//   ....[2]....
        /*01c8*/ 	.word	0x00000970


	//   ....[3]....
        /*01cc*/ 	.word	0x000009c0


	//   ....[4]....
        /*01d0*/ 	.word	0x000009d0


	//   ....[5]....
        /*01d4*/ 	.word	0x00000a20


	//   ....[6]....
        /*01d8*/ 	.word	0x00000a30


	//   ....[7]....
        /*01dc*/ 	.word	0x00000a80


	//   ....[8]....
        /*01e0*/ 	.word	0x00000a90


	//   ....[9]....
        /*01e4*/ 	.word	0x00000ae0


	//   ....[10]....
        /*01e8*/ 	.word	0x00000af0


	//   ....[11]....
        /*01ec*/ 	.word	0x00000bb0


	//   ....[12]....
        /*01f0*/ 	.word	0x00000bc0


	//   ....[13]....
        /*01f4*/ 	.word	0x00000c10


	//   ....[14]....
        /*01f8*/ 	.word	0x00000c20


	//   ....[15]....
        /*01fc*/ 	.word	0x00000c70


	//   ....[16]....
        /*0200*/ 	.word	0x00000c80


	//   ....[17]....
        /*0204*/ 	.word	0x00000cd0


	//   ....[18]....
        /*0208*/ 	.word	0x00000ce0


	//   ....[19]....
        /*020c*/ 	.word	0x00000d40


	//   ....[20]....
        /*0210*/ 	.word	0x00000d60


	//   ....[21]....
        /*0214*/ 	.word	0x00000e20


	//   ....[22]....
        /*0218*/ 	.word	0x00000e30


	//   ....[23]....
        /*021c*/ 	.word	0x00000e90


	//   ....[24]....
        /*0220*/ 	.word	0x00000ea0


	//   ....[25]....
        /*0224*/ 	.word	0x00000ef0


	//   ....[26]....
        /*0228*/ 	.word	0x00000f00


	//   ....[27]....
        /*022c*/ 	.word	0x00000f60


	//   ....[28]....
        /*0230*/ 	.word	0x00000f80


	//   ....[29]....
        /*0234*/ 	.word	0x00000ff0


	//   ....[30]....
        /*0238*/ 	.word	0x00001000


	//   ....[31]....
        /*023c*/ 	.word	0x000010c0


	//   ....[32]....
        /*0240*/ 	.word	0x000010d0


	//   ....[33]....
        /*0244*/ 	.word	0x00001120


	//   ....[34]....
        /*0248*/ 	.word	0x00001130


	//   ....[35]....
        /*024c*/ 	.word	0x00001180


	//   ....[36]....
        /*0250*/ 	.word	0x00001190


	//   ....[37]....
        /*0254*/ 	.word	0x000011f0


	//   ....[38]....
        /*0258*/ 	.word	0x00001210


	//   ....[39]....
        /*025c*/ 	.word	0x00001280


	//   ....[40]....
        /*0260*/ 	.word	0x00001290


	//   ....[41]....
        /*0264*/ 	.word	0x00001470


	//   ....[42]....
        /*0268*/ 	.word	0x000014b0


	//   ....[43]....
        /*026c*/ 	.word	0x00001530


	//   ....[44]....
        /*0270*/ 	.word	0x00001540


	//   ....[45]....
        /*0274*/ 	.word	0x00001590


	//   ....[46]....
        /*0278*/ 	.word	0x000015a0


	//   ....[47]....
        /*027c*/ 	.word	0x000015f0


	//   ....[48]....
        /*0280*/ 	.word	0x00001600


	//   ....[49]....
        /*0284*/ 	.word	0x00001650


	//   ....[50]....
        /*0288*/ 	.word	0x00001660


	//   ....[51]....
        /*028c*/ 	.word	0x00001860


	//   ....[52]....
        /*0290*/ 	.word	0x000018b0


	//   ....[53]....
        /*0294*/ 	.word	0x000018d0


	//   ....[54]....
        /*0298*/ 	.word	0x000018f0


	//   ....[55]....
        /*029c*/ 	.word	0x00001910


	//----- nvinfo : EIATTR_VRC_CTA_INIT_COUNT
	.align		4
.L_4781:
        /*02a0*/ 	.byte	0x02, 0x4a
	.zero		1
	.zero		1


	//----- nvinfo : EIATTR_EXIT_INSTR_OFFSETS
	.align		4
        /*02a4*/ 	.byte	0x04, 0x1c
        /*02a6*/ 	.short	(.L_4783 - .L_4782)


	//   ....[0]....
.L_4782:
        /*02a8*/ 	.word	0x00001c40


	//----- nvinfo : EIATTR_CRS_STACK_SIZE
	.align		4
.L_4783:
        /*02ac*/ 	.byte	0x04, 0x1e
        /*02ae*/ 	.short	(.L_4785 - .L_4784)
.L_4784:
        /*02b0*/ 	.word	0x00000000


	//----- nvinfo : EIATTR_CBANK_PARAM_SIZE
	.align		4
.L_4785:
        /*02b4*/ 	.byte	0x03, 0x19
        /*02b6*/ 	.short	0x0060


	//----- nvinfo : EIATTR_PARAM_CBANK
	.align		4
        /*02b8*/ 	.byte	0x04, 0x0a
        /*02ba*/ 	.short	(.L_4787 - .L_4786)
	.align		4
.L_4786:
        /*02bc*/ 	.word	index@(.nv.constant0._ZN4vllm3moe44grouped_topk_fused_small_expert_count_kernelIffiLNS0_11ScoringFuncE1ELi128ELb0ELi8EEEvPT_PfPT1_PKT0_llllllbd)
        /*02c0*/ 	.short	0x0380
        /*02c2*/ 	.short	0x0060


	//----- nvinfo : EIATTR_SW_WAR
	.align		4
.L_4787:
        /*02c4*/ 	.byte	0x04, 0x36
        /*02c6*/ 	.short	(.L_4789 - .L_4788)
.L_4788:
        /*02c8*/ 	.word	0x00000008
.L_4789:


//--------------------- .nv.info._ZN4vllm3moe44grouped_topk_fused_small_expert_count_kernelIffiLNS0_11ScoringFuncE1ELi384ELb0ELi8EEEvPT_PfPT1_PKT0_llllllbd --------------------------
	.section	.nv.info._ZN4vllm3moe44grouped_topk_fused_small_expert_count_kernelIffiLNS0_11ScoringFuncE1ELi384ELb0ELi8EEEvPT_PfPT1_PKT0_llllllbd,"",@"SHT_CUDA_INFO"
	.sectionflags	@""
	.align	4


	//----- nvinfo : EIATTR_CUDA_API_VERSION
	.align		4
        /*0000*/ 	.byte	0x04, 0x37
        /*0002*/ 	.short	(.L_4791 - .L_4790)
.L_4790:
        /*0004*/ 	.word	0x00000082


	//----- nvinfo : EIATTR_KPARAM_INFO
	.align		4
.L_4791:
        /*0008*/ 	.byte	0x04, 0x17
        /*000a*/ 	.short	(.L_4793 - .L_4792)
.L_4792:
        /*000c*/ 	.word	0x00000000
        /*0010*/ 	.short	0x000b
        /*0012*/ 	.short	0x0058
        /*0014*/ 	.byte	0x00, 0xf0, 0x21, 0x00


	//----- nvinfo : EIATTR_KPARAM_INFO
	.align		4
.L_4793:
        /*0018*/ 	.byte	0x04, 0x17
        /*001a*/ 	.short	(.L_4795 - .L_4794)
.L_4794:
        /*001c*/ 	.word	0x00000000
        /*0020*/ 	.short	0x000a
        /*0022*/ 	.short	0x0050
        /*0024*/ 	.byte	0x00, 0xf0, 0x05, 0x00


	//----- nvinfo : EIATTR_KPARAM_INFO
	.align		4
.L_4795:
        /*0028*/ 	.byte	0x04, 0x17
        /*002a*/ 	.short	(.L_4797 - .L_4796)
.L_4796:
        /*002c*/ 	.word	0x00000000
        /*0030*/ 	.short	0x0009
        /*0032*/ 	.short	0x0048
        /*0034*/ 	.byte	0x00, 0xf0, 0x21, 0x00


	//----- nvinfo : EIATTR_KPARAM_INFO
	.align		4
.L_4797:
        /*0038*/ 	.byte	0x04, 0x17
        /*003a*/ 	.short	(.L_4799 - .L_4798)
.L_4798:
        /*003c*/ 	.word	0x00000000
        /*0040*/ 	.short	0x0008
        /*0042*/ 	.short	0x0040
        /*0044*/ 	.byte	0x00, 0xf0, 0x21, 0x00


	//----- nvinfo : EIATTR_KPARAM_INFO
	.align		4
.L_4799:
        /*0048*/ 	.byte	0x04, 0x17
        /*004a*/ 	.short	(.L_4801 - .L_4800)
.L_4800:
        /*004c*/ 	.word	0x00000000
        /*0050*/ 	.short	0x0007
        /*0052*/ 	.short	0x0038
        /*0054*/ 	.byte	0x00, 0xf0, 0x21, 0x00


	//----- nvinfo : EIATTR_KPARAM_INFO
	.align		4
.L_4801:
        /*0058*/ 	.byte	0x04, 0x17
        /*005a*/ 	.short	(.L_4803 - .L_4802)
.L_4802:
        /*005c*/ 	.word	0x00000000
        /*0060*/ 	.short	0x0006
        /*0062*/ 	.short	0x0030
        /*0064*/ 	.byte	0x00, 0xf0, 0x21, 0x00


	//----- nvinfo : EIATTR_KPARAM_INFO
	.align		4
.L_4803:
        /*0068*/ 	.byte	0x04, 0x17
        /*006a*/ 	.short	(.L_4805 - .L_4804)
.L_4804:
        /*006c*/ 	.word	0x00000000
        /*0070*/ 	.short	0x0005
        /*0072*/ 	.short	0x0028
        /*0074*/ 	.byte	0x00, 0xf0, 0x21, 0x00


	//----- nvinfo : EIATTR_KPARAM_INFO
	.align		4
.L_4805:
        /*0078*/ 	.byte	0x04, 0x17
        /*007a*/ 	.short	(.L_4807 - .L_4806)
.L_4806:
        /*007c*/ 	.word	0x00000000
        /*0080*/ 	.short	0x0004
        /*0082*/ 	.short	0x0020
        /*0084*/ 	.byte	0x00, 0xf0, 0x21, 0x00


	//----- nvinfo : EIATTR_KPARAM_INFO
	.align		4
.L_4807:
        /*0088*/ 	.byte	0x04, 0x17
        /*008a*/ 	.short	(.L_4809 - .L_4808)
.L_4808:
        /*008c*/ 	.word	0x00000000
        /*0090*/ 	.short	0x0003
        /*0092*/ 	.short	0x0018
        /*0094*/ 	.byte	0x00, 0xf5, 0x21, 0x00


	//----- nvinfo : EIATTR_KPARAM_INFO
	.align		4
.L_4809:
        /*0098*/ 	.byte	0x04, 0x17
        /*009a*/ 	.short	(.L_4811 - .L_4810)
.L_4810:
        /*009c*/ 	.word	0x00000000
        /*00a0*/ 	.short	0x0002
        /*00a2*/ 	.short	0x0010
        /*00a4*/ 	.byte	0x00, 0xf5, 0x21, 0x00


	//----- nvinfo : EIATTR_KPARAM_INFO
	.align		4
.L_4811:
        /*00a8*/ 	.byte	0x04, 0x17
        /*00aa*/ 	.short	(.L_4813 - .L_4812)
.L_4812:
        /*00ac*/ 	.word	0x00000000
        /*00b0*/ 	.short	0x0001
        /*00b2*/ 	.short	0x0008
        /*00b4*/ 	.byte	0x00, 0xf5, 0x21, 0x00


	//----- nvinfo : EIATTR_KPARAM_INFO
	.align		4
.L_4813:
        /*00b8*/ 	.byte	0x04, 0x17
        /*00ba*/ 	.short	(.L_4815 - .L_4814)
.L_4814:
        /*00bc*/ 	.word	0x00000000
        /*00c0*/ 	.short	0x0000
        /*00c2*/ 	.short	0x0000
        /*00c4*/ 	.byte	0x00, 0xf5, 0x21, 0x00


	//----- nvinfo : EIATTR_SPARSE_MMA_MASK
	.align		4
.L_4815:
        /*00c8*/ 	.byte	0x03, 0x50
        /*00ca*/ 	.short	0x0000


	//----- nvinfo : EIATTR_MAXREG_COUNT
	.align		4
        /*00cc*/ 	.byte	0x03, 0x1b
        /*00ce*/ 	.short	0x00ff


	//----- nvinfo : EIATTR_NUM_BARRIERS
	.align		4
        /*00d0*/ 	.byte	0x02, 0x4c
        /*00d2*/ 	.byte	0x01
	.zero		1


	//----- nvinfo : EIATTR_MERCURY_ISA_VERSION
	.align		4
        /*00d4*/ 	.byte	0x03, 0x5f
        /*00d6*/ 	.short	0x0101


	//----- nvinfo : EIATTR_COOP_GROUP_MASK_REGIDS
	.align		4
        /*00d8*/ 	.byte	0x04, 0x29
        /*00da*/ 	.short	(.L_4817 - .L_4816)


	//   ....[0]....
.L_4816:
        /*00dc*/ 	.word	0xffffffff


	//   ....[1]....
        /*00e0*/ 	.word	0xffffffff


	//   ....[2]....
        /*00e4*/ 	.word	0xffffffff


	//   ....[3]....
        /*00e8*/ 	.word	0xffffffff


	//   ....[4]....
        /*00ec*/ 	.word	0xffffffff


	//   ....[5]....
        /*00f0*/ 	.word	0xffffffff


	//   ....[6]....
        /*00f4*/ 	.word	0xffffffff


	//   ....[7]....
        /*00f8*/ 	.word	0xffffffff


	//   ....[8]....
        /*00fc*/ 	.word	0xffffffff


	//   ....[9]....
        /*0100*/ 	.word	0xffffffff


	//   ....[10]....
        /*0104*/ 	.word	0xffffffff


	//   ....[11]....
        /*0108*/ 	.word	0xffffffff


	//   ....[12]....
        /*010c*/ 	.word	0xffffffff


	//   ....[13]....
        /*0110*/ 	.word	0xffffffff


	//   ....[14]....
        /*0114*/ 	.word	0xffffffff


	//   ....[15]....
        /*0118*/ 	.word	0xffffffff


	//   ....[16]....
        /*011c*/ 	.word	0xffffffff


	//   ....[17]....
        /*0120*/ 	.word	0xffffffff


	//   ....[18]....
        /*0124*/ 	.word	0xffffffff


	//   ....[19]....
        /*0128*/ 	.word	0xffffffff


	//   ....[20]....
        /*012c*/ 	.word	0xffffffff


	//   ....[21]....
        /*0130*/ 	.word	0xffffffff


	//   ....[22]....
        /*0134*/ 	.word	0xffffffff


	//   ....[23]....
        /*0138*/ 	.word	0xffffffff


	//   ....[24]....
        /*013c*/ 	.word	0xffffffff


	//   ....[25]....
        /*0140*/ 	.word	0xffffffff


	//   ....[26]....
        /*0144*/ 	.word	0xffffffff


	//   ....[27]....
        /*0148*/ 	.word	0xffffffff


	//   ....[28]....
        /*014c*/ 	.word	0xffffffff


	//   ....[29]....
        /*0150*/ 	.word	0xffffffff


	//   ....[30]....
        /*0154*/ 	.word	0xffffffff


	//   ....[31]....
        /*0158*/ 	.word	0xffffffff


	//   ....[32]....
        /*015c*/ 	.word	0xffffffff


	//   ....[33]....
        /*0160*/ 	.word	0xffffffff


	//   ....[34]....
        /*0164*/ 	.word	0xffffffff


	//   ....[35]....
        /*0168*/ 	.word	0xffffffff


	//   ....[36]....
        /*016c*/ 	.word	0xffffffff


	//   ....[37]....
        /*0170*/ 	.word	0xffffffff


	//   ....[38]....
        /*0174*/ 	.word	0xffffffff


	//   ....[39]....
        /*0178*/ 	.word	0xffffffff


	//   ....[40]....
        /*017c*/ 	.word	0xffffffff


	//   ....[41]....
        /*0180*/ 	.word	0xffffffff


	//   ....[42]....
        /*0184*/ 	.word	0xffffffff


	//   ....[43]....
        /*0188*/ 	.word	0xffffffff


	//   ....[44]....
        /*018c*/ 	.word	0xffffffff


	//   ....[45]....
        /*0190*/ 	.word	0xffffffff


	//   ....[46]....
        /*0194*/ 	.word	0xffffffff


	//   ....[47]....
        /*0198*/ 	.word	0xffffffff


	//   ....[48]....
        /*019c*/ 	.word	0xffffffff


	//   ....[49]....
        /*01a0*/ 	.word	0xffffffff


	//   ....[50]....
        /*01a4*/ 	.word	0xffffffff


	//   ....[51]....
        /*01a8*/ 	.word	0xffffffff


	//   ....[52]....
        /*01ac*/ 	.word	0xffffffff


	//   ....[53]....
        /*01b0*/ 	.word	0xffffffff


	//   ....[54]....
        /*01b4*/ 	.word	0xffffffff


	//   ....[55]....
        /*01b8*/ 	.word	0xffffffff


	//   ....[56]....
        /*01bc*/ 	.word	0xffffffff


	//   ....[57]....
        /*01c0*/ 	.word	0xffffffff


	//   ....[58]....
        /*01c4*/ 	.word	0xffffffff


	//   ....[59]....
        /*01c8*/ 	.word	0xffffffff


	//   ....[60]....
        /*01cc*/ 	.word	0xffffffff


	//   ....[61]....
        /*01d0*/ 	.word	0xffffffff


	//   ....[62]....
        /*01d4*/ 	.word	0xffffffff


	//   ....[63]....
        /*01d8*/ 	.word	0xffffffff


	//   ....[64]....
        /*01dc*/ 	.word	0xffffffff


	//   ....[65]....
        /*01e0*/ 	.word	0xffffffff


	//   ....[66]....
        /*01e4*/ 	.word	0xffffffff


	//   ....[67]....
        /*01e8*/ 	.word	0xffffffff


	//   ....[68]....
        /*01ec*/ 	.word	0xffffffff


	//   ....[69]....
        /*01f0*/ 	.word	0xffffffff


	//   ....[70]....
        /*01f4*/ 	.word	0xffffffff


	//   ....[71]....
        /*01f8*/ 	.word	0xffffffff


	//   ....[72]....
        /*01fc*/ 	.word	0xffffffff


	//   ....[73]....
        /*0200*/ 	.word	0xffffffff


	//   ....[74]....
        /*0204*/ 	.word	0xffffffff


	//   ....[75]....
        /*0208*/ 	.word	0xffffffff


	//   ....[76]....
        /*020c*/ 	.word	0xffffffff


	//   ....[77]....
        /*0210*/ 	.word	0xffffffff


	//   ....[78]....
        /*0214*/ 	.word	0xffffffff


	//   ....[79]....
        /*0218*/ 	.word	0xffffffff


	//   ....[80]....
        /*021c*/ 	.word	0xffffffff


	//   ....[81]....
        /*0220*/ 	.word	0xffffffff


	//   ....[82]....
        /*0224*/ 	.word	0xffffffff


	//   ....[83]....
        /*0228*/ 	.word	0xffffffff


	//   ....[84]....
        /*022c*/ 	.word	0xffffffff


	//   ....[85]....
        /*0230*/ 	.word	0xffffffff


	//----- nvinfo : EIATTR_COOP_GROUP_INSTR_OFFSETS
	.align		4
.L_4817:
        /*0234*/ 	.byte	0x04, 0x28
        /*0236*/ 	.short	(.L_4819 - .L_4818)


	//   ....[0]....
.L_4818:
        /*0238*/ 	.word	0x000000b0


	//   ....[1]....
        /*023c*/ 	.word	0x00000a30


	//   ....[2]....
        /*0240*/ 	.word	0x00000a60


	//   ....[3]....
        /*0244*/ 	.word	0x00000ae0


	//   ....[4]....
        /*0248*/ 	.word	0x00000af0


	//   ....[5]....
        /*024c*/ 	.word	0x00000b40


	//   ....[6]....
        /*0250*/ 	.word	0x00000b50


	//   ....[7]....
        /*0254*/ 	.word	0x00000ba0


	//   ....[8]....
        /*0258*/ 	.word	0x00000bb0


	//   ....[9]....
        /*025c*/ 	.word	0x00000c00


	//   ....[10]....
        /*0260*/ 	.word	0x00000c10


	//   ....[11]....
        /*0264*/ 	.word	0x00000cc0


	//   ....[12]....
        /*0268*/ 	.word	0x00000cf0


	//   ....[13]....
        /*026c*/ 	.word	0x00000d70


	//   ....[14]....
        /*0270*/ 	.word	0x00000d80


	//   ....[15]....
        /*0274*/ 	.word	0x00000dd0


	//   ....[16]....
        /*0278*/ 	.word	0x00000de0


	//   ....[17]....
        /*027c*/ 	.word	0x00000e40


	//   ....[18]....
        /*0280*/ 	.word	0x00000e60


	//   ....[19]....
        /*0284*/ 	.word	0x00000ec0


	//   ....[20]....
        /*0288*/ 	.word	0x00000ed0


	//   ....[21]....
        /*028c*/ 	.word	0x00001040


	//   ....[22]....
        /*0290*/ 	.word	0x00001050


	//   ....[23]....
        /*0294*/ 	.word	0x000010a0


	//   ....[24]....
        /*0298*/ 	.word	0x000010b0


	//   ....[25]....
        /*029c*/ 	.word	0x00001100


	//   ....[26]....
        /*02a0*/ 	.word	0x00001110


	//   ....[27]....
        /*02a4*/ 	.word	0x00001160


	//   ....[28]....
        /*02a8*/ 	.word	0x00001170


	//   ....[29]....
        /*02ac*/ 	.word	0x000011c0


	//   ....[30]....
        /*02b0*/ 	.word	0x000011d0


	//   ....[31]....
        /*02b4*/ 	.word	0x000017b0


	//   ....[32]....
        /*02b8*/ 	.word	0x000017c0


	//   ....[33]....
        /*02bc*/ 	.word	0x00001810


	//   ....[34]....
        /*02c0*/ 	.word	0x00001820


	//   ....[35]....
        /*02c4*/ 	.word	0x00001870


	//   ....[36]....
        /*02c8*/ 	.word	0x00001880


	//   ....[37]....
        /*02cc*/ 	.word	0x000018d0


	//   ....[38]....
        /*02d0*/ 	.word	0x000018e0


	//   ....[39]....
        /*02d4*/ 	.word	0x00001930


	//   ....[40]....
        /*02d8*/ 	.word	0x00001940


	//   ....[41]....
        /*02dc*/ 	.word	0x000019d0


	//   ....[42]....
        /*02e0*/ 	.word	0x000019e0


	//   ....[43]....
        /*02e4*/ 	.word	0x00001a30


	//   ....[44]....
        /*02e8*/ 	.word	0x00001a40


	//   ....[45]....
        /*02ec*/ 	.word	0x00001a90


	//   ....[46]....
        /*02f0*/ 	.word	0x00001aa0


	//   ....[47]....
        /*02f4*/ 	.word	0x00001af0


	//   ....[48]....
        /*02f8*/ 	.word	0x00001b00


	//   ....[49]....
        /*02fc*/ 	.word	0x00001b50


	//   ....[50]....
        /*0300*/ 	.word	0x00001b60


	//   ....[51]....
        /*0304*/ 	.word	0x00001c10


	//   ....[52]....
        /*0308*/ 	.word	0x00001c20


	//   ....[53]....
        /*030c*/ 	.word	0x00001c70


	//   ....[54]....
        /*0310*/ 	.word	0x00001c80


	//   ....[55]....
        /*0314*/ 	.word	0x00001cd0


	//   ....[56]....
        /*0318*/ 	.word	0x00001ce0


	//   ....[57]....
        /*031c*/ 	.word	0x00001d30


	//   ....[58]....
        /*0320*/ 	.word	0x00001d40


	//   ....[59]....
        /*0324*/ 	.word	0x00001d90


	//   ....[60]....
        /*0328*/ 	.word	0x00001da0


	//   ....[61]....
        /*032c*/ 	.word	0x00001e30


	//   ....[62]....
        /*0330*/ 	.word	0x00001e40


	//   ....[63]....
        /*0334*/ 	.word	0x00001e90


	//   ....[64]....
        /*0338*/ 	.word	0x00001ea0


	//   ....[65]....
        /*033c*/ 	.word	0x00001ef0


	//   ....[66]....
        /*0340*/ 	.word	0x00001f00


	//   ....[67]....
        /*0344*/ 	.word	0x00001f60


	//   ....[68]....
        /*0348*/ 	.word	0x00001f70


	//   ....[69]....
        /*034c*/ 	.word	0x00001fe0


	//   ....[70]....
        /*0350*/ 	.word	0x00002000


	//   ....[71]....
        /*0354*/ 	.word	0x00002280


	//   ....[72]....
        /*0358*/ 	.word	0x00002290


	//   ....[73]....
        /*035c*/ 	.word	0x000022e0


	//   ....[74]....
        /*0360*/ 	.word	0x000022f0


	//   ....[75]....
        /*0364*/ 	.word	0x00002340


	//   ....[76]....
        /*0368*/ 	.word	0x00002350


	//   ....[77]....
        /*036c*/ 	.word	0x000023a0


	//   ....[78]....
        /*0370*/ 	.word	0x000023b0


	//   ....[79]....
        /*0374*/ 	.word	0x00002400


	//   ....[80]....
        /*0378*/ 	.word	0x00002410


	//   ....[81]....
        /*037c*/ 	.word	0x000026a0


	//   ....[82]....
        /*0380*/ 	.word	0x000026f0


	//   ....[83]....
        /*0384*/ 	.word	0x00002710


	//   ....[84]....
        /*0388*/ 	.word	0x00002730


	//   ....[85]....
        /*038c*/ 	.word	0x00002750


	//----- nvinfo : EIATTR_VRC_CTA_INIT_COUNT
	.align		4
.L_4819:
        /*0390*/ 	.byte	0x02, 0x4a
	.zero		1
	.zero		1


	//----- nvinfo : EIATTR_EXIT_INSTR_OFFSETS
	.align		4
        /*0394*/ 	.byte	0x04, 0x1c
        /*0396*/ 	.short	(.L_4821 - .L_4820)


	//   ....[0]....
.L_4820:
        /*0398*/ 	.word	0x00002a80


	//----- nvinfo : EIATTR_CRS_STACK_SIZE
	.align		4
.L_4821:
        /*039c*/ 	.byte	0x04, 0x1e
        /*039e*/ 	.short	(.L_4823 - .L_4822)
.L_4822:
        /*03a0*/ 	.word	0x00000000


	//----- nvinfo : EIATTR_CBANK_PARAM_SIZE
	.align		4
.L_4823:
        /*03a4*/ 	.byte	0x03, 0x19
        /*03a6*/ 	.short	0x0060


	//----- nvinfo : EIATTR_PARAM_CBANK
	.align		4
        /*03a8*/ 	.byte	0x04, 0x0a
        /*03aa*/ 	.short	(.L_4825 - .L_4824)
	.align		4
.L_4824:
        /*03ac*/ 	.word	index@(.nv.constant0._ZN4vllm3moe44grouped_topk_fused_small_expert_count_kernelIffiLNS0_11ScoringFuncE1ELi384ELb0ELi8EEEvPT_PfPT1_PKT0_llllllbd)
        /*03b0*/ 	.short	0x0380
        /*03b2*/ 	.short	0x0060


	//----- nvinfo : EIATTR_SW_WAR
	.align		4
.L_4825:
        /*03b4*/ 	.byte	0x04, 0x36
        /*03b6*/ 	.short	(.L_4827 - .L_4826)
.L_4826:
        /*03b8*/ 	.word	0x00000008
.L_4827:


//--------------------- .nv.info._ZN4vllm3moe44grouped_topk_fused_small_expert_count_kernelIffiLNS0_11ScoringFuncE1ELi512ELb0ELi8EEEvPT_PfPT1_PKT0_llllllbd --------------------------
	.section	.nv.info._ZN4vllm3moe44grouped_topk_fused_small_expert_count_kernelIffiLNS0_11ScoringFuncE1ELi512ELb0ELi8EEEvPT_PfPT1_PKT0_llllllbd,"",@"SHT_CUDA_INFO"
	.sectionflags	@""
	.align	4


	//----- nvinfo : EIATTR_CUDA_API_VERSION
	.align		4
        /*0000*/ 	.byte	0x04, 0x37
        /*0002*/ 	.short	(.L_4829 - .L_4828)
.L_4828:
        /*0004*/ 	.word	0x00000082


	//----- nvinfo : EIATTR_KPARAM_INFO
	.align		4
.L_4829:
        /*0008*/ 	.byte	0x04, 0x17
        /*000a*/ 	.short	(.L_4831 - .L_4830)
.L_4830:
        /*000c*/ 	.word	0x00000000
        /*0010*/ 	.short	0x000b
        /*0012*/ 	.short	0x0058
        /*0014*/ 	.byte	0x00, 0xf0, 0x21, 0x00


	//----- nvinfo : EIATTR_KPARAM_INFO
	.align		4
.L_4831:
        /*0018*/ 	.byte	0x04, 0x17
        /*001a*/ 	.short	(.L_4833 - .L_4832)
.L_4832:
        /*001c*/ 	.word	0x00000000
        /*0020*/ 	.short	0x000a
        /*0022*/ 	.short	0x0050
        /*0024*/ 	.byte	0x00, 0xf0, 0x05, 0x00


	//----- nvinfo : EIATTR_KPARAM_INFO
	.align		4
.L_4833:
        /*0028*/ 	.byte	0x04, 0x17
        /*002a*/ 	.short	(.L_4835 - .L_4834)
.L_4834:
        /*002c*/ 	.word	0x00000000
        /*0030*/ 	.short	0x0009
        /*0032*/ 	.short	0x0048
        /*0034*/ 	.byte	0x00, 0xf0, 0x21, 0x00


	//----- nvinfo : EIATTR_KPARAM_INFO
	.align		4
.L_4835:
        /*0038*/ 	.byte	0x04, 0x17
        /*003a*/ 	.short	(.L_4837 - .L_4836)
.L_4836:
        /*003c*/ 	.word	0x00000000
        /*0040*/ 	.short	0x0008
        /*0042*/ 	.short	0x0040
        /*0044*/ 	.byte	0x00, 0xf0, 0x21, 0x00


	//----- nvinfo : EIATTR_KPARAM_INFO
	.align		4
.L_4837:
        /*0048*/ 	.byte	0x04, 0x17
        /*004a*/ 	.short	(.L_4839 - .L_4838)
.L_4838:
        /*004c*/ 	.word	0x00000000
        /*0050*/ 	.short	0x0007
        /*0052*/ 	.short	0x0038
        /*0054*/ 	.byte	0x00, 0xf0, 0x21, 0x00


	//----- nvinfo : EIATTR_KPARAM_INFO
	.align		4
.L_4839:
        /*0058*/ 	.byte	0x04, 0x17
        /*005a*/ 	.short	(.L_4841 - .L_4840)
.L_4840:
        /*005c*/ 	.word	0x00000000
        /*0060*/ 	.short	0x0006
        /*0062*/ 	.short	0x0030
        /*0064*/ 	.byte	0x00, 0xf0, 0x21, 0x00


	//----- nvinfo : EIATTR_KPARAM_INFO
	.align		4
.L_4841:
        /*0068*/ 	.byte	0x04, 0x17
        /*006a*/ 	.short	(.L_4843 - .L_4842)
.L_4842:
        /*006c*/ 	.word	0x00000000
        /*0070*/ 	.short	0x0005
        /*0072*/ 	.short	0x0028
        /*0074*/ 	.byte	0x00, 0xf0, 0x21, 0x00


	//----- nvinfo : EIATTR_KPARAM_INFO
	.align		4
.L_4843:
        /*0078*/ 	.byte	0x04, 0x17
        /*007a*/ 	.short	(.L_4845 - .L_4844)
.L_4844:
        /*007c*/ 	.word	0x00000000
        /*0080*/ 	.short	0x0004
        /*0082*/ 	.short	0x0020
        /*0084*/ 	.byte	0x00, 0xf0, 0x21, 0x00


	//----- nvinfo : EIATTR_KPARAM_INFO
	.align		4
.L_4845:
        /*0088*/ 	.byte	0x04, 0x17
        /*008a*/ 	.short	(.L_4847 - .L_4846)
.L_4846:
        /*008c*/ 	.word	0x00000000
        /*0090*/ 	.short	0x0003
        /*0092*/ 	.short	0x0018
        /*0094*/ 	.byte	0x00, 0xf5, 0x21, 0x00


	//----- nvinfo : EIATTR_KPARAM_INFO
	.align		4
.L_4847:
        /*0098*/ 	.byte	0x04, 0x17
        /*009a*/ 	.short	(.L_4849 - .L_4848)
.L_4848:
        /*009c*/ 	.word	0x00000000
        /*00a0*/ 	.short	0x0002
        /*00a2*/ 	.short	0x0010
        /*00a4*/ 	.byte	0x00, 0xf5, 0x21, 0x00


	//----- nvinfo : EIATTR_KPARAM_INFO
	.align		4
.L_4849:
        /*00a8*/ 	.byte	0x04, 0x17
        /*00aa*/ 	.short	(.L_4851 - .L_4850)
.L_4850:
        /*00ac*/ 	.word	0x00000000
        /*00b0*/ 	.short	0x0001
        /*00b2*/ 	.short	0x0008
        /*00b4*/ 	.byte	0x00, 0xf5, 0x21, 0x00


	//----- nvinfo : EIATTR_KPARAM_INFO
	.align		4
.L_4851:
        /*00b8*/ 	.byte	0x04, 0x17
        /*00ba*/ 	.short	(.L_4853 - .L_4852)
.L_4852:
        /*00bc*/ 	.word	0x00000000
        /*00c0*/ 	.short	0x0000
        /*00c2*/ 	.short	0x0000
        /*00c4*/ 	.byte	0x00, 0xf5, 0x21, 0x00


	//----- nvinfo : EIATTR_SPARSE_MMA_MASK
	.align		4
.L_4853:
        /*00c8*/ 	.byte	0x03, 0x50
        /*00ca*/ 	.short	0x0000


	//----- nvinfo : EIATTR_MAXREG_COUNT
	.align		4
        /*00cc*/ 	.byte	0x03, 0x1b
        /*00ce*/ 	.short	0x00ff


	//----- nvinfo : EIATTR_NUM_BARRIERS
	.align		4
        /*00d0*/ 	.byte	0x02, 0x4c
        /*00d2*/ 	.byte	0x01
	.zero		1


	//----- nvinfo : EIATTR_MERCURY_ISA_VERSION
	.align		4
        /*00d4*/ 	.byte	0x03, 0x5f
        /*00d6*/ 	.short	0x0101


	//----- nvinfo : EIATTR_COOP_GROUP_MASK_REGIDS
	.align		4
        /*00d8*/ 	.byte	0x04, 0x29
        /*00da*/ 	.short	(.L_4855 - .L_4854)


	//   ....[0]....
.L_4854:
        /*00dc*/ 	.word	0xffffffff


	//   ....[1]....
        /*00e0*/ 	.word	0xffffffff


	//   ....[2]....
        /*00e4*/ 	.word	0xffffffff


	//   ....[3]....
        /*00e8*/ 	.word	0xffffffff


	//   ....[4]....
        /*00ec*/ 	.word	0xffffffff


	//   ....[5]....
        /*00f0*/ 	.word	0xffffffff


	//   ....[6]....
        /*00f4*/ 	.word	0xffffffff


	//   ....[7]....
        /*00f8*/ 	.word	0xffffffff


	//   ....[8]....
        /*00fc*/ 	.word	0xffffffff


	//   ....[9]....
        /*0100*/ 	.word	0xffffffff


	//   ....[10]....
        /*0104*/ 	.word	0xffffffff


	//   ....[11]....
        /*0108*/ 	.word	0xffffffff


	//   ....[12]....
        /*010c*/ 	.word	0xffffffff


	//   ....[13]....
        /*0110*/ 	.word	0xffffffff


	//   ....[14]....
        /*0114*/ 	.word	0xffffffff


	//   ....[15]....
        /*0118*/ 	.word	0xffffffff


	//   ....[16]....
        /*011c*/ 	.word	0xffffffff


	//   ....[17]....
        /*0120*/ 	.word	0xffffffff


	//   ....[18]....
        /*0124*/ 	.word	0xffffffff


	//   ....[19]....
        /*0128*/ 	.word	0xffffffff


	//   ....[20]....
        /*012c*/ 	.word	0xffffffff


	//   ....[21]....
        /*0130*/ 	.word	0xffffffff


	//   ....[22]....
        /*0134*/ 	.word	0xffffffff


	//   ....[23]....
        /*0138*/ 	.word	0xffffffff


	//   ....[24]....
        /*013c*/ 	.word	0xffffffff


	//   ....[25]....
        /*0140*/ 	.word	0xffffffff


	//   ....[26]....
        /*0144*/ 	.word	0xffffffff


	//   ....[27]....
        /*0148*/ 	.word	0xffffffff


	//   ....[28]....
        /*014c*/ 	.word	0xffffffff


	//   ....[29]....
        /*0150*/ 	.word	0xffffffff


	//   ....[30]....
        /*0154*/ 	.word	0xffffffff


	//   ....[31]....
        /*0158*/ 	.word	0xffffffff


	//   ....[32]....
        /*015c*/ 	.word	0xffffffff


	//   ....[33]....
        /*0160*/ 	.word	0xffffffff


	//   ....[34]....
        /*0164*/ 	.word	0xffffffff


	//   ....[35]....
        /*0168*/ 	.word	0xffffffff


	//   ....[36]....
        /*016c*/ 	.word	0xffffffff


	//   ....[37]....
        /*0170*/ 	.word	0xffffffff


	//   ....[38]....
        /*0174*/ 	.word	0xffffffff


	//   ....[39]....
        /*0178*/ 	.word	0xffffffff


	//   ....[40]....
        /*017c*/ 	.word	0xffffffff


	//   ....[41]....
        /*0180*/ 	.word	0xffffffff


	//   ....[42]....
        /*0184*/ 	.word	0xffffffff


	//   ....[43]....
        /*0188*/ 	.word	0xffffffff


	//   ....[44]....
        /*018c*/ 	.word	0xffffffff


	//   ....[45]....
        /*0190*/ 	.word	0xffffffff


	//   ....[46]....
        /*0194*/ 	.word	0xffffffff


	//   ....[47]....
        /*0198*/ 	.word	0xffffffff


	//   ....[48]....
        /*019c*/ 	.word	0xffffffff


	//   ....[49]....
        /*01a0*/ 	.word	0xffffffff


	//   ....[50]....
        /*01a4*/ 	.word	0xffffffff


	//   ....[51]....
        /*01a8*/ 	.word	0xffffffff


	//   ....[52]....
        /*01ac*/ 	.word	0xffffffff


	//   ....[53]....
        /*01b0*/ 	.word	0xffffffff


	//   ....[54]....
        /*01b4*/ 	.word	0xffffffff


	//   ....[55]....
        /*01b8*/ 	.word	0xffffffff


	//   ....[56]....
        /*01bc*/ 	.word	0xffffffff


	//   ....[57]....
        /*01c0*/ 	.word	0xffffffff


	//   ....[58]....
        /*01c4*/ 	.word	0xffffffff


	//   ....[59]....
        /*01c8*/ 	.word	0xffffffff


	//   ....[60]....
        /*01cc*/ 	.word	0xffffffff


	//   ....[61]....
        /*01d0*/ 	.word	0xffffffff


	//   ....[62]....
        /*01d4*/ 	.word	0xffffffff


	//   ....[63]....
        /*01d8*/ 	.word	0xffffffff


	//   ....[64]....
        /*01dc*/ 	.word	0xffffffff


	//   ....[65]....
        /*01e0*/ 	.word	0xffffffff


	//   ....[66]....
        /*01e4*/ 	.word	0xffffffff


	//   ....[67]....
        /*01e8*/ 	.word	0xffffffff


	//   ....[68]....
        /*01ec*/ 	.word	0xffffffff


	//   ....[69]....
        /*01f0*/ 	.word	0xffffffff


	//   ....[70]....
        /*01f4*/ 	.word	0xffffffff


	//   ....[71]....
        /*01f8*/ 	.word	0xffffffff


	//   ....[72]....
        /*01fc*/ 	.word	0xffffffff


	//   ....[73]....
        /*0200*/ 	.word	0xffffffff


	//   ....[74]....
        /*0204*/ 	.word	0xffffffff


	//   ....[75]....
        /*0208*/ 	.word	0xffffffff


	//   ....[76]....
        /*020c*/ 	.word	0xffffffff


	//   ....[77]....
        /*0210*/ 	.word	0xffffffff


	//   ....[78]....
        /*0214*/ 	.word	0xffffffff


	//   ....[79]....
        /*0218*/ 	.word	0xffffffff


	//   ....[80]....
        /*021c*/ 	.word	0xffffffff


	//   ....[81]....
        /*0220*/ 	.word	0xffffffff


	//   ....[82]....
        /*0224*/ 	.word	0xffffffff


	//   ....[83]....
        /*0228*/ 	.word	0xffffffff


	//   ....[84]....
        /*022c*/ 	.word	0xffffffff


	//   ....[85]....
        /*0230*/ 	.word	0xffffffff


	//----- nvinfo : EIATTR_COOP_GROUP_INSTR_OFFSETS
	.align		4
.L_4855:
        /*0234*/ 	.byte	0x04, 0x28
        /*0236*/ 	.short	(.L_4857 - .L_4856)


	//   ....[0]....
.L_4856:
        /*0238*/ 	.word	0x000000b0


	//   ....[1]....
        /*023c*/ 	.word	0x00000a30


	//   ....[2]....
        /*0240*/ 	.word	0x00000a60


	//   ....[3]....
        /*0244*/ 	.word	0x00000ae0


	//   ....[4]....
        /*0248*/ 	.word	0x00000af0


	//   ....[5]....
        /*024c*/ 	.word	0x00000b40


	//   ....[6]....
        /*0250*/ 	.word	0x00000b50


	//   ....[7]....
        /*0254*/ 	.word	0x00000ba0


	//   ....[8]....
        /*0258*/ 	.word	0x00000bb0


	//   ....[9]....
        /*025c*/ 	.word	0x00000c00


	//   ....[10]....
        /*0260*/ 	.word	0x00000c10


	//   ....[11]....
        /*0264*/ 	.word	0x00000cc0


	//   ....[12]....
        /*0268*/ 	.word	0x00000cf0


	//   ....[13]....
        /*026c*/ 	.word	0x00000d70


	//   ....[14]....
        /*0270*/ 	.word	0x00000d80


	//   ....[15]....
        /*0274*/ 	.word	0x00000dd0


	//   ....[16]....
        /*0278*/ 	.word	0x00000de0


	//   ....[17]....
        /*027c*/ 	.word	0x00000e40


	//   ....[18]....
        /*0280*/ 	.word	0x00000e60


	//   ....[19]....
        /*0284*/ 	.word	0x00000ec0


	//   ....[20]....
        /*0288*/ 	.word	0x00000ed0


	//   ....[21]....
        /*028c*/ 	.word	0x00001040


	//   ....[22]....
        /*0290*/ 	.word	0x00001050


	//   ....[23]....
        /*0294*/ 	.word	0x000010a0


	//   ....[24]....
        /*0298*/ 	.word	0x000010b0


	//   ....[25]....
        /*029c*/ 	.word	0x00001100


	//   ....[26]....
        /*02a0*/ 	.word	0x00001110


	//   ....[27]....
        /*02a4*/ 	.word	0x00001160


	//   ....[28]....
        /*02a8*/ 	.word	0x00001170


	//   ....[29]....
        /*02ac*/ 	.word	0x000011c0


	//   ....[30]....
        /*02b0*/ 	.word	0x000011d0


	//   ....[31]....
        /*02b4*/ 	.word	0x00001740


	//   ....[32]....
        /*02b8*/ 	.word	0x00001750


	//   ....[33]....
        /*02bc*/ 	.word	0x000017a0


	//   ....[34]....
        /*02c0*/ 	.word	0x000017b0


	//   ....[35]....
        /*02c4*/ 	.word	0x00001800


	//   ....[36]....
        /*02c8*/ 	.word	0x00001810


	//   ....[37]....
        /*02cc*/ 	.word	0x00001860


	//   ....[38]....
        /*02d0*/ 	.word	0x00001870


	//   ....[39]....
        /*02d4*/ 	.word	0x000018c0


	//   ....[40]....
        /*02d8*/ 	.word	0x000018d0


	//   ....[41]....
        /*02dc*/ 	.word	0x00001960


	//   ....[42]....
        /*02e0*/ 	.word	0x00001970


	//   ....[43]....
        /*02e4*/ 	.word	0x000019c0


	//   ....[44]....
        /*02e8*/ 	.word	0x000019d0


	//   ....[45]....
        /*02ec*/ 	.word	0x00001a20


	//   ....[46]....
        /*02f0*/ 	.word	0x00001a30


	//   ....[47]....
        /*02f4*/ 	.word	0x00001a80


	//   ....[48]....
        /*02f8*/ 	.word	0x00001a90


	//   ....[49]....
        /*02fc*/ 	.word	0x00001ae0


	//   ....[50]....
        /*0300*/ 	.word	0x00001af0


	//   ....[51]....
        /*0304*/ 	.word	0x00001b90


	//   ....[52]....
        /*0308*/ 	.word	0x00001ba0


	//   ....[53]....
        /*030c*/ 	.word	0x00001bf0


	//   ....[54]....
        /*0310*/ 	.word	0x00001c00


	//   ....[55]....
        /*0314*/ 	.word	0x00001c50


	//   ....[56]....
        /*0318*/ 	.word	0x00001c60


	//   ....[57]....
        /*031c*/ 	.word	0x00001cb0


	//   ....[58]....
        /*0320*/ 	.word	0x00001cc0


	//   ....[59]....
        /*0324*/ 	.word	0x00001d10


	//   ....[60]....
        /*0328*/ 	.word	0x00001d20


	//   ....[61]....
        /*032c*/ 	.word	0x00001db0


	//   ....[62]....
        /*0330*/ 	.word	0x00001dc0


	//   ....[63]....
        /*0334*/ 	.word	0x00001e10


	//   ....[64]....
        /*0338*/ 	.word	0x00001e20


	//   ....[65]....
        /*033c*/ 	.word	0x00001e70


	//   ....[66]....
        /*0340*/ 	.word	0x00001e80


	//   ....[67]....
        /*0344*/ 	.word	0x00001ee0


	//   ....[68]....
        /*0348*/ 	.word	0x00001ef0


	//   ....[69]....
        /*034c*/ 	.word	0x00001f60


	//   ....[70]....
        /*0350*/ 	.word	0x00001f90


	//   ....[71]....
        /*0354*/ 	.word	0x00002200


	//   ....[72]....
        /*0358*/ 	.word	0x00002220


	//   ....[73]....
        /*035c*/ 	.word	0x00002270


	//   ....[74]....
        /*0360*/ 	.word	0x00002280


	//   ....[75]....
        /*0364*/ 	.word	0x000022d0


	//   ....[76]....
        /*0368*/ 	.word	0x000022e0


	//   ....[77]....
        /*036c*/ 	.word	0x00002330


	//   ....[78]....
        /*0370*/ 	.word	0x00002340


	//   ....[79]....
        /*0374*/ 	.word	0x00002390


	//   ....[80]....
        /*0378*/ 	.word	0x000023a0


	//   ....[81]....
        /*037c*/ 	.word	0x00002600


	//   ....[82]....
        /*0380*/ 	.word	0x00002650


	//   ....[83]....
        /*0384*/ 	.word	0x00002670


	//   ....[84]....
        /*0388*/ 	.word	0x00002690


	//   ....[85]....
        /*038c*/ 	.word	0x000026b0


	//----- nvinfo : EIATTR_VRC_CTA_INIT_COUNT
	.align		4
.L_4857:
        /*0390*/ 	.byte	0x02, 0x4a
	.zero		1
	.zero		1


	//----- nvinfo : EIATTR_EXIT_INSTR_OFFSETS
	.align		4
        /*0394*/ 	.byte	0x04, 0x1c
        /*0396*/ 	.short	(.L_4859 - .L_4858)


	//   ....[0]....
.L_4858:
        /*0398*/ 	.word	0x000029e0


	//----- nvinfo : EIATTR_CRS_STACK_SIZE
	.align		4
.L_4859:
        /*039c*/ 	.byte	0x04, 0x1e
        /*039e*/ 	.short	(.L_4861 - .L_4860)
.L_4860:
        /*03a0*/ 	.word	0x00000000


	//----- nvinfo : EIATTR_CBANK_PARAM_SIZE
	.align		4
.L_4861:
        /*03a4*/ 	.byte	0x03, 0x19
        /*03a6*/ 	.short	0x0060


	//----- nvinfo : EIATTR_PARAM_CBANK
	.align		4
        /*03a8*/ 	.byte	0x04, 0x0a
        /*03aa*/ 	.short	(.L_4863 - .L_4862)
	.align		4
.L_4862:
        /*03ac*/ 	.word	index@(.nv.constant0._ZN4vllm3moe44grouped_topk_fused_small_expert_count_kernelIffiLNS0_11ScoringFuncE1ELi512ELb0ELi8EEEvPT_PfPT1_PKT0_llllllbd)
        /*03b0*/ 	.short	0x0380
        /*03b2*/ 	.short	0x0060


	//----- nvinfo : EIATTR_SW_WAR
	.align		4
.L_4863:
        /*03b4*/ 	.byte	0x04, 0x36
        /*03b6*/ 	.short	(.L_4865 - .L_4864)
.L_4864:
        /*03b8*/ 	.word	0x00000008
.L_4865:


//--------------------- .nv.info._ZN4vllm3moe44grouped_topk_fused_small_expert_count_kernelIffiLNS0_11ScoringFuncE1ELi512ELb0ELi22EEEvPT_PfPT1_PKT0_llllllbd --------------------------
	.section	.nv.info._ZN4vllm3moe44grouped_topk_fused_small_expert_count_kernelIffiLNS0_11ScoringFuncE1ELi512ELb0ELi22EEEvPT_PfPT1_PKT0_llllllbd,"",@"SHT_CUDA_INFO"
	.sectionflags	@""
	.align	4


	//----- nvinfo : EIATTR_CUDA_API_VERSION
	.align		4
        /*0000*/ 	.byte	0x04, 0x37
        /*0002*/ 	.short	(.L_4867 - .L_4866)
.L_4866:
        /*0004*/ 	.word	0x00000082


	//----- nvinfo : EIATTR_KPARAM_INFO
	.align		4
.L_4867:
        /*0008*/ 	.byte	0x04, 0x17
        /*000a*/ 	.short	(.L_4869 - .L_4868)
.L_4868:
        /*000c*/ 	.word	0x00000000
        /*0010*/ 	.short	0x000b
        /*0012*/ 	.short	0x0058
        /*0014*/ 	.byte	0x00, 0xf0, 0x21, 0x00


	//----- nvinfo : EIATTR_KPARAM_INFO
	.align		4
.L_4869:
        /*0018*/ 	.byte	0x04, 0x17
        /*001a*/ 	.short	(.L_4871 - .L_4870)
.L_4870:
        /*001c*/ 	.word	0x00000000
        /*0020*/ 	.short	0x000a
        /*0022*/ 	.short	0x0050
        /*0024*/ 	.byte	0x00, 0xf0, 0x05, 0x00


	//----- nvinfo : EIATTR_KPARAM_INFO
	.align		4
.L_4871:
        /*0028*/ 	.byte	0x04, 0x17
        /*002a*/ 	.short	(.L_4873 - .L_4872)
.L_4872:
        /*002c*/ 	.word	0x00000000
        /*0030*/ 	.short	0x0009
        /*0032*/ 	.short	0x0048
        /*0034*/ 	.byte	0x00, 0xf0, 0x21, 0x00


	//----- nvinfo : EIATTR_KPARAM_INFO
	.align		4
.L_4873:
        /*0038*/ 	.byte	0x04, 0x17
        /*003a*/ 	.short	(.L_4875 - .L_4874)
.L_4874:
        /*003c*/ 	.word	0x00000000
        /*0040*/ 	.short	0x0008
        /*0042*/ 	.short	0x0040
        /*0044*/ 	.byte	0x00, 0xf0, 0x21, 0x00


	//----- nvinfo : EIATTR_KPARAM_INFO
	.align		4
.L_4875:
        /*0048*/ 	.byte	0x04, 0x17
        /*004a*/ 	.short	(.L_4877 - .L_4876)
.L_4876:
        /*004c*/ 	.word	0x00000000
        /*0050*/ 	.short	0x0007
        /*0052*/ 	.short	0x0038
        /*0054*/ 	.byte	0x00, 0xf0, 0x21, 0x00


	//----- nvinfo : EIATTR_KPARAM_INFO
	.align		4
.L_4877:
        /*0058*/ 	.byte	0x04, 0x17
        /*005a*/ 	.short	(.L_4879 - .L_4878)
.L_4878:
        /*005c*/ 	.word	0x00000000
        /*0060*/ 	.short	0x0006
        /*0062*/ 	.short	0x0030
        /*0064*/ 	.byte	0x00, 0xf0, 0x21, 0x00


	//----- nvinfo : EIATTR_KPARAM_INFO
	.align		4
.L_4879:
        /*0068*/ 	.byte	0x04, 0x17
        /*006a*/ 	.short	(.L_4881 - .L_4880)
.L_4880:
        /*006c*/ 	.word	0x00000000
        /*0070*/ 	.short	0x0005
        /*0072*/ 	.short	0x0028
        /*0074*/ 	.byte	0x00, 0xf0, 0x21, 0x00


	//----- nvinfo : EIATTR_KPARAM_INFO
	.align		4
.L_4881:
        /*0078*/ 	.byte	0x04, 0x17
        /*007a*/ 	.short	(.L_4883 - .L_4882)
.L_4882:
        /*007c*/ 	.word	0x00000000
        /*0080*/ 	.short	0x0004
        /*0082*/ 	.short	0x0020
        /*0084*/ 	.byte	0x00, 0xf0, 0x21, 0x00


	//----- nvinfo : EIATTR_KPARAM_INFO
	.align		4
.L_4883:
        /*0088*/ 	.byte	0x04, 0x17
        /*008a*/ 	.short	(.L_4885 - .L_4884)
.L_4884:
        /*008c*/ 	.word	0x00000000
        /*0090*/ 	.short	0x0003
        /*0092*/ 	.short	0x0018
        /*0094*/ 	.byte	0x00, 0xf5, 0x21, 0x00


	//----- nvinfo : EIATTR_KPARAM_INFO
	.align		4
.L_4885:
        /*0098*/ 	.byte	0x04, 0x17
        /*009a*/ 	.short	(.L_4887 - .L_4886)
.L_4886:
        /*009c*/ 	.word	0x00000000
        /*00a0*/ 	.short	0x0002
        /*00a2*/ 	.short	0x0010
        /*00a4*/ 	.byte	0x00, 0xf5, 0x21, 0x00


	//----- nvinfo : EIATTR_KPARAM_INFO
	.align		4
.L_4887:
        /*00a8*/ 	.byte	0x04, 0x17
        /*00aa*/ 	.short	(.L_4889 - .L_4888)
.L_4888:
        /*00ac*/ 	.word	0x00000000
        /*00b0*/ 	.short	0x0001
        /*00b2*/ 	.short	0x0008
        /*00b4*/ 	.byte	0x00, 0xf5, 0x21, 0x00


	//----- nvinfo : EIATTR_KPARAM_INFO
	.align		4
.L_4889:
        /*00b8*/ 	.byte	0x04, 0x17
        /*00ba*/ 	.short	(.L_4891 - .L_4890)
.L_4890:
        /*00bc*/ 	.word	0x00000000
        /*00c0*/ 	.short	0x0000
        /*00c2*/ 	.short	0x0000
        /*00c4*/ 	.byte	0x00, 0xf5, 0x21, 0x00


	//----- nvinfo : EIATTR_SPARSE_MMA_MASK
	.align		4
.L_4891:
        /*00c8*/ 	.byte	0x03, 0x50
        /*00ca*/ 	.short	0x0000


	//----- nvinfo : EIATTR_MAXREG_COUNT
	.align		4
        /*00cc*/ 	.byte	0x03, 0x1b
        /*00ce*/ 	.short	0x00ff


	//----- nvinfo : EIATTR_NUM_BARRIERS
	.align		4
        /*00d0*/ 	.byte	0x02, 0x4c
        /*00d2*/ 	.byte	0x01
	.zero		1


	//----- nvinfo : EIATTR_MERCURY_ISA_VERSION
	.align		4
        /*00d4*/ 	.byte	0x03, 0x5f
        /*00d6*/ 	.short	0x0101


	//----- nvinfo : EIATTR_COOP_GROUP_MASK_REGIDS
	.align		4
        /*00d8*/ 	.byte	0x04, 0x29
        /*00da*/ 	.short	(.L_4893 - .L_4892)


	//   ....[0]....
.L_4892:
        /*00dc*/ 	.word	0xffffffff


	//   ....[1]....
        /*00e0*/ 	.word	0xffffffff


	//   ....[2]....
        /*00e4*/ 	.word	0xffffffff


	//   ....[3]....
        /*00e8*/ 	.word	0xffffffff


	//   ....[4]....
        /*00ec*/ 	.word	0xffffffff


	//   ....[5]....
        /*00f0*/ 	.word	0xffffffff


	//   ....[6]....
        /*00f4*/ 	.word	0xffffffff


	//   ....[7]....
        /*00f8*/ 	.word	0xffffffff


	//   ....[8]....
        /*00fc*/ 	.word	0xffffffff


	//   ....[9]....
        /*0100*/ 	.word	0xffffffff


	//   ....[10]....
        /*0104*/ 	.word	0xffffffff


	//   ....[11]....
        /*0108*/ 	.word	0xffffffff


	//   ....[12]....
        /*010c*/ 	.word	0xffffffff


	//   ....[13]....
        /*0110*/ 	.word	0xffffffff


	//   ....[14]....
        /*0114*/ 	.word	0xffffffff


	//   ....[15]....
        /*0118*/ 	.word	0xffffffff


	//   ....[16]....
        /*011c*/ 	.word	0xffffffff


	//   ....[17]....
        /*0120*/ 	.word	0xffffffff


	//   ....[18]....
        /*0124*/ 	.word	0xffffffff


	//   ....[19]....
        /*0128*/ 	.word	0xffffffff


	//   ....[20]....
        /*012c*/ 	.word	0xffffffff


	//   ....[21]....
        /*0130*/ 	.word	0xffffffff


	//   ....[22]....
        /*0134*/ 	.word	0xffffffff


	//   ....[23]....
        /*0138*/ 	.word	0xffffffff


	//   ....[24]....
        /*013c*/ 	.word	0xffffffff


	//   ....[25]....
        /*0140*/ 	.word	0xffffffff


	//   ....[26]....
        /*0144*/ 	.word	0xffffffff


	//   ....[27]....
        /*0148*/ 	.word	0xffffffff


	//   ....[28]....
        /*014c*/ 	.word	0xffffffff


	//   ....[29]....
        /*0150*/ 	.word	0xffffffff


	//   ....[30]....
        /*0154*/ 	.word	0xffffffff


	//   ....[31]....
        /*0158*/ 	.word	0xffffffff


	//   ....[32]....
        /*015c*/ 	.word	0xffffffff


	//   ....[33]....
        /*0160*/ 	.word	0xffffffff


	//   ....[34]....
        /*0164*/ 	.word	0xffffffff


	//   ....[35]....
        /*0168*/ 	.word	0xffffffff


	//   ....[36]....
        /*016c*/ 	.word	0xffffffff


	//   ....[37]....
        /*0170*/ 	.word	0xffffffff


	//   ....[38]....
        /*0174*/ 	.word	0xffffffff


	//   ....[39]....
        /*0178*/ 	.word	0xffffffff


	//   ....[40]....
        /*017c*/ 	.word	0xffffffff


	//   ....[41]....
        /*0180*/ 	.word	0xffffffff


	//   ....[42]....
        /*0184*/ 	.word	0xffffffff


	//   ....[43]....
        /*0188*/ 	.word	0xffffffff


	//   ....[44]....
        /*018c*/ 	.word	0xffffffff


	//   ....[45]....
        /*0190*/ 	.word	0xffffffff


	//   ....[46]....
        /*0194*/ 	.word	0xffffffff


	//   ....[47]....
        /*0198*/ 	.word	0xffffffff


	//   ....[48]....
        /*019c*/ 	.word	0xffffffff


	//   ....[49]....
        /*01a0*/ 	.word	0xffffffff


	//   ....[50]....
        /*01a4*/ 	.word	0xffffffff


	//   ....[51]....
        /*01a8*/ 	.word	0xffffffff


	//   ....[52]....
        /*01ac*/ 	.word	0xffffffff


	//   ....[53]....
        /*01b0*/ 	.word	0xffffffff


	//   ....[54]....
        /*01b4*/ 	.word	0xffffffff


	//   ....[55]....
        /*01b8*/ 	.word	0xffffffff


	//   ....[56]....
        /*01bc*/ 	.word	0xffffffff


	//   ....[57]....
        /*01c0*/ 	.word	0xffffffff


	//   ....[58]....
        /*01c4*/ 	.word	0xffffffff


	//   ....[59]....
        /*01c8*/ 	.word	0xffffffff


	//   ....[60]....
        /*01cc*/ 	.word	0xffffffff


	//   ....[61]....
        /*01d0*/ 	.word	0xffffffff


	//   ....[62]....
        /*01d4*/ 	.word	0xffffffff


	//   ....[63]....
        /*01d8*/ 	.word	0xffffffff


	//   ....[64]....
        /*01dc*/ 	.word	0xffffffff


	//   ....[65]....
        /*01e0*/ 	.word	0xffffffff


	//   ....[66]....
        /*01e4*/ 	.word	0xffffffff


	//   ....[67]....
        /*01e8*/ 	.word	0xffffffff


	//   ....[68]....
        /*01ec*/ 	.word	0xffffffff


	//   ....[69]....
        /*01f0*/ 	.word	0xffffffff


	//   ....[70]....
        /*01f4*/ 	.word	0xffffffff


	//   ....[71]....
        /*01f8*/ 	.word	0xffffffff


	//   ....[72]....
        /*01fc*/ 	.word	0xffffffff


	//   ....[73]....
        /*0200*/ 	.word	0xffffffff


	//   ....[74]....
        /*0204*/ 	.word	0xffffffff


	//   ....[75]....
        /*0208*/ 	.word	0xffffffff


	//   ....[76]....
        /*020c*/ 	.word	0xffffffff


	//   ....[77]....
        /*0210*/ 	.word	0xffffffff


	//   ....[78]....
        /*0214*/ 	.word	0xffffffff


	//   ....[79]....
        /*0218*/ 	.word	0xffffffff


	//   ....[80]....
        /*021c*/ 	.word	0xffffffff


	//   ....[81]....
        /*0220*/ 	.word	0xffffffff


	//   ....[82]....
        /*0224*/ 	.word	0xffffffff


	//   ....[83]....
        /*0228*/ 	.word	0xffffffff


	//   ....[84]....
        /*022c*/ 	.word	0xffffffff


	//   ....[85]....
        /*0230*/ 	.word	0xffffffff


	//----- nvinfo : EIATTR_COOP_GROUP_INSTR_OFFSETS
	.align		4
.L_4893:
        /*0234*/ 	.byte	0x04, 0x28
        /*0236*/ 	.short	(.L_4895 - .L_4894)


	//   ....[0]....
.L_4894:
        /*0238*/ 	.word	0x000000b0


	//   ....[1]....
        /*023c*/ 	.word	0x00000a30


	//   ....[2]....
        /*0240*/ 	.word	0x00000a60


	//   ....[3]....
        /*0244*/ 	.word	0x00000ae0


	//   ....[4]....
        /*0248*/ 	.word	0x00000af0


	//   ....[5]....
        /*024c*/ 	.word	0x00000b40


	//   ....[6]....
        /*0250*/ 	.word	0x00000b50


	//   ....[7]....
        /*0254*/ 	.word	0x00000ba0


	//   ....[8]....
        /*0258*/ 	.word	0x00000bb0


	//   ....[9]....
        /*025c*/ 	.word	0x00000c00


	//   ....[10]....
        /*0260*/ 	.word	0x00000c10


	//   ....[11]....
        /*0264*/ 	.word	0x00000cc0


	//   ....[12]....
        /*0268*/ 	.word	0x00000cf0


	//   ....[13]....
        /*026c*/ 	.word	0x00000d70


	//   ....[14]....
        /*0270*/ 	.word	0x00000d80


	//   ....[15]....
        /*0274*/ 	.word	0x00000dd0


	//   ....[16]....
        /*0278*/ 	.word	0x00000de0


	//   ....[17]....
        /*027c*/ 	.word	0x00000e40


	//   ....[18]....
        /*0280*/ 	.word	0x00000e60


	//   ....[19]....
        /*0284*/ 	.word	0x00000ec0


	//   ....[20]....
        /*0288*/ 	.word	0x00000ed0


	//   ....[21]....
        /*028c*/ 	.word	0x00001040


	//   ....[22]....
        /*0290*/ 	.word	0x00001050


	//   ....[23]....
        /*0294*/ 	.word	0x000010a0


	//   ....[24]....
        /*0298*/ 	.word	0x000010b0


	//   ....[25]....
        /*029c*/ 	.word	0x00001100


	//   ....[26]....
        /*02a0*/ 	.word	0x00001110


	//   ....[27]....
        /*02a4*/ 	.word	0x00001160


	//   ....[28]....
        /*02a8*/ 	.word	0x00001170


	//   ....[29]....
        /*02ac*/ 	.word	0x000011c0


	//   ....[30]....
        /*02b0*/ 	.word	0x000011d0


	//   ....[31]....
        /*02b4*/ 	.word	0x000019c0


	//   ....[32]....
        /*02b8*/ 	.word	0x000019f0


	//   ....[33]....
        /*02bc*/ 	.word	0x00001a50


	//   ....[34]....
        /*02c0*/ 	.word	0x00001a60


	//   ....[35]....
        /*02c4*/ 	.word	0x00001ab0


	//   ....[36]....
        /*02c8*/ 	.word	0x00001ac0


	//   ....[37]....
        /*02cc*/ 	.word	0x00001b10


	//   ....[38]....
        /*02d0*/ 	.word	0x00001b20


	//   ....[39]....
        /*02d4*/ 	.word	0x00001b70


	//   ....[40]....
        /*02d8*/ 	.word	0x00001b80


	//   ....[41]....
        /*02dc*/ 	.word	0x00001c50


	//   ....[42]....
        /*02e0*/ 	.word	0x00001c80


	//   ....[43]....
        /*02e4*/ 	.word	0x00001cf0


	//   ....[44]....
        /*02e8*/ 	.word	0x00001d00


	//   ....[45]....
        /*02ec*/ 	.word	0x00001d50


	//   ....[46]....
        /*02f0*/ 	.word	0x00001d60


	//   ....[47]....
        /*02f4*/ 	.word	0x00001db0


	//   ....[48]....
        /*02f8*/ 	.word	0x00001dc0


	//   ....[49]....
        /*02fc*/ 	.word	0x00001e20


	//   ....[50]....
        /*0300*/ 	.word	0x00001e40


	//   ....[51]....
        /*0304*/ 	.word	0x00001f10


	//   ....[52]....
        /*0308*/ 	.word	0x00001f30


	//   ....[53]....
        /*030c*/ 	.word	0x00001f90


	//   ....[54]....
        /*0310*/ 	.word	0x00001fb0


	//   ....[55]....
        /*0314*/ 	.word	0x00002010


	//   ....[56]....
        /*0318*/ 	.word	0x00002020


	//   ....[57]....
        /*031c*/ 	.word	0x00002070


	//   ....[58]....
        /*0320*/ 	.word	0x00002080


	//   ....[59]....
        /*0324*/ 	.word	0x000020e0


	//   ....[60]....
        /*0328*/ 	.word	0x00002110


	//   ....[61]....
        /*032c*/ 	.word	0x000021d0


	//   ....[62]....
        /*0330*/ 	.word	0x000021e0


	//   ....[63]....
        /*0334*/ 	.word	0x00002240


	//   ....[64]....
        /*0338*/ 	.word	0x00002260


	//   ....[65]....
        /*033c*/ 	.word	0x000022c0


	//   ....[66]....
        /*0340*/ 	.word	0x000022d0


	//   ....[67]....
        /*0344*/ 	.word	0x00002320


	//   ....[68]....
        /*0348*/ 	.word	0x00002330


	//   ....[69]....
        /*034c*/ 	.word	0x00002380


	//   ....[70]....
        /*0350*/ 	.word	0x00002390


	//   ....[71]....
        /*0354*/ 	.word	0x00002570


	//   ....[72]....
        /*0358*/ 	.word	0x000025a0


	//   ....[73]....
        /*035c*/ 	.word	0x00002600


	//   ....[74]....
        /*0360*/ 	.word	0x00002610


	//   ....[75]....
        /*0364*/ 	.word	0x00002660


	//   ....[76]....
        /*0368*/ 	.word	0x00002670


	//   ....[77]....
        /*036c*/ 	.word	0x000026c0


	//   ....[78]....
        /*0370*/ 	.word	0x000026d0


	//   ....[79]....
        /*0374*/ 	.word	0x00002720


	//   ....[80]....
        /*0378*/ 	.word	0x00002730


	//   ....[81]....
        /*037c*/ 	.word	0x000029a0


	//   ....[82]....
        /*0380*/ 	.word	0x000029f0


	//   ....[83]....
        /*0384*/ 	.word	0x00002a10


	//   ....[84]....
        /*0388*/ 	.word	0x00002a30


	//   ....[85]....
        /*038c*/ 	.word	0x00002a50


	//----- nvinfo : EIATTR_VRC_CTA_INIT_COUNT
	.align		4
.L_4895:
        /*0390*/ 	.byte	0x02, 0x4a
	.zero		1
	.zero		1


	//----- nvinfo : EIATTR_EXIT_INSTR_OFFSETS
	.align		4
        /*0394*/ 	.byte	0x04, 0x1c
        /*0396*/ 	.short	(.L_4897 - .L_4896)


	//   ....[0]....
.L_4896:
        /*0398*/ 	.word	0x00002d80


	//----- nvinfo : EIATTR_CRS_STACK_SIZE
	.align		4
.L_4897:
        /*039c*/ 	.byte	0x04, 0x1e
        /*039e*/ 	.short	(.L_4899 - .L_4898)
.L_4898:
        /*03a0*/ 	.word	0x00000000


	//----- nvinfo : EIATTR_CBANK_PARAM_SIZE
	.align		4
.L_4899:
        /*03a4*/ 	.byte	0x03, 0x19
        /*03a6*/ 	.short	0x0060


	//----- nvinfo : EIATTR_PARAM_CBANK
	.align		4
        /*03a8*/ 	.byte	0x04, 0x0a
        /*03aa*/ 	.short	(.L_4901 - .L_4900)
	.align		4
.L_4900:
        /*03ac*/ 	.word	index@(.nv.constant0._ZN4vllm3moe44grouped_topk_fused_small_expert_count_kernelIffiLNS0_11ScoringFuncE1ELi512ELb0ELi22EEEvPT_PfPT1_PKT0_llllllbd)
        /*03b0*/ 	.short	0x0380
        /*03b2*/ 	.short	0x0060


	//----- nvinfo : EIATTR_SW_WAR
	.align		4
.L_4901:
        /*03b4*/ 	.byte	0x04, 0x36
        /*03b6*/ 	.short	(.L_4903 - .L_4902)
.L_4902:
        /*03b8*/ 	.word	0x00000008
.L_4903:


//--------------------- .nv.info._ZN4vllm3moe44grouped_topk_fused_small_expert_count_kernelIffiLNS0_11ScoringFuncE1ELi256ELb1ELi8EEEvPT_PfPT1_PKT0_llllllbd --------------------------
	.section	.nv.info._ZN4vllm3moe44grouped_topk_fused_small_expert_count_kernelIffiLNS0_11ScoringFuncE1ELi256ELb1ELi8EEEvPT_PfPT1_PKT0_llllllbd,"",@"SHT_CUDA_INFO"
	.sectionflags	@""
	.align	4


	//----- nvinfo : EIATTR_CUDA_API_VERSION
	.align		4
        /*0000*/ 	.byte	0x04, 0x37
        /*0002*/ 	.short	(.L_4905 - .L_4904)
.L_4904:
        /*0004*/ 	.word	0x00000082


	//----- nvinfo : EIATTR_KPARAM_INFO
	.align		4
.L_4905:
        /*0008*/ 	.byte	0x04, 0x17
        /*000a*/ 	.short	(.L_4907 - .L_4906)
.L_4906:
        /*000c*/ 	.word	0x00000000
        /*0010*/ 	.short	0x000b
        /*0012*/ 	.short	0x0058
        /*0014*/ 	.byte	0x00, 0xf0, 0x21, 0x00


	//----- nvinfo : EIATTR_KPARAM_INFO
	.align		4
.L_4907:
        /*0018*/ 	.byte	0x04, 0x17
        /*001a*/ 	.short	(.L_4909 - .L_4908)
.L_4908:
        /*001c*/ 	.word	0x00000000
        /*0020*/ 	.short	0x000a
        /*0022*/ 	.short	0x0050
        /*0024*/ 	.byte	0x00, 0xf0, 0x05, 0x00


	//----- nvinfo : EIATTR_KPARAM_INFO
	.align		4
.L_4909:
        /*0028*/ 	.byte	0x04, 0x17
        /*002a*/ 	.short	(.L_4911 - .L_4910)
.L_4910:
        /*002c*/ 	.word	0x00000000
        /*0030*/ 	.short	0x0009
        /*0032*/ 	.short	0x0048
        /*0034*/ 	.byte	0x00, 0xf0, 0x21, 0x00


	//----- nvinfo : EIATTR_KPARAM_INFO
	.align		4
.L_4911:
        /*0038*/ 	.byte	0x04, 0x17
        /*003a*/ 	.short	(.L_4913 - .L_4912)
.L_4912:
        /*003c*/ 	.word	0x00000000
        /*0040*/ 	.short	0x0008
        /*0042*/ 	.short	0x0040
        /*0044*/ 	.byte	0x00, 0xf0, 0x21, 0x00


	//----- nvinfo : EIATTR_KPARAM_INFO
	.align		4
.L_4913:
        /*0048*/ 	.byte	0x04, 0x17
        /*004a*/ 	.short	(.L_4915 - .L_4914)
.L_4914:
        /*004c*/ 	.word	0x00000000
        /*0050*/ 	.short	0x0007
        /*0052*/ 	.short	0x0038
        /*0054*/ 	.byte	0x00, 0xf0, 0x21, 0x00


	//----- nvinfo : EIATTR_KPARAM_INFO
	.align		4
.L_4915:
        /*0058*/ 	.byte	0x04, 0x17
        /*005a*/ 	.short	(.L_4917 - .L_4916)
.L_4916:
        /*005c*/ 	.word	0x00000000
        /*0060*/ 	.short	0x0006
        /*0062*/ 	.short	0x0030
        /*0064*/ 	.byte	0x00, 0xf0, 0x21, 0x00


	//----- nvinfo : EIATTR_KPARAM_INFO
	.align		4
.L_4917:
        /*0068*/ 	.byte	0x04, 0x17
        /*006a*/ 	.short	(.L_4919 - .L_4918)
.L_4918:
        /*006c*/ 	.word	0x00000000
        /*0070*/ 	.short	0x0005
        /*0072*/ 	.short	0x0028
        /*0074*/ 	.byte	0x00, 0xf0, 0x21, 0x00


	//----- nvinfo : EIATTR_KPARAM_INFO
	.align		4
.L_4919:
        /*0078*/ 	.byte	0x04, 0x17
        /*007a*/ 	.short	(.L_4921 - .L_4920)
.L_4920:
        /*007c*/ 	.word	0x00000000
        /*0080*/ 	.short	0x0004
        /*0082*/ 	.short	0x0020
        /*0084*/ 	.byte	0x00, 0xf0, 0x21, 0x00


	//----- nvinfo : EIATTR_KPARAM_INFO
	.align		4
.L_4921:
        /*0088*/ 	.byte	0x04, 0x17
        /*008a*/ 	.short	(.L_4923 - .L_4922)
.L_4922:
        /*008c*/ 	.word	0x00000000
        /*0090*/ 	.short	0x0003
        /*0092*/ 	.short	0x0018
        /*0094*/ 	.byte	0x00, 0xf5, 0x21, 0x00


	//----- nvinfo : EIATTR_KPARAM_INFO
	.align		4
.L_4923:
        /*0098*/ 	.byte	0x04, 0x17
        /*009a*/ 	.short	(.L_4925 - .L_4924)
.L_4924:
        /*009c*/ 	.word	0x00000000
        /*00a0*/ 	.short	0x0002
        /*00a2*/ 	.short	0x0010
        /*00a4*/ 	.byte	0x00, 0xf5, 0x21, 0x00


	//----- nvinfo : EIATTR_KPARAM_INFO
	.align		4
.L_4925:
        /*00a8*/ 	.byte	0x04, 0x17
        /*00aa*/ 	.short	(.L_4927 - .L_4926)
.L_4926:
        /*00ac*/ 	.word	0x00000000
        /*00b0*/ 	.short	0x0001
        /*00b2*/ 	.short	0x0008
        /*00b4*/ 	.byte	0x00, 0xf5, 0x21, 0x00


	//----- nvinfo : EIATTR_KPARAM_INFO
	.align		4
.L_4927:
        /*00b8*/ 	.byte	0x04, 0x17
        /*00ba*/ 	.short	(.L_4929 - .L_4928)
.L_4928:
        /*00bc*/ 	.word	0x00000000
        /*00c0*/ 	.short	0x0000
        /*00c2*/ 	.short	0x0000
        /*00c4*/ 	.byte	0x00, 0xf5, 0x21, 0x00


	//----- nvinfo : EIATTR_SPARSE_MMA_MASK
	.align		4
.L_4929:
        /*00c8*/ 	.byte	0x03, 0x50
        /*00ca*/ 	.short	0x0000


	//----- nvinfo : EIATTR_MAXREG_COUNT
	.align		4
        /*00cc*/ 	.byte	0x03, 0x1b
        /*00ce*/ 	.short	0x00ff


	//----- nvinfo : EIATTR_NUM_BARRIERS
	.align		4
        /*00d0*/ 	.byte	0x02, 0x4c
        /*00d2*/ 	.byte	0x01
	.zero		1


	//----- nvinfo : EIATTR_MERCURY_ISA_VERSION
	.align		4
        /*00d4*/ 	.byte	0x03, 0x5f
        /*00d6*/ 	.short	0x0101


	//----- nvinfo : EIATTR_COOP_GROUP_MASK_REGIDS
	.align		4
        /*00d8*/ 	.byte	0x04, 0x29
        /*00da*/ 	.short	(.L_4931 - .L_4930)


	//   ....[0]....
.L_4930:
        /*00dc*/ 	.word	0xffffffff


	//   ....[1]....
        /*00e0*/ 	.word	0xffffffff


	//   ....[2]....
        /*00e4*/ 	.word	0xffffffff


	//   ....[3]....
        /*00e8*/ 	.word	0xffffffff


	//   ....[4]....
        /*00ec*/ 	.word	0xffffffff


	//   ....[5]....
        /*00f0*/ 	.word	0xffffffff


	//   ....[6]....
        /*00f4*/ 	.word	0xffffffff


	//   ....[7]....
        /*00f8*/ 	.word	0xffffffff


	//   ....[8]....
        /*00fc*/ 	.word	0xffffffff


	//   ....[9]....
        /*0100*/ 	.word	0xffffffff


	//   ....[10]....
        /*0104*/ 	.word	0xffffffff


	//   ....[11]....
        /*0108*/ 	.word	0xffffffff


	//   ....[12]....
        /*010c*/ 	.word	0xffffffff


	//   ....[13]....
        /*0110*/ 	.word	0xffffffff


	//   ....[14]....
        /*0114*/ 	.word	0xffffffff


	//   ....[15]....
        /*0118*/ 	.word	0xffffffff


	//   ....[16]....
        /*011c*/ 	.word	0xffffffff


	//   ....[17]....
        /*0120*/ 	.word	0xffffffff


	//   ....[18]....
        /*0124*/ 	.word	0xffffffff


	//   ....[19]....
        /*0128*/ 	.word	0xffffffff


	//   ....[20]....
        /*012c*/ 	.word	0xffffffff


	//   ....[21]....
        /*0130*/ 	.word	0xffffffff


	//   ....[22]....
        /*0134*/ 	.word	0xffffffff


	//   ....[23]....
        /*0138*/ 	.word	0xffffffff


	//   ....[24]....
        /*013c*/ 	.word	0xffffffff


	//   ....[25]....
        /*0140*/ 	.word	0xffffffff


	//   ....[26]....
        /*0144*/ 	.word	0xffffffff


	//   ....[27]....
        /*0148*/ 	.word	0xffffffff


	//   ....[28]....
        /*014c*/ 	.word	0xffffffff


	//   ....[29]....
        /*0150*/ 	.word	0xffffffff


	//   ....[30]....
        /*0154*/ 	.word	0xffffffff


	//   ....[31]....
        /*0158*/ 	.word	0xffffffff


	//   ....[32]....
        /*015c*/ 	.word	0xffffffff


	//   ....[33]....
        /*0160*/ 	.word	0xffffffff


	//   ....[34]....
        /*0164*/ 	.word	0xffffffff


	//   ....[35]....
        /*0168*/ 	.word	0xffffffff


	//   ....[36]....
        /*016c*/ 	.word	0xffffffff


	//   ....[37]....
        /*0170*/ 	.word	0xffffffff


	//   ....[38]....
        /*0174*/ 	.word	0xffffffff


	//   ....[39]....
        /*0178*/ 	.word	0xffffffff


	//   ....[40]....
        /*017c*/ 	.word	0xffffffff


	//   ....[41]....
        /*0180*/ 	.word	0xffffffff


	//   ....[42]....
        /*0184*/ 	.word	0xffffffff


	//   ....[43]....
        /*0188*/ 	.word	0xffffffff


	//   ....[44]....
        /*018c*/ 	.word	0xffffffff


	//   ....[45]....
        /*0190*/ 	.word	0xffffffff


	//   ....[46]....
        /*0194*/ 	.word	0xffffffff


	//   ....[47]....
        /*0198*/ 	.word	0xffffffff


	//   ....[48]....
        /*019c*/ 	.word	0xffffffff


	//   ....[49]....
        /*01a0*/ 	.word	0xffffffff


	//   ....[50]....
        /*01a4*/ 	.word	0xffffffff


	//   ....[51]....
        /*01a8*/ 	.word	0xffffffff


	//   ....[52]....
        /*01ac*/ 	.word	0xffffffff


	//   ....[53]....
        /*01b0*/ 	.word	0xffffffff


	//   ....[54]....
        /*01b4*/ 	.word	0xffffffff


	//   ....[55]....
        /*01b8*/ 	.word	0xffffffff


	//   ....[56]....
        /*01bc*/ 	.word	0xffffffff


	//   ....[57]....
        /*01c0*/ 	.word	0xffffffff


	//   ....[58]....
        /*01c4*/ 	.word	0xffffffff


	//   ....[59]....
        /*01c8*/ 	.word	0xffffffff


	//   ....[60]....
        /*01cc*/ 	.word	0xffffffff


	//   ....[61]....
        /*01d0*/ 	.word	0xffffffff


	//   ....[62]....
        /*01d4*/ 	.word	0xffffffff


	//   ....[63]....
        /*01d8*/ 	.word	0xffffffff


	//   ....[64]....
        /*01dc*/ 	.word	0xffffffff


	//   ....[65]....
        /*01e0*/ 	.word	0xffffffff


	//   ....[66]....
        /*01e4*/ 	.word	0xffffffff


	//   ....[67]....
        /*01e8*/ 	.word	0xffffffff


	//   ....[68]....
        /*01ec*/ 	.word	0xffffffff


	//   ....[69]....
        /*01f0*/ 	.word	0xffffffff


	//   ....[70]....
        /*01f4*/ 	.word	0xffffffff


	//   ....[71]....
        /*01f8*/ 	.word	0xffffffff


	//   ....[72]....
        /*01fc*/ 	.word	0xffffffff


	//   ....[73]....
        /*0200*/ 	.word	0xffffffff


	//   ....[74]....
        /*0204*/ 	.word	0xffffffff


	//   ....[75]....
        /*0208*/ 	.word	0xffffffff


	//   ....[76]....
        /*020c*/ 	.word	0xffffffff


	//   ....[77]....
        /*0210*/ 	.word	0xffffffff


	//   ....[78]....
        /*0214*/ 	.word	0xffffffff


	//   ....[79]....
        /*0218*/ 	.word	0xffffffff


	//   ....[80]....
        /*021c*/ 	.word	0xffffffff


	//   ....[81]....
        /*0220*/ 	.word	0xffffffff


	//   ....[82]....
        /*0224*/ 	.word	0xffffffff


	//   ....[83]....
        /*0228*/ 	.word	0xffffffff


	//   ....[84]....
        /*022c*/ 	.word	0xffffffff


	//   ....[85]....
        /*0230*/ 	.word	0xffffffff


	//   ....[86]....
        /*0234*/ 	.word	0xffffffff


	//   ....[87]....
        /*0238*/ 	.word	0xffffffff


	//   ....[88]....
        /*023c*/ 	.word	0xffffffff


	//   ....[89]....
        /*0240*/ 	.word	0xffffffff


	//   ....[90]....
        /*0244*/ 	.word	0xffffffff


	//   ....[91]....
        /*0248*/ 	.word	0xffffffff


	//   ....[92]....
        /*024c*/ 	.word	0xffffffff


	//   ....[93]....
        /*0250*/ 	.word	0xffffffff


	//   ....[94]....
        /*0254*/ 	.word	0xffffffff


	//   ....[95]....
        /*0258*/ 	.word	0xffffffff


	//   ....[96]....
        /*025c*/ 	.word	0xffffffff


	//   ....[97]....
        /*0260*/ 	.word	0xffffffff


	//   ....[98]....
        /*0264*/ 	.word	0xffffffff


	//   ....[99]....
        /*0268*/ 	.word	0xffffffff


	//   ....[100]....
        /*026c*/ 	.word	0xffffffff


	//   ....[101]....
        /*0270*/ 	.word	0xffffffff


	//   ....[102]....
        /*0274*/ 	.word	0xffffffff


	//   ....[103]....
        /*0278*/ 	.word	0xffffffff


	//   ....[104]....
        /*027c*/ 	.word	0xffffffff


	//   ....[105]....
        /*0280*/ 	.word	0xffffffff


	//   ....[106]....
        /*0284*/ 	.word	0xffffffff


	//   ....[107]....
        /*0288*/ 	.word	0xffffffff


	//   ....[108]....
        /*028c*/ 	.word	0xffffffff


	//   ....[109]....
        /*0290*/ 	.word	0xffffffff


	//   ....[110]....
        /*0294*/ 	.word	0xffffffff


	//   ....[111]....
        /*0298*/ 	.word	0xffffffff


	//----- nvinfo : EIATTR_COOP_GROUP_INSTR_OFFSETS
	.align		4
.L_4931:
        /*029c*/ 	.byte	0x04, 0x28
        /*029e*/ 	.short	(.L_4933 - .L_4932)


	//   ....[0]....
.L_4932:
        /*02a0*/ 	.word	0x00000060


	//   ....[1]....
        /*02a4*/ 	.word	0x00000270


	//   ....[2]....
        /*02a8*/ 	.word	0x00000310


	//   ....[3]....
        /*02ac*/ 	.word	0x00000350


	//   ....[4]....
        /*02b0*/ 	.word	0x00000360


	//   ....[5]....
        /*02b4*/ 	.word	0x000003b0


	//   ....[6]....
        /*02b8*/ 	.word	0x000003c0


	//   ....[7]....
        /*02bc*/ 	.word	0x00000410


	//   ....[8]....
        /*02c0*/ 	.word	0x00000420


	//   ....[9]....
        /*02c4*/ 	.word	0x00000470


	//   ....[10]....
        /*02c8*/ 	.word	0x00000480


	//   ....[11]....
        /*02cc*/ 	.word	0x00000500


	//   ....[12]....
        /*02d0*/ 	.word	0x00000550


	//   ....[13]....
        /*02d4*/ 	.word	0x00000560


	//   ....[14]....
        /*02d8*/ 	.word	0x000005d0


	//   ....[15]....
        /*02dc*/ 	.word	0x000005f0


	//   ....[16]....
        /*02e0*/ 	.word	0x00000640


	//   ....[17]....
        /*02e4*/ 	.word	0x00000650


	//   ....[18]....
        /*02e8*/ 	.word	0x000006c0


	//   ....[19]....
        /*02ec*/ 	.word	0x000006f0


	//   ....[20]....
        /*02f0*/ 	.word	0x000009a0


	//   ....[21]....
        /*02f4*/ 	.word	0x000009b0


	//   ....[22]....
        /*02f8*/ 	.word	0x00000a00


	//   ....[23]....
        /*02fc*/ 	.word	0x00000a10


	//   ....[24]....
        /*0300*/ 	.word	0x00000a60


	//   ....[25]....
        /*0304*/ 	.word	0x00000a70


	//   ....[26]....
        /*0308*/ 	.word	0x00000ac0


	//   ....[27]....
        /*030c*/ 	.word	0x00000ad0


	//   ....[28]....
        /*0310*/ 	.word	0x00000b20


	//   ....[29]....
        /*0314*/ 	.word	0x00000b30


	//   ....[30]....
        /*0318*/ 	.word	0x00000bc0


	//   ....[31]....
        /*031c*/ 	.word	0x00000c00


	//   ....[32]....
        /*0320*/ 	.word	0x00000c10


	//   ....[33]....
        /*0324*/ 	.word	0x00000c60


	//   ....[34]....
        /*0328*/ 	.word	0x00000c70


	//   ....[35]....
        /*032c*/ 	.word	0x00000cc0


	//   ....[36]....
        /*0330*/ 	.word	0x00000cd0


	//   ....[37]....
        /*0334*/ 	.word	0x00000d20


	//   ....[38]....
        /*0338*/ 	.word	0x00000d30


	//   ....[39]....
        /*033c*/ 	.word	0x00000db0


	//   ....[40]....
        /*0340*/ 	.word	0x00000df0


	//   ....[41]....
        /*0344*/ 	.word	0x00000e00


	//   ....[42]....
        /*0348*/ 	.word	0x00000e50


	//   ....[43]....
        /*034c*/ 	.word	0x00000e60


	//   ....[44]....
        /*0350*/ 	.word	0x00000eb0


	//   ....[45]....
        /*0354*/ 	.word	0x00000ec0


	//   ....[46]....
        /*0358*/ 	.word	0x00000f10


	//   ....[47]....
        /*035c*/ 	.word	0x00000f20


	//   ....[48]....
        /*0360*/ 	.word	0x00000fd0


	//   ....[49]....
        /*0364*/ 	.word	0x00001020


	//   ....[50]....
        /*0368*/ 	.word	0x00001030


	//   ....[51]....
        /*036c*/ 	.word	0x00001090


	//   ....[52]....
        /*0370*/ 	.word	0x000010a0


	//   ....[53]....
        /*0374*/ 	.word	0x00001130


	//   ....[54]....
        /*0378*/ 	.word	0x00001160


	//   ....[55]....
        /*037c*/ 	.word	0x00001200


	//   ....[56]....
        /*0380*/ 	.word	0x00001260


	//   ....[57]....
        /*0384*/ 	.word	0x00001980


	//   ....[58]....
        /*0388*/ 	.word	0x000019a0


	//   ....[59]....
        /*038c*/ 	.word	0x000019f0


	//   ....[60]....
        /*0390*/ 	.word	0x00001a00


	//   ....[61]....
        /*0394*/ 	.word	0x00001a50


	//   ....[62]....
        /*0398*/ 	.word	0x00001a60


	//   ....[63]....
        /*039c*/ 	.word	0x00001ab0


	//   ....[64]....
        /*03a0*/ 	.word	0x00001ac0


	//   ....[65]....
        /*03a4*/ 	.word	0x00001b10


	//   ....[66]....
        /*03a8*/ 	.word	0x00001b20


	//   ....[67]....
        /*03ac*/ 	.word	0x00001be0


	//   ....[68]....
        /*03b0*/ 	.word	0x00001c10


	//   ....[69]....
        /*03b4*/ 	.word	0x00001c60


	//   ....[70]....
        /*03b8*/ 	.word	0x00001c70


	//   ....[71]....
        /*03bc*/ 	.word	0x00001cc0


	//   ....[72]....
        /*03c0*/ 	.word	0x00001cd0


	//   ....[73]....
        /*03c4*/ 	.word	0x00001d20


	//   ....[74]....
        /*03c8*/ 	.word	0x00001d30


	//   ....[75]....
        /*03cc*/ 	.word	0x00001d80


	//   ....[76]....
        /*03d0*/ 	.word	0x00001d90


	//   ....[77]....
        /*03d4*/ 	.word	0x00001e40


	//   ....[78]....
        /*03d8*/ 	.word	0x00001e50


	//   ....[79]....
        /*03dc*/ 	.word	0x00001ea0


	//   ....[80]....
        /*03e0*/ 	.word	0x00001eb0


	//   ....[81]....
        /*03e4*/ 	.word	0x00001f00


	//   ....[82]....
        /*03e8*/ 	.word	0x00001f10


	//   ....[83]....
        /*03ec*/ 	.word	0x00001f60


	//   ....[84]....
        /*03f0*/ 	.word	0x00001f70


	//   ....[85]....
        /*03f4*/ 	.word	0x00001fd0


	//   ....[86]....
        /*03f8*/ 	.word	0x00001ff0


	//   ....[87]....
        /*03fc*/ 	.word	0x000020e0


	//   ....[88]....
        /*0400*/ 	.word	0x00002120


	//   ....[89]....
        /*0404*/ 	.word	0x000021d0


	//   ....[90]....
        /*0408*/ 	.word	0x000021e0


	//   ....[91]....
        /*040c*/ 	.word	0x00002230


	//   ....[92]....
        /*0410*/ 	.word	0x00002240


	//   ....[93]....
        /*0414*/ 	.word	0x00002290


	//   ....[94]....
        /*0418*/ 	.word	0x000022a0


	//   ....[95]....
        /*041c*/ 	.word	0x00002300


	//   ....[96]....
        /*0420*/ 	.word	0x00002310


	//   ....[97]....
        /*0424*/ 	.word	0x00002480


	//   ....[98]....
        /*0428*/ 	.word	0x000024b0


	//   ....[99]....
        /*042c*/ 	.word	0x00002530


	//   ....[100]....
        /*0430*/ 	.word	0x00002540


	//   ....[101]....
        /*0434*/ 	.word	0x00002590


	//   ....[102]....
        /*0438*/ 	.word	0x000025a0


	//   ....[103]....
        /*043c*/ 	.word	0x000025f0


	//   ....[104]....
        /*0440*/ 	.word	0x00002600


	//   ....[105]....
        /*0444*/ 	.word	0x00002650


	//   ....[106]....
        /*0448*/ 	.word	0x00002660


	//   ....[107]....
        /*044c*/ 	.word	0x00002880


	//   ....[108]....
        /*0450*/ 	.word	0x000028e0


	//   ....[109]....
        /*0454*/ 	.word	0x00002900


	//   ....[110]....
        /*0458*/ 	.word	0x00002930


	//   ....[111]....
        /*045c*/ 	.word	0x00002960


	//----- nvinfo : EIATTR_VRC_CTA_INIT_COUNT
	.align		4
.L_4933:
        /*0460*/ 	.byte	0x02, 0x4a
	.zero		1
	.zero		1


	//----- nvinfo : EIATTR_EXIT_INSTR_OFFSETS
	.align		4
        /*0464*/ 	.byte	0x04, 0x1c
        /*0466*/ 	.short	(.L_4935 - .L_4934)


	//   ....[0]....
.L_4934:
        /*0468*/ 	.word	0x000000a0


	//   ....[1]....
        /*046c*/ 	.word	0x00002c40


	//----- nvinfo : EIATTR_CRS_STACK_SIZE
	.align		4
.L_4935:
        /*0470*/ 	.byte	0x04, 0x1e
        /*0472*/ 	.short	(.L_4937 - .L_4936)
.L_4936:
        /*0474*/ 	.word	0x00000000


	//----- nvinfo : EIATTR_CBANK_PARAM_SIZE
	.align		4
.L_4937:
        /*0478*/ 	.byte	0x03, 0x19
        /*047a*/ 	.short	0x0060


	//----- nvinfo : EIATTR_PARAM_CBANK
	.align		4
        /*047c*/ 	.byte	0x04, 0x0a
        /*047e*/ 	.short	(.L_4939 - .L_4938)
	.align		4
.L_4938:
        /*0480*/ 	.word	index@(.nv.constant0._ZN4vllm3moe44grouped_topk_fused_small_expert_count_kernelIffiLNS0_11ScoringFuncE1ELi256ELb1ELi8EEEvPT_PfPT1_PKT0_llllllbd)
        /*0484*/ 	.short	0x0380
        /*0486*/ 	.short	0x0060


	//----- nvinfo : EIATTR_SW_WAR
	.align		4
.L_4939:
        /*0488*/ 	.byte	0x04, 0x36
        /*048a*/ 	.short	(.L_4941 - .L_4940)
.L_4940:
        /*048c*/ 	.word	0x00000008
.L_4941:


//--------------------- .nv.info._ZN3cub18CUB_300001_SM_10006detail11EmptyKernelIvEEvv --------------------------
	.section	.nv.info._ZN3cub18CUB_300001_SM_10006detail11EmptyKernelIvEEvv,"",@"SHT_CUDA_INFO"
	.sectionflags	@""
	.align	4


	//----- nvinfo : EIATTR_CUDA_API_VERSION
	.align		4
        /*0000*/ 	.byte	0x04, 0x37
        /*0002*/ 	.short	(.L_4943 - .L_4942)
.L_4942:
        /*0004*/ 	.word	0x00000082


	//----- nvinfo : EIATTR_SPARSE_MMA_MASK
	.align		4
.L_4943:
        /*0008*/ 	.byte	0x03, 0x50
        /*000a*/ 	.short	0x0000


	//----- nvinfo : EIATTR_MAXREG_COUNT
	.align		4
        /*000c*/ 	.byte	0x03, 0x1b
        /*000e*/ 	.short	0x00ff


	//----- nvinfo : EIATTR_MERCURY_ISA_VERSION
	.align		4
        /*0010*/ 	.byte	0x03, 0x5f
        /*0012*/ 	.short	0x0101


	//----- nvinfo : EIATTR_VRC_CTA_INIT_COUNT
	.align		4
        /*0014*/ 	.byte	0x02, 0x4a
	.zero		1
	.zero		1


	//----- nvinfo : EIATTR_EXIT_INSTR_OFFSETS
	.align		4
        /*0018*/ 	.byte	0x04, 0x1c
        /*001a*/ 	.short	(.L_4945 - .L_4944)


	//   ....[0]....
.L_4944:
        /*001c*/ 	.word	0x00000010


	//----- nvinfo : EIATTR_SW_WAR
	.align		4
.L_4945:
        /*0020*/ 	.byte	0x04, 0x36
        /*0022*/ 	.short	(.L_4947 - .L_4946)
.L_4946:
        /*0024*/ 	.word	0x00000008
.L_4947:


//--------------------- .nv.callgraph             --------------------------
	.section	.nv.callgraph,"",@"SHT_CUDA_CALLGRAPH"
	.align	4
	.sectionentsize	8
	.align		4
        /*0000*/ 	.word	0x00000000
	.align		4
        /*0004*/ 	.word	0xffffffff
	.align		4
        /*0008*/ 	.word	0x00000000
	.align		4
        /*000c*/ 	.word	0xfffffffe
	.align		4
        /*0010*/ 	.word	0x00000000
	.align		4
        /*0014*/ 	.word	0xfffffffd
	.align		4
        /*0018*/ 	.word	0x00000000
	.align		4
        /*001c*/ 	.word	0xfffffffc


//--------------------- .nv.constant4             --------------------------
	.section	.nv.constant4,"a",@progbits
	.align	8
	.align		8
.nv.constant4:
        /*0000*/ 	.dword	_ZN54_INTERNAL_95194923_23_grouped_topk_kernels_cu_d08404144cuda3std3__456_GLOBAL__N__95194923_23_grouped_topk_kernels_cu_d08404146ignoreE
	.align		8
        /*0008*/ 	.dword	_ZN54_INTERNAL_95194923_23_grouped_topk_kernels_cu_d08404144cuda3std3__45__cpo5beginE
	.align		8
        /*0010*/ 	.dword	_ZN54_INTERNAL_95194923_23_grouped_topk_kernels_cu_d08404144cuda3std3__45__cpo3endE
	.align		8
        /*0018*/ 	.dword	_ZN54_INTERNAL_95194923_23_grouped_topk_kernels_cu_d08404144cuda3std3__45__cpo6cbeginE
	.align		8
        /*0020*/ 	.dword	_ZN54_INTERNAL_95194923_23_grouped_topk_kernels_cu_d08404144cuda3std3__45__cpo4cendE
	.align		8
        /*0028*/ 	.dword	_ZN54_INTERNAL_95194923_23_grouped_topk_kernels_cu_d08404144cuda3std3__45__cpo6rbeginE
	.align		8
        /*0030*/ 	.dword	_ZN54_INTERNAL_95194923_23_grouped_topk_kernels_cu_d08404144cuda3std3__45__cpo4rendE
	.align		8
        /*0038*/ 	.dword	_ZN54_INTERNAL_95194923_23_grouped_topk_kernels_cu_d08404144cuda3std3__45__cpo7crbeginE
	.align		8
        /*0040*/ 	.dword	_ZN54_INTERNAL_95194923_23_grouped_topk_kernels_cu_d08404144cuda3std3__45__cpo5crendE
	.align		8
        /*0048*/ 	.dword	_ZN54_INTERNAL_95194923_23_grouped_topk_kernels_cu_d08404144cuda3std3__419piecewise_constructE
	.align		8
        /*0050*/ 	.dword	_ZN54_INTERNAL_95194923_23_grouped_topk_kernels_cu_d08404144cuda3std3__48in_placeE
	.align		8
        /*0058*/ 	.dword	_ZN54_INTERNAL_95194923_23_grouped_topk_kernels_cu_d08404144cuda3std3__420unreachable_sentinelE
	.align		8
        /*0060*/ 	.dword	_ZN54_INTERNAL_95194923_23_grouped_topk_kernels_cu_d08404144cuda3std3__47nulloptE
	.align		8
        /*0068*/ 	.dword	_ZN54_INTERNAL_95194923_23_grouped_topk_kernels_cu_d08404144cuda3std3__48unexpectE
	.align		8
        /*0070*/ 	.dword	_ZN54_INTERNAL_95194923_23_grouped_topk_kernels_cu_d08404144cuda3std6ranges3__45__cpo4swapE
	.align		8
        /*0078*/ 	.dword	_ZN54_INTERNAL_95194923_23_grouped_topk_kernels_cu_d08404144cuda3std6ranges3__45__cpo9iter_moveE
	.align		8
        /*0080*/ 	.dword	_ZN54_INTERNAL_95194923_23_grouped_topk_kernels_cu_d08404144cuda3std6ranges3__45__cpo7advanceE
	.align		8
        /*0088*/ 	.dword	_ZN54_INTERNAL_95194923_23_grouped_topk_kernels_cu_d08404144cuda3std6ranges3__45__cpo5beginE
	.align		8
        /*0090*/ 	.dword	_ZN54_INTERNAL_95194923_23_grouped_topk_kernels_cu_d08404144cuda3std6ranges3__45__cpo3endE
	.align		8
        /*0098*/ 	.dword	_ZN54_INTERNAL_95194923_23_grouped_topk_kernels_cu_d08404144cuda3std6ranges3__45__cpo6cbeginE
	.align		8
        /*00a0*/ 	.dword	_ZN54_INTERNAL_95194923_23_grouped_topk_kernels_cu_d08404144cuda3std6ranges3__45__cpo4cendE
	.align		8
        /*00a8*/ 	.dword	_ZN54_INTERNAL_95194923_23_grouped_topk_kernels_cu_d08404144cuda3std6ranges3__45__cpo9iter_swapE
	.align		8
        /*00b0*/ 	.dword	_ZN54_INTERNAL_95194923_23_grouped_topk_kernels_cu_d08404144cuda3std6ranges3__45__cpo4nextE
	.align		8
        /*00b8*/ 	.dword	_ZN54_INTERNAL_95194923_23_grouped_topk_kernels_cu_d08404144cuda3std6ranges3__45__cpo4prevE
	.align		8
        /*00c0*/ 	.dword	_ZN54_INTERNAL_95194923_23_grouped_topk_kernels_cu_d08404144cuda3std6ranges3__45__cpo4dataE
	.align		8
        /*00c8*/ 	.dword	_ZN54_INTERNAL_95194923_23_grouped_topk_kernels_cu_d08404144cuda3std6ranges3__45__cpo5cdataE
	.align		8
        /*00d0*/ 	.dword	_ZN54_INTERNAL_95194923_23_grouped_topk_kernels_cu_d08404144cuda3std6ranges3__45__cpo4sizeE
	.align		8
        /*00d8*/ 	.dword	_ZN54_INTERNAL_95194923_23_grouped_topk_kernels_cu_d08404144cuda3std6ranges3__45__cpo5ssizeE
	.align		8
        /*00e0*/ 	.dword	_ZN54_INTERNAL_95194923_23_grouped_topk_kernels_cu_d08404144cuda3std6ranges3__45__cpo8distanceE
	.align		8
        /*00e8*/ 	.dword	_ZN54_INTERNAL_95194923_23_grouped_topk_kernels_cu_d08404146thrust24THRUST_300001_SM_1000_NS6system6detail10sequential3seqE
	.align		8
        /*00f0*/ 	.dword	_ZN54_INTERNAL_95194923_23_grouped_topk_kernels_cu_d08404146thrust24THRUST_300001_SM_1000_NS12placeholders2_1E
	.align		8
        /*00f8*/ 	.dword	_ZN54_INTERNAL_95194923_23_grouped_topk_kernels_cu_d08404146thrust24THRUST_300001_SM_1000_NS12placeholders2_2E
	.align		8
        /*0100*/ 	.dword	_ZN54_INTERNAL_95194923_23_grouped_topk_kernels_cu_d08404146thrust24THRUST_300001_SM_1000_NS12placeholders2_3E
	.align		8
        /*0108*/ 	.dword	_ZN54_INTERNAL_95194923_23_grouped_topk_kernels_cu_d08404146thrust24THRUST_300001_SM_1000_NS12placeholders2_4E
	.align		8
        /*0110*/ 	.dword	_ZN54_INTERNAL_95194923_23_grouped_topk_kernels_cu_d08404146thrust24THRUST_300001_SM_1000_NS12placeholders2_5E
	.align		8
        /*0118*/ 	.dword	_ZN54_INTERNAL_95194923_23_grouped_topk_kernels_cu_d08404146thrust24THRUST_300001_SM_1000_NS12placeholders2_6E
	.align		8
        /*0120*/ 	.dword	_ZN54_INTERNAL_95194923_23_grouped_topk_kernels_cu_d08404146thrust24THRUST_300001_SM_1000_NS12placeholders2_7E
	.align		8
        /*0128*/ 	.dword	_ZN54_INTERNAL_95194923_23_grouped_topk_kernels_cu_d08404146thrust24THRUST_300001_SM_1000_NS12placeholders2_8E
	.align		8
        /*0130*/ 	.dword	_ZN54_INTERNAL_95194923_23_grouped_topk_kernels_cu_d08404146thrust24THRUST_300001_SM_1000_NS12placeholders2_9E
	.align		8
        /*0138*/ 	.dword	_ZN54_INTERNAL_95194923_23_grouped_topk_kernels_cu_d08404146thrust24THRUST_300001_SM_1000_NS12placeholders3_10E


//--------------------- .text._ZN4vllm3moe25grouped_topk_fused_kernelI13__nv_bfloat16S2_iLNS0_11ScoringFuncE0EEEvPT_PfPT1_PKT0_lllllbd --------------------------
	.section	.text._ZN4vllm3moe25grouped_topk_fused_kernelI13__nv_bfloat16S2_iLNS0_11ScoringFuncE0EEEvPT_PfPT1_PKT0_lllllbd,"ax",@progbits
	.align	128
        .global         _ZN4vllm3moe25grouped_topk_fused_kernelI13__nv_bfloat16S2_iLNS0_11ScoringFuncE0EEEvPT_PfPT1_PKT0_lllllbd
        .type           _ZN4vllm3moe25grouped_topk_fused_kernelI13__nv_bfloat16S2_iLNS0_11ScoringFuncE0EEEvPT_PfPT1_PKT0_lllllbd,@function
        .size           _ZN4vllm3moe25grouped_topk_fused_kernelI13__nv_bfloat16S2_iLNS0_11ScoringFuncE0EEEvPT_PfPT1_PKT0_lllllbd,(.L_x_7837 - _ZN4vllm3moe25grouped_topk_fused_kernelI13__nv_bfloat16S2_iLNS0_11ScoringFuncE0EEEvPT_PfPT1_PKT0_lllllbd)
        .other          _ZN4vllm3moe25grouped_topk_fused_kernelI13__nv_bfloat16S2_iLNS0_11ScoringFuncE0EEEvPT_PfPT1_PKT0_lllllbd,@"STO_CUDA_ENTRY STV_DEFAULT"
_ZN4vllm3moe25grouped_topk_fused_kernelI13__nv_bfloat16S2_iLNS0_11ScoringFuncE0EEEvPT_PfPT1_PKT0_lllllbd:
.text._ZN4vllm3moe25grouped_topk_fused_kernelI13__nv_bfloat16S2_iLNS0_11ScoringFuncE0EEEvPT_PfPT1_PKT0_lllllbd:
[----:B------:R-:W-:Y:S08]  /*0000*/  LDC R1, c[0x0][0x37c] ;  /* 0x0000df00ff017b82 */ /* 0x000ff00000000800 */
[----:B------:R-:W0:Y:S08]  /*0010*/  S2UR UR19, SR_CTAID.X ;  /* 0x00000000001379c3 */ /* 0x000e300000002500 */
[----:B------:R-:W0:Y:S02]  /*0020*/  LDC.64 R2, c[0x0][0x3a0] ;  /* 0x0000e800ff027b82 */ /* 0x000e240000000a00 */
[----:B0-----:R-:W-:-:S04]  /*0030*/  ISETP.LE.U32.AND P0, PT, R2, UR19, PT ;  /* 0x0000001302007c0c */ /* 0x001fc8000bf03070 */
[----:B------:R-:W-:-:S13]  /*0040*/  ISETP.GE.AND.EX P0, PT, RZ, R3, PT, P0 ;  /* 0x00000003ff00720c */ /* 0x000fda0003f06300 */
[----:B------:R-:W-:Y:S05]  /*0050*/  @P0 EXIT ;  /* 0x000000000000094d */ /* 0x000fea0003800000 */
[----:B------:R-:W0:Y:S01]  /*0060*/  S2R R2, SR_TID.X ;  /* 0x0000000000027919 */ /* 0x000e220000002100 */
[----:B------:R-:W1:Y:S01]  /*0070*/  LDCU UR7, c[0x0][0x360] ;  /* 0x00006c00ff0777ac */ /* 0x000e620008000800 */
[----:B------:R-:W2:Y:S01]  /*0080*/  LDCU UR13, c[0x0][0x3b0] ;  /* 0x00007600ff0d77ac */ /* 0x000ea20008000800 */
[----:B-1----:R-:W-:-:S04]  /*0090*/  USHF.R.U32.HI UR4, URZ, 0x5, UR7 ;  /* 0x00000005ff047899 */ /* 0x002fc80008011607 */
[----:B--2---:R-:W-:-:S06]  /*00a0*/  UISETP.GE.AND UP0, UPT, UR4, UR13, UPT ;  /* 0x0000000d0400728c */ /* 0x004fcc000bf06270 */
[----:B------:R-:W-:Y:S02]  /*00b0*/  PLOP3.LUT P0, PT, PT, PT, UP0, 0x80, 0x8 ;  /* 0x000000000008781c */ /* 0x000fe40003f0f008 */
[----:B0-----:R-:W-:-:S04]  /*00c0*/  SHF.R.U32.HI R0, RZ, 0x5, R2 ;  /* 0x00000005ff007819 */ /* 0x001fc80000011602 */
[----:B------:R-:W-:-:S13]  /*00d0*/  ISETP.GE.OR P0, PT, R0, UR13, !P0 ;  /* 0x0000000d00007c0c */ /* 0x000fda000c706670 */
[----:B------:R-:W-:Y:S05]  /*00e0*/  @P0 EXIT ;  /* 0x000000000000094d */ /* 0x000fea0003800000 */
[----:B------:R-:W-:Y:S01]  /*00f0*/  IMAD.U32 R3, RZ, RZ, UR13 ;  /* 0x0000000dff037e24 */ /* 0x000fe2000f8e00ff */
[----:B------:R-:W0:Y:S01]  /*0100*/  LDC R8, c[0x0][0x3a8] ;  /* 0x0000ea00ff087b82 */ /* 0x000e220000000800 */
[----:B------:R-:W-:Y:S01]  /*0110*/  USHF.L.U32 UR4, UR7, 0x1, URZ ;  /* 0x0000000107047899 */ /* 0x000fe200080006ff */
[----:B------:R-:W-:Y:S01]  /*0120*/  BSSY.RECONVERGENT B0, `(.L_x_0) ;  /* 0x00001ce000007945 */ /* 0x000fe20003800200 */
[----:B------:R-:W-:Y:S01]  /*0130*/  UMOV UR9, 0x400 ;  /* 0x0000040000097882 */ /* 0x000fe20000000000 */
[----:B------:R-:W-:Y:S01]  /*0140*/  IABS R6, R3 ;  /* 0x0000000300067213 */ /* 0x000fe20000000000 */
[----:B------:R-:W-:Y:S01]  /*0150*/  ULOP3.LUT UP0, UR6, UR4, 0xfc0, URZ, 0xc0, !UPT ;  /* 0x00000fc004067892 */ /* 0x000fe2000f80c0ff */
[----:B------:R-:W-:Y:S01]  /*0160*/  ACQBULK ;  /* 0x000000000000782e */ /* 0x000fe20000000000 */
[----:B------:R-:W-:Y:S01]  /*0170*/  USHF.L.U32 UR7, UR7, 0x2, URZ ;  /* 0x0000000207077899 */ /* 0x000fe200080006ff */
[----:B------:R-:W1:Y:S01]  /*0180*/  I2F.RP R3, R6 ;  /* 0x0000000600037306 */ /* 0x000e620000209400 */
[----:B------:R-:W2:Y:S01]  /*0190*/  S2UR UR10, SR_CgaCtaId ;  /* 0x00000000000a79c3 */ /* 0x000ea20000008800 */
[----:B------:R-:W-:Y:S01]  /*01a0*/  UMOV UR4, URZ ;  /* 0x000000ff00047c82 */ /* 0x000fe20008000000 */
[----:B------:R-:W-:Y:S01]  /*01b0*/  UMOV UR5, URZ ;  /* 0x000000ff00057c82 */ /* 0x000fe20008000000 */
[----:B------:R-:W3:Y:S04]  /*01c0*/  LDCU.64 UR16, c[0x0][0x358] ;  /* 0x00006b00ff1077ac */ /* 0x000ee80008000a00 */
[----:B------:R-:W-:Y:S01]  /*01d0*/  @UP0 UIADD3 UR12, UP1, UPT, UR6, -0x1, URZ ;  /* 0xffffffff060c0890 */ /* 0x000fe2000ff3e0ff */
[----:B------:R-:W4:Y:S01]  /*01e0*/  S2UR UR11, SR_SWINHI ;  /* 0x00000000000b79c3 */ /* 0x000f220000002f00 */
[----:B-1----:R-:W1:Y:S01]  /*01f0*/  MUFU.RCP R3, R3 ;  /* 0x0000000300037308 */ /* 0x002e620000001000 */
[----:B0-----:R-:W-:-:S06]  /*0200*/  IABS R9, R8 ;  /* 0x0000000800097213 */ /* 0x001fcc0000000000 */
[----:B------:R-:W0:Y:S01]  /*0210*/  LDC.64 R38, c[0x0][0x380] ;  /* 0x0000e000ff267b82 */ /* 0x000e220000000a00 */
[----:B--2---:R-:W-:-:S07]  /*0220*/  ULEA UR6, UR10, UR9, 0x18 ;  /* 0x000000090a067291 */ /* 0x004fce000f8ec0ff */
[----:B------:R-:W2:Y:S01]  /*0230*/  LDC.64 R18, c[0x0][0x398] ;  /* 0x0000e600ff127b82 */ /* 0x000ea20000000a00 */
[----:B------:R-:W-:-:S04]  /*0240*/  @UP0 ULOP3.LUT UR9, UR12, 0xffffff00, URZ, 0xc0, !UPT ;  /* 0xffffff000c090892 */ /* 0x000fc8000f8ec0ff */
[----:B------:R-:W-:Y:S01]  /*0250*/  @UP0 UIADD3 UR4, UP2, UPT, UR9, 0x100, URZ ;  /* 0x0000010009040890 */ /* 0x000fe2000ff5e0ff */
[----:B-1----:R-:W-:Y:S01]  /*0260*/  VIADD R4, R3, 0xffffffe ;  /* 0x0ffffffe03047836 */ /* 0x002fe20000000000 */
[----:B------:R-:W-:Y:S02]  /*0270*/  ULOP3.LUT UR9, UR7, 0x1f80, URZ, 0xc0, !UPT ;  /* 0x00001f8007097892 */ /* 0x000fe4000f8ec0ff */
[----:B------:R-:W-:Y:S01]  /*0280*/  @UP0 UIADD3.X UR5, UPT, UPT, URZ, -0x1, URZ, UP2, UP1 ;  /* 0xffffffffff050890 */ /* 0x000fe200097e24ff */
[----:B------:R1:W5:Y:S01]  /*0290*/  F2I.FTZ.U32.TRUNC.NTZ R5, R4 ;  /* 0x0000000400057305 */ /* 0x000362000021f000 */
[----:B------:R-:W-:Y:S01]  /*02a0*/  UISETP.NE.AND UP0, UPT, UR13, URZ, UPT ;  /* 0x000000ff0d00728c */ /* 0x000fe2000bf05270 */
[----:B------:R-:W-:Y:S01]  /*02b0*/  UMOV UR6, UR6 ;  /* 0x0000000600067c82 */ /* 0x000fe20008000000 */
[----:B----4-:R-:W-:Y:S01]  /*02c0*/  UMOV UR7, UR11 ;  /* 0x0000000b00077c82 */ /* 0x010fe20008000000 */
[----:B------:R-:W-:Y:S01]  /*02d0*/  UIADD3 UR6, UP2, UP3, UR6, UR4, UR9 ;  /* 0x0000000406067290 */ /* 0x000fe2000fb5e009 */
[----:B-1----:R-:W-:-:S03]  /*02e0*/  IMAD.MOV.U32 R4, RZ, RZ, RZ ;  /* 0x000000ffff047224 */ /* 0x002fc600078e00ff */
[----:B------:R-:W-:Y:S02]  /*02f0*/  UIADD3.X UR7, UPT, UPT, UR7, UR5, URZ, UP2, UP3 ;  /* 0x0000000507077290 */ /* 0x000fe400097e64ff */
[----:B------:R-:W-:Y:S01]  /*0300*/  UIADD3 UR6, UP2, UPT, UR6, 0xf, URZ ;  /* 0x0000000f06067890 */ /* 0x000fe2000ff5e0ff */
[----:B-----5:R-:W-:-:S04]  /*0310*/  IMAD.MOV R7, RZ, RZ, -R5 ;  /* 0x000000ffff077224 */ /* 0x020fc800078e0a05 */
[----:B------:R-:W-:-:S04]  /*0320*/  IMAD R7, R7, R6, RZ ;  /* 0x0000000607077224 */ /* 0x000fc800078e02ff */
[----:B------:R-:W-:-:S04]  /*0330*/  IMAD.HI.U32 R5, R5, R7, R4 ;  /* 0x0000000705057227 */ /* 0x000fc800078e0004 */
[----:B------:R-:W-:-:S04]  /*0340*/  IMAD.MOV.U32 R7, RZ, RZ, R9 ;  /* 0x000000ffff077224 */ /* 0x000fc800078e0009 */
[----:B------:R-:W-:-:S05]  /*0350*/  IMAD.HI.U32 R5, R5, R7, RZ ;  /* 0x0000000705057227 */ /* 0x000fca00078e00ff */
[----:B------:R-:W-:Y:S02]  /*0360*/  R2UR UR8, R5 ;  /* 0x00000000050872ca */ /* 0x000fe400000e0000 */
[----:B------:R-:W-:-:S04]  /*0370*/  LOP3.LUT R5, R8, UR13, RZ, 0x3c, !PT ;  /* 0x0000000d08057c12 */ /* 0x000fc8000f8e3cff */
[----:B------:R-:W-:-:S07]  /*0380*/  ISETP.GE.AND P1, PT, R5, RZ, PT ;  /* 0x000000ff0500720c */ /* 0x000fce0003f26270 */
[----:B------:R-:W-:Y:S02]  /*0390*/  IMAD R3, RZ, RZ, -UR8 ;  /* 0x80000008ff037e24 */ /* 0x000fe4000f8e02ff */
[----:B------:R-:W-:Y:S02]  /*03a0*/  IMAD.U32 R4, RZ, RZ, UR8 ;  /* 0x00000008ff047e24 */ /* 0x000fe4000f8e00ff */
[----:B------:R-:W-:Y:S02]  /*03b0*/  IMAD R3, R6, R3, R7 ;  /* 0x0000000306037224 */ /* 0x000fe400078e0207 */
[----:B------:R-:W-:-:S03]  /*03c0*/  VOTEU.ANY UP1, P1 ;  /* 0x0000000000ff7886 */ /* 0x000fc60000820100 */
[----:B------:R-:W-:-:S13]  /*03d0*/  ISETP.GT.U32.AND P0, PT, R6, R3, PT ;  /* 0x000000030600720c */ /* 0x000fda0003f04070 */
[----:B------:R-:W-:Y:S02]  /*03e0*/  @!P0 VIADD R4, R4, 0x1 ;  /* 0x0000000104048836 */ /* 0x000fe40000000000 */
[----:B------:R-:W-:-:S03]  /*03f0*/  @!P0 IMAD.IADD R3, R3, 0x1, -R6 ;  /* 0x0000000103038824 */ /* 0x000fc600078e0a06 */
[----:B------:R-:W-:Y:S02]  /*0400*/  @!P0 R2UR UR8, R4 ;  /* 0x00000000040882ca */ /* 0x000fe400000e0000 */
[----:B------:R-:W-:Y:S02]  /*0410*/  ISETP.GE.U32.AND P0, PT, R3, R6, PT ;  /* 0x000000060300720c */ /* 0x000fe40003f06070 */
[----:B------:R-:W1:Y:S09]  /*0420*/  LDC R3, c[0x0][0x3ac] ;  /* 0x0000eb00ff037b82 */ /* 0x000e720000000800 */
[----:B------:R-:W-:-:S04]  /*0430*/  IMAD.U32 R4, RZ, RZ, UR8 ;  /* 0x00000008ff047e24 */ /* 0x000fc8000f8e00ff */
[----:B------:R-:W-:-:S05]  /*0440*/  @P0 VIADD R4, R4, 0x1 ;  /* 0x0000000104040836 */ /* 0x000fca0000000000 */
[----:B------:R-:W-:Y:S01]  /*0450*/  @P0 R2UR UR8, R4 ;  /* 0x00000000040802ca */ /* 0x000fe200000e0000 */
[----:B------:R-:W-:-:S04]  /*0460*/  IMAD.WIDE.U32 R4, R8, UR19, RZ ;  /* 0x0000001308047c25 */ /* 0x000fc8000f8e00ff */
[----:B-1----:R-:W-:Y:S01]  /*0470*/  IMAD R3, R3, UR19, R5 ;  /* 0x0000001303037c24 */ /* 0x002fe2000f8e0205 */
[----:B0-----:R-:W-:Y:S01]  /*0480*/  LEA R38, P0, R4, R38, 0x1 ;  /* 0x0000002604267211 */ /* 0x001fe200078008ff */
[----:B------:R-:W-:-:S03]  /*0490*/  IMAD.MOV.U32 R5, RZ, RZ, 0xff80 ;  /* 0x0000ff80ff057424 */ /* 0x000fc600078e00ff */
[----:B------:R-:W-:-:S03]  /*04a0*/  LEA.HI.X R39, R4, R39, R3, 0x1, P0 ;  /* 0x0000002704277211 */ /* 0x000fc600000f0c03 */
[----:B------:R-:W-:Y:S01]  /*04b0*/  UMOV UR5, UR8 ;  /* 0x0000000800057c82 */ /* 0x000fe20008000000 */
[----:B------:R-:W-:Y:S01]  /*04c0*/  ULOP3.LUT UR8, UR6, 0xfffffff0, URZ, 0xc0, !UPT ;  /* 0xfffffff006087892 */ /* 0x000fe2000f8ec0ff */
[----:B------:R-:W-:Y:S01]  /*04d0*/  LOP3.LUT R3, R2, 0x1f, RZ, 0xc0, !PT ;  /* 0x0000001f02037812 */ /* 0x000fe200078ec0ff */
[----:B------:R-:W-:Y:S01]  /*04e0*/  @!UP1 UIADD3 UR5, UPT, UPT, -UR5, URZ, URZ ;  /* 0x000000ff05059290 */ /* 0x000fe2000fffe1ff */
[----:B------:R-:W-:Y:S01]  /*04f0*/  PRMT R4, R5, 0x7610, R4 ;  /* 0x0000761005047816 */ /* 0x000fe20000000004 */
[----:B------:R-:W-:Y:S02]  /*0500*/  @!UP0 ULOP3.LUT UR5, URZ, UR13, URZ, 0x33, !UPT ;  /* 0x0000000dff058292 */ /* 0x000fe4000f8e33ff */
[----:B------:R-:W-:Y:S01]  /*0510*/  UIADD3.X UR6, UPT, UPT, URZ, UR7, URZ, UP2, !UPT ;  /* 0x00000007ff067290 */ /* 0x000fe200097fe4ff */
[----:B------:R-:W-:Y:S01]  /*0520*/  IMAD.U32 R16, RZ, RZ, UR8 ;  /* 0x00000008ff107e24 */ /* 0x000fe2000f8e00ff */
[----:B------:R-:W-:Y:S02]  /*0530*/  UISETP.GE.AND UP0, UPT, UR5, 0x21, UPT ;  /* 0x000000210500788c */ /* 0x000fe4000bf06270 */
[----:B------:R-:W-:-:S02]  /*0540*/  IMAD R21, R0, UR5, RZ ;  /* 0x0000000500157c24 */ /* 0x000fc4000f8e02ff */
[----:B------:R-:W-:Y:S02]  /*0550*/  IMAD.U32 R17, RZ, RZ, UR6 ;  /* 0x00000006ff117e24 */ /* 0x000fe4000f8e00ff */
[----:B--2---:R-:W-:-:S04]  /*0560*/  IMAD.WIDE R18, R21, 0x2, R18 ;  /* 0x0000000215127825 */ /* 0x004fc800078e0212 */
[----:B------:R-:W-:Y:S01]  /*0570*/  IMAD.WIDE R20, R21, 0x2, R38 ;  /* 0x0000000215147825 */ /* 0x000fe200078e0226 */
[----:B---3--:R-:W-:Y:S06]  /*0580*/  BRA.U !UP0, `(.L_x_1) ;  /* 0x0000001108f07547 */ /* 0x008fec000b800000 */
[----:B------:R-:W-:Y:S01]  /*0590*/  LOP3.LUT R5, RZ, R3, RZ, 0x33, !PT ;  /* 0x00000003ff057212 */ /* 0x000fe200078e33ff */
[----:B------:R-:W-:Y:S01]  /*05a0*/  BSSY.RECONVERGENT B1, `(.L_x_2) ;  /* 0x00000a1000017945 */ /* 0x000fe20003800200 */
[----:B------:R-:W-:Y:S02]  /*05b0*/  IMAD.MOV.U32 R6, RZ, RZ, 0xff80 ;  /* 0x0000ff80ff067424 */ /* 0x000fe400078e00ff */
[----:B------:R-:W-:Y:S02]  /*05c0*/  IMAD.MOV.U32 R7, RZ, RZ, 0xff80 ;  /* 0x0000ff80ff077424 */ /* 0x000fe400078e00ff */
[----:B------:R-:W-:Y:S02]  /*05d0*/  VIADD R8, R5, UR5 ;  /* 0x0000000505087c36 */ /* 0x000fe40008000000 */
[----:B------:R-:W-:-:S03]  /*05e0*/  IMAD.MOV.U32 R5, RZ, RZ, R3 ;  /* 0x000000ffff057224 */ /* 0x000fc600078e0003 */
[C---:B------:R-:W-:Y:S02]  /*05f0*/  ISETP.GE.U32.AND P0, PT, R8.reuse, 0x1e0, PT ;  /* 0x000001e00800780c */ /* 0x040fe40003f06070 */
[----:B------:R-:W-:-:S11]  /*0600*/  LEA.HI R8, R8, 0x1, RZ, 0x1b ;  /* 0x0000000108087811 */ /* 0x000fd600078fd8ff */
[----:B------:R-:W-:Y:S05]  /*0610*/  @!P0 BRA `(.L_x_3) ;  /* 0x0000000800648947 */ /* 0x000fea0003800000 */
[----:B------:R-:W-:Y:S01]  /*0620*/  IMAD.MOV.U32 R6, RZ, RZ, 0xff80 ;  /* 0x0000ff80ff067424 */ /* 0x000fe200078e00ff */
[----:B------:R-:W-:Y:S01]  /*0630*/  LOP3.LUT R10, R8, 0xffffff0, RZ, 0xc0, !PT ;  /* 0x0ffffff0080a7812 */ /* 0x000fe200078ec0ff */
[----:B------:R-:W-:Y:S02]  /*0640*/  IMAD.MOV.U32 R7, RZ, RZ, 0xff80 ;  /* 0x0000ff80ff077424 */ /* 0x000fe400078e00ff */
[----:B------:R-:W-:Y:S02]  /*0650*/  IMAD.MOV.U32 R9, RZ, RZ, RZ ;  /* 0x000000ffff097224 */ /* 0x000fe400078e00ff */
[----:B------:R-:W-:-:S07]  /*0660*/  IMAD.MOV.U32 R5, RZ, RZ, R3 ;  /* 0x000000ffff057224 */ /* 0x000fce00078e0003 */
.L_x_4:
[----:B------:R-:W-:-:S04]  /*0670*/  IMAD.WIDE.U32 R34, R5, 0x2, R20 ;  /* 0x0000000205227825 */ /* 0x000fc800078e0014 */
[----:B------:R-:W-:Y:S01]  /*0680*/  IMAD.WIDE.U32 R36, R5, 0x2, R18 ;  /* 0x0000000205247825 */ /* 0x000fe200078e0012 */
[----:B------:R-:W2:Y:S04]  /*0690*/  LDG.E.U16 R28, desc[UR16][R34.64] ;  /* 0x00000010221c7981 */ /* 0x000ea8000c1e1500 */
[----:B------:R-:W2:Y:S04]  /*06a0*/  LDG.E.U16 R11, desc[UR16][R36.64] ;  /* 0x00000010240b7981 */ /* 0x000ea8000c1e1500 */
[----:B------:R-:W3:Y:S04]  /*06b0*/  LDG.E.U16 R12, desc[UR16][R34.64+0x40] ;  /* 0x00004010220c7981 */ /* 0x000ee8000c1e1500 */
[----:B------:R-:W3:Y:S04]  /*06c0*/  LDG.E.U16 R23, desc[UR16][R36.64+0x40] ;  /* 0x0000401024177981 */ /* 0x000ee8000c1e1500 */
[----:B------:R-:W4:Y:S04]  /*06d0*/  LDG.E.U16 R22, desc[UR16][R34.64+0x80] ;  /* 0x0000801022167981 */ /* 0x000f28000c1e1500 */
[----:B------:R-:W4:Y:S04]  /*06e0*/  LDG.E.U16 R27, desc[UR16][R36.64+0x80] ;  /* 0x00008010241b7981 */ /* 0x000f28000c1e1500 */
[----:B------:R-:W5:Y:S04]  /*06f0*/  LDG.E.U16 R13, desc[UR16][R34.64+0xc0] ;  /* 0x0000c010220d7981 */ /* 0x000f68000c1e1500 */
        /* <DEDUP_REMOVED lines=9> */
[----:B------:R-:W5:Y:S01]  /*0790*/  LDG.E.U16 R33, desc[UR16][R34.64+0x3c0] ;  /* 0x0003c01022217981 */ /* 0x000f62000c1e1500 */
[----:B--2---:R-:W-:-:S02]  /*07a0*/  HADD2.BF16_V2 R28, R28.H0_H0, R11.H0_H0 ;  /* 0x2000000b1c1c7230 */ /* 0x004fc40000200800 */
[----:B---3--:R-:W-:Y:S02]  /*07b0*/  HADD2.BF16_V2 R11, R12.H0_H0, R23.H0_H0 ;  /* 0x200000170c0b7230 */ /* 0x008fe40000200800 */
[----:B------:R-:W2:Y:S01]  /*07c0*/  LDG.E.U16 R23, desc[UR16][R34.64+0x1c0] ;  /* 0x0001c01022177981 */ /* 0x000ea2000c1e1500 */
[----:B----4-:R-:W-:-:S03]  /*07d0*/  HADD2.BF16_V2 R12, R22.H0_H0, R27.H0_H0 ;  /* 0x2000001b160c7230 */ /* 0x010fc60000200800 */
[----:B------:R-:W3:Y:S04]  /*07e0*/  LDG.E.U16 R22, desc[UR16][R34.64+0x180] ;  /* 0x0001801022167981 */ /* 0x000ee8000c1e1500 */
[----:B------:R-:W4:Y:S01]  /*07f0*/  LDG.E.U16 R27, desc[UR16][R34.64+0x200] ;  /* 0x00020010221b7981 */ /* 0x000f22000c1e1500 */
[----:B-----5:R-:W-:-:S03]  /*0800*/  HADD2.BF16_V2 R13, R13.H0_H0, R26.H0_H0 ;  /* 0x2000001a0d0d7230 */ /* 0x020fc60000200800 */
[----:B------:R-:W5:Y:S01]  /*0810*/  LDG.E.U16 R26, desc[UR16][R36.64+0x240] ;  /* 0x00024010241a7981 */ /* 0x000f62000c1e1500 */
[----:B------:R-:W-:-:S03]  /*0820*/  HADD2.BF16_V2 R14, R14.H0_H0, R25.H0_H0 ;  /* 0x200000190e0e7230 */ /* 0x000fc60000200800 */
[----:B------:R-:W5:Y:S01]  /*0830*/  LDG.E.U16 R25, desc[UR16][R34.64+0x240] ;  /* 0x0002401022197981 */ /* 0x000f62000c1e1500 */
[----:B------:R-:W-:-:S03]  /*0840*/  HADD2.BF16_V2 R15, R15.H0_H0, R24.H0_H0 ;  /* 0x200000180f0f7230 */ /* 0x000fc60000200800 */
[----:B------:R-:W4:Y:S01]  /*0850*/  LDG.E.U16 R24, desc[UR16][R36.64+0x200] ;  /* 0x0002001024187981 */ /* 0x000f22000c1e1500 */
[----:B--2---:R-:W-:-:S03]  /*0860*/  HADD2.BF16_V2 R23, R23.H0_H0, R30.H0_H0 ;  /* 0x2000001e17177230 */ /* 0x004fc60000200800 */
[----:B------:R-:W2:Y:S01]  /*0870*/  LDG.E.U16 R30, desc[UR16][R34.64+0x2c0] ;  /* 0x0002c010221e7981 */ /* 0x000ea2000c1e1500 */
[----:B---3--:R-:W-:-:S03]  /*0880*/  HADD2.BF16_V2 R22, R22.H0_H0, R29.H0_H0 ;  /* 0x2000001d16167230 */ /* 0x008fc60000200800 */
[----:B------:R-:W3:Y:S01]  /*0890*/  LDG.E.U16 R29, desc[UR16][R34.64+0x280] ;  /* 0x00028010221d7981 */ /* 0x000ee2000c1e1500 */
[----:B-----5:R-:W-:-:S03]  /*08a0*/  HADD2.BF16_V2 R25, R25.H0_H0, R26.H0_H0 ;  /* 0x2000001a19197230 */ /* 0x020fc60000200800 */
[----:B------:R-:W5:Y:S01]  /*08b0*/  LDG.E.U16 R26, desc[UR16][R34.64+0x300] ;  /* 0x00030010221a7981 */ /* 0x000f62000c1e1500 */
[----:B----4-:R-:W-:-:S03]  /*08c0*/  HADD2.BF16_V2 R24, R27.H0_H0, R24.H0_H0 ;  /* 0x200000181b187230 */ /* 0x010fc60000200800 */
[----:B------:R-:W5:Y:S01]  /*08d0*/  LDG.E.U16 R27, desc[UR16][R36.64+0x300] ;  /* 0x00030010241b7981 */ /* 0x000f62000c1e1500 */
[----:B------:R-:W-:Y:S02]  /*08e0*/  HSETP2.BF16_V2.GT.AND P0, PT, R28.H0_H0, R6.H0_H0, PT ;  /* 0x200000061c007234 */ /* 0x000fe40003f04802 */
[----:B------:R-:W-:-:S11]  /*08f0*/  PRMT R40, R11, 0x7610, R40 ;  /* 0x000076100b287816 */ /* 0x000fd60000000028 */
[----:B------:R-:W-:Y:S02]  /*0900*/  @!P0 HSETP2.BF16_V2.GT.AND P1, PT, R28.H0_H0, R7.H0_H0, PT ;  /* 0x200000071c008234 */ /* 0x000fe40003f24802 */
[----:B------:R-:W-:Y:S01]  /*0910*/  PRMT R11, R12, 0x7610, R11 ;  /* 0x000076100c0b7816 */ /* 0x000fe2000000000b */
[----:B--2---:R-:W-:Y:S02]  /*0920*/  HADD2.BF16_V2 R30, R30.H0_H0, R31.H0_H0 ;  /* 0x2000001f1e1e7230 */ /* 0x004fe40000200800 */
[----:B------:R-:W2:Y:S01]  /*0930*/  LDG.E.U16 R31, desc[UR16][R34.64+0x340] ;  /* 0x00034010221f7981 */ /* 0x000ea2000c1e1500 */
[----:B---3--:R-:W-:-:S03]  /*0940*/  HADD2.BF16_V2 R29, R29.H0_H0, R32.H0_H0 ;  /* 0x200000201d1d7230 */ /* 0x008fc60000200800 */
[----:B------:R-:W3:Y:S04]  /*0950*/  LDG.E.U16 R32, desc[UR16][R34.64+0x380] ;  /* 0x0003801022207981 */ /* 0x000ee8000c1e1500 */
[----:B------:R-:W2:Y:S04]  /*0960*/  LDG.E.U16 R34, desc[UR16][R36.64+0x340] ;  /* 0x0003401024227981 */ /* 0x000ea8000c1e1500 */
[----:B------:R-:W3:Y:S04]  /*0970*/  LDG.E.U16 R35, desc[UR16][R36.64+0x380] ;  /* 0x0003801024237981 */ /* 0x000ee8000c1e1500 */
[----:B------:R0:W4:Y:S02]  /*0980*/  LDG.E.U16 R36, desc[UR16][R36.64+0x3c0] ;  /* 0x0003c01024247981 */ /* 0x000124000c1e1500 */
[----:B0-----:R-:W-:-:S02]  /*0990*/  PRMT R37, R6, 0x7610, R37 ;  /* 0x0000761006257816 */ /* 0x001fc40000000025 */
[----:B------:R-:W-:Y:S02]  /*09a0*/  @!P0 SEL R37, R7, R28, !P1 ;  /* 0x0000001c07258207 */ /* 0x000fe40004800000 */
[----:B------:R-:W-:-:S05]  /*09b0*/  @!P0 PRMT R28, R6, 0x7610, R28 ;  /* 0x00007610061c8816 */ /* 0x000fca000000001c */
[----:B------:R-:W-:Y:S02]  /*09c0*/  HSETP2.BF16_V2.GT.AND P0, PT, R40.H0_H0, R28.H0_H0, PT ;  /* 0x2000001c28007234 */ /* 0x000fe40003f04802 */
[----:B------:R-:W-:-:S11]  /*09d0*/  PRMT R6, R28, 0x7610, R6 ;  /* 0x000076101c067816 */ /* 0x000fd60000000006 */
[----:B------:R-:W-:-:S05]  /*09e0*/  @!P0 HSETP2.BF16_V2.GT.AND P1, PT, R40.H0_H0, R37.H0_H0, PT ;  /* 0x2000002528008234 */ /* 0x000fca0003f24802 */
[----:B------:R-:W-:Y:S02]  /*09f0*/  @!P0 SEL R6, R37, R40, !P1 ;  /* 0x0000002825068207 */ /* 0x000fe40004800000 */
[----:B------:R-:W-:-:S05]  /*0a00*/  @!P0 PRMT R40, R28, 0x7610, R40 ;  /* 0x000076101c288816 */ /* 0x000fca0000000028 */
[----:B------:R-:W-:Y:S02]  /*0a10*/  HSETP2.BF16_V2.GT.AND P0, PT, R11.H0_H0, R40.H0_H0, PT ;  /* 0x200000280b007234 */ /* 0x000fe40003f04802 */
[----:B------:R-:W-:-:S11]  /*0a20*/  PRMT R7, R40, 0x7610, R7 ;  /* 0x0000761028077816 */ /* 0x000fd60000000007 */
[----:B------:R-:W-:-:S05]  /*0a30*/  @!P0 HSETP2.BF16_V2.GT.AND P1, PT, R11.H0_H0, R6.H0_H0, PT ;  /* 0x200000060b008234 */ /* 0x000fca0003f24802 */
[----:B------:R-:W-:Y:S02]  /*0a40*/  @!P0 SEL R7, R6, R11, !P1 ;  /* 0x0000000b06078207 */ /* 0x000fe40004800000 */
[----:B------:R-:W-:Y:S02]  /*0a50*/  @!P0 PRMT R11, R40, 0x7610, R11 ;  /* 0x00007610280b8816 */ /* 0x000fe4000000000b */
[----:B------:R-:W-:-:S05]  /*0a60*/  PRMT R6, R13, 0x7610, R6 ;  /* 0x000076100d067816 */ /* 0x000fca0000000006 */
        /* <DEDUP_REMOVED lines=45> */
[----:B------:R-:W-:-:S05]  /*0d40*/  @!P0 PRMT R29, R6, 0x7610, R29 ;  /* 0x00007610061d8816 */ /* 0x000fca000000001d */
[----:B------:R-:W-:Y:S01]  /*0d50*/  HSETP2.BF16_V2.GT.AND P0, PT, R30.H0_H0, R29.H0_H0, PT ;  /* 0x2000001d1e007234 */ /* 0x000fe20003f04802 */
[----:B-----5:R-:W-:Y:S01]  /*0d60*/  HADD2.BF16_V2 R26, R26.H0_H0, R27.H0_H0 ;  /* 0x2000001b1a1a7230 */ /* 0x020fe20000200800 */
[----:B------:R-:W-:-:S11]  /*0d70*/  PRMT R6, R29, 0x7610, R6 ;  /* 0x000076101d067816 */ /* 0x000fd60000000006 */
[----:B------:R-:W-:-:S05]  /*0d80*/  @!P0 HSETP2.BF16_V2.GT.AND P1, PT, R30.H0_H0, R7.H0_H0, PT ;  /* 0x200000071e008234 */ /* 0x000fca0003f24802 */
[----:B------:R-:W-:Y:S02]  /*0d90*/  @!P0 SEL R6, R7, R30, !P1 ;  /* 0x0000001e07068207 */ /* 0x000fe40004800000 */
[----:B------:R-:W-:Y:S02]  /*0da0*/  @!P0 PRMT R30, R29, 0x7610, R30 ;  /* 0x000076101d1e8816 */ /* 0x000fe4000000001e */
[----:B------:R-:W-:-:S05]  /*0db0*/  PRMT R7, R26, 0x7610, R7 ;  /* 0x000076101a077816 */ /* 0x000fca0000000007 */
[----:B------:R-:W-:Y:S01]  /*0dc0*/  HSETP2.BF16_V2.GT.AND P0, PT, R7.H0_H0, R30.H0_H0, PT ;  /* 0x2000001e07007234 */ /* 0x000fe20003f04802 */
[----:B--2---:R-:W-:Y:S01]  /*0dd0*/  HADD2.BF16_V2 R31, R31.H0_H0, R34.H0_H0 ;  /* 0x200000221f1f7230 */ /* 0x004fe20000200800 */
[----:B------:R-:W-:-:S04]  /*0de0*/  PRMT R11, R30, 0x7610, R11 ;  /* 0x000076101e0b7816 */ /* 0x000fc8000000000b */
[----:B------:R-:W-:-:S07]  /*0df0*/  PRMT R12, R31, 0x7610, R12 ;  /* 0x000076101f0c7816 */ /* 0x000fce000000000c */
[----:B------:R-:W-:-:S05]  /*0e00*/  @!P0 HSETP2.BF16_V2.GT.AND P1, PT, R7.H0_H0, R6.H0_H0, PT ;  /* 0x2000000607008234 */ /* 0x000fca0003f24802 */
[----:B------:R-:W-:Y:S02]  /*0e10*/  @!P0 SEL R11, R6, R7, !P1 ;  /* 0x00000007060b8207 */ /* 0x000fe40004800000 */
[----:B------:R-:W-:-:S05]  /*0e20*/  @!P0 PRMT R7, R30, 0x7610, R7 ;  /* 0x000076101e078816 */ /* 0x000fca0000000007 */
[----:B------:R-:W-:Y:S01]  /*0e30*/  HSETP2.BF16_V2.GT.AND P0, PT, R12.H0_H0, R7.H0_H0, PT ;  /* 0x200000070c007234 */ /* 0x000fe20003f04802 */
[----:B---3--:R-:W-:Y:S01]  /*0e40*/  HADD2.BF16_V2 R32, R32.H0_H0, R35.H0_H0 ;  /* 0x2000002320207230 */ /* 0x008fe20000200800 */
[----:B------:R-:W-:-:S11]  /*0e50*/  PRMT R13, R7, 0x7610, R13 ;  /* 0x00007610070d7816 */ /* 0x000fd6000000000d */
[----:B------:R-:W-:-:S05]  /*0e60*/  @!P0 HSETP2.BF16_V2.GT.AND P1, PT, R12.H0_H0, R11.H0_H0, PT ;  /* 0x2000000b0c008234 */ /* 0x000fca0003f24802 */
[----:B------:R-:W-:Y:S02]  /*0e70*/  @!P0 SEL R13, R11, R12, !P1 ;  /* 0x0000000c0b0d8207 */ /* 0x000fe40004800000 */
[----:B------:R-:W-:Y:S02]  /*0e80*/  @!P0 PRMT R12, R7, 0x7610, R12 ;  /* 0x00007610070c8816 */ /* 0x000fe4000000000c */
[----:B------:R-:W-:-:S05]  /*0e90*/  PRMT R11, R32, 0x7610, R11 ;  /* 0x00007610200b7816 */ /* 0x000fca000000000b */
[----:B------:R-:W-:Y:S01]  /*0ea0*/  HSETP2.BF16_V2.GT.AND P0, PT, R11.H0_H0, R12.H0_H0, PT ;  /* 0x2000000c0b007234 */ /* 0x000fe20003f04802 */
[----:B----4-:R-:W-:Y:S01]  /*0eb0*/  HADD2.BF16_V2 R33, R33.H0_H0, R36.H0_H0 ;  /* 0x2000002421217230 */ /* 0x010fe20000200800 */
[----:B------:R-:W-:-:S04]  /*0ec0*/  PRMT R15, R12, 0x7610, R15 ;  /* 0x000076100c0f7816 */ /* 0x000fc8000000000f */
[----:B------:R-:W-:-:S07]  /*0ed0*/  PRMT R6, R33, 0x7610, R6 ;  /* 0x0000761021067816 */ /* 0x000fce0000000006 */
[----:B------:R-:W-:-:S05]  /*0ee0*/  @!P0 HSETP2.BF16_V2.GT.AND P1, PT, R11.H0_H0, R13.H0_H0, PT ;  /* 0x2000000d0b008234 */ /* 0x000fca0003f24802 */
[----:B------:R-:W-:Y:S02]  /*0ef0*/  @!P0 SEL R15, R13, R11, !P1 ;  /* 0x0000000b0d0f8207 */ /* 0x000fe40004800000 */
[----:B------:R-:W-:Y:S01]  /*0f00*/  @!P0 PRMT R11, R12, 0x7610, R11 ;  /* 0x000076100c0b8816 */ /* 0x000fe2000000000b */
[----:B------:R-:W-:-:S04]  /*0f10*/  VIADD R9, R9, 0x10 ;  /* 0x0000001009097836 */ /* 0x000fc80000000000 */
[----:B------:R-:W-:Y:S02]  /*0f20*/  HSETP2.BF16_V2.GT.AND P0, PT, R6.H0_H0, R11.H0_H0, PT ;  /* 0x2000000b06007234 */ /* 0x000fe40003f04802 */
[----:B------:R-:W-:Y:S02]  /*0f30*/  ISETP.NE.AND P2, PT, R9, R10, PT ;  /* 0x0000000a0900720c */ /* 0x000fe40003f45270 */
[----:B------:R-:W-:-:S09]  /*0f40*/  PRMT R7, R11, 0x7610, R7 ;  /* 0x000076100b077816 */ /* 0x000fd20000000007 */
[----:B------:R-:W-:Y:S01]  /*0f50*/  @!P0 HSETP2.BF16_V2.GT.AND P1, PT, R6.H0_H0, R15.H0_H0, PT ;  /* 0x2000000f06008234 */ /* 0x000fe20003f24802 */
[----:B------:R-:W-:-:S04]  /*0f60*/  VIADD R5, R5, 0x200 ;  /* 0x0000020005057836 */ /* 0x000fc80000000000 */
[----:B------:R-:W-:Y:S02]  /*0f70*/  @!P0 SEL R15, R15, R6, !P1 ;  /* 0x000000060f0f8207 */ /* 0x000fe40004800000 */
[----:B------:R-:W-:Y:S02]  /*0f80*/  @!P0 PRMT R6, R11, 0x7610, R6 ;  /* 0x000076100b068816 */ /* 0x000fe40000000006 */
[----:B------:R-:W-:Y:S01]  /*0f90*/  @!P0 PRMT R7, R15, 0x7610, R7 ;  /* 0x000076100f078816 */ /* 0x000fe20000000007 */
[----:B------:R-:W-:Y:S06]  /*0fa0*/  @P2 BRA `(.L_x_4) ;  /* 0xfffffff400b02947 */ /* 0x000fec000383ffff */
.L_x_3:
[----:B------:R-:W-:Y:S05]  /*0fb0*/  BSYNC.RECONVERGENT B1 ;  /* 0x0000000000017941 */ /* 0x000fea0003800200 */
.L_x_2:
[----:B------:R-:W-:-:S13]  /*0fc0*/  LOP3.LUT P0, R9, R8, 0xf, RZ, 0xc0, !PT ;  /* 0x0000000f08097812 */ /* 0x000fda000780c0ff */
[----:B------:R-:W-:Y:S05]  /*0fd0*/  @!P0 BRA `(.L_x_5) ;  /* 0x0000000c00888947 */ /* 0x000fea0003800000 */
[----:B------:R-:W-:Y:S01]  /*0fe0*/  ISETP.GE.U32.AND P1, PT, R9, 0x8, PT ;  /* 0x000000080900780c */ /* 0x000fe20003f26070 */
[----:B------:R-:W-:Y:S01]  /*0ff0*/  BSSY.RECONVERGENT B1, `(.L_x_6) ;  /* 0x000004e000017945 */ /* 0x000fe20003800200 */
[----:B------:R-:W-:-:S11]  /*1000*/  LOP3.LUT P0, R33, R8, 0x7, RZ, 0xc0, !PT ;  /* 0x0000000708217812 */ /* 0x000fd6000780c0ff */
[----:B------:R-:W-:Y:S05]  /*1010*/  @!P1 BRA `(.L_x_7) ;  /* 0x00000004002c9947 */ /* 0x000fea0003800000 */
        /* <DEDUP_REMOVED lines=16> */
[----:B--2---:R-:W-:-:S03]  /*1120*/  HADD2.BF16_V2 R34, R29.H0_H0, R30.H0_H0 ;  /* 0x2000001e1d227230 */ /* 0x004fc60000200800 */
[----:B------:R0:W2:Y:S04]  /*1130*/  LDG.E.U16 R30, desc[UR16][R10.64+0x180] ;  /* 0x000180100a1e7981 */ /* 0x0000a8000c1e1500 */
[----:B------:R1:W2:Y:S01]  /*1140*/  LDG.E.U16 R29, desc[UR16][R12.64+0x180] ;  /* 0x000180100c1d7981 */ /* 0x0002a2000c1e1500 */
        /* <DEDUP_REMOVED lines=10> */
[----:B0-----:R-:W-:-:S07]  /*11f0*/  PRMT R10, R25, 0x7610, R10 ;  /* 0x00007610190a7816 */ /* 0x001fce000000000a */
        /* <DEDUP_REMOVED lines=11> */
[----:B------:R-:W-:Y:S01]  /*12b0*/  HADD2.BF16_V2 R15, R22.H0_H0, R15.H0_H0 ;  /* 0x2000000f160f7230 */ /* 0x000fe20000200800 */
[----:B------:R-:W-:-:S11]  /*12c0*/  PRMT R7, R10, 0x7610, R7 ;  /* 0x000076100a077816 */ /* 0x000fd60000000007 */
[----:B------:R-:W-:-:S05]  /*12d0*/  @!P1 HSETP2.BF16_V2.GT.AND P2, PT, R6.H0_H0, R11.H0_H0, PT ;  /* 0x2000000b06009234 */ /* 0x000fca0003f44802 */
[----:B------:R-:W-:Y:S02]  /*12e0*/  @!P1 SEL R7, R11, R6, !P2 ;  /* 0x000000060b079207 */ /* 0x000fe40005000000 */
[----:B------:R-:W-:Y:S02]  /*12f0*/  @!P1 PRMT R6, R10, 0x7610, R6 ;  /* 0x000076100a069816 */ /* 0x000fe40000000006 */
[----:B------:R-:W-:-:S05]  /*1300*/  PRMT R10, R15, 0x7610, R10 ;  /* 0x000076100f0a7816 */ /* 0x000fca000000000a */
[----:B------:R-:W-:Y:S01]  /*1310*/  HSETP2.BF16_V2.GT.AND P1, PT, R10.H0_H0, R6.H0_H0, PT ;  /* 0x200000060a007234 */ /* 0x000fe20003f24802 */
[----:B------:R-:W-:Y:S01]  /*1320*/  HADD2.BF16_V2 R9, R14.H0_H0, R9.H0_H0 ;  /* 0x200000090e097230 */ /* 0x000fe20000200800 */
[----:B------:R-:W-:-:S04]  /*1330*/  PRMT R11, R6, 0x7610, R11 ;  /* 0x00007610060b7816 */ /* 0x000fc8000000000b */
[----:B-1----:R-:W-:-:S07]  /*1340*/  PRMT R12, R9, 0x7610, R12 ;  /* 0x00007610090c7816 */ /* 0x002fce000000000c */
[----:B------:R-:W-:-:S05]  /*1350*/  @!P1 HSETP2.BF16_V2.GT.AND P2, PT, R10.H0_H0, R7.H0_H0, PT ;  /* 0x200000070a009234 */ /* 0x000fca0003f44802 */
[----:B------:R-:W-:Y:S02]  /*1360*/  @!P1 SEL R11, R7, R10, !P2 ;  /* 0x0000000a070b9207 */ /* 0x000fe40005000000 */
[----:B------:R-:W-:-:S05]  /*1370*/  @!P1 PRMT R10, R6, 0x7610, R10 ;  /* 0x00007610060a9816 */ /* 0x000fca000000000a */
[----:B------:R-:W-:Y:S02]  /*1380*/  HSETP2.BF16_V2.GT.AND P1, PT, R12.H0_H0, R10.H0_H0, PT ;  /* 0x2000000a0c007234 */ /* 0x000fe40003f24802 */
[----:B------:R-:W-:-:S11]  /*1390*/  PRMT R7, R10, 0x7610, R7 ;  /* 0x000076100a077816 */ /* 0x000fd60000000007 */
[----:B------:R-:W-:-:S05]  /*13a0*/  @!P1 HSETP2.BF16_V2.GT.AND P2, PT, R12.H0_H0, R11.H0_H0, PT ;  /* 0x2000000b0c009234 */ /* 0x000fca0003f44802 */
[----:B------:R-:W-:Y:S02]  /*13b0*/  @!P1 SEL R7, R11, R12, !P2 ;  /* 0x0000000c0b079207 */ /* 0x000fe40005000000 */
[----:B------:R-:W-:Y:S01]  /*13c0*/  @!P1 PRMT R12, R10, 0x7610, R12 ;  /* 0x000076100a0c9816 */ /* 0x000fe2000000000c */
[----:B------:R-:W-:-:S03]  /*13d0*/  HADD2.BF16_V2 R31, R31.H0_H0, R32.H0_H0 ;  /* 0x200000201f1f7230 */ /* 0x000fc60000200800 */
[----:B------:R-:W-:Y:S02]  /*13e0*/  PRMT R11, R12, 0x7610, R11 ;  /* 0x000076100c0b7816 */ /* 0x000fe4000000000b */
[----:B------:R-:W-:Y:S01]  /*13f0*/  PRMT R6, R31, 0x7610, R6 ;  /* 0x000076101f067816 */ /* 0x000fe20000000006 */
[----:B------:R-:W-:Y:S02]  /*1400*/  VIADD R5, R5, 0x100 ;  /* 0x0000010005057836 */ /* 0x000fe40000000000 */
[----:B--2---:R-:W-:-:S05]  /*1410*/  HADD2.BF16_V2 R29, R30.H0_H0, R29.H0_H0 ;  /* 0x2000001d1e1d7230 */ /* 0x004fca0000200800 */
[----:B------:R-:W-:-:S05]  /*1420*/  PRMT R9, R29, 0x7610, R9 ;  /* 0x000076101d097816 */ /* 0x000fca0000000009 */
[----:B------:R-:W-:-:S13]  /*1430*/  HSETP2.BF16_V2.GT.AND P1, PT, R9.H0_H0, R12.H0_H0, PT ;  /* 0x2000000c09007234 */ /* 0x000fda0003f24802 */
        /* <DEDUP_REMOVED lines=8> */
[----:B------:R-:W-:-:S07]  /*14c0*/  @!P1 PRMT R7, R11, 0x7610, R7 ;  /* 0x000076100b079816 */ /* 0x000fce0000000007 */
.L_x_7:
[----:B------:R-:W-:Y:S05]  /*14d0*/  BSYNC.RECONVERGENT B1 ;  /* 0x0000000000017941 */ /* 0x000fea0003800200 */
.L_x_6:
[----:B------:R-:W-:Y:S05]  /*14e0*/  @!P0 BRA `(.L_x_5) ;  /* 0x0000000800448947 */ /* 0x000fea0003800000 */
[----:B------:R-:W-:Y:S01]  /*14f0*/  ISETP.GE.U32.AND P1, PT, R33, 0x4, PT ;  /* 0x000000042100780c */ /* 0x000fe20003f26070 */
[----:B------:R-:W-:Y:S01]  /*1500*/  BSSY.RECONVERGENT B1, `(.L_x_8) ;  /* 0x000002a000017945 */ /* 0x000fe20003800200 */
[----:B------:R-:W-:-:S04]  /*1510*/  LOP3.LUT R12, R8, 0x3, RZ, 0xc0, !PT ;  /* 0x00000003080c7812 */ /* 0x000fc800078ec0ff */
[----:B------:R-:W-:-:S07]  /*1520*/  ISETP.NE.AND P0, PT, R12, RZ, PT ;  /* 0x000000ff0c00720c */ /* 0x000fce0003f05270 */
[----:B------:R-:W-:Y:S06]  /*1530*/  @!P1 BRA `(.L_x_9) ;  /* 0x0000000000989947 */ /* 0x000fec0003800000 */
[----:B------:R-:W-:-:S04]  /*1540*/  IMAD.WIDE.U32 R8, R5, 0x2, R20 ;  /* 0x0000000205087825 */ /* 0x000fc800078e0014 */
[C---:B------:R-:W-:Y:S01]  /*1550*/  IMAD.WIDE.U32 R10, R5.reuse, 0x2, R18 ;  /* 0x00000002050a7825 */ /* 0x040fe200078e0012 */
[----:B------:R-:W2:Y:S04]  /*1560*/  LDG.E.U16 R13, desc[UR16][R8.64] ;  /* 0x00000010080d7981 */ /* 0x000ea8000c1e1500 */
[----:B------:R-:W2:Y:S04]  /*1570*/  LDG.E.U16 R14, desc[UR16][R10.64] ;  /* 0x000000100a0e7981 */ /* 0x000ea8000c1e1500 */
[----:B------:R-:W3:Y:S04]  /*1580*/  LDG.E.U16 R15, desc[UR16][R8.64+0x40] ;  /* 0x00004010080f7981 */ /* 0x000ee8000c1e1500 */
[----:B------:R-:W3:Y:S04]  /*1590*/  LDG.E.U16 R22, desc[UR16][R10.64+0x40] ;  /* 0x000040100a167981 */ /* 0x000ee8000c1e1500 */
[----:B------:R-:W4:Y:S04]  /*15a0*/  LDG.E.U16 R23, desc[UR16][R8.64+0x80] ;  /* 0x0000801008177981 */ /* 0x000f28000c1e1500 */
[----:B------:R-:W4:Y:S04]  /*15b0*/  LDG.E.U16 R24, desc[UR16][R10.64+0x80] ;  /* 0x000080100a187981 */ /* 0x000f28000c1e1500 */
[----:B------:R0:W5:Y:S04]  /*15c0*/  LDG.E.U16 R25, desc[UR16][R8.64+0xc0] ;  /* 0x0000c01008197981 */ /* 0x000168000c1e1500 */
[----:B------:R-:W5:Y:S01]  /*15d0*/  LDG.E.U16 R26, desc[UR16][R10.64+0xc0] ;  /* 0x0000c0100a1a7981 */ /* 0x000f62000c1e1500 */
[----:B------:R-:W-:-:S02]  /*15e0*/  VIADD R5, R5, 0x80 ;  /* 0x0000008005057836 */ /* 0x000fc40000000000 */
[----:B--2---:R-:W-:Y:S01]  /*15f0*/  HADD2.BF16_V2 R14, R13.H0_H0, R14.H0_H0 ;  /* 0x2000000e0d0e7230 */ /* 0x004fe20000200800 */
[----:B------:R-:W-:-:S04]  /*1600*/  PRMT R13, R6, 0x7610, R13 ;  /* 0x00007610060d7816 */ /* 0x000fc8000000000d */
[----:B------:R-:W-:Y:S01]  /*1610*/  HSETP2.BF16_V2.GT.AND P1, PT, R14.H0_H0, R6.H0_H0, PT ;  /* 0x200000060e007234 */ /* 0x000fe20003f24802 */
[----:B---3--:R-:W-:Y:S02]  /*1620*/  HADD2.BF16_V2 R22, R15.H0_H0, R22.H0_H0 ;  /* 0x200000160f167230 */ /* 0x008fe40000200800 */
[----:B----4-:R-:W-:-:S10]  /*1630*/  HADD2.BF16_V2 R23, R23.H0_H0, R24.H0_H0 ;  /* 0x2000001817177230 */ /* 0x010fd40000200800 */
[----:B------:R-:W-:Y:S02]  /*1640*/  @!P1 HSETP2.BF16_V2.GT.AND P2, PT, R14.H0_H0, R7.H0_H0, PT ;  /* 0x200000070e009234 */ /* 0x000fe40003f44802 */
[----:B0-----:R-:W-:-:S03]  /*1650*/  PRMT R8, R23, 0x7610, R8 ;  /* 0x0000761017087816 */ /* 0x001fc60000000008 */
[----:B------:R-:W-:Y:S01]  /*1660*/  @!P1 SEL R13, R7, R14, !P2 ;  /* 0x0000000e070d9207 */ /* 0x000fe20005000000 */
[----:B-----5:R-:W-:Y:S01]  /*1670*/  HADD2.BF16_V2 R25, R25.H0_H0, R26.H0_H0 ;  /* 0x2000001a19197230 */ /* 0x020fe20000200800 */
[----:B------:R-:W-:-:S04]  /*1680*/  @!P1 PRMT R14, R6, 0x7610, R14 ;  /* 0x00007610060e9816 */ /* 0x000fc8000000000e */
[----:B------:R-:W-:Y:S02]  /*1690*/  PRMT R7, R14, 0x7610, R7 ;  /* 0x000076100e077816 */ /* 0x000fe40000000007 */
[----:B------:R-:W-:Y:S02]  /*16a0*/  HSETP2.BF16_V2.GT.AND P1, PT, R22.H0_H0, R14.H0_H0, PT ;  /* 0x2000000e16007234 */ /* 0x000fe40003f24802 */
[----:B------:R-:W-:-:S11]  /*16b0*/  PRMT R6, R25, 0x7610, R6 ;  /* 0x0000761019067816 */ /* 0x000fd60000000006 */
[----:B------:R-:W-:-:S05]  /*16c0*/  @!P1 HSETP2.BF16_V2.GT.AND P2, PT, R22.H0_H0, R13.H0_H0, PT ;  /* 0x2000000d16009234 */ /* 0x000fca0003f44802 */
[----:B------:R-:W-:Y:S02]  /*16d0*/  @!P1 SEL R7, R13, R22, !P2 ;  /* 0x000000160d079207 */ /* 0x000fe40005000000 */
[----:B------:R-:W-:-:S04]  /*16e0*/  @!P1 PRMT R22, R14, 0x7610, R22 ;  /* 0x000076100e169816 */ /* 0x000fc80000000016 */
[----:B------:R-:W-:Y:S02]  /*16f0*/  PRMT R9, R22, 0x7610, R9 ;  /* 0x0000761016097816 */ /* 0x000fe40000000009 */
[----:B------:R-:W-:-:S13]  /*1700*/  HSETP2.BF16_V2.GT.AND P1, PT, R8.H0_H0, R22.H0_H0, PT ;  /* 0x2000001608007234 */ /* 0x000fda0003f24802 */
[----:B------:R-:W-:-:S05]  /*1710*/  @!P1 HSETP2.BF16_V2.GT.AND P2, PT, R8.H0_H0, R7.H0_H0, PT ;  /* 0x2000000708009234 */ /* 0x000fca0003f44802 */
[----:B------:R-:W-:Y:S02]  /*1720*/  @!P1 SEL R9, R7, R8, !P2 ;  /* 0x0000000807099207 */ /* 0x000fe40005000000 */
[----:B------:R-:W-:-:S04]  /*1730*/  @!P1 PRMT R8, R22, 0x7610, R8 ;  /* 0x0000761016089816 */ /* 0x000fc80000000008 */
[----:B------:R-:W-:Y:S02]  /*1740*/  PRMT R7, R8, 0x7610, R7 ;  /* 0x0000761008077816 */ /* 0x000fe40000000007 */
[----:B------:R-:W-:-:S13]  /*1750*/  HSETP2.BF16_V2.GT.AND P1, PT, R6.H0_H0, R8.H0_H0, PT ;  /* 0x2000000806007234 */ /* 0x000fda0003f24802 */
[----:B------:R-:W-:-:S05]  /*1760*/  @!P1 HSETP2.BF16_V2.GT.AND P2, PT, R6.H0_H0, R9.H0_H0, PT ;  /* 0x2000000906009234 */ /* 0x000fca0003f44802 */
[----:B------:R-:W-:Y:S02]  /*1770*/  @!P1 SEL R9, R9, R6, !P2 ;  /* 0x0000000609099207 */ /* 0x000fe40005000000 */
[----:B------:R-:W-:Y:S02]  /*1780*/  @!P1 PRMT R6, R8, 0x7610, R6 ;  /* 0x0000761008069816 */ /* 0x000fe40000000006 */
[----:B------:R-:W-:-:S07]  /*1790*/  @!P1 PRMT R7, R9, 0x7610, R7 ;  /* 0x0000761009079816 */ /* 0x000fce0000000007 */
.L_x_9:
[----:B------:R-:W-:Y:S05]  /*17a0*/  BSYNC.RECONVERGENT B1 ;  /* 0x0000000000017941 */ /* 0x000fea0003800200 */
.L_x_8:
[----:B------:R-:W-:Y:S05]  /*17b0*/  @!P0 BRA `(.L_x_5) ;  /* 0x0000000400908947 */ /* 0x000fea0003800000 */
[----:B------:R-:W-:Y:S01]  /*17c0*/  BSSY.RECONVERGENT B1, `(.L_x_10) ;  /* 0x0000017000017945 */ /* 0x000fe20003800200 */
[----:B------:R-:W-:Y:S01]  /*17d0*/  PRMT R6, R6, 0x5410, R6 ;  /* 0x0000541006067816 */ /* 0x000fe20000000006 */
[----:B------:R-:W-:Y:S01]  /*17e0*/  IMAD.MOV.U32 R13, RZ, RZ, RZ ;  /* 0x000000ffff0d7224 */ /* 0x000fe200078e00ff */
[----:B------:R-:W-:-:S07]  /*17f0*/  PRMT R15, R7, 0x7610, R15 ;  /* 0x00007610070f7816 */ /* 0x000fce000000000f */
.L_x_12:
[----:B------:R-:W-:-:S04]  /*1800*/  IMAD.WIDE.U32 R8, R5, 0x2, R20 ;  /* 0x0000000205087825 */ /* 0x000fc800078e0014 */
[----:B------:R-:W-:Y:S02]  /*1810*/  IMAD.WIDE.U32 R10, R5, 0x2, R18 ;  /* 0x00000002050a7825 */ /* 0x000fe400078e0012 */
[----:B------:R-:W2:Y:S04]  /*1820*/  LDG.E.U16 R8, desc[UR16][R8.64] ;  /* 0x0000001008087981 */ /* 0x000ea8000c1e1500 */
[----:B------:R-:W2:Y:S01]  /*1830*/  LDG.E.U16 R11, desc[UR16][R10.64] ;  /* 0x000000100a0b7981 */ /* 0x000ea2000c1e1500 */
[----:B------:R-:W-:-:S05]  /*1840*/  VIADD R13, R13, 0x1 ;  /* 0x000000010d0d7836 */ /* 0x000fca0000000000 */
[----:B------:R-:W-:Y:S01]  /*1850*/  ISETP.NE.AND P2, PT, R13, R12, PT ;  /* 0x0000000c0d00720c */ /* 0x000fe20003f45270 */
[----:B--2---:R-:W-:-:S05]  /*1860*/  HADD2.BF16_V2 R11, R8.H0_H0, R11.H0_H0 ;  /* 0x2000000b080b7230 */ /* 0x004fca0000200800 */
[----:B------:R-:W-:-:S04]  /*1870*/  PRMT R6, R11, 0x7610, R6 ;  /* 0x000076100b067816 */ /* 0x000fc80000000006 */
[----:B------:R-:W-:Y:S02]  /*1880*/  PRMT R7, R6, 0x7632, R7 ;  /* 0x0000763206077816 */ /* 0x000fe40000000007 */
[----:B------:R-:W-:-:S13]  /*1890*/  HSETP2.BF16_V2.GT.AND P0, PT, R6.H0_H0, R6.H1_H1, PT ;  /* 0x3000000606007234 */ /* 0x000fda0003f04802 */
[----:B------:R-:W-:-:S05]  /*18a0*/  @!P0 HSETP2.BF16_V2.GT.AND P1, PT, R6.H0_H0, R15.H0_H0, PT ;  /* 0x2000000f06008234 */ /* 0x000fca0003f24802 */
[----:B------:R-:W-:Y:S02]  /*18b0*/  @!P0 SEL R15, R15, R6, !P1 ;  /* 0x000000060f0f8207 */ /* 0x000fe40004800000 */
[----:B------:R-:W-:Y:S02]  /*18c0*/  @!P0 PRMT R6, R6, 0x7632, R6 ;  /* 0x0000763206068816 */ /* 0x000fe40000000006 */
[----:B------:R-:W-:Y:S01]  /*18d0*/  @!P0 PRMT R7, R15, 0x7610, R7 ;  /* 0x000076100f078816 */ /* 0x000fe20000000007 */
[----:B------:R-:W-:Y:S06]  /*18e0*/  @!P2 BRA `(.L_x_11) ;  /* 0x000000000010a947 */ /* 0x000fec0003800000 */
[----:B------:R-:W-:Y:S01]  /*18f0*/  PRMT R6, R6, 0x5410, R6 ;  /* 0x0000541006067816 */ /* 0x000fe20000000006 */
[----:B------:R-:W-:Y:S01]  /*1900*/  VIADD R5, R5, 0x20 ;  /* 0x0000002005057836 */ /* 0x000fe20000000000 */
[----:B------:R-:W-:Y:S01]  /*1910*/  PRMT R15, R7, 0x7610, R15 ;  /* 0x00007610070f7816 */ /* 0x000fe2000000000f */
[----:B------:R-:W-:Y:S06]  /*1920*/  BRA `(.L_x_12) ;  /* 0xfffffffc00b47947 */ /* 0x000fec000383ffff */
.L_x_11:
[----:B------:R-:W-:Y:S05]  /*1930*/  BSYNC.RECONVERGENT B1 ;  /* 0x0000000000017941 */ /* 0x000fea0003800200 */
.L_x_10:
[----:B------:R-:W-:Y:S05]  /*1940*/  BRA `(.L_x_5) ;  /* 0x00000004002c7947 */ /* 0x000fea0003800000 */
.L_x_1:
[----:B------:R-:W-:Y:S01]  /*1950*/  ISETP.GE.AND P0, PT, R3, UR5, PT ;  /* 0x0000000503007c0c */ /* 0x000fe2000bf06270 */
[----:B------:R-:W-:Y:S02]  /*1960*/  IMAD.MOV.U32 R7, RZ, RZ, 0xff80 ;  /* 0x0000ff80ff077424 */ /* 0x000fe400078e00ff */
[----:B------:R-:W-:-:S10]  /*1970*/  IMAD.MOV.U32 R6, RZ, RZ, 0xff80 ;  /* 0x0000ff80ff067424 */ /* 0x000fd400078e00ff */
[----:B------:R-:W-:Y:S05]  /*1980*/  @P0 BRA `(.L_x_5) ;  /* 0x00000004001c0947 */ /* 0x000fea0003800000 */
[----:B------:R-:W-:Y:S01]  /*1990*/  LOP3.LUT R5, RZ, R3, RZ, 0x33, !PT ;  /* 0x00000003ff057212 */ /* 0x000fe200078e33ff */
[----:B------:R-:W-:Y:S04]  /*19a0*/  BSSY.RECONVERGENT B1, `(.L_x_13) ;  /* 0x0000016000017945 */ /* 0x000fe80003800200 */
[----:B------:R-:W-:-:S05]  /*19b0*/  VIADD R5, R5, UR5 ;  /* 0x0000000505057c36 */ /* 0x000fca0008000000 */
[C---:B------:R-:W-:Y:S02]  /*19c0*/  ISETP.GE.U32.AND P0, PT, R5.reuse, 0x1e0, PT ;  /* 0x000001e00500780c */ /* 0x040fe40003f06070 */
[----:B------:R-:W-:Y:S01]  /*19d0*/  LEA.HI R13, R5, 0x1, RZ, 0x1b ;  /* 0x00000001050d7811 */ /* 0x000fe200078fd8ff */
[----:B------:R-:W-:-:S03]  /*19e0*/  IMAD.MOV.U32 R5, RZ, RZ, R3 ;  /* 0x000000ffff057224 */ /* 0x000fc600078e0003 */
[----:B------:R-:W-:-:S07]  /*19f0*/  LOP3.LUT R12, R13, 0xf, RZ, 0xc0, !PT ;  /* 0x0000000f0d0c7812 */ /* 0x000fce00078ec0ff */
[----:B------:R-:W-:Y:S05]  /*1a00*/  @!P0 BRA `(.L_x_14) ;  /* 0x00000000003c8947 */ /* 0x000fea0003800000 */
[----:B------:R-:W-:Y:S01]  /*1a10*/  BSSY.RECONVERGENT B2, `(.L_x_15) ;  /* 0x000000d000027945 */ /* 0x000fe20003800200 */
[----:B------:R-:W-:Y:S01]  /*1a20*/  LOP3.LUT R11, R13, 0xffffff0, RZ, 0xc0, !PT ;  /* 0x0ffffff00d0b7812 */ /* 0x000fe200078ec0ff */
[----:B------:R-:W-:Y:S02]  /*1a30*/  IMAD.MOV.U32 R10, RZ, RZ, RZ ;  /* 0x000000ffff0a7224 */ /* 0x000fe400078e00ff */
[----:B------:R-:W-:-:S07]  /*1a40*/  IMAD.MOV.U32 R5, RZ, RZ, R3 ;  /* 0x000000ffff057224 */ /* 0x000fce00078e0003 */
.L_x_16:
[----:B------:R-:W-:-:S04]  /*1a50*/  IMAD.WIDE.U32 R6, R5, 0x2, R20 ;  /* 0x0000000205067825 */ /* 0x000fc800078e0014 */
[C---:B------:R-:W-:Y:S02]  /*1a60*/  IMAD.WIDE.U32 R8, R5.reuse, 0x2, R18 ;  /* 0x0000000205087825 */ /* 0x040fe400078e0012 */
[----:B------:R-:W2:Y:S04]  /*1a70*/  LDG.E.U16 R6, desc[UR16][R6.64+0x3c0] ;  /* 0x0003c01006067981 */ /* 0x000ea8000c1e1500 */
[----:B------:R-:W2:Y:S01]  /*1a80*/  LDG.E.U16 R9, desc[UR16][R8.64+0x3c0] ;  /* 0x0003c01008097981 */ /* 0x000ea2000c1e1500 */
[----:B------:R-:W-:Y:S02]  /*1a90*/  VIADD R10, R10, 0x10 ;  /* 0x000000100a0a7836 */ /* 0x000fe40000000000 */
[----:B------:R-:W-:-:S03]  /*1aa0*/  VIADD R5, R5, 0x200 ;  /* 0x0000020005057836 */ /* 0x000fc60000000000 */
[----:B------:R-:W-:Y:S01]  /*1ab0*/  ISETP.NE.AND P0, PT, R10, R11, PT ;  /* 0x0000000b0a00720c */ /* 0x000fe20003f05270 */
[----:B--2---:R-:W-:-:S12]  /*1ac0*/  HADD2.BF16_V2 R9, R6.H0_H0, R9.H0_H0 ;  /* 0x2000000906097230 */ /* 0x004fd80000200800 */
[----:B------:R-:W-:Y:S05]  /*1ad0*/  @P0 BRA `(.L_x_16) ;  /* 0xfffffffc00dc0947 */ /* 0x000fea000383ffff */
[----:B------:R-:W-:Y:S05]  /*1ae0*/  BSYNC.RECONVERGENT B2 ;  /* 0x0000000000027941 */ /* 0x000fea0003800200 */
.L_x_15:
[----:B------:R-:W-:-:S07]  /*1af0*/  PRMT R6, R9, 0x7610, R6 ;  /* 0x0000761009067816 */ /* 0x000fce0000000006 */
.L_x_14:
[----:B------:R-:W-:Y:S05]  /*1b00*/  BSYNC.RECONVERGENT B1 ;  /* 0x0000000000017941 */ /* 0x000fea0003800200 */
.L_x_13:
[----:B------:R-:W-:Y:S01]  /*1b10*/  ISETP.NE.AND P0, PT, R12, RZ, PT ;  /* 0x000000ff0c00720c */ /* 0x000fe20003f05270 */
[----:B------:R-:W-:-:S12]  /*1b20*/  IMAD.MOV.U32 R7, RZ, RZ, 0xff80 ;  /* 0x0000ff80ff077424 */ /* 0x000fd800078e00ff */
[----:B------:R-:W-:Y:S05]  /*1b30*/  @!P0 BRA `(.L_x_5) ;  /* 0x0000000000b08947 */ /* 0x000fea0003800000 */
[----:B------:R-:W-:Y:S01]  /*1b40*/  ISETP.GE.U32.AND P0, PT, R12, 0x8, PT ;  /* 0x000000080c00780c */ /* 0x000fe20003f06070 */
[----:B------:R-:W-:Y:S01]  /*1b50*/  BSSY.RECONVERGENT B1, `(.L_x_17) ;  /* 0x000000c000017945 */ /* 0x000fe20003800200 */
[----:B------:R-:W-:Y:S01]  /*1b60*/  LOP3.LUT R14, R13, 0x7, RZ, 0xc0, !PT ;  /* 0x000000070d0e7812 */ /* 0x000fe200078ec0ff */
[----:B------:R-:W-:-:S03]  /*1b70*/  IMAD.MOV.U32 R7, RZ, RZ, 0xff80 ;  /* 0x0000ff80ff077424 */ /* 0x000fc600078e00ff */
[----:B------:R-:W-:-:S07]  /*1b80*/  ISETP.NE.AND P1, PT, R14, RZ, PT ;  /* 0x000000ff0e00720c */ /* 0x000fce0003f25270 */
[----:B------:R-:W-:Y:S06]  /*1b90*/  @!P0 BRA `(.L_x_18) ;  /* 0x00000000001c8947 */ /* 0x000fec0003800000 */
[----:B------:R-:W-:-:S04]  /*1ba0*/  IMAD.WIDE.U32 R8, R5, 0x2, R20 ;  /* 0x0000000205087825 */ /* 0x000fc800078e0014 */
[C---:B------:R-:W-:Y:S02]  /*1bb0*/  IMAD.WIDE.U32 R10, R5.reuse, 0x2, R18 ;  /* 0x00000002050a7825 */ /* 0x040fe400078e0012 */
[----:B------:R-:W2:Y:S04]  /*1bc0*/  LDG.E.U16 R8, desc[UR16][R8.64+0x1c0] ;  /* 0x0001c01008087981 */ /* 0x000ea8000c1e1500 */
[----:B------:R-:W2:Y:S01]  /*1bd0*/  LDG.E.U16 R11, desc[UR16][R10.64+0x1c0] ;  /* 0x0001c0100a0b7981 */ /* 0x000ea2000c1e1500 */
[----:B------:R-:W-:Y:S02]  /*1be0*/  VIADD R5, R5, 0x100 ;  /* 0x0000010005057836 */ /* 0x000fe40000000000 */
[----:B--2---:R-:W-:-:S05]  /*1bf0*/  HADD2.BF16_V2 R11, R8.H0_H0, R11.H0_H0 ;  /* 0x2000000b080b7230 */ /* 0x004fca0000200800 */
[----:B------:R-:W-:-:S07]  /*1c00*/  PRMT R6, R11, 0x7610, R6 ;  /* 0x000076100b067816 */ /* 0x000fce0000000006 */
.L_x_18:
[----:B------:R-:W-:Y:S05]  /*1c10*/  BSYNC.RECONVERGENT B1 ;  /* 0x0000000000017941 */ /* 0x000fea0003800200 */
.L_x_17:
        /* <DEDUP_REMOVED lines=14> */
.L_x_20:
[----:B------:R-:W-:Y:S05]  /*1d00*/  BSYNC.RECONVERGENT B1 ;  /* 0x0000000000017941 */ /* 0x000fea0003800200 */
.L_x_19:
[----:B------:R-:W-:Y:S05]  /*1d10*/  @!P1 BRA `(.L_x_5) ;  /* 0x0000000000389947 */ /* 0x000fea0003800000 */
[----:B------:R-:W-:Y:S01]  /*1d20*/  BSSY.RECONVERGENT B1, `(.L_x_21) ;  /* 0x000000b000017945 */ /* 0x000fe20003800200 */
[----:B------:R-:W-:-:S07]  /*1d30*/  IMAD.MOV.U32 R10, RZ, RZ, RZ ;  /* 0x000000ffff0a7224 */ /* 0x000fce00078e00ff */
.L_x_22:
        /* <DEDUP_REMOVED lines=10> */
.L_x_21:
[----:B------:R-:W-:Y:S01]  /*1de0*/  IMAD.MOV.U32 R7, RZ, RZ, 0xff80 ;  /* 0x0000ff80ff077424 */ /* 0x000fe200078e00ff */
[----:B------:R-:W-:-:S07]  /*1df0*/  PRMT R6, R9, 0x7610, R6 ;  /* 0x0000761009067816 */ /* 0x000fce0000000006 */
.L_x_5:
[----:B------:R-:W-:Y:S05]  /*1e00*/  BSYNC.RECONVERGENT B0 ;  /* 0x0000000000007941 */ /* 0x000fea0003800200 */
.L_x_0:
[----:B------:R-:W-:-:S06]  /*1e10*/  PRMT R5, R6, 0x7610, R0 ;  /* 0x0000761006057816 */ /* 0x000fcc0000000000 */
[----:B------:R-:W0:Y:S02]  /*1e20*/  SHFL.BFLY PT, R5, R5, 0x10, 0x1f ;  /* 0x0e001f0005057f89 */ /* 0x000e2400000e0000 */
[----:B0-----:R-:W-:-:S05]  /*1e30*/  HSETP2.BF16_V2.GEU.AND P0, PT, R6.H0_H0, R5.H0_H0, PT ;  /* 0x2000000506007234 */ /* 0x001fca0003f0e802 */
[----:B------:R-:W-:-:S04]  /*1e40*/  SEL R8, R6, R5, P0 ;  /* 0x0000000506087207 */ /* 0x000fc80000000000 */
[----:B------:R-:W-:-:S05]  /*1e50*/  PRMT R5, R8, 0x7610, R5 ;  /* 0x0000761008057816 */ /* 0x000fca0000000005 */
[----:B------:R-:W0:Y:S02]  /*1e60*/  SHFL.BFLY PT, R9, R5, 0x8, 0x1f ;  /* 0x0d001f0005097f89 */ /* 0x000e2400000e0000 */
[----:B0-----:R-:W-:-:S05]  /*1e70*/  HSETP2.BF16_V2.GEU.AND P0, PT, R8.H0_H0, R9.H0_H0, PT ;  /* 0x2000000908007234 */ /* 0x001fca0003f0e802 */
[----:B------:R-:W-:-:S04]  /*1e80*/  SEL R8, R8, R9, P0 ;  /* 0x0000000908087207 */ /* 0x000fc80000000000 */
        /* <DEDUP_REMOVED lines=12> */
[----:B------:R-:W-:Y:S02]  /*1f50*/  PRMT R8, R13, 0x7610, R8 ;  /* 0x000076100d087816 */ /* 0x000fe40000000008 */
[----:B------:R-:W-:-:S13]  /*1f60*/  HSETP2.BF16_V2.NEU.AND P0, PT, R13.H0_H0, R6.H0_H0, PT ;  /* 0x200000060d007234 */ /* 0x000fda0003f0d802 */
[----:B------:R-:W-:Y:S02]  /*1f70*/  VOTE.ANY R5, PT, !P0 ;  /* 0x0000000000057806 */ /* 0x000fe400040e0100 */
[----:B------:R-:W-:-:S04]  /*1f80*/  ISETP.NE.AND P0, PT, R3, RZ, PT ;  /* 0x000000ff0300720c */ /* 0x000fc80003f05270 */
[----:B------:R-:W0:Y:S02]  /*1f90*/  POPC R5, R5 ;  /* 0x0000000500057309 */ /* 0x000e240000000000 */
[----:B0-----:R-:W-:-:S13]  /*1fa0*/  ISETP.NE.AND P1, PT, R5, 0x1, PT ;  /* 0x000000010500780c */ /* 0x001fda0003f25270 */
[----:B------:R-:W-:Y:S05]  /*1fb0*/  @P1 BRA `(.L_x_23) ;  /* 0x00000000005c1947 */ /* 0x000fea0003800000 */
[----:B------:R-:W-:-:S05]  /*1fc0*/  HSETP2.BF16_V2.NEU.AND P1, PT, R6.H0_H0, R13.H0_H0, PT ;  /* 0x2000000d06007234 */ /* 0x000fca0003f2d802 */
        /* <DEDUP_REMOVED lines=21> */
[----:B------:R-:W-:-:S07]  /*2120*/  PRMT R8, R6, 0x7610, R8 ;  /* 0x0000761006087816 */ /* 0x000fce0000000008 */
.L_x_23:
[----:B------:R-:W-:Y:S02]  /*2130*/  @!P0 HADD2.BF16_V2 R8, R13.H0_H0, R8.H0_H0 ;  /* 0x200000080d088230 */ /* 0x000fe40000200800 */
[----:B------:R-:W-:Y:S01]  /*2140*/  @!P0 IMAD.WIDE.U32 R6, R0, 0x2, R16 ;  /* 0x0000000200068825 */ /* 0x000fe200078e0010 */
[----:B------:R-:W-:-:S04]  /*2150*/  ISETP.GT.U32.AND P1, PT, R2, 0x1f, PT ;  /* 0x0000001f0200780c */ /* 0x000fc80003f24070 */
[----:B------:R0:W-:Y:S01]  /*2160*/  @!P0 ST.E.U16 desc[UR16][R6.64], R8 ;  /* 0x0000000806008985 */ /* 0x0001e2000c101510 */
[----:B------:R-:W-:Y:S08]  /*2170*/  BAR.SYNC.DEFER_BLOCKING 0x0 ;  /* 0x0000000000007b1d */ /* 0x000ff00000010000 */
[----:B------:R-:W-:Y:S05]  /*2180*/  @P1 EXIT ;  /* 0x000000000000194d */ /* 0x000fea0003800000 */
[----:B------:R-:W1:Y:S01]  /*2190*/  LDCU UR6, c[0x0][0x3b0] ;  /* 0x00007600ff0677ac */ /* 0x000e620008000800 */
[----:B------:R-:W-:Y:S01]  /*21a0*/  IMAD.MOV.U32 R14, RZ, RZ, 0xff80 ;  /* 0x0000ff80ff0e7424 */ /* 0x000fe200078e00ff */
[----:B------:R-:W2:Y:S01]  /*21b0*/  LDCU.64 UR10, c[0x0][0x3c0] ;  /* 0x00007800ff0a77ac */ /* 0x000ea20008000a00 */
[----:B------:R-:W3:Y:S01]  /*21c0*/  S2UR UR18, SR_CgaCtaId ;  /* 0x00000000001279c3 */ /* 0x000ee20000008800 */
[----:B------:R-:W4:Y:S01]  /*21d0*/  LDCU.64 UR12, c[0x0][0x388] ;  /* 0x00007100ff0c77ac */ /* 0x000f220008000a00 */
[----:B------:R-:W5:Y:S06]  /*21e0*/  LDCU.64 UR14, c[0x0][0x390] ;  /* 0x00007200ff0e77ac */ /* 0x000f6c0008000a00 */
[----:B------:R-:W0:Y:S01]  /*21f0*/  LDC R0, c[0x0][0x3b8] ;  /* 0x0000ee00ff007b82 */ /* 0x000e220000000800 */
[----:B-1----:R-:W-:-:S13]  /*2200*/  ISETP.GE.AND P0, PT, R3, UR6, PT ;  /* 0x0000000603007c0c */ /* 0x002fda000bf06270 */
[----:B------:R-:W-:-:S05]  /*2210*/  @!P0 IMAD.WIDE.U32 R16, R3, 0x2, R16 ;  /* 0x0000000203108825 */ /* 0x000fca00078e0010 */
[----:B------:R-:W3:Y:S01]  /*2220*/  @!P0 LD.E.U16 R14, desc[UR16][R16.64] ;  /* 0x00000010100e8980 */ /* 0x000ee2000c101500 */
[----:B--2---:R-:W-:Y:S01]  /*2230*/  UIMAD.WIDE.U32 UR6, UR19, UR10, URZ ;  /* 0x0000000a130672a5 */ /* 0x004fe2000f8e00ff */
[----:B------:R-:W-:Y:S02]  /*2240*/  IMAD.MOV.U32 R13, RZ, RZ, 0xff80 ;  /* 0x0000ff80ff0d7424 */ /* 0x000fe400078e00ff */
[----:B------:R-:W-:Y:S01]  /*2250*/  IMAD.MOV.U32 R29, RZ, RZ, RZ ;  /* 0x000000ffff1d7224 */ /* 0x000fe200078e00ff */
[----:B------:R-:W-:Y:S01]  /*2260*/  UIMAD UR8, UR19, UR11, UR7 ;  /* 0x0000000b130872a4 */ /* 0x000fe2000f8e0207 */
[----:B------:R-:W-:Y:S01]  /*2270*/  IMAD.MOV.U32 R12, RZ, RZ, RZ ;  /* 0x000000ffff0c7224 */ /* 0x000fe200078e00ff */
[----:B------:R-:W-:Y:S01]  /*2280*/  USHF.L.U32 UR7, UR6, 0x2, URZ ;  /* 0x0000000206077899 */ /* 0x000fe200080006ff */
[----:B0-----:R-:W-:Y:S01]  /*2290*/  VIADD R10, R0, 0xffffffff ;  /* 0xffffffff000a7836 */ /* 0x001fe20000000000 */
[----:B------:R-:W-:Y:S02]  /*22a0*/  USHF.L.U64.HI UR6, UR6, 0x2, UR8 ;  /* 0x0000000206067899 */ /* 0x000fe40008010208 */
[----:B----4-:R-:W-:-:S02]  /*22b0*/  UIADD3 UR8, UP0, UPT, UR7, UR12, URZ ;  /* 0x0000000c07087290 */ /* 0x010fc4000ff1e0ff */
[----:B-----5:R-:W-:Y:S01]  /*22c0*/  UIADD3 UR9, UP1, UPT, UR7, UR14, URZ ;  /* 0x0000000e07097290 */ /* 0x020fe2000ff3e0ff */
[----:B------:R-:W-:Y:S01]  /*22d0*/  UMOV UR11, 0x400 ;  /* 0x00000400000b7882 */ /* 0x000fe20000000000 */
[----:B------:R-:W-:Y:S02]  /*22e0*/  UIADD3.X UR7, UPT, UPT, UR6, UR13, URZ, UP0, !UPT ;  /* 0x0000000d06077290 */ /* 0x000fe400087fe4ff */
[----:B------:R-:W-:Y:S01]  /*22f0*/  IMAD.U32 R8, RZ, RZ, UR8 ;  /* 0x00000008ff087e24 */ /* 0x000fe2000f8e00ff */
[----:B---3--:R-:W-:Y:S01]  /*2300*/  ULEA UR11, UR18, UR11, 0x18 ;  /* 0x0000000b120b7291 */ /* 0x008fe2000f8ec0ff */
[----:B------:R-:W-:Y:S01]  /*2310*/  IMAD.U32 R6, RZ, RZ, UR9 ;  /* 0x00000009ff067e24 */ /* 0x000fe2000f8e00ff */
[----:B------:R-:W-:Y:S02]  /*2320*/  UIADD3.X UR6, UPT, UPT, UR6, UR15, URZ, UP1, !UPT ;  /* 0x0000000f06067290 */ /* 0x000fe40008ffe4ff */
[----:B------:R-:W-:Y:S01]  /*2330*/  UIADD3 UR4, UPT, UPT, UR11, UR4, URZ ;  /* 0x000000040b047290 */ /* 0x000fe2000fffe0ff */
[----:B------:R-:W-:Y:S01]  /*2340*/  IMAD.U32 R9, RZ, RZ, UR7 ;  /* 0x00000007ff097e24 */ /* 0x000fe2000f8e00ff */
[----:B------:R-:W-:-:S02]  /*2350*/  LEA R11, R3, UR11, 0x1 ;  /* 0x0000000b030b7c11 */ /* 0x000fc4000f8e08ff */
[----:B------:R-:W-:Y:S02]  /*2360*/  IMAD.U32 R7, RZ, RZ, UR6 ;  /* 0x00000006ff077e24 */ /* 0x000fe4000f8e00ff */
[----:B------:R-:W-:Y:S02]  /*2370*/  LEA R5, R3, UR4, 0x2 ;  /* 0x0000000403057c11 */ /* 0x000fe4000f8e10ff */
[----:B------:R-:W-:-:S05]  /*2380*/  HSETP2.BF16_V2.GT.AND P0, PT, R14.H0_H0, -INF , -INF , PT ;  /* 0xff80ff800e007434 */ /* 0x000fca0003f04802 */
[----:B------:R-:W-:-:S13]  /*2390*/  HSETP2.BF16_V2.NEU.AND P0, PT, R14.H0_H0, -INF , -INF , P0 ;  /* 0xff80ff800e007434 */ /* 0x000fda000070d802 */
[----:B------:R-:W-:-:S04]  /*23a0*/  VOTE.ANY R19, PT, P0 ;  /* 0x0000000000137806 */ /* 0x000fc800000e0100 */
[----:B------:R-:W-:-:S13]  /*23b0*/  ISETP.NE.AND P1, PT, R19, RZ, PT ;  /* 0x000000ff1300720c */ /* 0x000fda0003f25270 */
[----:B------:R-:W-:Y:S05]  /*23c0*/  @!P1 BRA `(.L_x_24) ;  /* 0x0000001400fc9947 */ /* 0x000fea0003800000 */
[----:B------:R-:W-:Y:S02]  /*23d0*/  @P0 IMAD.MOV.U32 R12, RZ, RZ, -0x1 ;  /* 0xffffffffff0c0424 */ /* 0x000fe400078e00ff */
[----:B------:R-:W-:Y:S02]  /*23e0*/  IMAD.MOV.U32 R13, RZ, RZ, 0xff80 ;  /* 0x0000ff80ff0d7424 */ /* 0x000fe400078e00ff */
[----:B------:R-:W-:Y:S01]  /*23f0*/  IMAD.MOV.U32 R29, RZ, RZ, RZ ;  /* 0x000000ffff1d7224 */ /* 0x000fe200078e00ff */
[----:B------:R-:W-:-:S04]  /*2400*/  @P0 SHF.L.U32 R12, R12, R3, RZ ;  /* 0x000000030c0c0219 */ /* 0x000fc800000006ff */
[----:B------:R-:W-:Y:S02]  /*2410*/  @P0 LOP3.LUT R15, R19, R12, RZ, 0x30, !PT ;  /* 0x0000000c130f0212 */ /* 0x000fe400078e30ff */
[----:B------:R-:W-:Y:S08]  /*2420*/  POPC R12, R19 ;  /* 0x00000013000c7309 */ /* 0x000ff00000000000 */
[----:B------:R-:W0:Y:S02]  /*2430*/  @P0 POPC R15, R15 ;  /* 0x0000000f000f0309 */ /* 0x000e240000000000 */
[----:B0-----:R-:W-:-:S02]  /*2440*/  @P0 LEA R17, R15, UR11, 0x1 ;  /* 0x0000000b0f110c11 */ /* 0x001fc4000f8e08ff */
[----:B------:R-:W-:-:S03]  /*2450*/  @P0 LEA R16, R15, UR4, 0x2 ;  /* 0x000000040f100c11 */ /* 0x000fc6000f8e10ff */
[----:B------:R0:W-:Y:S04]  /*2460*/  @P0 STS.U16 [R17], R14 ;  /* 0x0000000e11000388 */ /* 0x0001e80000000400 */
[----:B------:R0:W-:Y:S01]  /*2470*/  @P0 STS [R16], R3 ;  /* 0x0000000310000388 */ /* 0x0001e20000000800 */
[----:B------:R-:W-:-:S13]  /*2480*/  ISETP.NE.AND P0, PT, R19, -0x1, PT ;  /* 0xffffffff1300780c */ /* 0x000fda0003f05270 */
[----:B0-----:R-:W-:Y:S05]  /*2490*/  @P0 BRA `(.L_x_25) ;  /* 0x0000001400c40947 */ /* 0x001fea0003800000 */
[----:B------:R-:W-:Y:S01]  /*24a0*/  NOP ;  /* 0x0000000000007918 */ /* 0x000fe20000000000 */
[----:B------:R-:W0:Y:S01]  /*24b0*/  LDS.U16 R18, [R11] ;  /* 0x000000000b127984 */ /* 0x000e220000000400 */
[C---:B------:R-:W-:Y:S01]  /*24c0*/  LOP3.LUT R13, R2.reuse, 0x1, RZ, 0xc0, !PT ;  /* 0x00000001020d7812 */ /* 0x040fe200078ec0ff */
[----:B------:R-:W-:Y:S01]  /*24d0*/  BSSY.RECONVERGENT B0, `(.L_x_26) ;  /* 0x0000011000007945 */ /* 0x000fe20003800200 */
[----:B------:R-:W-:Y:S01]  /*24e0*/  LOP3.LUT R14, R2, 0x2, RZ, 0xc0, !PT ;  /* 0x00000002020e7812 */ /* 0x000fe200078ec0ff */
[----:B------:R-:W1:Y:S01]  /*24f0*/  LDS R19, [R5] ;  /* 0x0000000005137984 */ /* 0x000e620000000800 */
[----:B------:R-:W-:Y:S01]  /*2500*/  ISETP.NE.AND P0, PT, R13, RZ, PT ;  /* 0x000000ff0d00720c */ /* 0x000fe20003f05270 */
[----:B------:R-:W-:-:S03]  /*2510*/  IMAD.MOV.U32 R16, RZ, RZ, 0x1 ;  /* 0x00000001ff107424 */ /* 0x000fc600078e00ff */
[----:B------:R-:W-:-:S04]  /*2520*/  ISETP.NE.XOR P2, PT, R14, RZ, P0 ;  /* 0x000000ff0e00720c */ /* 0x000fc80000745a70 */
[----:B------:R-:W-:Y:S02]  /*2530*/  SEL R17, RZ, 0x1, !P2 ;  /* 0x00000001ff117807 */ /* 0x000fe40005000000 */
[----:B0-----:R-:W-:Y:S01]  /*2540*/  PRMT R15, R18, 0x5410, R18 ;  /* 0x00005410120f7816 */ /* 0x001fe20000000012 */
[----:B-1----:R-:W-:Y:S05]  /*2550*/  SHFL.BFLY PT, R20, R19, 0x1, 0x1f ;  /* 0x0c201f0013147f89 */ /* 0x002fea00000e0000 */
[----:B------:R-:W0:Y:S02]  /*2560*/  SHFL.BFLY PT, R15, R15, 0x1, 0x1f ;  /* 0x0c201f000f0f7f89 */ /* 0x000e2400000e0000 */
[----:B0-----:R-:W-:-:S05]  /*2570*/  PRMT R21, R15, 0x7610, R21 ;  /* 0x000076100f157816 */ /* 0x001fca0000000015 */
[----:B------:R-:W-:-:S13]  /*2580*/  HSETP2.BF16_V2.GT.AND P1, PT, R18.H0_H0, R21.H0_H0, PT ;  /* 0x2000001512007234 */ /* 0x000fda0003f24802 */
[----:B------:R-:W-:Y:S05]  /*2590*/  @P1 BRA `(.L_x_27) ;  /* 0x0000000000101947 */ /* 0x000fea0003800000 */
[----:B------:R-:W-:Y:S01]  /*25a0*/  HSETP2.BF16_V2.NEU.AND P1, PT, R18.H0_H0, R21.H0_H0, PT ;  /* 0x2000001512007234 */ /* 0x000fe20003f2d802 */
[----:B------:R-:W-:-:S12]  /*25b0*/  IMAD.MOV.U32 R16, RZ, RZ, RZ ;  /* 0x000000ffff107224 */ /* 0x000fd800078e00ff */
[----:B------:R-:W-:-:S04]  /*25c0*/  @!P1 ISETP.GE.AND P2, PT, R19, R20, PT ;  /* 0x000000141300920c */ /* 0x000fc80003f46270 */
[----:B------:R-:W-:-:S09]  /*25d0*/  @!P1 SEL R16, RZ, 0x1, P2 ;  /* 0x00000001ff109807 */ /* 0x000fd20001000000 */
.L_x_27:
[----:B------:R-:W-:Y:S05]  /*25e0*/  BSYNC.RECONVERGENT B0 ;  /* 0x0000000000007941 */ /* 0x000fea0003800200 */
.L_x_26:
[----:B------:R-:W-:Y:S01]  /*25f0*/  ISETP.NE.AND P4, PT, R16, R17, PT ;  /* 0x000000111000720c */ /* 0x000fe20003f85270 */
[----:B------:R-:W-:Y:S01]  /*2600*/  BSSY.RECONVERGENT B0, `(.L_x_28) ;  /* 0x0000012000007945 */ /* 0x000fe20003800200 */
[----:B------:R-:W-:Y:S02]  /*2610*/  LOP3.LUT R15, R2, 0x4, RZ, 0xc0, !PT ;  /* 0x00000004020f7812 */ /* 0x000fe400078ec0ff */
[----:B------:R-:W-:Y:S02]  /*2620*/  SEL R18, R18, R21, !P4 ;  /* 0x0000001512127207 */ /* 0x000fe40006000000 */
[----:B------:R-:W-:Y:S01]  /*2630*/  ISETP.NE.AND P1, PT, R14, RZ, PT ;  /* 0x000000ff0e00720c */ /* 0x000fe20003f25270 */
[----:B------:R-:W-:Y:S01]  /*2640*/  IMAD.MOV.U32 R14, RZ, RZ, 0x1 ;  /* 0x00000001ff0e7424 */ /* 0x000fe200078e00ff */
[----:B------:R-:W-:Y:S02]  /*2650*/  PRMT R16, R18, 0x5410, R18 ;  /* 0x0000541012107816 */ /* 0x000fe40000000012 */
[----:B------:R-:W-:-:S02]  /*2660*/  SEL R19, R19, R20, !P4 ;  /* 0x0000001413137207 */ /* 0x000fc40006000000 */
[----:B------:R-:W-:Y:S02]  /*2670*/  ISETP.NE.XOR P3, PT, R15, RZ, P1 ;  /* 0x000000ff0f00720c */ /* 0x000fe40000f65a70 */
[----:B------:R-:W0:Y:S02]  /*2680*/  SHFL.BFLY PT, R16, R16, 0x2, 0x1f ;  /* 0x0c401f0010107f89 */ /* 0x000e2400000e0000 */
[----:B------:R-:W-:Y:S02]  /*2690*/  SEL R17, RZ, 0x1, !P3 ;  /* 0x00000001ff117807 */ /* 0x000fe40005800000 */
[----:B------:R1:W2:Y:S01]  /*26a0*/  SHFL.BFLY PT, R20, R19, 0x2, 0x1f ;  /* 0x0c401f0013147f89 */ /* 0x0002a200000e0000 */
[----:B0-----:R-:W-:-:S05]  /*26b0*/  PRMT R21, R16, 0x7610, R21 ;  /* 0x0000761010157816 */ /* 0x001fca0000000015 */
[----:B------:R-:W-:-:S13]  /*26c0*/  HSETP2.BF16_V2.GT.AND P2, PT, R18.H0_H0, R21.H0_H0, PT ;  /* 0x2000001512007234 */ /* 0x000fda0003f44802 */
[----:B-12---:R-:W-:Y:S05]  /*26d0*/  @P2 BRA `(.L_x_29) ;  /* 0x0000000000102947 */ /* 0x006fea0003800000 */
[----:B------:R-:W-:Y:S01]  /*26e0*/  HSETP2.BF16_V2.NEU.AND P2, PT, R18.H0_H0, R21.H0_H0, PT ;  /* 0x2000001512007234 */ /* 0x000fe20003f4d802 */
[----:B------:R-:W-:-:S12]  /*26f0*/  IMAD.MOV.U32 R14, RZ, RZ, RZ ;  /* 0x000000ffff0e7224 */ /* 0x000fd800078e00ff */
[----:B------:R-:W-:-:S04]  /*2700*/  @!P2 ISETP.GE.AND P3, PT, R19, R20, PT ;  /* 0x000000141300a20c */ /* 0x000fc80003f66270 */
[----:B------:R-:W-:-:S09]  /*2710*/  @!P2 SEL R14, RZ, 0x1, P3 ;  /* 0x00000001ff0ea807 */ /* 0x000fd20001800000 */
.L_x_29:
[----:B------:R-:W-:Y:S05]  /*2720*/  BSYNC.RECONVERGENT B0 ;  /* 0x0000000000007941 */ /* 0x000fea0003800200 */
.L_x_28:
[----:B------:R-:W-:Y:S01]  /*2730*/  ISETP.NE.AND P4, PT, R14, R17, PT ;  /* 0x000000110e00720c */ /* 0x000fe20003f85270 */
[----:B------:R-:W-:Y:S01]  /*2740*/  BSSY.RECONVERGENT B0, `(.L_x_30) ;  /* 0x0000010000007945 */ /* 0x000fe20003800200 */
[----:B------:R-:W-:Y:S01]  /*2750*/  ISETP.NE.XOR P3, PT, R15, RZ, P0 ;  /* 0x000000ff0f00720c */ /* 0x000fe20000765a70 */
[----:B------:R-:W-:Y:S01]  /*2760*/  IMAD.MOV.U32 R16, RZ, RZ, 0x1 ;  /* 0x00000001ff107424 */ /* 0x000fe200078e00ff */
[----:B------:R-:W-:Y:S02]  /*2770*/  SEL R18, R18, R21, !P4 ;  /* 0x0000001512127207 */ /* 0x000fe40006000000 */
[----:B------:R-:W-:Y:S02]  /*2780*/  SEL R19, R19, R20, !P4 ;  /* 0x0000001413137207 */ /* 0x000fe40006000000 */
[----:B------:R-:W-:Y:S02]  /*2790*/  PRMT R14, R18, 0x5410, R18 ;  /* 0x00005410120e7816 */ /* 0x000fe40000000012 */
[----:B------:R-:W-:Y:S01]  /*27a0*/  SEL R17, RZ, 0x1, !P3 ;  /* 0x00000001ff117807 */ /* 0x000fe20005800000 */
[----:B------:R-:W-:Y:S04]  /*27b0*/  SHFL.BFLY PT, R20, R19, 0x1, 0x1f ;  /* 0x0c201f0013147f89 */ /* 0x000fe800000e0000 */
        /* <DEDUP_REMOVED lines=8> */
.L_x_31:
[----:B------:R-:W-:Y:S05]  /*2840*/  BSYNC.RECONVERGENT B0 ;  /* 0x0000000000007941 */ /* 0x000fea0003800200 */
.L_x_30:
        /* <DEDUP_REMOVED lines=19> */
.L_x_33:
[----:B------:R-:W-:Y:S05]  /*2980*/  BSYNC.RECONVERGENT B0 ;  /* 0x0000000000007941 */ /* 0x000fea0003800200 */
.L_x_32:
        /* <DEDUP_REMOVED lines=17> */
.L_x_35:
[----:B------:R-:W-:Y:S05]  /*2aa0*/  BSYNC.RECONVERGENT B0 ;  /* 0x0000000000007941 */ /* 0x000fea0003800200 */
.L_x_34:
        /* <DEDUP_REMOVED lines=17> */
.L_x_37:
[----:B------:R-:W-:Y:S05]  /*2bc0*/  BSYNC.RECONVERGENT B0 ;  /* 0x0000000000007941 */ /* 0x000fea0003800200 */
.L_x_36:
        /* <DEDUP_REMOVED lines=19> */
.L_x_39:
[----:B------:R-:W-:Y:S05]  /*2d00*/  BSYNC.RECONVERGENT B0 ;  /* 0x0000000000007941 */ /* 0x000fea0003800200 */
.L_x_38:
        /* <DEDUP_REMOVED lines=17> */
.L_x_41:
[----:B------:R-:W-:Y:S05]  /*2e20*/  BSYNC.RECONVERGENT B0 ;  /* 0x0000000000007941 */ /* 0x000fea0003800200 */
.L_x_40:
        /* <DEDUP_REMOVED lines=17> */
.L_x_43:
[----:B------:R-:W-:Y:S05]  /*2f40*/  BSYNC.RECONVERGENT B0 ;  /* 0x0000000000007941 */ /* 0x000fea0003800200 */
.L_x_42:
        /* <DEDUP_REMOVED lines=17> */
.L_x_45:
[----:B------:R-:W-:Y:S05]  /*3060*/  BSYNC.RECONVERGENT B0 ;  /* 0x0000000000007941 */ /* 0x000fea0003800200 */
.L_x_44:
[----:B------:R-:W-:Y:S01]  /*3070*/  ISETP.NE.AND P1, PT, R15, R16, PT ;  /* 0x000000100f00720c */ /* 0x000fe20003f25270 */
[----:B------:R-:W-:Y:S01]  /*3080*/  BSSY.RECONVERGENT B0, `(.L_x_46) ;  /* 0x000000f000007945 */ /* 0x000fe20003800200 */
[----:B------:R-:W-:Y:S02]  /*3090*/  SHF.R.U32.HI R14, RZ, 0x4, R2 ;  /* 0x00000004ff0e7819 */ /* 0x000fe40000011602 */
[----:B------:R-:W-:Y:S01]  /*30a0*/  SEL R18, R18, R17, !P1 ;  /* 0x0000001112127207 */ /* 0x000fe20004800000 */
[----:B------:R-:W-:Y:S01]  /*30b0*/  IMAD.MOV.U32 R17, RZ, RZ, 0x1 ;  /* 0x00000001ff117424 */ /* 0x000fe200078e00ff */
[----:B------:R-:W-:Y:S02]  /*30c0*/  SEL R19, R19, R20, !P1 ;  /* 0x0000001413137207 */ /* 0x000fe40004800000 */
[----:B------:R-:W-:-:S03]  /*30d0*/  PRMT R15, R18, 0x5410, R18 ;  /* 0x00005410120f7816 */ /* 0x000fc60000000012 */
        /* <DEDUP_REMOVED lines=9> */
.L_x_47:
[----:B------:R-:W-:Y:S05]  /*3170*/  BSYNC.RECONVERGENT B0 ;  /* 0x0000000000007941 */ /* 0x000fea0003800200 */
.L_x_46:
[----:B------:R-:W-:Y:S01]  /*3180*/  LOP3.LUT R17, R14, R17, RZ, 0x3c, !PT ;  /* 0x000000110e117212 */ /* 0x000fe200078e3cff */
[----:B------:R-:W-:Y:S01]  /*3190*/  BSSY.RECONVERGENT B0, `(.L_x_48) ;  /* 0x0000011000007945 */ /* 0x000fe20003800200 */
[----:B------:R-:W-:Y:S02]  /*31a0*/  SHF.R.U32.HI R15, RZ, 0x3, R2 ;  /* 0x00000003ff0f7819 */ /* 0x000fe40000011602 */
[----:B------:R-:W-:Y:S02]  /*31b0*/  ISETP.NE.AND P1, PT, R17, 0x1, PT ;  /* 0x000000011100780c */ /* 0x000fe40003f25270 */
[----:B------:R-:W-:Y:S02]  /*31c0*/  LOP3.LUT R15, R15, 0x1, RZ, 0xc0, !PT ;  /* 0x000000010f0f7812 */ /* 0x000fe400078ec0ff */
[----:B------:R-:W-:Y:S01]  /*31d0*/  SEL R17, R21, R18, !P1 ;  /* 0x0000001215117207 */ /* 0x000fe20004800000 */
[----:B------:R-:W-:Y:S01]  /*31e0*/  IMAD.MOV.U32 R18, RZ, RZ, 0x1 ;  /* 0x00000001ff127424 */ /* 0x000fe200078e00ff */
[----:B------:R-:W-:-:S02]  /*31f0*/  SEL R19, R20, R19, !P1 ;  /* 0x0000001314137207 */ /* 0x000fc40004800000 */
        /* <DEDUP_REMOVED lines=10> */
.L_x_49:
[----:B------:R-:W-:Y:S05]  /*32a0*/  BSYNC.RECONVERGENT B0 ;  /* 0x0000000000007941 */ /* 0x000fea0003800200 */
.L_x_48:
[----:B------:R-:W-:Y:S01]  /*32b0*/  ISETP.NE.AND P1, PT, R15, R18, PT ;  /* 0x000000120f00720c */ /* 0x000fe20003f25270 */
[----:B------:R-:W-:Y:S01]  /*32c0*/  BSSY.RECONVERGENT B0, `(.L_x_50) ;  /* 0x0000010000007945 */ /* 0x000fe20003800200 */
[----:B------:R-:W-:Y:S02]  /*32d0*/  SHF.R.U32.HI R16, RZ, 0x2, R2 ;  /* 0x00000002ff107819 */ /* 0x000fe40000011602 */
[----:B------:R-:W-:Y:S02]  /*32e0*/  SEL R18, R17, R22, !P1 ;  /* 0x0000001611127207 */ /* 0x000fe40004800000 */
[----:B------:R-:W-:Y:S01]  /*32f0*/  SEL R20, R19, R20, !P1 ;  /* 0x0000001413147207 */ /* 0x000fe20004800000 */
[----:B------:R-:W-:Y:S01]  /*3300*/  IMAD.MOV.U32 R19, RZ, RZ, 0x1 ;  /* 0x00000001ff137424 */ /* 0x000fe200078e00ff */
[----:B------:R-:W-:Y:S02]  /*3310*/  PRMT R17, R18, 0x5410, R18 ;  /* 0x0000541012117816 */ /* 0x000fe40000000012 */
[----:B------:R-:W-:Y:S01]  /*3320*/  LOP3.LUT R16, R16, 0x1, RZ, 0xc0, !PT ;  /* 0x0000000110107812 */ /* 0x000fe200078ec0ff */
        /* <DEDUP_REMOVED lines=9> */
.L_x_51:
[----:B------:R-:W-:Y:S05]  /*33c0*/  BSYNC.RECONVERGENT B0 ;  /* 0x0000000000007941 */ /* 0x000fea0003800200 */
.L_x_50:
        /* <DEDUP_REMOVED lines=17> */
.L_x_53:
[----:B------:R-:W-:Y:S05]  /*34e0*/  BSYNC.RECONVERGENT B0 ;  /* 0x0000000000007941 */ /* 0x000fea0003800200 */
.L_x_52:
[----:B------:R-:W-:Y:S01]  /*34f0*/  ISETP.NE.AND P0, PT, R17, R20, PT ;  /* 0x000000141100720c */ /* 0x000fe20003f05270 */
[----:B------:R-:W-:Y:S01]  /*3500*/  BSSY.RECONVERGENT B0, `(.L_x_54) ;  /* 0x000000e000007945 */ /* 0x000fe20003800200 */
[----:B------:R-:W-:Y:S02]  /*3510*/  IMAD.MOV.U32 R20, RZ, RZ, 0x1 ;  /* 0x00000001ff147424 */ /* 0x000fe400078e00ff */
[----:B------:R-:W-:Y:S02]  /*3520*/  SEL R19, R19, R24, !P0 ;  /* 0x0000001813137207 */ /* 0x000fe40004000000 */
        /* <DEDUP_REMOVED lines=11> */
.L_x_55:
[----:B------:R-:W-:Y:S05]  /*35e0*/  BSYNC.RECONVERGENT B0 ;  /* 0x0000000000007941 */ /* 0x000fea0003800200 */
.L_x_54:
[----:B------:R-:W-:Y:S01]  /*35f0*/  ISETP.NE.AND P0, PT, R13, R20, PT ;  /* 0x000000140d00720c */ /* 0x000fe20003f05270 */
[----:B------:R-:W-:Y:S03]  /*3600*/  BSSY.RECONVERGENT B0, `(.L_x_56) ;  /* 0x0000016000007945 */ /* 0x000fe60003800200 */
[----:B------:R-:W-:Y:S02]  /*3610*/  SEL R19, R19, R24, !P0 ;  /* 0x0000001813137207 */ /* 0x000fe40004000000 */
[----:B------:R-:W-:Y:S01]  /*3620*/  SEL R18, R21, R22, !P0 ;  /* 0x0000001615127207 */ /* 0x000fe20004000000 */
[----:B------:R-:W-:Y:S02]  /*3630*/  IMAD.MOV.U32 R21, RZ, RZ, 0x1 ;  /* 0x00000001ff157424 */ /* 0x000fe400078e00ff */
[C---:B------:R-:W-:Y:S02]  /*3640*/  HSETP2.BF16_V2.NEU.AND P1, PT, R19.reuse.H0_H0, -INF , -INF , PT ;  /* 0xff80ff8013007434 */ /* 0x040fe40003f2d802 */
[----:B------:R-:W-:-:S02]  /*3650*/  HSETP2.BF16_V2.GT.AND P0, PT, R19.H0_H0, -INF , -INF , PT ;  /* 0xff80ff8013007434 */ /* 0x000fc40003f04802 */
[----:B------:R-:W-:-:S09]  /*3660*/  SHF.R.U32.HI R20, RZ, 0x1f, R18 ;  /* 0x0000001fff147819 */ /* 0x000fd20000011612 */
[----:B------:R-:W-:-:S04]  /*3670*/  @P1 SEL R20, RZ, 0xffffffff, !P0 ;  /* 0xffffffffff141807 */ /* 0x000fc80004000000 */
[----:B------:R-:W-:-:S04]  /*3680*/  LOP3.LUT R20, R20, 0x1, RZ, 0xc0, !PT ;  /* 0x0000000114147812 */ /* 0x000fc800078ec0ff */
[----:B------:R-:W-:-:S04]  /*3690*/  ISETP.NE.U32.AND P1, PT, R20, 0x1, PT ;  /* 0x000000011400780c */ /* 0x000fc80003f25070 */
[----:B------:R-:W-:Y:S02]  /*36a0*/  SEL R20, R19, 0xff80, !P1 ;  /* 0x0000ff8013147807 */ /* 0x000fe40004800000 */
[----:B------:R-:W-:Y:S02]  /*36b0*/  SEL R18, R18, RZ, !P1 ;  /* 0x000000ff12127207 */ /* 0x000fe40004800000 */
        /* <DEDUP_REMOVED lines=10> */
.L_x_57:
[----:B------:R-:W-:Y:S05]  /*3760*/  BSYNC.RECONVERGENT B0 ;  /* 0x0000000000007941 */ /* 0x000fea0003800200 */
.L_x_56:
[----:B------:R-:W-:Y:S01]  /*3770*/  ISETP.NE.AND P1, PT, R21, R14, PT ;  /* 0x0000000e1500720c */ /* 0x000fe20003f25270 */
[----:B------:R-:W-:Y:S03]  /*3780*/  BSSY.RECONVERGENT B0, `(.L_x_58) ;  /* 0x000000e000007945 */ /* 0x000fe60003800200 */
[----:B------:R-:W-:Y:S02]  /*3790*/  SEL R20, R25, R20, !P1 ;  /* 0x0000001419147207 */ /* 0x000fe40004800000 */
[----:B------:R-:W-:Y:S01]  /*37a0*/  SEL R23, R23, R18, !P1 ;  /* 0x0000001217177207 */ /* 0x000fe20004800000 */
[----:B------:R-:W-:Y:S01]  /*37b0*/  IMAD.MOV.U32 R18, RZ, RZ, 0x1 ;  /* 0x00000001ff127424 */ /* 0x000fe200078e00ff */
        /* <DEDUP_REMOVED lines=10> */
.L_x_59:
[----:B------:R-:W-:Y:S05]  /*3860*/  BSYNC.RECONVERGENT B0 ;  /* 0x0000000000007941 */ /* 0x000fea0003800200 */
.L_x_58:
        /* <DEDUP_REMOVED lines=15> */
.L_x_61:
[----:B------:R-:W-:Y:S05]  /*3960*/  BSYNC.RECONVERGENT B0 ;  /* 0x0000000000007941 */ /* 0x000fea0003800200 */
.L_x_60:
        /* <DEDUP_REMOVED lines=15> */
.L_x_63:
[----:B------:R-:W-:Y:S05]  /*3a60*/  BSYNC.RECONVERGENT B0 ;  /* 0x0000000000007941 */ /* 0x000fea0003800200 */
.L_x_62:
        /* <DEDUP_REMOVED lines=15> */
.L_x_65:
[----:B------:R-:W-:Y:S05]  /*3b60*/  BSYNC.RECONVERGENT B0 ;  /* 0x0000000000007941 */ /* 0x000fea0003800200 */
.L_x_64:
[----:B------:R-:W-:Y:S01]  /*3b70*/  ISETP.NE.AND P0, PT, R16, R13, PT ;  /* 0x0000000d1000720c */ /* 0x000fe20003f05270 */
[----:B------:R-:W-:-:S03]  /*3b80*/  VIADD R12, R12, 0xffffffe0 ;  /* 0xffffffe00c0c7836 */ /* 0x000fc60000000000 */
[----:B------:R-:W-:Y:S02]  /*3b90*/  SEL R13, R15, R20, !P0 ;  /* 0x000000140f0d7207 */ /* 0x000fe40004000000 */
[----:B------:R-:W-:-:S07]  /*3ba0*/  SEL R29, R29, R18, !P0 ;  /* 0x000000121d1d7207 */ /* 0x000fce0004000000 */
.L_x_25:
[----:B------:R-:W-:Y:S01]  /*3bb0*/  NOP ;  /* 0x0000000000007918 */ /* 0x000fe20000000000 */
.L_x_24:
[----:B------:R-:W-:-:S13]  /*3bc0*/  ISETP.NE.AND P0, PT, R12, RZ, PT ;  /* 0x000000ff0c00720c */ /* 0x000fda0003f05270 */
[----:B------:R-:W-:Y:S05]  /*3bd0*/  @!P0 BRA `(.L_x_66) ;  /* 0x0000001400cc8947 */ /* 0x000fea0003800000 */
[----:B------:R-:W-:Y:S01]  /*3be0*/  ISETP.GE.AND P0, PT, R3, R12, PT ;  /* 0x0000000c0300720c */ /* 0x000fe20003f06270 */
[----:B------:R-:W-:Y:S01]  /*3bf0*/  IMAD.MOV.U32 R14, RZ, RZ, 0xff80 ;  /* 0x0000ff80ff0e7424 */ /* 0x000fe200078e00ff */
[C---:B------:R-:W-:Y:S01]  /*3c00*/  LOP3.LUT R12, R2.reuse, 0x1, RZ, 0xc0, !PT ;  /* 0x00000001020c7812 */ /* 0x040fe200078ec0ff */
[----:B------:R-:W-:Y:S01]  /*3c10*/  IMAD.MOV.U32 R15, RZ, RZ, RZ ;  /* 0x000000ffff0f7224 */ /* 0x000fe200078e00ff */
[----:B------:R-:W-:Y:S01]  /*3c20*/  LOP3.LUT R17, R2, 0x2, RZ, 0xc0, !PT ;  /* 0x0000000202117812 */ /* 0x000fe200078ec0ff */
[----:B------:R-:W-:Y:S01]  /*3c30*/  BSSY.RECONVERGENT B0, `(.L_x_67) ;  /* 0x0000011000007945 */ /* 0x000fe20003800200 */
[----:B------:R-:W-:-:S07]  /*3c40*/  IMAD.MOV.U32 R16, RZ, RZ, 0x1 ;  /* 0x00000001ff107424 */ /* 0x000fce00078e00ff */
[----:B------:R-:W0:Y:S04]  /*3c50*/  @!P0 LDS.U16 R11, [R11] ;  /* 0x000000000b0b8984 */ /* 0x000e280000000400 */
[----:B------:R-:W1:Y:S01]  /*3c60*/  @!P0 LDS R15, [R5] ;  /* 0x00000000050f8984 */ /* 0x000e620000000800 */
[----:B0-----:R-:W-:Y:S02]  /*3c70*/  @!P0 PRMT R14, R11, 0x7610, R14 ;  /* 0x000076100b0e8816 */ /* 0x001fe4000000000e */
[----:B------:R-:W-:Y:S02]  /*3c80*/  ISETP.NE.AND P0, PT, R12, RZ, PT ;  /* 0x000000ff0c00720c */ /* 0x000fe40003f05270 */
[----:B------:R-:W-:Y:S01]  /*3c90*/  PRMT R11, R14, 0x5410, R14 ;  /* 0x000054100e0b7816 */ /* 0x000fe2000000000e */
[----:B-1----:R-:W-:Y:S01]  /*3ca0*/  SHFL.BFLY PT, R18, R15, 0x1, 0x1f ;  /* 0x0c201f000f127f89 */ /* 0x002fe200000e0000 */
[----:B------:R-:W-:-:S03]  /*3cb0*/  ISETP.NE.XOR P2, PT, R17, RZ, P0 ;  /* 0x000000ff1100720c */ /* 0x000fc60000745a70 */
[----:B------:R-:W0:Y:S01]  /*3cc0*/  SHFL.BFLY PT, R21, R11, 0x1, 0x1f ;  /* 0x0c201f000b157f89 */ /* 0x000e2200000e0000 */
[----:B------:R-:W-:Y:S02]  /*3cd0*/  SEL R19, RZ, 0x1, !P2 ;  /* 0x00000001ff137807 */ /* 0x000fe40005000000 */
[----:B0-----:R-:W-:-:S13]  /*3ce0*/  HSETP2.BF16_V2.GT.AND P1, PT, R14.H0_H0, R21.H0_H0, PT ;  /* 0x200000150e007234 */ /* 0x001fda0003f24802 */
[----:B------:R-:W-:Y:S05]  /*3cf0*/  @P1 BRA `(.L_x_68) ;  /* 0x0000000000101947 */ /* 0x000fea0003800000 */
[----:B------:R-:W-:Y:S01]  /*3d00*/  HSETP2.BF16_V2.NEU.AND P1, PT, R14.H0_H0, R21.H0_H0, PT ;  /* 0x200000150e007234 */ /* 0x000fe20003f2d802 */
[----:B------:R-:W-:-:S12]  /*3d10*/  IMAD.MOV.U32 R16, RZ, RZ, RZ ;  /* 0x000000ffff107224 */ /* 0x000fd800078e00ff */
[----:B------:R-:W-:-:S04]  /*3d20*/  @!P1 ISETP.GE.AND P2, PT, R15, R18, PT ;  /* 0x000000120f00920c */ /* 0x000fc80003f46270 */
[----:B------:R-:W-:-:S09]  /*3d30*/  @!P1 SEL R16, RZ, 0x1, P2 ;  /* 0x00000001ff109807 */ /* 0x000fd20001000000 */
.L_x_68:
[----:B------:R-:W-:Y:S05]  /*3d40*/  BSYNC.RECONVERGENT B0 ;  /* 0x0000000000007941 */ /* 0x000fea0003800200 */
.L_x_67:
[----:B------:R-:W-:Y:S01]  /*3d50*/  ISETP.NE.AND P3, PT, R16, R19, PT ;  /* 0x000000131000720c */ /* 0x000fe20003f65270 */
[----:B------:R-:W-:Y:S01]  /*3d60*/  BSSY.RECONVERGENT B0, `(.L_x_69) ;  /* 0x0000012000007945 */ /* 0x000fe20003800200 */
[----:B------:R-:W-:Y:S02]  /*3d70*/  ISETP.NE.AND P1, PT, R17, RZ, PT ;  /* 0x000000ff1100720c */ /* 0x000fe40003f25270 */
[----:B------:R-:W-:Y:S02]  /*3d80*/  SEL R16, R14, R21, !P3 ;  /* 0x000000150e107207 */ /* 0x000fe40005800000 */
[----:B------:R-:W-:Y:S02]  /*3d90*/  LOP3.LUT R14, R2, 0x4, RZ, 0xc0, !PT ;  /* 0x00000004020e7812 */ /* 0x000fe400078ec0ff */
[----:B------:R-:W-:Y:S02]  /*3da0*/  PRMT R11, R16, 0x5410, R16 ;  /* 0x00005410100b7816 */ /* 0x000fe40000000010 */
[----:B------:R-:W-:Y:S01]  /*3db0*/  SEL R18, R15, R18, !P3 ;  /* 0x000000120f127207 */ /* 0x000fe20005800000 */
[----:B------:R-:W-:Y:S01]  /*3dc0*/  IMAD.MOV.U32 R15, RZ, RZ, 0x1 ;  /* 0x00000001ff0f7424 */ /* 0x000fe200078e00ff */
[----:B------:R-:W-:-:S02]  /*3dd0*/  ISETP.NE.XOR P4, PT, R14, RZ, P1 ;  /* 0x000000ff0e00720c */ /* 0x000fc40000f85a70 */
        /* <DEDUP_REMOVED lines=10> */
.L_x_70:
[----:B------:R-:W-:Y:S05]  /*3e80*/  BSYNC.RECONVERGENT B0 ;  /* 0x0000000000007941 */ /* 0x000fea0003800200 */
.L_x_69:
        /* <DEDUP_REMOVED lines=17> */
.L_x_72:
[----:B------:R-:W-:Y:S05]  /*3fa0*/  BSYNC.RECONVERGENT B0 ;  /* 0x0000000000007941 */ /* 0x000fea0003800200 */
.L_x_71:
        /* <DEDUP_REMOVED lines=19> */
.L_x_74:
[----:B------:R-:W-:Y:S05]  /*40e0*/  BSYNC.RECONVERGENT B0 ;  /* 0x0000000000007941 */ /* 0x000fea0003800200 */
.L_x_73:
        /* <DEDUP_REMOVED lines=17> */
.L_x_76:
[----:B------:R-:W-:Y:S05]  /*4200*/  BSYNC.RECONVERGENT B0 ;  /* 0x0000000000007941 */ /* 0x000fea0003800200 */
.L_x_75:
        /* <DEDUP_REMOVED lines=17> */
.L_x_78:
[----:B------:R-:W-:Y:S05]  /*4320*/  BSYNC.RECONVERGENT B0 ;  /* 0x0000000000007941 */ /* 0x000fea0003800200 */
.L_x_77:
        /* <DEDUP_REMOVED lines=19> */
.L_x_80:
[----:B------:R-:W-:Y:S05]  /*4460*/  BSYNC.RECONVERGENT B0 ;  /* 0x0000000000007941 */ /* 0x000fea0003800200 */
.L_x_79:
        /* <DEDUP_REMOVED lines=17> */
.L_x_82:
[----:B------:R-:W-:Y:S05]  /*4580*/  BSYNC.RECONVERGENT B0 ;  /* 0x0000000000007941 */ /* 0x000fea0003800200 */
.L_x_81:
        /* <DEDUP_REMOVED lines=17> */
.L_x_84:
[----:B------:R-:W-:Y:S05]  /*46a0*/  BSYNC.RECONVERGENT B0 ;  /* 0x0000000000007941 */ /* 0x000fea0003800200 */
.L_x_83:
        /* <DEDUP_REMOVED lines=17> */
.L_x_86:
[----:B------:R-:W-:Y:S05]  /*47c0*/  BSYNC.RECONVERGENT B0 ;  /* 0x0000000000007941 */ /* 0x000fea0003800200 */
.L_x_85:
        /* <DEDUP_REMOVED lines=16> */
.L_x_88:
[----:B------:R-:W-:Y:S05]  /*48d0*/  BSYNC.RECONVERGENT B0 ;  /* 0x0000000000007941 */ /* 0x000fea0003800200 */
.L_x_87:
[----:B------:R-:W-:Y:S01]  /*48e0*/  LOP3.LUT R16, R11, R16, RZ, 0x3c, !PT ;  /* 0x000000100b107212 */ /* 0x000fe200078e3cff */
[----:B------:R-:W-:Y:S01]  /*48f0*/  BSSY.RECONVERGENT B0, `(.L_x_89) ;  /* 0x0000011000007945 */ /* 0x000fe20003800200 */
[----:B------:R-:W-:Y:S02]  /*4900*/  SHF.R.U32.HI R14, RZ, 0x3, R2 ;  /* 0x00000003ff0e7819 */ /* 0x000fe40000011602 */
[----:B------:R-:W-:Y:S02]  /*4910*/  ISETP.NE.AND P1, PT, R16, 0x1, PT ;  /* 0x000000011000780c */ /* 0x000fe40003f25270 */
[----:B------:R-:W-:Y:S02]  /*4920*/  LOP3.LUT R14, R14, 0x1, RZ, 0xc0, !PT ;  /* 0x000000010e0e7812 */ /* 0x000fe400078ec0ff */
        /* <DEDUP_REMOVED lines=13> */
.L_x_90:
[----:B------:R-:W-:Y:S05]  /*4a00*/  BSYNC.RECONVERGENT B0 ;  /* 0x0000000000007941 */ /* 0x000fea0003800200 */
.L_x_89:
        /* <DEDUP_REMOVED lines=17> */
.L_x_92:
[----:B------:R-:W-:Y:S05]  /*4b20*/  BSYNC.RECONVERGENT B0 ;  /* 0x0000000000007941 */ /* 0x000fea0003800200 */
.L_x_91:
        /* <DEDUP_REMOVED lines=17> */
.L_x_94:
[----:B------:R-:W-:Y:S05]  /*4c40*/  BSYNC.RECONVERGENT B0 ;  /* 0x0000000000007941 */ /* 0x000fea0003800200 */
.L_x_93:
        /* <DEDUP_REMOVED lines=15> */
.L_x_96:
[----:B------:R-:W-:Y:S05]  /*4d40*/  BSYNC.RECONVERGENT B0 ;  /* 0x0000000000007941 */ /* 0x000fea0003800200 */
.L_x_95:
[----:B------:R-:W-:Y:S01]  /*4d50*/  ISETP.NE.AND P0, PT, R12, R19, PT ;  /* 0x000000130c00720c */ /* 0x000fe20003f05270 */
[----:B------:R-:W-:Y:S03]  /*4d60*/  BSSY.RECONVERGENT B0, `(.L_x_97) ;  /* 0x0000017000007945 */ /* 0x000fe60003800200 */
[----:B------:R-:W-:Y:S02]  /*4d70*/  SEL R20, R22, R23, !P0 ;  /* 0x0000001716147207 */ /* 0x000fe40004000000 */
[----:B------:R-:W-:-:S03]  /*4d80*/  SEL R18, R18, R21, !P0 ;  /* 0x0000001512127207 */ /* 0x000fc60004000000 */
[C-C-:B------:R-:W-:Y:S02]  /*4d90*/  HSETP2.BF16_V2.NEU.AND P1, PT, R20.reuse.H0_H0, R13.reuse.H0_H0, PT ;  /* 0x2000000d14007234 */ /* 0x140fe40003f2d802 */
[----:B------:R-:W-:Y:S02]  /*4da0*/  ISETP.GE.AND P2, PT, R18, R29, PT ;  /* 0x0000001d1200720c */ /* 0x000fe40003f46270 */
[----:B------:R-:W-:Y:S02]  /*4db0*/  HSETP2.BF16_V2.GT.AND P0, PT, R20.H0_H0, R13.H0_H0, PT ;  /* 0x2000000d14007234 */ /* 0x000fe40003f04802 */
[----:B------:R-:W-:-:S07]  /*4dc0*/  SEL R17, RZ, 0xffffffff, P2 ;  /* 0xffffffffff117807 */ /* 0x000fce0001000000 */
[----:B------:R-:W-:-:S04]  /*4dd0*/  @P1 SEL R17, RZ, 0xffffffff, !P0 ;  /* 0xffffffffff111807 */ /* 0x000fc80004000000 */
[----:B------:R-:W-:-:S04]  /*4de0*/  LOP3.LUT R17, R17, 0x1, RZ, 0xc0, !PT ;  /* 0x0000000111117812 */ /* 0x000fc800078ec0ff */
[----:B------:R-:W-:-:S04]  /*4df0*/  ISETP.NE.U32.AND P1, PT, R17, 0x1, PT ;  /* 0x000000011100780c */ /* 0x000fc80003f25070 */
        /* <DEDUP_REMOVED lines=13> */
.L_x_98:
[----:B------:R-:W-:Y:S05]  /*4ed0*/  BSYNC.RECONVERGENT B0 ;  /* 0x0000000000007941 */ /* 0x000fea0003800200 */
.L_x_97:
        /* <DEDUP_REMOVED lines=15> */
.L_x_100:
[----:B------:R-:W-:Y:S05]  /*4fd0*/  BSYNC.RECONVERGENT B0 ;  /* 0x0000000000007941 */ /* 0x000fea0003800200 */
.L_x_99:
        /* <DEDUP_REMOVED lines=15> */
.L_x_102:
[----:B------:R-:W-:Y:S05]  /*50d0*/  BSYNC.RECONVERGENT B0 ;  /* 0x0000000000007941 */ /* 0x000fea0003800200 */
.L_x_101:
[----:B------:R-:W-:Y:S01]  /*50e0*/  ISETP.NE.AND P1, PT, R14, R15, PT ;  /* 0x0000000f0e00720c */ /* 0x000fe20003f25270 */
[----:B------:R-:W-:Y:S03]  /*50f0*/  BSSY.RECONVERGENT B0, `(.L_x_103) ;  /* 0x000000e000007945 */ /* 0x000fe60003800200 */
        /* <DEDUP_REMOVED lines=13> */
.L_x_104:
[----:B------:R-:W-:Y:S05]  /*51d0*/  BSYNC.RECONVERGENT B0 ;  /* 0x0000000000007941 */ /* 0x000fea0003800200 */
.L_x_103:
        /* <DEDUP_REMOVED lines=15> */
.L_x_106:
[----:B------:R-:W-:Y:S05]  /*52d0*/  BSYNC.RECONVERGENT B0 ;  /* 0x0000000000007941 */ /* 0x000fea0003800200 */
.L_x_105:
[----:B------:R-:W-:-:S04]  /*52e0*/  ISETP.NE.AND P0, PT, R13, R12, PT ;  /* 0x0000000c0d00720c */ /* 0x000fc80003f05270 */
[----:B------:R-:W-:Y:S02]  /*52f0*/  SEL R13, R15, R20, !P0 ;  /* 0x000000140f0d7207 */ /* 0x000fe40004000000 */
[----:B------:R-:W-:-:S07]  /*5300*/  SEL R29, R29, R14, !P0 ;  /* 0x0000000e1d1d7207 */ /* 0x000fce0004000000 */
.L_x_66:
[----:B------:R-:W-:-:S13]  /*5310*/  ISETP.GE.AND P0, PT, R0, 0x1, PT ;  /* 0x000000010000780c */ /* 0x000fda0003f06270 */
[----:B------:R-:W-:Y:S05]  /*5320*/  @!P0 BRA `(.L_x_107) ;  /* 0x0000000000108947 */ /* 0x000fea0003800000 */
[----:B------:R-:W-:-:S05]  /*5330*/  PRMT R13, R13, 0x5410, R13 ;  /* 0x000054100d0d7816 */ /* 0x000fca000000000d */
[----:B------:R-:W0:Y:S02]  /*5340*/  SHFL.IDX PT, R10, R13, R10, 0x1f ;  /* 0x00001f0a0d0a7589 */ /* 0x000e2400000e0000 */
[----:B0-----:R-:W-:-:S13]  /*5350*/  HSETP2.BF16_V2.NEU.AND P0, PT, R10.H0_H0, -INF , -INF , PT ;  /* 0xff80ff800a007434 */ /* 0x001fda0003f0d802 */
[----:B------:R-:W-:Y:S05]  /*5360*/  @P0 BRA `(.L_x_108) ;  /* 0x00000004005c0947 */ /* 0x000fea0003800000 */
.L_x_107:
[----:B------:R-:W-:Y:S01]  /*5370*/  ISETP.GE.AND P0, PT, R3, UR10, PT ;  /* 0x0000000a03007c0c */ /* 0x000fe2000bf06270 */
[----:B------:R-:W-:-:S12]  /*5380*/  BSSY.RECONVERGENT B0, `(.L_x_109) ;  /* 0x0000053000007945 */ /* 0x000fd80003800200 */
[----:B------:R-:W-:Y:S05]  /*5390*/  @P0 BRA `(.L_x_110) ;  /* 0x0000000400440947 */ /* 0x000fea0003800000 */
[----:B------:R-:W-:Y:S01]  /*53a0*/  LOP3.LUT R2, RZ, R2, RZ, 0x33, !PT ;  /* 0x00000002ff027212 */ /* 0x000fe200078e33ff */
[----:B------:R-:W-:Y:S01]  /*53b0*/  BSSY.RECONVERGENT B1, `(.L_x_111) ;  /* 0x000002b000017945 */ /* 0x000fe20003800200 */
[----:B------:R-:W-:-:S03]  /*53c0*/  I2FP.F32.S32 R0, UR10 ;  /* 0x0000000a00007c45 */ /* 0x000fc60008201400 */
[----:B------:R-:W-:-:S03]  /*53d0*/  VIADD R12, R2, UR10 ;  /* 0x0000000a020c7c36 */ /* 0x000fc60008000000 */
[----:B------:R-:W0:Y:S02]  /*53e0*/  MUFU.RCP R0, R0 ;  /* 0x0000000000007308 */ /* 0x000e240000001000 */
[C---:B------:R-:W-:Y:S02]  /*53f0*/  ISETP.GE.U32.AND P0, PT, R12.reuse, 0xe0, PT ;  /* 0x000000e00c00780c */ /* 0x040fe40003f06070 */
[----:B------:R-:W-:-:S04]  /*5400*/  LEA.HI R10, R12, 0x1, RZ, 0x1b ;  /* 0x000000010c0a7811 */ /* 0x000fc800078fd8ff */
[----:B------:R-:W-:-:S07]  /*5410*/  LOP3.LUT R11, R10, 0x7, RZ, 0xc0, !PT ;  /* 0x000000070a0b7812 */ /* 0x000fce00078ec0ff */
[----:B------:R-:W-:Y:S05]  /*5420*/  @!P0 BRA `(.L_x_112) ;  /* 0x00000000008c8947 */ /* 0x000fea0003800000 */
[----:B------:R-:W-:Y:S01]  /*5430*/  LOP3.LUT R2, R10, 0xffffff8, RZ, 0xc0, !PT ;  /* 0x0ffffff80a027812 */ /* 0x000fe200078ec0ff */
[----:B------:R-:W-:Y:S01]  /*5440*/  BSSY.RECONVERGENT B2, `(.L_x_113) ;  /* 0x0000020000027945 */ /* 0x000fe20003800200 */
[----:B------:R-:W-:-:S03]  /*5450*/  LOP3.LUT R13, R3, 0x80, RZ, 0xfc, !PT ;  /* 0x00000080030d7812 */ /* 0x000fc600078efcff */
[----:B------:R-:W-:-:S07]  /*5460*/  IMAD.MOV R14, RZ, RZ, -R2 ;  /* 0x000000ffff0e7224 */ /* 0x000fce00078e0a02 */
.L_x_114:
[C---:B-1----:R-:W-:Y:S02]  /*5470*/  VIADD R15, R13.reuse, 0xffffff80 ;  /* 0xffffff800d0f7836 */ /* 0x042fe40000000000 */
[----:B------:R-:W-:Y:S02]  /*5480*/  VIADD R17, R13, 0xffffffa0 ;  /* 0xffffffa00d117836 */ /* 0x000fe40000000000 */
[----:B------:R-:W-:-:S04]  /*5490*/  IMAD.WIDE.U32 R2, R15, 0x4, R6 ;  /* 0x000000040f027825 */ /* 0x000fc800078e0006 */
[----:B------:R-:W-:Y:S01]  /*54a0*/  IMAD.WIDE.U32 R4, R15, 0x4, R8 ;  /* 0x000000040f047825 */ /* 0x000fe200078e0008 */
[----:B------:R1:W-:Y:S03]  /*54b0*/  STG.E desc[UR16][R2.64], R15 ;  /* 0x0000000f02007986 */ /* 0x0003e6000c101910 */
[C---:B------:R-:W-:Y:S01]  /*54c0*/  VIADD R19, R13.reuse, 0xffffffc0 ;  /* 0xffffffc00d137836 */ /* 0x040fe20000000000 */
[----:B0-----:R-:W-:Y:S01]  /*54d0*/  STG.E desc[UR16][R4.64], R0 ;  /* 0x0000000004007986 */ /* 0x001fe2000c101910 */
[C---:B------:R-:W-:Y:S02]  /*54e0*/  VIADD R21, R13.reuse, 0xffffffe0 ;  /* 0xffffffe00d157836 */ /* 0x040fe40000000000 */
[C---:B------:R-:W-:Y:S01]  /*54f0*/  VIADD R23, R13.reuse, 0x20 ;  /* 0x000000200d177836 */ /* 0x040fe20000000000 */
[----:B------:R-:W-:Y:S01]  /*5500*/  STG.E desc[UR16][R2.64+0x80], R17 ;  /* 0x0000801102007986 */ /* 0x000fe2000c101910 */
[----:B------:R-:W-:-:S02]  /*5510*/  VIADD R25, R13, 0x40 ;  /* 0x000000400d197836 */ /* 0x000fc40000000000 */
[----:B------:R-:W-:Y:S01]  /*5520*/  VIADD R14, R14, 0x8 ;  /* 0x000000080e0e7836 */ /* 0x000fe20000000000 */
[----:B------:R-:W-:Y:S01]  /*5530*/  STG.E desc[UR16][R4.64+0x80], R0 ;  /* 0x0000800004007986 */ /* 0x000fe2000c101910 */
[----:B-1----:R-:W-:-:S03]  /*5540*/  VIADD R15, R13, 0x60 ;  /* 0x000000600d0f7836 */ /* 0x002fc60000000000 */
[----:B------:R-:W-:Y:S01]  /*5550*/  STG.E desc[UR16][R2.64+0x100], R19 ;  /* 0x0001001302007986 */ /* 0x000fe2000c101910 */
[----:B------:R-:W-:-:S03]  /*5560*/  ISETP.NE.AND P0, PT, R14, RZ, PT ;  /* 0x000000ff0e00720c */ /* 0x000fc60003f05270 */
[----:B------:R-:W-:Y:S04]  /*5570*/  STG.E desc[UR16][R4.64+0x100], R0 ;  /* 0x0001000004007986 */ /* 0x000fe8000c101910 */
[----:B------:R-:W-:Y:S04]  /*5580*/  STG.E desc[UR16][R2.64+0x180], R21 ;  /* 0x0001801502007986 */ /* 0x000fe8000c101910 */
[----:B------:R-:W-:Y:S04]  /*5590*/  STG.E desc[UR16][R4.64+0x180], R0 ;  /* 0x0001800004007986 */ /* 0x000fe8000c101910 */
[----:B------:R0:W-:Y:S04]  /*55a0*/  STG.E desc[UR16][R2.64+0x200], R13 ;  /* 0x0002000d02007986 */ /* 0x0001e8000c101910 */
[----:B------:R1:W-:Y:S04]  /*55b0*/  STG.E desc[UR16][R4.64+0x200], R0 ;  /* 0x0002000004007986 */ /* 0x0003e8000c101910 */
[----:B------:R1:W-:Y:S04]  /*55c0*/  STG.E desc[UR16][R2.64+0x280], R23 ;  /* 0x0002801702007986 */ /* 0x0003e8000c101910 */
[----:B------:R1:W-:Y:S01]  /*55d0*/  STG.E desc[UR16][R4.64+0x280], R0 ;  /* 0x0002800004007986 */ /* 0x0003e2000c101910 */
[----:B0-----:R-:W-:-:S03]  /*55e0*/  VIADD R13, R13, 0x100 ;  /* 0x000001000d0d7836 */ /* 0x001fc60000000000 */
[----:B------:R1:W-:Y:S04]  /*55f0*/  STG.E desc[UR16][R2.64+0x300], R25 ;  /* 0x0003001902007986 */ /* 0x0003e8000c101910 */
[----:B------:R1:W-:Y:S04]  /*5600*/  STG.E desc[UR16][R4.64+0x300], R0 ;  /* 0x0003000004007986 */ /* 0x0003e8000c101910 */
[----:B------:R1:W-:Y:S04]  /*5610*/  STG.E desc[UR16][R2.64+0x380], R15 ;  /* 0x0003800f02007986 */ /* 0x0003e8000c101910 */
[----:B------:R1:W-:Y:S01]  /*5620*/  STG.E desc[UR16][R4.64+0x380], R0 ;  /* 0x0003800004007986 */ /* 0x0003e2000c101910 */
[----:B------:R-:W-:Y:S05]  /*5630*/  @P0 BRA `(.L_x_114) ;  /* 0xfffffffc008c0947 */ /* 0x000fea000383ffff */
[----:B------:R-:W-:Y:S05]  /*5640*/  BSYNC.RECONVERGENT B2 ;  /* 0x0000000000027941 */ /* 0x000fea0003800200 */
.L_x_113:
[----:B-1----:R-:W-:-:S07]  /*5650*/  VIADD R3, R13, 0xffffff80 ;  /* 0xffffff800d037836 */ /* 0x002fce0000000000 */
.L_x_112:
[----:B------:R-:W-:Y:S05]  /*5660*/  BSYNC.RECONVERGENT B1 ;  /* 0x0000000000017941 */ /* 0x000fea0003800200 */
.L_x_111:
[----:B------:R-:W-:-:S13]  /*5670*/  ISETP.NE.AND P0, PT, R11, RZ, PT ;  /* 0x000000ff0b00720c */ /* 0x000fda0003f05270 */
[----:B------:R-:W-:Y:S05]  /*5680*/  @!P0 BRA `(.L_x_110) ;  /* 0x0000000000888947 */ /* 0x000fea0003800000 */
[----:B------:R-:W-:Y:S01]  /*5690*/  ISETP.GE.U32.AND P0, PT, R11, 0x4, PT ;  /* 0x000000040b00780c */ /* 0x000fe20003f06070 */
[----:B------:R-:W-:Y:S01]  /*56a0*/  BSSY.RECONVERGENT B1, `(.L_x_115) ;  /* 0x0000011000017945 */ /* 0x000fe20003800200 */
[----:B------:R-:W-:-:S11]  /*56b0*/  LOP3.LUT P1, R2, R10, 0x3, RZ, 0xc0, !PT ;  /* 0x000000030a027812 */ /* 0x000fd6000782c0ff */
[----:B------:R-:W-:Y:S05]  /*56c0*/  @!P0 BRA `(.L_x_116) ;  /* 0x0000000000388947 */ /* 0x000fea0003800000 */
[----:B------:R-:W-:-:S04]  /*56d0*/  IMAD.WIDE.U32 R4, R3, 0x4, R6 ;  /* 0x0000000403047825 */ /* 0x000fc800078e0006 */
[C---:B------:R-:W-:Y:S01]  /*56e0*/  IMAD.WIDE.U32 R10, R3.reuse, 0x4, R8 ;  /* 0x00000004030a7825 */ /* 0x040fe200078e0008 */
[----:B------:R1:W-:Y:S03]  /*56f0*/  STG.E desc[UR16][R4.64], R3 ;  /* 0x0000000304007986 */ /* 0x0003e6000c101910 */
[C---:B------:R-:W-:Y:S01]  /*5700*/  VIADD R13, R3.reuse, 0x20 ;  /* 0x00000020030d7836 */ /* 0x040fe20000000000 */
[----:B0-----:R2:W-:Y:S01]  /*5710*/  STG.E desc[UR16][R10.64], R0 ;  /* 0x000000000a007986 */ /* 0x0015e2000c101910 */
[C---:B------:R-:W-:Y:S02]  /*5720*/  VIADD R15, R3.reuse, 0x40 ;  /* 0x00000040030f7836 */ /* 0x040fe40000000000 */
[C---:B------:R-:W-:Y:S01]  /*5730*/  VIADD R17, R3.reuse, 0x60 ;  /* 0x0000006003117836 */ /* 0x040fe20000000000 */
[----:B------:R2:W-:Y:S04]  /*5740*/  STG.E desc[UR16][R4.64+0x80], R13 ;  /* 0x0000800d04007986 */ /* 0x0005e8000c101910 */
[----:B------:R2:W-:Y:S01]  /*5750*/  STG.E desc[UR16][R10.64+0x80], R0 ;  /* 0x000080000a007986 */ /* 0x0005e2000c101910 */
[----:B-1----:R-:W-:-:S03]  /*5760*/  VIADD R3, R3, 0x80 ;  /* 0x0000008003037836 */ /* 0x002fc60000000000 */
[----:B------:R2:W-:Y:S04]  /*5770*/  STG.E desc[UR16][R4.64+0x100], R15 ;  /* 0x0001000f04007986 */ /* 0x0005e8000c101910 */
[----:B------:R2:W-:Y:S04]  /*5780*/  STG.E desc[UR16][R10.64+0x100], R0 ;  /* 0x000100000a007986 */ /* 0x0005e8000c101910 */
[----:B------:R2:W-:Y:S04]  /*5790*/  STG.E desc[UR16][R4.64+0x180], R17 ;  /* 0x0001801104007986 */ /* 0x0005e8000c101910 */
[----:B------:R2:W-:Y:S02]  /*57a0*/  STG.E desc[UR16][R10.64+0x180], R0 ;  /* 0x000180000a007986 */ /* 0x0005e4000c101910 */
.L_x_116:
[----:B------:R-:W-:Y:S05]  /*57b0*/  BSYNC.RECONVERGENT B1 ;  /* 0x0000000000017941 */ /* 0x000fea0003800200 */
.L_x_115:
[----:B------:R-:W-:Y:S05]  /*57c0*/  @!P1 BRA `(.L_x_110) ;  /* 0x0000000000389947 */ /* 0x000fea0003800000 */
[----:B------:R-:W-:Y:S02]  /*57d0*/  ISETP.NE.AND P1, PT, R2, 0x1, PT ;  /* 0x000000010200780c */ /* 0x000fe40003f25270 */
[----:B------:R-:W-:-:S11]  /*57e0*/  LOP3.LUT P0, RZ, R12, 0x20, RZ, 0xc0, !PT ;  /* 0x000000200cff7812 */ /* 0x000fd6000780c0ff */
[----:B--2---:R-:W-:-:S04]  /*57f0*/  @P1 IMAD.WIDE.U32 R4, R3, 0x4, R6 ;  /* 0x0000000403041825 */ /* 0x004fc800078e0006 */
[C---:B------:R-:W-:Y:S01]  /*5800*/  @P1 VIADD R13, R3.reuse, 0x20 ;  /* 0x00000020030d1836 */ /* 0x040fe20000000000 */
[----:B------:R1:W-:Y:S01]  /*5810*/  @P1 STG.E desc[UR16][R4.64], R3 ;  /* 0x0000000304001986 */ /* 0x0003e2000c101910 */
[----:B------:R-:W-:-:S05]  /*5820*/  @P1 IMAD.WIDE.U32 R10, R3, 0x4, R8 ;  /* 0x00000004030a1825 */ /* 0x000fca00078e0008 */
[----:B0-----:R3:W-:Y:S04]  /*5830*/  @P1 STG.E desc[UR16][R10.64], R0 ;  /* 0x000000000a001986 */ /* 0x0017e8000c101910 */
[----:B------:R3:W-:Y:S01]  /*5840*/  @P1 STG.E desc[UR16][R4.64+0x80], R13 ;  /* 0x0000800d04001986 */ /* 0x0007e2000c101910 */
[----:B-1----:R-:W-:-:S03]  /*5850*/  @P1 VIADD R3, R3, 0x40 ;  /* 0x0000004003031836 */ /* 0x002fc60000000000 */
[----:B------:R3:W-:Y:S01]  /*5860*/  @P1 STG.E desc[UR16][R10.64+0x80], R0 ;  /* 0x000080000a001986 */ /* 0x0007e2000c101910 */
[----:B------:R-:W-:-:S04]  /*5870*/  @!P0 IMAD.WIDE.U32 R6, R3, 0x4, R6 ;  /* 0x0000000403068825 */ /* 0x000fc800078e0006 */
[----:B------:R-:W-:Y:S01]  /*5880*/  @!P0 IMAD.WIDE.U32 R8, R3, 0x4, R8 ;  /* 0x0000000403088825 */ /* 0x000fe200078e0008 */
[----:B------:R3:W-:Y:S04]  /*5890*/  @!P0 STG.E desc[UR16][R6.64], R3 ;  /* 0x0000000306008986 */ /* 0x0007e8000c101910 */
[----:B------:R3:W-:Y:S02]  /*58a0*/  @!P0 STG.E desc[UR16][R8.64], R0 ;  /* 0x0000000008008986 */ /* 0x0007e4000c101910 */
.L_x_110:
[----:B------:R-:W-:Y:S05]  /*58b0*/  BSYNC.RECONVERGENT B0 ;  /* 0x0000000000007941 */ /* 0x000fea0003800200 */
.L_x_109:
[----:B------:R-:W-:Y:S01]  /*58c0*/  PREEXIT ;  /* 0x000000000000782d */ /* 0x000fe20000000000 */
[----:B------:R-:W-:Y:S05]  /*58d0*/  EXIT ;  /* 0x000000000000794d */ /* 0x000fea0003800000 */
.L_x_108:
[----:B------:R-:W-:Y:S01]  /*58e0*/  ISETP.GE.AND P0, PT, R3, R0, PT ;  /* 0x000000000300720c */ /* 0x000fe20003f06270 */
[----:B------:R-:W-:Y:S01]  /*58f0*/  UIADD3 UR6, UPT, UPT, UR10, -0x1, URZ ;  /* 0xffffffff0a067890 */ /* 0x000fe2000fffe0ff */
[--C-:B------:R-:W-:Y:S01]  /*5900*/  SHF.R.U32.HI R27, RZ, 0x1, R2.reuse ;  /* 0x00000001ff1b7819 */ /* 0x100fe20000011602 */
[----:B------:R-:W-:Y:S01]  /*5910*/  IMAD.MOV.U32 R8, RZ, RZ, 0xff80 ;  /* 0x0000ff80ff087424 */ /* 0x000fe200078e00ff */
[----:B------:R-:W-:Y:S01]  /*5920*/  LOP3.LUT R0, R2, 0x1, RZ, 0xc0, !PT ;  /* 0x0000000102007812 */ /* 0x000fe200078ec0ff */
[----:B------:R-:W-:Y:S01]  /*5930*/  USHF.R.S32.HI UR7, URZ, 0x1f, UR6 ;  /* 0x0000001fff077899 */ /* 0x000fe20008011406 */
[--C-:B------:R-:W-:Y:S01]  /*5940*/  SHF.R.U32.HI R26, RZ, 0x2, R2.reuse ;  /* 0x00000002ff1a7819 */ /* 0x100fe20000011602 */
[----:B------:R-:W-:Y:S01]  /*5950*/  BSSY B0, `(.L_x_117) ;  /* 0x00001be000007945 */ /* 0x000fe20003800000 */
[--C-:B------:R-:W-:Y:S01]  /*5960*/  SHF.R.U32.HI R28, RZ, 0x4, R2.reuse ;  /* 0x00000004ff1c7819 */ /* 0x100fe20000011602 */
[----:B------:R-:W-:Y:S01]  /*5970*/  ULEA.HI UR7, UR7, UR6, URZ, 0x5 ;  /* 0x0000000607077291 */ /* 0x000fe2000f8f28ff */
[----:B------:R-:W-:Y:S01]  /*5980*/  SHF.R.U32.HI R25, RZ, 0x3, R2 ;  /* 0x00000003ff197819 */ /* 0x000fe20000011602 */
[----:B------:R-:W-:Y:S01]  /*5990*/  IMAD.MOV.U32 R22, RZ, RZ, RZ ;  /* 0x000000ffff167224 */ /* 0x000fe200078e00ff */
[----:B------:R-:W-:Y:S01]  /*59a0*/  LOP3.LUT R27, R27, 0x1, RZ, 0xc0, !PT ;  /* 0x000000011b1b7812 */ /* 0x000fe200078ec0ff */
[----:B------:R-:W-:Y:S01]  /*59b0*/  ULOP3.LUT UR7, UR7, 0xffffffe0, URZ, 0xc0, !UPT ;  /* 0xffffffe007077892 */ /* 0x000fe2000f8ec0ff */
[----:B------:R-:W-:-:S02]  /*59c0*/  ISETP.NE.U32.AND P3, PT, R0, 0x1, PT ;  /* 0x000000010000780c */ /* 0x000fc40003f65070 */
[----:B------:R-:W-:Y:S02]  /*59d0*/  CS2R R20, SRZ ;  /* 0x0000000000147805 */ /* 0x000fe4000001ff00 */
[----:B------:R-:W-:Y:S01]  /*59e0*/  LOP3.LUT R26, R26, 0x1, RZ, 0xc0, !PT ;  /* 0x000000011a1a7812 */ /* 0x000fe200078ec0ff */
[----:B------:R-:W-:Y:S01]  /*59f0*/  IMAD.MOV.U32 R19, RZ, RZ, RZ ;  /* 0x000000ffff137224 */ /* 0x000fe200078e00ff */
[----:B------:R-:W-:Y:S01]  /*5a00*/  LOP3.LUT R2, R28, 0x1, RZ, 0xc0, !PT ;  /* 0x000000011c027812 */ /* 0x000fe200078ec0ff */
[----:B------:R-:W0:Y:S01]  /*5a10*/  LDCU.64 UR20, c[0x0][0x380] ;  /* 0x00007000ff1477ac */ /* 0x000e220008000a00 */
[----:B------:R-:W-:Y:S02]  /*5a20*/  LOP3.LUT R25, R25, 0x1, RZ, 0xc0, !PT ;  /* 0x0000000119197812 */ /* 0x000fe400078ec0ff */
[----:B------:R-:W-:Y:S01]  /*5a30*/  SEL R29, R29, RZ, !P0 ;  /* 0x000000ff1d1d7207 */ /* 0x000fe20004000000 */
[----:B------:R-:W1:Y:S01]  /*5a40*/  LDCU.64 UR22, c[0x0][0x3a8] ;  /* 0x00007500ff1677ac */ /* 0x000e620008000a00 */
[----:B------:R-:W-:-:S02]  /*5a50*/  ISETP.EQ.U32.XOR P5, PT, R27, 0x1, !P3 ;  /* 0x000000011b00780c */ /* 0x000fc40005fa2870 */
[----:B------:R-:W-:Y:S01]  /*5a60*/  ISETP.EQ.U32.XOR P4, PT, R26, 0x1, !P3 ;  /* 0x000000011a00780c */ /* 0x000fe20005f82870 */
[----:B------:R-:W-:Y:S01]  /*5a70*/  UIADD3 UR8, UPT, UPT, UR6, -UR7, URZ ;  /* 0x8000000706087290 */ /* 0x000fe2000fffe0ff */
[----:B------:R-:W-:Y:S02]  /*5a80*/  ISETP.EQ.U32.XOR P6, PT, R2, 0x1, !P3 ;  /* 0x000000010200780c */ /* 0x000fe40005fc2870 */
[----:B------:R-:W-:Y:S02]  /*5a90*/  ISETP.NE.U32.AND P1, PT, R27, 0x1, PT ;  /* 0x000000011b00780c */ /* 0x000fe40003f25070 */
[----:B------:R-:W-:Y:S02]  /*5aa0*/  ISETP.NE.U32.AND P2, PT, R26, 0x1, PT ;  /* 0x000000011a00780c */ /* 0x000fe40003f45070 */
[C---:B------:R-:W-:Y:S02]  /*5ab0*/  ISETP.NE.U32.AND P0, PT, R25.reuse, 0x1, PT ;  /* 0x000000011900780c */ /* 0x040fe40003f05070 */
[----:B------:R-:W-:-:S02]  /*5ac0*/  ISETP.EQ.U32.XOR P3, PT, R25, 0x1, !P3 ;  /* 0x000000011900780c */ /* 0x000fc40005f62870 */
[----:B------:R-:W-:Y:S02]  /*5ad0*/  SEL R24, RZ, 0x1, !P5 ;  /* 0x00000001ff187807 */ /* 0x000fe40006800000 */
[----:B------:R-:W-:Y:S02]  /*5ae0*/  SEL R23, RZ, 0x1, !P4 ;  /* 0x00000001ff177807 */ /* 0x000fe40006000000 */
[C---:B------:R-:W-:Y:S02]  /*5af0*/  ISETP.EQ.U32.XOR P5, PT, R2.reuse, 0x1, !P2 ;  /* 0x000000010200780c */ /* 0x040fe400057a2870 */
[C---:B------:R-:W-:Y:S02]  /*5b00*/  ISETP.EQ.U32.XOR P4, PT, R2.reuse, 0x1, !P1 ;  /* 0x000000010200780c */ /* 0x040fe40004f82870 */
[----:B------:R-:W-:Y:S01]  /*5b10*/  ISETP.EQ.U32.XOR P0, PT, R2, 0x1, !P0 ;  /* 0x000000010200780c */ /* 0x000fe20004702870 */
[----:B------:R-:W-:Y:S01]  /*5b20*/  IMAD.MOV.U32 R2, RZ, RZ, 0xff80 ;  /* 0x0000ff80ff027424 */ /* 0x000fe200078e00ff */
[----:B------:R-:W-:-:S02]  /*5b30*/  SEL R18, RZ, 0x1, !P3 ;  /* 0x00000001ff127807 */ /* 0x000fc40005800000 */
[----:B------:R-:W-:Y:S02]  /*5b40*/  ISETP.EQ.U32.XOR P3, PT, R26, 0x1, !P1 ;  /* 0x000000011a00780c */ /* 0x000fe40004f62870 */
[----:B------:R-:W-:Y:S02]  /*5b50*/  PRMT R8, R8, 0x5410, R8 ;  /* 0x0000541008087816 */ /* 0x000fe40000000008 */
[C---:B------:R-:W-:Y:S02]  /*5b60*/  ISETP.EQ.U32.XOR P2, PT, R25.reuse, 0x1, !P2 ;  /* 0x000000011900780c */ /* 0x040fe40005742870 */
[----:B------:R-:W-:Y:S02]  /*5b70*/  ISETP.EQ.U32.XOR P1, PT, R25, 0x1, !P1 ;  /* 0x000000011900780c */ /* 0x000fe40004f22870 */
[----:B------:R-:W-:Y:S02]  /*5b80*/  PRMT R8, R2, 0x7610, R8 ;  /* 0x0000761002087816 */ /* 0x000fe40000000008 */
[----:B------:R-:W-:-:S02]  /*5b90*/  SEL R17, RZ, 0x1, !P6 ;  /* 0x00000001ff117807 */ /* 0x000fc40007000000 */
[----:B------:R-:W-:Y:S02]  /*5ba0*/  SEL R16, RZ, 0x1, !P3 ;  /* 0x00000001ff107807 */ /* 0x000fe40005800000 */
[----:B------:R-:W-:Y:S02]  /*5bb0*/  SEL R15, RZ, 0x1, !P2 ;  /* 0x00000001ff0f7807 */ /* 0x000fe40005000000 */
[----:B------:R-:W-:Y:S02]  /*5bc0*/  SEL R14, RZ, 0x1, !P1 ;  /* 0x00000001ff0e7807 */ /* 0x000fe40004800000 */
[----:B------:R-:W-:Y:S02]  /*5bd0*/  SEL R13, RZ, 0x1, !P5 ;  /* 0x00000001ff0d7807 */ /* 0x000fe40006800000 */
[----:B------:R-:W-:Y:S02]  /*5be0*/  SEL R12, RZ, 0x1, !P4 ;  /* 0x00000001ff0c7807 */ /* 0x000fe40006000000 */
[----:B01----:R-:W-:-:S07]  /*5bf0*/  SEL R11, RZ, 0x1, !P0 ;  /* 0x00000001ff0b7807 */ /* 0x003fce0004000000 */
.L_x_164:
[----:B------:R-:W-:Y:S02]  /*5c00*/  UIADD3 UR6, UPT, UPT, UR5, -0x1, URZ ;  /* 0xffffffff05067890 */ /* 0x000fe4000fffe0ff */
[----:B------:R-:W-:Y:S02]  /*5c10*/  ISETP.NE.AND P0, PT, RZ, UR5, PT ;  /* 0x00000005ff007c0c */ /* 0x000fe4000bf05270 */
[----:B------:R-:W-:-:S06]  /*5c20*/  USHF.R.S32.HI UR7, URZ, 0x1f, UR6 ;  /* 0x0000001fff077899 */ /* 0x000fcc0008011406 */
[----:B-1----:R-:W-:-:S05]  /*5c30*/  IMAD.U32 R2, RZ, RZ, UR7 ;  /* 0x00000007ff027e24 */ /* 0x002fca000f8e00ff */
[----:B------:R-:W-:Y:S01]  /*5c40*/  LEA.HI R2, R2, UR6, RZ, 0x5 ;  /* 0x0000000602027c11 */ /* 0x000fe2000f8f28ff */
[----:B------:R-:W-:-:S03]  /*5c50*/  UMOV UR6, 0xffffffff ;  /* 0xffffffff00067882 */ /* 0x000fc60000000000 */
[----:B------:R-:W-:-:S05]  /*5c60*/  LOP3.LUT R2, R2, 0xffffffe0, RZ, 0xc0, !PT ;  /* 0xffffffe002027812 */ /* 0x000fca00078ec0ff */
[----:B------:R-:W-:-:S05]  /*5c70*/  VIADD R2, R2, 0x20 ;  /* 0x0000002002027836 */ /* 0x000fca0000000000 */
[----:B------:R-:W-:-:S04]  /*5c80*/  SEL R10, R2, RZ, P0 ;  /* 0x000000ff020a7207 */ /* 0x000fc80000000000 */
[----:B------:R-:W-:Y:S01]  /*5c90*/  ISETP.GE.AND P0, PT, R3, R10, PT ;  /* 0x0000000a0300720c */ /* 0x000fe20003f06270 */
[----:B0-----:R-:W-:-:S12]  /*5ca0*/  BRA.DIV UR6, `(.L_x_118) ;  /* 0x0000003606247947 */ /* 0x001fd8000b800000 */
[----:B------:R0:W1:Y:S02]  /*5cb0*/  SHFL.IDX PT, R2, R29, R22, 0x1f ;  /* 0x00001f161d027589 */ /* 0x00006400000e0000 */
.L_x_233:
[----:B------:R-:W2:Y:S01]  /*5cc0*/  LDCU UR6, c[0x0][0x3b8] ;  /* 0x00007700ff0677ac */ /* 0x000ea20008000800 */
[----:B0-----:R-:W-:-:S05]  /*5cd0*/  VIADD R22, R22, 0x1 ;  /* 0x0000000116167836 */ /* 0x001fca0000000000 */
[----:B--2---:R-:W-:Y:S01]  /*5ce0*/  ISETP.NE.AND P1, PT, R22, UR6, PT ;  /* 0x0000000616007c0c */ /* 0x004fe2000bf25270 */
[----:B------:R-:W-:-:S12]  /*5cf0*/  @P0 BRA `(.L_x_119) ;  /* 0x0000001800080947 */ /* 0x000fd80003800000 */
[--C-:B-1----:R-:W-:Y:S02]  /*5d00*/  IMAD R9, R2, UR5, R3.reuse ;  /* 0x0000000502097c24 */ /* 0x102fe4000f8e0203 */
[----:B------:R-:W-:-:S07]  /*5d10*/  IMAD.MOV.U32 R2, RZ, RZ, R3 ;  /* 0x000000ffff027224 */ /* 0x000fce00078e0003 */
.L_x_163:
[----:B------:R-:W-:Y:S01]  /*5d20*/  ISETP.GE.AND P0, PT, R2, UR5, PT ;  /* 0x0000000502007c0c */ /* 0x000fe2000bf06270 */
[----:B01----:R-:W-:Y:S02]  /*5d30*/  IMAD.MOV.U32 R31, RZ, RZ, 0xff80 ;  /* 0x0000ff80ff1f7424 */ /* 0x003fe400078e00ff */
[----:B------:R-:W-:-:S10]  /*5d40*/  IMAD.MOV.U32 R30, RZ, RZ, RZ ;  /* 0x000000ffff1e7224 */ /* 0x000fd400078e00ff */
[----:B------:R-:W-:Y:S05]  /*5d50*/  @P0 BRA `(.L_x_120) ;  /* 0x0000000000440947 */ /* 0x000fea0003800000 */
[----:B------:R-:W0:Y:S02]  /*5d60*/  S2UR UR9, SR_CTAID.X ;  /* 0x00000000000979c3 */ /* 0x000e240000002500 */
[----:B0-----:R-:W-:-:S04]  /*5d70*/  UIMAD.WIDE.U32 UR6, UR9, UR22, URZ ;  /* 0x00000016090672a5 */ /* 0x001fc8000f8e00ff */
[----:B------:R-:W-:Y:S02]  /*5d80*/  UIMAD UR9, UR9, UR23, UR7 ;  /* 0x00000017090972a4 */ /* 0x000fe4000f8e0207 */
[----:B------:R-:W-:-:S04]  /*5d90*/  ULEA UR7, UP0, UR6, UR20, 0x1 ;  /* 0x0000001406077291 */ /* 0x000fc8000f8008ff */
[----:B------:R-:W-:Y:S02]  /*5da0*/  ULEA.HI.X UR9, UR6, UR21, UR9, 0x1, UP0 ;  /* 0x0000001506097291 */ /* 0x000fe400080f0c09 */
[----:B------:R-:W-:-:S04]  /*5db0*/  IMAD.U32 R38, RZ, RZ, UR7 ;  /* 0x00000007ff267e24 */ /* 0x000fc8000f8e00ff */
[----:B------:R-:W-:Y:S02]  /*5dc0*/  IMAD.U32 R39, RZ, RZ, UR9 ;  /* 0x00000009ff277e24 */ /* 0x000fe4000f8e00ff */
[----:B------:R-:W-:-:S05]  /*5dd0*/  IMAD.WIDE R6, R9, 0x2, R38 ;  /* 0x0000000209067825 */ /* 0x000fca00078e0226 */
[----:B------:R-:W2:Y:S02]  /*5de0*/  LDG.E.U16 R32, desc[UR16][R6.64] ;  /* 0x0000001006207981 */ /* 0x000ea4000c1e1500 */
[----:B--2---:R-:W-:-:S04]  /*5df0*/  LOP3.LUT R30, R32, 0x7f80, RZ, 0xc0, !PT ;  /* 0x00007f80201e7812 */ /* 0x004fc800078ec0ff */
[----:B------:R-:W-:Y:S01]  /*5e00*/  ISETP.NE.AND P0, PT, R30, 0x7f80, PT ;  /* 0x00007f801e00780c */ /* 0x000fe20003f05270 */
[----:B------:R-:W-:-:S12]  /*5e10*/  IMAD.MOV.U32 R30, RZ, RZ, R9 ;  /* 0x000000ffff1e7224 */ /* 0x000fd800078e0009 */
[----:B------:R-:W-:Y:S05]  /*5e20*/  @!P0 BRA `(.L_x_120) ;  /* 0x0000000000108947 */ /* 0x000fea0003800000 */
[----:B------:R-:W0:Y:S02]  /*5e30*/  LDC.64 R6, c[0x0][0x398] ;  /* 0x0000e600ff067b82 */ /* 0x000e240000000a00 */
[----:B0-----:R-:W-:-:S05]  /*5e40*/  IMAD.WIDE R6, R9, 0x2, R6 ;  /* 0x0000000209067825 */ /* 0x001fca00078e0206 */
[----:B------:R-:W2:Y:S02]  /*5e50*/  LDG.E.U16 R31, desc[UR16][R6.64] ;  /* 0x00000010061f7981 */ /* 0x000ea4000c1e1500 */
[----:B--2---:R-:W-:-:S07]  /*5e60*/  HADD2.BF16_V2 R31, R32.H0_H0, R31.H0_H0 ;  /* 0x2000001f201f7230 */ /* 0x004fce0000200800 */
.L_x_120:
[C-C-:B------:R-:W-:Y:S01]  /*5e70*/  HSETP2.BF16_V2.NEU.AND P2, PT, R31.reuse.H0_H0, R8.reuse.H1_H1, PT ;  /* 0x300000081f007234 */ /* 0x140fe20003f4d802 */
[----:B------:R-:W-:Y:S05]  /*5e80*/  WARPSYNC.ALL ;  /* 0x0000000000007948 */ /* 0x000fea0003800000 */
[----:B------:R-:W-:Y:S01]  /*5e90*/  ISETP.GE.AND P3, PT, R30, R19, PT ;  /* 0x000000131e00720c */ /* 0x000fe20003f66270 */
[----:B------:R-:W-:Y:S01]  /*5ea0*/  VIADD R2, R2, 0x20 ;  /* 0x0000002002027836 */ /* 0x000fe20000000000 */
[----:B------:R-:W-:Y:S02]  /*5eb0*/  HSETP2.BF16_V2.GT.AND P0, PT, R31.H0_H0, R8.H1_H1, PT ;  /* 0x300000081f007234 */ /* 0x000fe40003f04802 */
[----:B------:R-:W-:-:S03]  /*5ec0*/  SEL R6, RZ, 0xffffffff, P3 ;  /* 0xffffffffff067807 */ /* 0x000fc60001800000 */
[----:B------:R-:W-:Y:S02]  /*5ed0*/  @P2 SEL R6, RZ, 0xffffffff, !P0 ;  /* 0xffffffffff062807 */ /* 0x000fe40004000000 */
[----:B------:R-:W-:Y:S02]  /*5ee0*/  ISETP.GE.AND P2, PT, R2, R10, PT ;  /* 0x0000000a0200720c */ /* 0x000fe40003f46270 */
[----:B------:R-:W-:-:S04]  /*5ef0*/  LOP3.LUT R6, R6, 0x1, RZ, 0xc0, !PT ;  /* 0x0000000106067812 */ /* 0x000fc800078ec0ff */
[----:B------:R-:W-:-:S13]  /*5f00*/  ISETP.NE.U32.AND P0, PT, R6, 0x1, PT ;  /* 0x000000010600780c */ /* 0x000fda0003f05070 */
[----:B------:R-:W-:-:S04]  /*5f10*/  VOTE.ANY R32, PT, !P0 ;  /* 0x0000000000207806 */ /* 0x000fc800040e0100 */
[----:B------:R-:W-:-:S13]  /*5f20*/  ISETP.NE.AND P3, PT, R32, RZ, PT ;  /* 0x000000ff2000720c */ /* 0x000fda0003f65270 */
[----:B------:R-:W-:Y:S05]  /*5f30*/  @!P3 BRA `(.L_x_121) ;  /* 0x000000140070b947 */ /* 0x000fea0003800000 */
[----:B------:R-:W-:Y:S01]  /*5f40*/  IMAD.MOV.U32 R6, RZ, RZ, -0x1 ;  /* 0xffffffffff067424 */ /* 0x000fe200078e00ff */
[----:B------:R-:W0:Y:S01]  /*5f50*/  S2UR UR7, SR_CgaCtaId ;  /* 0x00000000000779c3 */ /* 0x000e220000008800 */
[----:B------:R-:W-:Y:S01]  /*5f60*/  POPC R35, R32 ;  /* 0x0000002000237309 */ /* 0x000fe20000000000 */
[----:B------:R-:W-:Y:S02]  /*5f70*/  UMOV UR6, 0x400 ;  /* 0x0000040000067882 */ /* 0x000fe40000000000 */
[----:B------:R-:W-:-:S04]  /*5f80*/  SHF.L.U32 R33, R6, R3, RZ ;  /* 0x0000000306217219 */ /* 0x000fc800000006ff */
[----:B------:R-:W-:-:S06]  /*5f90*/  LOP3.LUT R33, R32, R33, RZ, 0x30, !PT ;  /* 0x0000002120217212 */ /* 0x000fcc00078e30ff */
[----:B------:R-:W1:Y:S01]  /*5fa0*/  POPC R33, R33 ;  /* 0x0000002100217309 */ /* 0x000e620000000000 */
[----:B0-----:R-:W-:Y:S01]  /*5fb0*/  ULEA UR6, UR7, UR6, 0x18 ;  /* 0x0000000607067291 */ /* 0x001fe2000f8ec0ff */
[C---:B-1----:R-:W-:Y:S02]  /*5fc0*/  IMAD.IADD R7, R20.reuse, 0x1, R33 ;  /* 0x0000000114077824 */ /* 0x042fe400078e0221 */
[----:B------:R-:W-:-:S03]  /*5fd0*/  IMAD.IADD R20, R20, 0x1, R35 ;  /* 0x0000000114147824 */ /* 0x000fc600078e0223 */
[C---:B------:R-:W-:Y:S02]  /*5fe0*/  ISETP.GT.OR P3, PT, R7.reuse, 0x1f, P0 ;  /* 0x0000001f0700780c */ /* 0x040fe40000764670 */
[C---:B------:R-:W-:Y:S02]  /*5ff0*/  LEA R6, R7.reuse, UR6, 0x1 ;  /* 0x0000000607067c11 */ /* 0x040fe4000f8e08ff */
[----:B------:R-:W-:Y:S02]  /*6000*/  LEA R7, R7, UR4, 0x2 ;  /* 0x0000000407077c11 */ /* 0x000fe4000f8e10ff */
[----:B------:R-:W-:-:S07]  /*6010*/  ISETP.GE.AND P4, PT, R20, 0x20, PT ;  /* 0x000000201400780c */ /* 0x000fce0003f86270 */
[----:B------:R0:W-:Y:S01]  /*6020*/  @!P3 STS.U16 [R6], R31 ;  /* 0x0000001f0600b388 */ /* 0x0001e20000000400 */
[----:B------:R-:W-:-:S03]  /*6030*/  @!P3 PLOP3.LUT P0, PT, PT, PT, PT, 0x80, 0x8 ;  /* 0x000000000008b81c */ /* 0x000fc60003f0f070 */
[----:B------:R0:W-:Y:S02]  /*6040*/  @!P3 STS [R7], R30 ;  /* 0x0000001e0700b388 */ /* 0x0001e40000000800 */
[----:B------:R-:W-:Y:S08]  /*6050*/  @!P4 BRA `(.L_x_122) ;  /* 0x00000014001cc947 */ /* 0x000ff00003800000 */
[----:B------:R-:W-:Y:S01]  /*6060*/  LEA R19, R3, UR6, 0x1 ;  /* 0x0000000603137c11 */ /* 0x000fe2000f8e08ff */
[----:B------:R-:W-:-:S05]  /*6070*/  NOP ;  /* 0x0000000000007918 */ /* 0x000fca0000000000 */
[----:B------:R-:W1:Y:S01]  /*6080*/  LDS.U16 R19, [R19] ;  /* 0x0000000013137984 */ /* 0x000e620000000400 */
[----:B------:R-:W-:Y:S01]  /*6090*/  BSSY.RECONVERGENT B1, `(.L_x_123) ;  /* 0x000000c000017945 */ /* 0x000fe20003800200 */
[----:B------:R-:W-:Y:S02]  /*60a0*/  IMAD.MOV.U32 R35, RZ, RZ, 0x1 ;  /* 0x00000001ff237424 */ /* 0x000fe400078e00ff */
[----:B------:R-:W2:Y:S01]  /*60b0*/  LDS R33, [R5] ;  /* 0x0000000005217984 */ /* 0x000ea20000000800 */
[----:B-1----:R-:W-:-:S03]  /*60c0*/  PRMT R34, R19, 0x5410, R19 ;  /* 0x0000541013227816 */ /* 0x002fc60000000013 */
[----:B--2---:R-:W-:Y:S04]  /*60d0*/  SHFL.BFLY PT, R36, R33, 0x1, 0x1f ;  /* 0x0c201f0021247f89 */ /* 0x004fe800000e0000 */
[----:B------:R-:W1:Y:S02]  /*60e0*/  SHFL.BFLY PT, R32, R34, 0x1, 0x1f ;  /* 0x0c201f0022207f89 */ /* 0x000e6400000e0000 */
[----:B-1----:R-:W-:-:S13]  /*60f0*/  HSETP2.BF16_V2.GT.AND P3, PT, R19.H0_H0, R32.H0_H0, PT ;  /* 0x2000002013007234 */ /* 0x002fda0003f64802 */
[----:B------:R-:W-:Y:S05]  /*6100*/  @P3 BRA `(.L_x_124) ;  /* 0x0000000000103947 */ /* 0x000fea0003800000 */
[----:B------:R-:W-:Y:S01]  /*6110*/  HSETP2.BF16_V2.NEU.AND P3, PT, R19.H0_H0, R32.H0_H0, PT ;  /* 0x2000002013007234 */ /* 0x000fe20003f6d802 */
[----:B------:R-:W-:-:S12]  /*6120*/  IMAD.MOV.U32 R35, RZ, RZ, RZ ;  /* 0x000000ffff237224 */ /* 0x000fd800078e00ff */
[----:B------:R-:W-:-:S04]  /*6130*/  @!P3 ISETP.GE.AND P4, PT, R33, R36, PT ;  /* 0x000000242100b20c */ /* 0x000fc80003f86270 */
[----:B------:R-:W-:-:S09]  /*6140*/  @!P3 SEL R35, RZ, 0x1, P4 ;  /* 0x00000001ff23b807 */ /* 0x000fd20002000000 */
.L_x_124:
[----:B------:R-:W-:Y:S05]  /*6150*/  BSYNC.RECONVERGENT B1 ;  /* 0x0000000000017941 */ /* 0x000fea0003800200 */
.L_x_123:
[----:B------:R-:W-:Y:S01]  /*6160*/  ISETP.NE.AND P3, PT, R35, R24, PT ;  /* 0x000000182300720c */ /* 0x000fe20003f65270 */
[----:B------:R-:W-:Y:S01]  /*6170*/  BSSY.RECONVERGENT B1, `(.L_x_125) ;  /* 0x000000d000017945 */ /* 0x000fe20003800200 */
[----:B------:R-:W-:Y:S02]  /*6180*/  IMAD.MOV.U32 R35, RZ, RZ, 0x1 ;  /* 0x00000001ff237424 */ /* 0x000fe400078e00ff */
[----:B------:R-:W-:Y:S02]  /*6190*/  SEL R19, R19, R32, !P3 ;  /* 0x0000002013137207 */ /* 0x000fe40005800000 */
[----:B------:R-:W-:Y:S02]  /*61a0*/  SEL R33, R33, R36, !P3 ;  /* 0x0000002421217207 */ /* 0x000fe40005800000 */
[----:B------:R-:W-:-:S03]  /*61b0*/  PRMT R34, R19, 0x5410, R19 ;  /* 0x0000541013227816 */ /* 0x000fc60000000013 */
[----:B------:R-:W-:Y:S04]  /*61c0*/  SHFL.BFLY PT, R36, R33, 0x2, 0x1f ;  /* 0x0c401f0021247f89 */ /* 0x000fe800000e0000 */
[----:B------:R-:W1:Y:S02]  /*61d0*/  SHFL.BFLY PT, R32, R34, 0x2, 0x1f ;  /* 0x0c401f0022207f89 */ /* 0x000e6400000e0000 */
[----:B-1----:R-:W-:-:S13]  /*61e0*/  HSETP2.BF16_V2.GT.AND P3, PT, R19.H0_H0, R32.H0_H0, PT ;  /* 0x2000002013007234 */ /* 0x002fda0003f64802 */
[----:B------:R-:W-:Y:S05]  /*61f0*/  @P3 BRA `(.L_x_126) ;  /* 0x0000000000103947 */ /* 0x000fea0003800000 */
[----:B------:R-:W-:Y:S01]  /*6200*/  HSETP2.BF16_V2.NEU.AND P3, PT, R19.H0_H0, R32.H0_H0, PT ;  /* 0x2000002013007234 */ /* 0x000fe20003f6d802 */
[----:B------:R-:W-:-:S12]  /*6210*/  IMAD.MOV.U32 R35, RZ, RZ, RZ ;  /* 0x000000ffff237224 */ /* 0x000fd800078e00ff */
[----:B------:R-:W-:-:S04]  /*6220*/  @!P3 ISETP.GE.AND P4, PT, R33, R36, PT ;  /* 0x000000242100b20c */ /* 0x000fc80003f86270 */
[----:B------:R-:W-:-:S09]  /*6230*/  @!P3 SEL R35, RZ, 0x1, P4 ;  /* 0x00000001ff23b807 */ /* 0x000fd20002000000 */
.L_x_126:
[----:B------:R-:W-:Y:S05]  /*6240*/  BSYNC.RECONVERGENT B1 ;  /* 0x0000000000017941 */ /* 0x000fea0003800200 */
.L_x_125:
[----:B------:R-:W-:Y:S01]  /*6250*/  ISETP.NE.AND P3, PT, R35, R16, PT ;  /* 0x000000102300720c */ /* 0x000fe20003f65270 */
[----:B------:R-:W-:Y:S03]  /*6260*/  BSSY.RECONVERGENT B1, `(.L_x_127) ;  /* 0x000000d000017945 */ /* 0x000fe60003800200 */
[----:B------:R-:W-:Y:S02]  /*6270*/  SEL R19, R19, R32, !P3 ;  /* 0x0000002013137207 */ /* 0x000fe40005800000 */
[----:B------:R-:W-:Y:S01]  /*6280*/  SEL R33, R33, R36, !P3 ;  /* 0x0000002421217207 */ /* 0x000fe20005800000 */
[----:B------:R-:W-:Y:S01]  /*6290*/  IMAD.MOV.U32 R36, RZ, RZ, 0x1 ;  /* 0x00000001ff247424 */ /* 0x000fe200078e00ff */
        /* <DEDUP_REMOVED lines=9> */
.L_x_128:
[----:B------:R-:W-:Y:S05]  /*6330*/  BSYNC.RECONVERGENT B1 ;  /* 0x0000000000017941 */ /* 0x000fea0003800200 */
.L_x_127:
        /* <DEDUP_REMOVED lines=14> */
.L_x_130:
[----:B------:R-:W-:Y:S05]  /*6420*/  BSYNC.RECONVERGENT B1 ;  /* 0x0000000000017941 */ /* 0x000fea0003800200 */
.L_x_129:
        /* <DEDUP_REMOVED lines=14> */
.L_x_132:
[----:B------:R-:W-:Y:S05]  /*6510*/  BSYNC.RECONVERGENT B1 ;  /* 0x0000000000017941 */ /* 0x000fea0003800200 */
.L_x_131:
        /* <DEDUP_REMOVED lines=14> */
.L_x_134:
[----:B------:R-:W-:Y:S05]  /*6600*/  BSYNC.RECONVERGENT B1 ;  /* 0x0000000000017941 */ /* 0x000fea0003800200 */
.L_x_133:
        /* <DEDUP_REMOVED lines=14> */
.L_x_136:
[----:B------:R-:W-:Y:S05]  /*66f0*/  BSYNC.RECONVERGENT B1 ;  /* 0x0000000000017941 */ /* 0x000fea0003800200 */
.L_x_135:
        /* <DEDUP_REMOVED lines=14> */
.L_x_138:
[----:B------:R-:W-:Y:S05]  /*67e0*/  BSYNC.RECONVERGENT B1 ;  /* 0x0000000000017941 */ /* 0x000fea0003800200 */
.L_x_137:
        /* <DEDUP_REMOVED lines=14> */
.L_x_140:
[----:B------:R-:W-:Y:S05]  /*68d0*/  BSYNC.RECONVERGENT B1 ;  /* 0x0000000000017941 */ /* 0x000fea0003800200 */
.L_x_139:
        /* <DEDUP_REMOVED lines=8> */
[----:B-1----:R-:W-:-:S05]  /*6960*/  PRMT R35, R19, 0x7610, R35 ;  /* 0x0000761013237816 */ /* 0x002fca0000000023 */
[----:B------:R-:W-:-:S13]  /*6970*/  HSETP2.BF16_V2.GT.AND P3, PT, R32.H0_H0, R35.H0_H0, PT ;  /* 0x2000002320007234 */ /* 0x000fda0003f64802 */
[----:B------:R-:W-:Y:S05]  /*6980*/  @P3 BRA `(.L_x_142) ;  /* 0x0000000000103947 */ /* 0x000fea0003800000 */
[----:B------:R-:W-:Y:S01]  /*6990*/  HSETP2.BF16_V2.NEU.AND P3, PT, R32.H0_H0, R35.H0_H0, PT ;  /* 0x2000002320007234 */ /* 0x000fe20003f6d802 */
[----:B------:R-:W-:-:S12]  /*69a0*/  IMAD.MOV.U32 R34, RZ, RZ, RZ ;  /* 0x000000ffff227224 */ /* 0x000fd800078e00ff */
[----:B------:R-:W-:-:S04]  /*69b0*/  @!P3 ISETP.GE.AND P4, PT, R33, R36, PT ;  /* 0x000000242100b20c */ /* 0x000fc80003f86270 */
[----:B------:R-:W-:-:S09]  /*69c0*/  @!P3 SEL R34, RZ, 0x1, P4 ;  /* 0x00000001ff22b807 */ /* 0x000fd20002000000 */
.L_x_142:
[----:B------:R-:W-:Y:S05]  /*69d0*/  BSYNC.RECONVERGENT B1 ;  /* 0x0000000000017941 */ /* 0x000fea0003800200 */
.L_x_141:
        /* <DEDUP_REMOVED lines=14> */
.L_x_144:
[----:B------:R-:W-:Y:S05]  /*6ac0*/  BSYNC.RECONVERGENT B1 ;  /* 0x0000000000017941 */ /* 0x000fea0003800200 */
.L_x_143:
[----:B------:R-:W-:Y:S01]  /*6ad0*/  LOP3.LUT R37, R28, R37, RZ, 0x3c, !PT ;  /* 0x000000251c257212 */ /* 0x000fe200078e3cff */
[----:B------:R-:W-:Y:S01]  /*6ae0*/  BSSY.RECONVERGENT B1, `(.L_x_145) ;  /* 0x000000e000017945 */ /* 0x000fe20003800200 */
[----:B------:R-:W-:Y:S02]  /*6af0*/  IMAD.MOV.U32 R40, RZ, RZ, 0x1 ;  /* 0x00000001ff287424 */ /* 0x000fe400078e00ff */
[----:B------:R-:W-:-:S04]  /*6b00*/  ISETP.NE.AND P3, PT, R37, 0x1, PT ;  /* 0x000000012500780c */ /* 0x000fc80003f65270 */
        /* <DEDUP_REMOVED lines=11> */
.L_x_146:
[----:B------:R-:W-:Y:S05]  /*6bc0*/  BSYNC.RECONVERGENT B1 ;  /* 0x0000000000017941 */ /* 0x000fea0003800200 */
.L_x_145:
        /* <DEDUP_REMOVED lines=14> */
.L_x_148:
[----:B------:R-:W-:Y:S05]  /*6cb0*/  BSYNC.RECONVERGENT B1 ;  /* 0x0000000000017941 */ /* 0x000fea0003800200 */
.L_x_147:
        /* <DEDUP_REMOVED lines=14> */
.L_x_150:
[----:B------:R-:W-:Y:S05]  /*6da0*/  BSYNC.RECONVERGENT B1 ;  /* 0x0000000000017941 */ /* 0x000fea0003800200 */
.L_x_149:
        /* <DEDUP_REMOVED lines=14> */
.L_x_152:
[----:B------:R-:W-:Y:S05]  /*6e90*/  BSYNC.RECONVERGENT B1 ;  /* 0x0000000000017941 */ /* 0x000fea0003800200 */
.L_x_151:
        /* <DEDUP_REMOVED lines=24> */
.L_x_154:
[----:B------:R-:W-:Y:S05]  /*7020*/  BSYNC.RECONVERGENT B1 ;  /* 0x0000000000017941 */ /* 0x000fea0003800200 */
.L_x_153:
        /* <DEDUP_REMOVED lines=15> */
.L_x_156:
[----:B------:R-:W-:Y:S05]  /*7120*/  BSYNC.RECONVERGENT B1 ;  /* 0x0000000000017941 */ /* 0x000fea0003800200 */
.L_x_155:
[----:B------:R-:W-:Y:S01]  /*7130*/  ISETP.NE.AND P4, PT, R32, R25, PT ;  /* 0x000000192000720c */ /* 0x000fe20003f85270 */
[----:B------:R-:W-:Y:S03]  /*7140*/  BSSY.RECONVERGENT B1, `(.L_x_157) ;  /* 0x000000e000017945 */ /* 0x000fe60003800200 */
[----:B------:R-:W-:Y:S01]  /*7150*/  SEL R8, R33, R8, !P4 ;  /* 0x0000000821087207 */ /* 0x000fe20006000000 */
[----:B------:R-:W-:Y:S01]  /*7160*/  IMAD.MOV.U32 R33, RZ, RZ, 0x1 ;  /* 0x00000001ff217424 */ /* 0x000fe200078e00ff */
        /* <DEDUP_REMOVED lines=11> */
.L_x_158:
[----:B------:R-:W-:Y:S05]  /*7220*/  BSYNC.RECONVERGENT B1 ;  /* 0x0000000000017941 */ /* 0x000fea0003800200 */
.L_x_157:
        /* <DEDUP_REMOVED lines=15> */
.L_x_160:
[----:B------:R-:W-:Y:S05]  /*7320*/  BSYNC.RECONVERGENT B1 ;  /* 0x0000000000017941 */ /* 0x000fea0003800200 */
.L_x_159:
        /* <DEDUP_REMOVED lines=15> */
.L_x_162:
[----:B------:R-:W-:Y:S05]  /*7420*/  BSYNC.RECONVERGENT B1 ;  /* 0x0000000000017941 */ /* 0x000fea0003800200 */
.L_x_161:
[----:B------:R-:W-:Y:S01]  /*7430*/  ISETP.NE.AND P3, PT, R19, R0, PT ;  /* 0x000000001300720c */ /* 0x000fe20003f65270 */
[----:B------:R-:W-:Y:S02]  /*7440*/  IMAD.U32 R34, RZ, RZ, UR8 ;  /* 0x00000008ff227e24 */ /* 0x000fe4000f8e00ff */
[----:B------:R-:W-:Y:S01]  /*7450*/  VIADD R20, R20, 0xffffffe0 ;  /* 0xffffffe014147836 */ /* 0x000fe20000000000 */
[----:B------:R-:W-:Y:S02]  /*7460*/  SEL R8, R35, R8, !P3 ;  /* 0x0000000823087207 */ /* 0x000fe40005800000 */
[----:B------:R-:W-:Y:S01]  /*7470*/  SEL R21, R32, R33, !P3 ;  /* 0x0000002120157207 */ /* 0x000fe20005800000 */
[----:B------:R-:W-:Y:S01]  /*7480*/  IMAD.U32 R33, RZ, RZ, UR8 ;  /* 0x00000008ff217e24 */ /* 0x000fe2000f8e00ff */
[----:B------:R-:W-:-:S03]  /*7490*/  PRMT R32, R8, 0x5410, R8 ;  /* 0x0000541008207816 */ /* 0x000fc60000000008 */
[----:B------:R-:W-:Y:S04]  /*74a0*/  SHFL.IDX PT, R19, R21, R34, 0x1f ;  /* 0x00001f2215137589 */ /* 0x000fe800000e0000 */
[----:B------:R-:W1:Y:S02]  /*74b0*/  SHFL.IDX PT, R32, R32, R33, 0x1f ;  /* 0x00001f2120207589 */ /* 0x000e6400000e0000 */
[----:B-1----:R-:W-:-:S07]  /*74c0*/  PRMT R8, R8, 0x5410, R32 ;  /* 0x0000541008087816 */ /* 0x002fce0000000020 */
.L_x_122:
[----:B------:R1:W-:Y:S04]  /*74d0*/  @!P0 STS.U16 [R6+-0x40], R31 ;  /* 0xffffc01f06008388 */ /* 0x0003e80000000400 */
[----:B------:R1:W-:Y:S01]  /*74e0*/  @!P0 STS [R7+-0x80], R30 ;  /* 0xffff801e07008388 */ /* 0x0003e20000000800 */
[----:B------:R-:W-:Y:S01]  /*74f0*/  NOP ;  /* 0x0000000000007918 */ /* 0x000fe20000000000 */
.L_x_121:
[----:B------:R-:W-:Y:S01]  /*7500*/  VIADD R9, R9, 0x20 ;  /* 0x0000002009097836 */ /* 0x000fe20000000000 */
[----:B------:R-:W-:Y:S06]  /*7510*/  @!P2 BRA `(.L_x_163) ;  /* 0xffffffe80000a947 */ /* 0x000fec000383ffff */
.L_x_119:
[----:B------:R-:W-:Y:S05]  /*7520*/  @P1 BRA `(.L_x_164) ;  /* 0xffffffe400b41947 */ /* 0x000fea000383ffff */
[----:B------:R-:W-:Y:S05]  /*7530*/  BSYNC B0 ;  /* 0x0000000000007941 */ /* 0x000fea0003800000 */
.L_x_117:
[----:B------:R-:W-:-:S13]  /*7540*/  ISETP.NE.AND P0, PT, R20, RZ, PT ;  /* 0x000000ff1400720c */ /* 0x000fda0003f05270 */
[----:B------:R-:W-:Y:S05]  /*7550*/  @!P0 BRA `(.L_x_165) ;  /* 0x0000001800008947 */ /* 0x000fea0003800000 */
[----:B------:R-:W-:Y:S01]  /*7560*/  ISETP.GE.AND P0, PT, R3, R20, PT ;  /* 0x000000140300720c */ /* 0x000fe20003f06270 */
[----:B------:R-:W-:Y:S01]  /*7570*/  IMAD.MOV.U32 R10, RZ, RZ, RZ ;  /* 0x000000ffff0a7224 */ /* 0x000fe200078e00ff */
[----:B------:R-:W-:-:S11]  /*7580*/  UMOV UR6, 0xffffffff ;  /* 0xffffffff00067882 */ /* 0x000fd60000000000 */
[----:B01----:R-:W0:Y:S01]  /*7590*/  @!P0 S2R R7, SR_CgaCtaId ;  /* 0x0000000000078919 */ /* 0x003e220000008800 */
[----:B------:R-:W-:Y:S01]  /*75a0*/  @!P0 MOV R2, 0x400 ;  /* 0x0000040000028802 */ /* 0x000fe20000000f00 */
[----:B------:R-:W-:Y:S03]  /*75b0*/  @!P0 LDS R10, [R5] ;  /* 0x00000000050a8984 */ /* 0x000fe60000000800 */
[----:B0-----:R-:W-:-:S05]  /*75c0*/  @!P0 LEA R2, R7, R2, 0x18 ;  /* 0x0000000207028211 */ /* 0x001fca00078ec0ff */
[----:B------:R-:W-:-:S06]  /*75d0*/  @!P0 IMAD R2, R3, 0x2, R2 ;  /* 0x0000000203028824 */ /* 0x000fcc00078e0202 */
[----:B------:R-:W0:Y:S02]  /*75e0*/  @!P0 LDS.U16 R2, [R2] ;  /* 0x0000000002028984 */ /* 0x000e240000000400 */
[----:B0-----:R-:W-:-:S04]  /*75f0*/  @!P0 PRMT R4, R2, 0x7610, R4 ;  /* 0x0000761002048816 */ /* 0x001fc80000000004 */
[----:B------:R-:W-:Y:S01]  /*7600*/  PRMT R9, R4, 0x5410, R4 ;  /* 0x0000541004097816 */ /* 0x000fe20000000004 */
[----:B------:R-:W-:Y:S06]  /*7610*/  BRA.DIV UR6, `(.L_x_166) ;  /* 0x0000001a06e87947 */ /* 0x000fec000b800000 */
[----:B------:R-:W0:Y:S01]  /*7620*/  SHFL.BFLY PT, R9, R9, 0x1, 0x1f ;  /* 0x0c201f0009097f89 */ /* 0x000e2200000e0000 */
[----:B------:R-:W-:-:S03]  /*7630*/  IMAD.MOV.U32 R7, RZ, RZ, 0x1 ;  /* 0x00000001ff077424 */ /* 0x000fc600078e00ff */
[----:B------:R1:W2:Y:S02]  /*7640*/  SHFL.BFLY PT, R19, R10, 0x1, 0x1f ;  /* 0x0c201f000a137f89 */ /* 0x0002a400000e0000 */
[----:B01----:R-:W-:-:S07]  /*7650*/  PRMT R29, R9, 0x7610, R29 ;  /* 0x00007610091d7816 */ /* 0x003fce000000001d */
.L_x_237:
[----:B------:R-:W-:Y:S01]  /*7660*/  HSETP2.BF16_V2.GT.AND P0, PT, R4.H0_H0, R29.H0_H0, PT ;  /* 0x2000001d04007234 */ /* 0x000fe20003f04802 */
[----:B------:R-:W-:-:S12]  /*7670*/  BSSY.RECONVERGENT B0, `(.L_x_167) ;  /* 0x0000006000007945 */ /* 0x000fd80003800200 */
[----:B------:R-:W-:Y:S05]  /*7680*/  @P0 BRA `(.L_x_168) ;  /* 0x0000000000100947 */ /* 0x000fea0003800000 */
[----:B------:R-:W-:Y:S01]  /*7690*/  HSETP2.BF16_V2.NEU.AND P0, PT, R4.H0_H0, R29.H0_H0, PT ;  /* 0x2000001d04007234 */ /* 0x000fe20003f0d802 */
[----:B------:R-:W-:-:S12]  /*76a0*/  IMAD.MOV.U32 R7, RZ, RZ, RZ ;  /* 0x000000ffff077224 */ /* 0x000fd800078e00ff */
[----:B--2---:R-:W-:-:S04]  /*76b0*/  @!P0 ISETP.GE.AND P1, PT, R10, R19, PT ;  /* 0x000000130a00820c */ /* 0x004fc80003f26270 */
[----:B------:R-:W-:-:S09]  /*76c0*/  @!P0 SEL R7, RZ, 0x1, P1 ;  /* 0x00000001ff078807 */ /* 0x000fd20000800000 */
.L_x_168:
[----:B------:R-:W-:Y:S05]  /*76d0*/  BSYNC.RECONVERGENT B0 ;  /* 0x0000000000007941 */ /* 0x000fea0003800200 */
.L_x_167:
[----:B------:R-:W-:Y:S01]  /*76e0*/  ISETP.NE.AND P0, PT, R7, R24, PT ;  /* 0x000000180700720c */ /* 0x000fe20003f05270 */
[----:B------:R-:W-:-:S03]  /*76f0*/  UMOV UR6, 0xffffffff ;  /* 0xffffffff00067882 */ /* 0x000fc60000000000 */
[----:B------:R-:W-:Y:S02]  /*7700*/  SEL R4, R4, R29, !P0 ;  /* 0x0000001d04047207 */ /* 0x000fe40004000000 */
[----:B--2---:R-:W-:Y:S02]  /*7710*/  SEL R10, R10, R19, !P0 ;  /* 0x000000130a0a7207 */ /* 0x004fe40004000000 */
[----:B------:R-:W-:Y:S01]  /*7720*/  PRMT R9, R4, 0x5410, R4 ;  /* 0x0000541004097816 */ /* 0x000fe20000000004 */
[----:B------:R-:W-:Y:S06]  /*7730*/  BRA.DIV UR6, `(.L_x_169) ;  /* 0x0000001a06ec7947 */ /* 0x000fec000b800000 */
[----:B------:R-:W0:Y:S04]  /*7740*/  SHFL.BFLY PT, R9, R9, 0x2, 0x1f ;  /* 0x0c401f0009097f89 */ /* 0x000e2800000e0000 */
[----:B------:R1:W2:Y:S02]  /*7750*/  SHFL.BFLY PT, R7, R10, 0x2, 0x1f ;  /* 0x0c401f000a077f89 */ /* 0x0002a400000e0000 */
[----:B01----:R-:W-:-:S07]  /*7760*/  PRMT R19, R9, 0x7610, R19 ;  /* 0x0000761009137816 */ /* 0x003fce0000000013 */
.L_x_241:
[----:B------:R-:W-:Y:S01]  /*7770*/  HSETP2.BF16_V2.GT.AND P0, PT, R4.H0_H0, R19.H0_H0, PT ;  /* 0x2000001304007234 */ /* 0x000fe20003f04802 */
[----:B------:R-:W-:Y:S01]  /*7780*/  BSSY.RECONVERGENT B0, `(.L_x_170) ;  /* 0x0000007000007945 */ /* 0x000fe20003800200 */
[----:B------:R-:W-:-:S11]  /*7790*/  IMAD.MOV.U32 R5, RZ, RZ, 0x1 ;  /* 0x00000001ff057424 */ /* 0x000fd600078e00ff */
[----:B------:R-:W-:Y:S05]  /*77a0*/  @P0 BRA `(.L_x_171) ;  /* 0x0000000000100947 */ /* 0x000fea0003800000 */
[----:B------:R-:W-:Y:S01]  /*77b0*/  HSETP2.BF16_V2.NEU.AND P0, PT, R4.H0_H0, R19.H0_H0, PT ;  /* 0x2000001304007234 */ /* 0x000fe20003f0d802 */
[----:B------:R-:W-:-:S12]  /*77c0*/  IMAD.MOV.U32 R5, RZ, RZ, RZ ;  /* 0x000000ffff057224 */ /* 0x000fd800078e00ff */
[----:B--2---:R-:W-:-:S04]  /*77d0*/  @!P0 ISETP.GE.AND P1, PT, R10, R7, PT ;  /* 0x000000070a00820c */ /* 0x004fc80003f26270 */
[----:B------:R-:W-:-:S09]  /*77e0*/  @!P0 SEL R5, RZ, 0x1, P1 ;  /* 0x00000001ff058807 */ /* 0x000fd20000800000 */
.L_x_171:
[----:B------:R-:W-:Y:S05]  /*77f0*/  BSYNC.RECONVERGENT B0 ;  /* 0x0000000000007941 */ /* 0x000fea0003800200 */
.L_x_170:
[----:B------:R-:W-:Y:S01]  /*7800*/  ISETP.NE.AND P0, PT, R5, R16, PT ;  /* 0x000000100500720c */ /* 0x000fe20003f05270 */
[----:B------:R-:W-:-:S03]  /*7810*/  UMOV UR6, 0xffffffff ;  /* 0xffffffff00067882 */ /* 0x000fc60000000000 */
[----:B------:R-:W-:Y:S02]  /*7820*/  SEL R16, R4, R19, !P0 ;  /* 0x0000001304107207 */ /* 0x000fe40004000000 */
[----:B--2---:R-:W-:Y:S02]  /*7830*/  SEL R10, R10, R7, !P0 ;  /* 0x000000070a0a7207 */ /* 0x004fe40004000000 */
[----:B------:R-:W-:Y:S01]  /*7840*/  PRMT R9, R16, 0x5410, R16 ;  /* 0x0000541010097816 */ /* 0x000fe20000000010 */
[----:B------:R-:W-:Y:S06]  /*7850*/  BRA.DIV UR6, `(.L_x_172) ;  /* 0x0000001a06e87947 */ /* 0x000fec000b800000 */
[----:B------:R-:W0:Y:S01]  /*7860*/  SHFL.BFLY PT, R9, R9, 0x1, 0x1f ;  /* 0x0c201f0009097f89 */ /* 0x000e2200000e0000 */
[----:B------:R-:W-:-:S03]  /*7870*/  IMAD.MOV.U32 R4, RZ, RZ, 0x1 ;  /* 0x00000001ff047424 */ /* 0x000fc600078e00ff */
[----:B------:R1:W2:Y:S02]  /*7880*/  SHFL.BFLY PT, R7, R10, 0x1, 0x1f ;  /* 0x0c201f000a077f89 */ /* 0x0002a400000e0000 */
[----:B01----:R-:W-:-:S07]  /*7890*/  PRMT R19, R9, 0x7610, R19 ;  /* 0x0000761009137816 */ /* 0x003fce0000000013 */
.L_x_245:
[----:B------:R-:W-:Y:S01]  /*78a0*/  HSETP2.BF16_V2.GT.AND P0, PT, R16.H0_H0, R19.H0_H0, PT ;  /* 0x2000001310007234 */ /* 0x000fe20003f04802 */
[----:B------:R-:W-:-:S12]  /*78b0*/  BSSY.RECONVERGENT B0, `(.L_x_173) ;  /* 0x0000006000007945 */ /* 0x000fd80003800200 */
[----:B------:R-:W-:Y:S05]  /*78c0*/  @P0 BRA `(.L_x_174) ;  /* 0x0000000000100947 */ /* 0x000fea0003800000 */
[----:B------:R-:W-:Y:S01]  /*78d0*/  HSETP2.BF16_V2.NEU.AND P0, PT, R16.H0_H0, R19.H0_H0, PT ;  /* 0x2000001310007234 */ /* 0x000fe20003f0d802 */
[----:B------:R-:W-:-:S12]  /*78e0*/  IMAD.MOV.U32 R4, RZ, RZ, RZ ;  /* 0x000000ffff047224 */ /* 0x000fd800078e00ff */
[----:B--2---:R-:W-:-:S04]  /*78f0*/  @!P0 ISETP.GE.AND P1, PT, R10, R7, PT ;  /* 0x000000070a00820c */ /* 0x004fc80003f26270 */
[----:B------:R-:W-:-:S09]  /*7900*/  @!P0 SEL R4, RZ, 0x1, P1 ;  /* 0x00000001ff048807 */ /* 0x000fd20000800000 */
.L_x_174:
[----:B------:R-:W-:Y:S05]  /*7910*/  BSYNC.RECONVERGENT B0 ;  /* 0x0000000000007941 */ /* 0x000fea0003800200 */
.L_x_173:
        /* <DEDUP_REMOVED lines=9> */
.L_x_249:
        /* <DEDUP_REMOVED lines=8> */
.L_x_177:
[----:B------:R-:W-:Y:S05]  /*7a30*/  BSYNC.RECONVERGENT B0 ;  /* 0x0000000000007941 */ /* 0x000fea0003800200 */
.L_x_176:
        /* <DEDUP_REMOVED lines=9> */
.L_x_253:
        /* <DEDUP_REMOVED lines=8> */
.L_x_180:
[----:B------:R-:W-:Y:S05]  /*7b50*/  BSYNC.RECONVERGENT B0 ;  /* 0x0000000000007941 */ /* 0x000fea0003800200 */
.L_x_179:
        /* <DEDUP_REMOVED lines=10> */
.L_x_257:
[----:B------:R-:W-:Y:S01]  /*7c00*/  HSETP2.BF16_V2.GT.AND P0, PT, R16.H0_H0, R19.H0_H0, PT ;  /* 0x2000001310007234 */ /* 0x000fe20003f04802 */
[----:B------:R-:W-:-:S12]  /*7c10*/  BSSY.RECONVERGENT B0, `(.L_x_182) ;  /* 0x0000006000007945 */ /* 0x000fd80003800200 */
[----:B------:R-:W-:Y:S05]  /*7c20*/  @P0 BRA `(.L_x_183) ;  /* 0x0000000000100947 */ /* 0x000fea0003800000 */
[----:B------:R-:W-:Y:S01]  /*7c30*/  HSETP2.BF16_V2.NEU.AND P0, PT, R16.H0_H0, R19.H0_H0, PT ;  /* 0x2000001310007234 */ /* 0x000fe20003f0d802 */
[----:B------:R-:W-:-:S12]  /*7c40*/  IMAD.MOV.U32 R7, RZ, RZ, RZ ;  /* 0x000000ffff077224 */ /* 0x000fd800078e00ff */
[----:B--2---:R-:W-:-:S04]  /*7c50*/  @!P0 ISETP.GE.AND P1, PT, R15, R4, PT ;  /* 0x000000040f00820c */ /* 0x004fc80003f26270 */
[----:B------:R-:W-:-:S09]  /*7c60*/  @!P0 SEL R7, RZ, 0x1, P1 ;  /* 0x00000001ff078807 */ /* 0x000fd20000800000 */
.L_x_183:
[----:B------:R-:W-:Y:S05]  /*7c70*/  BSYNC.RECONVERGENT B0 ;  /* 0x0000000000007941 */ /* 0x000fea0003800200 */
.L_x_182:
        /* <DEDUP_REMOVED lines=9> */
.L_x_261:
        /* <DEDUP_REMOVED lines=8> */
.L_x_186:
[----:B------:R-:W-:Y:S05]  /*7d90*/  BSYNC.RECONVERGENT B0 ;  /* 0x0000000000007941 */ /* 0x000fea0003800200 */
.L_x_185:
        /* <DEDUP_REMOVED lines=9> */
.L_x_265:
        /* <DEDUP_REMOVED lines=8> */
.L_x_189:
[----:B------:R-:W-:Y:S05]  /*7eb0*/  BSYNC.RECONVERGENT B0 ;  /* 0x0000000000007941 */ /* 0x000fea0003800200 */
.L_x_188:
        /* <DEDUP_REMOVED lines=9> */
.L_x_269:
        /* <DEDUP_REMOVED lines=8> */
.L_x_192:
[----:B------:R-:W-:Y:S05]  /*7fd0*/  BSYNC.RECONVERGENT B0 ;  /* 0x0000000000007941 */ /* 0x000fea0003800200 */
.L_x_191:
        /* <DEDUP_REMOVED lines=10> */
.L_x_273:
[----:B------:R-:W-:Y:S01]  /*8080*/  HSETP2.BF16_V2.GT.AND P0, PT, R16.H0_H0, R11.H0_H0, PT ;  /* 0x2000000b10007234 */ /* 0x000fe20003f04802 */
[----:B------:R-:W-:-:S12]  /*8090*/  BSSY.RECONVERGENT B0, `(.L_x_194) ;  /* 0x0000006000007945 */ /* 0x000fd80003800200 */
[----:B------:R-:W-:Y:S05]  /*80a0*/  @P0 BRA `(.L_x_195) ;  /* 0x0000000000100947 */ /* 0x000fea0003800000 */
[----:B------:R-:W-:Y:S01]  /*80b0*/  HSETP2.BF16_V2.NEU.AND P0, PT, R16.H0_H0, R11.H0_H0, PT ;  /* 0x2000000b10007234 */ /* 0x000fe20003f0d802 */
[----:B------:R-:W-:-:S12]  /*80c0*/  IMAD.MOV.U32 R4, RZ, RZ, RZ ;  /* 0x000000ffff047224 */ /* 0x000fd800078e00ff */
[----:B--2---:R-:W-:-:S04]  /*80d0*/  @!P0 ISETP.GE.AND P1, PT, R10, R7, PT ;  /* 0x000000070a00820c */ /* 0x004fc80003f26270 */
[----:B------:R-:W-:-:S09]  /*80e0*/  @!P0 SEL R4, RZ, 0x1, P1 ;  /* 0x00000001ff048807 */ /* 0x000fd20000800000 */
.L_x_195:
[----:B------:R-:W-:Y:S05]  /*80f0*/  BSYNC.RECONVERGENT B0 ;  /* 0x0000000000007941 */ /* 0x000fea0003800200 */
.L_x_194:
        /* <DEDUP_REMOVED lines=9> */
.L_x_277:
        /* <DEDUP_REMOVED lines=8> */
.L_x_198:
[----:B------:R-:W-:Y:S05]  /*8210*/  BSYNC.RECONVERGENT B0 ;  /* 0x0000000000007941 */ /* 0x000fea0003800200 */
.L_x_197:
[----:B------:R-:W-:Y:S01]  /*8220*/  LOP3.LUT R5, R28, R5, RZ, 0x3c, !PT ;  /* 0x000000051c057212 */ /* 0x000fe200078e3cff */
[----:B------:R-:W-:-:S03]  /*8230*/  UMOV UR6, 0xffffffff ;  /* 0xffffffff00067882 */ /* 0x000fc60000000000 */
[----:B------:R-:W-:-:S04]  /*8240*/  ISETP.NE.AND P0, PT, R5, 0x1, PT ;  /* 0x000000010500780c */ /* 0x000fc80003f05270 */
[----:B------:R-:W-:Y:S02]  /*8250*/  SEL R16, R11, R16, !P0 ;  /* 0x000000100b107207 */ /* 0x000fe40004000000 */
[----:B--2---:R-:W-:Y:S02]  /*8260*/  SEL R10, R7, R10, !P0 ;  /* 0x0000000a070a7207 */ /* 0x004fe40004000000 */
[----:B------:R-:W-:Y:S01]  /*8270*/  PRMT R9, R16, 0x5410, R16 ;  /* 0x0000541010097816 */ /* 0x000fe20000000010 */
[----:B------:R-:W-:Y:S06]  /*8280*/  BRA.DIV UR6, `(.L_x_199) ;  /* 0x0000001a06d07947 */ /* 0x000fec000b800000 */
[----:B------:R-:W0:Y:S04]  /*8290*/  SHFL.BFLY PT, R9, R9, 0x8, 0x1f ;  /* 0x0d001f0009097f89 */ /* 0x000e2800000e0000 */
[----:B------:R1:W2:Y:S02]  /*82a0*/  SHFL.BFLY PT, R7, R10, 0x8, 0x1f ;  /* 0x0d001f000a077f89 */ /* 0x0002a400000e0000 */
[----:B01----:R-:W-:-:S07]  /*82b0*/  PRMT R11, R9, 0x7610, R11 ;  /* 0x00007610090b7816 */ /* 0x003fce000000000b */
.L_x_281:
        /* <DEDUP_REMOVED lines=8> */
.L_x_201:
[----:B------:R-:W-:Y:S05]  /*8340*/  BSYNC.RECONVERGENT B0 ;  /* 0x0000000000007941 */ /* 0x000fea0003800200 */
.L_x_200:
        /* <DEDUP_REMOVED lines=9> */
.L_x_285:
        /* <DEDUP_REMOVED lines=8> */
.L_x_204:
[----:B------:R-:W-:Y:S05]  /*8460*/  BSYNC.RECONVERGENT B0 ;  /* 0x0000000000007941 */ /* 0x000fea0003800200 */
.L_x_203:
        /* <DEDUP_REMOVED lines=9> */
.L_x_289:
        /* <DEDUP_REMOVED lines=8> */
.L_x_207:
[----:B------:R-:W-:Y:S05]  /*8580*/  BSYNC.RECONVERGENT B0 ;  /* 0x0000000000007941 */ /* 0x000fea0003800200 */
.L_x_206:
        /* <DEDUP_REMOVED lines=10> */
.L_x_293:
[----:B------:R-:W-:Y:S01]  /*8630*/  HSETP2.BF16_V2.GT.AND P0, PT, R16.H0_H0, R13.H0_H0, PT ;  /* 0x2000000d10007234 */ /* 0x000fe20003f04802 */
[----:B------:R-:W-:-:S12]  /*8640*/  BSSY.RECONVERGENT B0, `(.L_x_209) ;  /* 0x0000006000007945 */ /* 0x000fd80003800200 */
[----:B------:R-:W-:Y:S05]  /*8650*/  @P0 BRA `(.L_x_210) ;  /* 0x0000000000100947 */ /* 0x000fea0003800000 */
[----:B------:R-:W-:Y:S01]  /*8660*/  HSETP2.BF16_V2.NEU.AND P0, PT, R16.H0_H0, R13.H0_H0, PT ;  /* 0x2000000d10007234 */ /* 0x000fe20003f0d802 */
[----:B------:R-:W-:-:S12]  /*8670*/  IMAD.MOV.U32 R7, RZ, RZ, RZ ;  /* 0x000000ffff077224 */ /* 0x000fd800078e00ff */
[----:B--2---:R-:W-:-:S04]  /*8680*/  @!P0 ISETP.GE.AND P1, PT, R11, R4, PT ;  /* 0x000000040b00820c */ /* 0x004fc80003f26270 */
[----:B------:R-:W-:-:S09]  /*8690*/  @!P0 SEL R7, RZ, 0x1, P1 ;  /* 0x00000001ff078807 */ /* 0x000fd20000800000 */
.L_x_210:
[----:B------:R-:W-:Y:S05]  /*86a0*/  BSYNC.RECONVERGENT B0 ;  /* 0x0000000000007941 */ /* 0x000fea0003800200 */
.L_x_209:
[----:B------:R-:W-:Y:S01]  /*86b0*/  ISETP.NE.AND P0, PT, R0, R7, PT ;  /* 0x000000070000720c */ /* 0x000fe20003f05270 */
[----:B------:R-:W-:-:S03]  /*86c0*/  UMOV UR6, 0xffffffff ;  /* 0xffffffff00067882 */ /* 0x000fc60000000000 */
[----:B------:R-:W-:Y:S02]  /*86d0*/  SEL R5, R16, R13, !P0 ;  /* 0x0000000d10057207 */ /* 0x000fe40004000000 */
[----:B--2---:R-:W-:-:S03]  /*86e0*/  SEL R4, R11, R4, !P0 ;  /* 0x000000040b047207 */ /* 0x004fc60004000000 */
        /* <DEDUP_REMOVED lines=8> */
[----:B------:R-:W-:Y:S02]  /*8770*/  SEL R4, R4, R21, !P0 ;  /* 0x0000001504047207 */ /* 0x000fe40004000000 */
[----:B------:R-:W-:Y:S01]  /*8780*/  PRMT R9, R8, 0x5410, R8 ;  /* 0x0000541008097816 */ /* 0x000fe20000000008 */
[----:B------:R-:W-:Y:S06]  /*8790*/  BRA.DIV UR6, `(.L_x_211) ;  /* 0x0000001a06a47947 */ /* 0x000fec000b800000 */
[----:B------:R-:W0:Y:S04]  /*87a0*/  SHFL.BFLY PT, R9, R9, 0x10, 0x1f ;  /* 0x0e001f0009097f89 */ /* 0x000e2800000e0000 */
[----:B------:R1:W2:Y:S02]  /*87b0*/  SHFL.BFLY PT, R7, R4, 0x10, 0x1f ;  /* 0x0e001f0004077f89 */ /* 0x0002a400000e0000 */
[----:B01----:R-:W-:-:S07]  /*87c0*/  PRMT R11, R9, 0x7610, R11 ;  /* 0x00007610090b7816 */ /* 0x003fce000000000b */
.L_x_297:
        /* <DEDUP_REMOVED lines=8> */
.L_x_213:
[----:B------:R-:W-:Y:S05]  /*8850*/  BSYNC.RECONVERGENT B0 ;  /* 0x0000000000007941 */ /* 0x000fea0003800200 */
.L_x_212:
        /* <DEDUP_REMOVED lines=9> */
.L_x_301:
        /* <DEDUP_REMOVED lines=8> */
.L_x_216:
[----:B------:R-:W-:Y:S05]  /*8970*/  BSYNC.RECONVERGENT B0 ;  /* 0x0000000000007941 */ /* 0x000fea0003800200 */
.L_x_215:
        /* <DEDUP_REMOVED lines=9> */
.L_x_305:
        /* <DEDUP_REMOVED lines=8> */
.L_x_219:
[----:B------:R-:W-:Y:S05]  /*8a90*/  BSYNC.RECONVERGENT B0 ;  /* 0x0000000000007941 */ /* 0x000fea0003800200 */
.L_x_218:
        /* <DEDUP_REMOVED lines=9> */
.L_x_309:
        /* <DEDUP_REMOVED lines=8> */
.L_x_222:
[----:B------:R-:W-:Y:S05]  /*8bb0*/  BSYNC.RECONVERGENT B0 ;  /* 0x0000000000007941 */ /* 0x000fea0003800200 */
.L_x_221:
        /* <DEDUP_REMOVED lines=10> */
.L_x_313:
[----:B------:R-:W-:Y:S01]  /*8c60*/  HSETP2.BF16_V2.GT.AND P0, PT, R8.H0_H0, R11.H0_H0, PT ;  /* 0x2000000b08007234 */ /* 0x000fe20003f04802 */
[----:B------:R-:W-:-:S12]  /*8c70*/  BSSY.RECONVERGENT B0, `(.L_x_224) ;  /* 0x0000006000007945 */ /* 0x000fd80003800200 */
[----:B------:R-:W-:Y:S05]  /*8c80*/  @P0 BRA `(.L_x_225) ;  /* 0x0000000000100947 */ /* 0x000fea0003800000 */
[----:B------:R-:W-:Y:S01]  /*8c90*/  HSETP2.BF16_V2.NEU.AND P0, PT, R8.H0_H0, R11.H0_H0, PT ;  /* 0x2000000b08007234 */ /* 0x000fe20003f0d802 */
[----:B------:R-:W-:-:S12]  /*8ca0*/  IMAD.MOV.U32 R7, RZ, RZ, RZ ;  /* 0x000000ffff077224 */ /* 0x000fd800078e00ff */
[----:B--2---:R-:W-:-:S04]  /*8cb0*/  @!P0 ISETP.GE.AND P1, PT, R21, R4, PT ;  /* 0x000000041500820c */ /* 0x004fc80003f26270 */
[----:B------:R-:W-:-:S09]  /*8cc0*/  @!P0 SEL R7, RZ, 0x1, P1 ;  /* 0x00000001ff078807 */ /* 0x000fd20000800000 */
.L_x_225:
[----:B------:R-:W-:Y:S05]  /*8cd0*/  BSYNC.RECONVERGENT B0 ;  /* 0x0000000000007941 */ /* 0x000fea0003800200 */
.L_x_224:
[----:B------:R-:W-:Y:S01]  /*8ce0*/  ISETP.NE.AND P0, PT, R7, R0, PT ;  /* 0x000000000700720c */ /* 0x000fe20003f05270 */
[----:B------:R-:W-:-:S03]  /*8cf0*/  UMOV UR6, 0xffffffff ;  /* 0xffffffff00067882 */ /* 0x000fc60000000000 */
[----:B------:R-:W-:Y:S02]  /*8d00*/  SEL R0, R11, R8, !P0 ;  /* 0x000000080b007207 */ /* 0x000fe40004000000 */
[----:B--2---:R-:W-:Y:S02]  /*8d10*/  SEL R21, R4, R21, !P0 ;  /* 0x0000001504157207 */ /* 0x004fe40004000000 */
[----:B------:R-:W-:Y:S01]  /*8d20*/  PRMT R0, R0, 0x5410, R0 ;  /* 0x0000541000007816 */ /* 0x000fe20000000000 */
[----:B------:R-:W-:Y:S06]  /*8d30*/  BRA.DIV UR6, `(.L_x_226) ;  /* 0x0000001a06987947 */ /* 0x000fec000b800000 */
.L_x_316:
[----:B------:R-:W-:-:S03]  /*8d40*/  UMOV UR6, 0xffffffff ;  /* 0xffffffff00067882 */ /* 0x000fc60000000000 */
[----:B------:R-:W-:Y:S05]  /*8d50*/  BRA.DIV UR6, `(.L_x_227) ;  /* 0x0000001a06bc7947 */ /* 0x000fea000b800000 */
.L_x_165:
[----:B------:R-:W2:Y:S02]  /*8d60*/  LDCU UR6, c[0x0][0x3c0] ;  /* 0x00007800ff0677ac */ /* 0x000ea40008000800 */
[----:B--2---:R-:W-:Y:S01]  /*8d70*/  ISETP.GE.AND P1, PT, R3, UR6, PT ;  /* 0x0000000603007c0c */ /* 0x004fe2000bf26270 */
[----:B------:R-:W2:-:S12]  /*8d80*/  LDCU.U8 UR6, c[0x0][0x3c8] ;  /* 0x00007900ff0677ac */ /* 0x000e980008000000 */
[----:B------:R-:W-:-:S06]  /*8d90*/  @!P1 IMAD.WIDE R38, R21, 0x2, R38 ;  /* 0x0000000215269825 */ /* 0x000fcc00078e0226 */
[----:B------:R-:W3:Y:S01]  /*8da0*/  @!P1 LDG.E.U16 R38, desc[UR16][R38.64] ;  /* 0x0000001026269981 */ /* 0x000ee2000c1e1500 */
[----:B--2---:R-:W-:Y:S01]  /*8db0*/  UPRMT UR6, UR6, 0x8880, URZ ;  /* 0x0000888006067896 */ /* 0x004fe200080000ff */
[----:B------:R-:W-:Y:S02]  /*8dc0*/  IMAD.MOV.U32 R11, RZ, RZ, RZ ;  /* 0x000000ffff0b7224 */ /* 0x000fe400078e00ff */
[----:B------:R-:W-:Y:S01]  /*8dd0*/  IMAD.MOV.U32 R0, RZ, RZ, RZ ;  /* 0x000000ffff007224 */ /* 0x000fe200078e00ff */
[----:B------:R-:W-:Y:S01]  /*8de0*/  UISETP.NE.AND UP0, UPT, UR6, URZ, UPT ;  /* 0x000000ff0600728c */ /* 0x000fe2000bf05270 */
[----:B------:R-:W-:Y:S02]  /*8df0*/  @!P1 IMAD.MOV.U32 R11, RZ, RZ, R21 ;  /* 0x000000ffff0b9224 */ /* 0x000fe400078e0015 */
[----:B---3--:R-:W-:-:S06]  /*8e00*/  @!P1 IMAD.U32 R0, R38, 0x10000, RZ ;  /* 0x0001000026009824 */ /* 0x008fcc00078e00ff */
[----:B------:R-:W-:Y:S05]  /*8e10*/  BRA.U UP0, `(.L_x_228) ;  /* 0x00000001001c7547 */ /* 0x000fea000b800000 */
[----:B------:R-:W2:Y:S01]  /*8e20*/  LDCU.64 UR6, c[0x0][0x3d0] ;  /* 0x00007a00ff0677ac */ /* 0x000ea20008000a00 */
[----:B------:R-:W-:Y:S02]  /*8e30*/  IMAD.MOV.U32 R4, RZ, RZ, -0x10000000 ;  /* 0xf0000000ff047424 */ /* 0x000fe400078e00ff */
[----:B------:R-:W-:Y:S01]  /*8e40*/  IMAD.MOV.U32 R5, RZ, RZ, 0x380fffff ;  /* 0x380fffffff057424 */ /* 0x000fe200078e00ff */
[----:B--2---:R-:W2:Y:S05]  /*8e50*/  F2F.F32.F64 R9, UR6 ;  /* 0x0000000600097d10 */ /* 0x004eaa0008301000 */
[----:B------:R-:W-:-:S14]  /*8e60*/  DSETP.LEU.AND P0, PT, R4, |UR6|, PT ;  /* 0x4000000604007e2a */ /* 0x000fdc000bf0b000 */
[----:B--2---:R-:W-:Y:S01]  /*8e70*/  @!P0 FMUL R9, R9, 1.175494350822287508e-38 ;  /* 0x0080000009098820 */ /* 0x004fe20000400000 */
[----:B------:R-:W-:Y:S06]  /*8e80*/  BRA `(.L_x_229) ;  /* 0x0000000000547947 */ /* 0x000fec0003800000 */
.L_x_228:
[----:B------:R-:W-:-:S03]  /*8e90*/  UMOV UR6, 0xffffffff ;  /* 0xffffffff00067882 */ /* 0x000fc60000000000 */
[----:B------:R-:W-:Y:S05]  /*8ea0*/  BRA.DIV UR6, `(.L_x_230) ;  /* 0x0000001a06947947 */ /* 0x000fea000b800000 */
[----:B01----:R-:W0:Y:S02]  /*8eb0*/  SHFL.BFLY PT, R7, R0, 0x10, 0x1f ;  /* 0x0e001f0000077f89 */ /* 0x003e2400000e0000 */
[----:B0-----:R-:W-:-:S05]  /*8ec0*/  FADD.FTZ R9, R7, R0 ;  /* 0x0000000007097221 */ /* 0x001fca0000010000 */
[----:B------:R-:W0:Y:S02]  /*8ed0*/  SHFL.BFLY PT, R7, R9, 0x8, 0x1f ;  /* 0x0d001f0009077f89 */ /* 0x000e2400000e0000 */
[----:B0-----:R-:W-:-:S05]  /*8ee0*/  FADD.FTZ R4, R9, R7 ;  /* 0x0000000709047221 */ /* 0x001fca0000010000 */
[----:B------:R-:W0:Y:S02]  /*8ef0*/  SHFL.BFLY PT, R7, R4, 0x4, 0x1f ;  /* 0x0c801f0004077f89 */ /* 0x000e2400000e0000 */
[----:B0-----:R-:W-:-:S05]  /*8f00*/  FADD.FTZ R8, R4, R7 ;  /* 0x0000000704087221 */ /* 0x001fca0000010000 */
[----:B------:R-:W0:Y:S02]  /*8f10*/  SHFL.BFLY PT, R7, R8, 0x2, 0x1f ;  /* 0x0c401f0008077f89 */ /* 0x000e2400000e0000 */
[----:B0-----:R-:W-:-:S05]  /*8f20*/  FADD.FTZ R10, R8, R7 ;  /* 0x00000007080a7221 */ /* 0x001fca0000010000 */
[----:B------:R0:W1:Y:S02]  /*8f30*/  SHFL.BFLY PT, R7, R10, 0x1, 0x1f ;  /* 0x0c201f000a077f89 */ /* 0x00006400000e0000 */
.L_x_325:
[----:B------:R-:W2:Y:S01]  /*8f40*/  LDCU.64 UR6, c[0x0][0x3d0] ;  /* 0x00007a00ff0677ac */ /* 0x000ea20008000a00 */
[----:B-1----:R-:W-:Y:S01]  /*8f50*/  FADD.FTZ R7, R10, R7 ;  /* 0x000000070a077221 */ /* 0x002fe20000010000 */
[----:B------:R-:W-:Y:S02]  /*8f60*/  IMAD.MOV.U32 R4, RZ, RZ, -0x10000000 ;  /* 0xf0000000ff047424 */ /* 0x000fe400078e00ff */
[----:B------:R-:W-:Y:S02]  /*8f70*/  IMAD.MOV.U32 R5, RZ, RZ, 0x380fffff ;  /* 0x380fffffff057424 */ /* 0x000fe400078e00ff */
[----:B------:R-:W-:-:S06]  /*8f80*/  FADD.FTZ R7, R7, 9.999999682655225389e-21 ;  /* 0x1e3ce50807077421 */ /* 0x000fcc0000010000 */
[----:B------:R-:W1:Y:S01]  /*8f90*/  MUFU.RCP R7, R7 ;  /* 0x0000000700077308 */ /* 0x000e620000001000 */
[----:B--2---:R-:W-:-:S07]  /*8fa0*/  DSETP.LEU.AND P0, PT, R4, |UR6|, PT ;  /* 0x4000000604007e2a */ /* 0x004fce000bf0b000 */
[----:B------:R-:W2:Y:S07]  /*8fb0*/  F2F.F32.F64 R2, UR6 ;  /* 0x0000000600027d10 */ /* 0x000eae0008301000 */
[----:B--2---:R-:W-:-:S04]  /*8fc0*/  @!P0 FMUL R2, R2, 1.175494350822287508e-38 ;  /* 0x0080000002028820 */ /* 0x004fc80000400000 */
[----:B-1----:R-:W-:-:S07]  /*8fd0*/  FMUL.FTZ R9, R2, R7 ;  /* 0x0000000702097220 */ /* 0x002fce0000410000 */
.L_x_229:
[----:B------:R-:W2:Y:S01]  /*8fe0*/  LDCU.64 UR10, c[0x0][0x3c0] ;  /* 0x00007800ff0a77ac */ /* 0x000ea20008000a00 */
[----:B------:R-:W-:Y:S01]  /*8ff0*/  @!P1 FMUL.FTZ R9, R9, R0 ;  /* 0x0000000009099220 */ /* 0x000fe20000410000 */
[----:B------:R-:W3:Y:S01]  /*9000*/  LDCU.64 UR12, c[0x0][0x390] ;  /* 0x00007200ff0c77ac */ /* 0x000ee20008000a00 */
[----:B------:R-:W4:Y:S01]  /*9010*/  LDCU.64 UR14, c[0x0][0x388] ;  /* 0x00007100ff0e77ac */ /* 0x000f220008000a00 */
[----:B--2---:R-:W-:-:S04]  /*9020*/  UIMAD.WIDE.U32 UR6, UR19, UR10, URZ ;  /* 0x0000000a130672a5 */ /* 0x004fc8000f8e00ff */
[----:B------:R-:W-:Y:S02]  /*9030*/  UIMAD UR11, UR19, UR11, UR7 ;  /* 0x0000000b130b72a4 */ /* 0x000fe4000f8e0207 */
[----:B------:R-:W-:Y:S02]  /*9040*/  USHF.L.U32 UR7, UR6, 0x2, URZ ;  /* 0x0000000206077899 */ /* 0x000fe400080006ff */
[----:B------:R-:W-:Y:S02]  /*9050*/  USHF.L.U64.HI UR11, UR6, 0x2, UR11 ;  /* 0x00000002060b7899 */ /* 0x000fe4000801020b */
[----:B---3--:R-:W-:Y:S02]  /*9060*/  UIADD3 UR12, UP0, UPT, UR7, UR12, URZ ;  /* 0x0000000c070c7290 */ /* 0x008fe4000ff1e0ff */
[----:B----4-:R-:W-:Y:S02]  /*9070*/  UIADD3 UR14, UP1, UPT, UR7, UR14, URZ ;  /* 0x0000000e070e7290 */ /* 0x010fe4000ff3e0ff */
[----:B------:R-:W-:-:S02]  /*9080*/  UIADD3.X UR13, UPT, UPT, UR11, UR13, URZ, UP0, !UPT ;  /* 0x0000000d0b0d7290 */ /* 0x000fc400087fe4ff */
[----:B------:R-:W-:Y:S01]  /*9090*/  UIADD3.X UR15, UPT, UPT, UR11, UR15, URZ, UP1, !UPT ;  /* 0x0000000f0b0f7290 */ /* 0x000fe20008ffe4ff */
[----:B------:R-:W-:Y:S02]  /*90a0*/  IMAD.U32 R4, RZ, RZ, UR12 ;  /* 0x0000000cff047e24 */ /* 0x000fe4000f8e00ff */
[----:B01----:R-:W-:Y:S02]  /*90b0*/  IMAD.U32 R6, RZ, RZ, UR14 ;  /* 0x0000000eff067e24 */ /* 0x003fe4000f8e00ff */
[----:B------:R-:W-:Y:S02]  /*90c0*/  IMAD.U32 R5, RZ, RZ, UR13 ;  /* 0x0000000dff057e24 */ /* 0x000fe4000f8e00ff */
[----:B------:R-:W-:Y:S02]  /*90d0*/  IMAD.U32 R7, RZ, RZ, UR15 ;  /* 0x0000000fff077e24 */ /* 0x000fe4000f8e00ff */
[----:B------:R-:W-:-:S04]  /*90e0*/  @!P1 IMAD.WIDE.U32 R4, R3, 0x4, R4 ;  /* 0x0000000403049825 */ /* 0x000fc800078e0004 */
[----:B------:R-:W-:Y:S01]  /*90f0*/  @!P1 IMAD.WIDE.U32 R2, R3, 0x4, R6 ;  /* 0x0000000403029825 */ /* 0x000fe200078e0006 */
[----:B------:R-:W-:Y:S04]  /*9100*/  @!P1 STG.E desc[UR16][R4.64], R11 ;  /* 0x0000000b04009986 */ /* 0x000fe8000c101910 */
[----:B------:R-:W-:Y:S01]  /*9110*/  @!P1 STG.E desc[UR16][R2.64], R9 ;  /* 0x0000000902009986 */ /* 0x000fe2000c101910 */
[----:B------:R-:W-:Y:S01]  /*9120*/  PREEXIT ;  /* 0x000000000000782d */ /* 0x000fe20000000000 */
[----:B------:R-:W-:Y:S05]  /*9130*/  EXIT ;  /* 0x000000000000794d */ /* 0x000fea0003800000 */
.L_x_118:
[----:B------:R-:W-:Y:S01]  /*9140*/  BSSY B1, `(.L_x_231) ;  /* 0x0000006000017945 */ /* 0x000fe20003800000 */
[----:B------:R-:W-:Y:S02]  /*9150*/  IMAD.MOV.U32 R7, RZ, RZ, 0x1f ;  /* 0x0000001fff077424 */ /* 0x000fe400078e00ff */
[----:B------:R-:W-:-:S07]  /*9160*/  IMAD.MOV.U32 R2, RZ, RZ, -0x1 ;  /* 0xffffffffff027424 */ /* 0x000fce00078e00ff */
[----:B------:R-:W-:Y:S05]  /*9170*/  WARPSYNC.COLLECTIVE R2, `(.L_x_232) ;  /* 0x0000000002087348 */ /* 0x000fea0003c00000 */
[----:B------:R0:W1:Y:S02]  /*9180*/  SHFL.IDX P1, R2, R29, R22, R7 ;  /* 0x000000161d027389 */ /* 0x0000640000020007 */
[----:B01----:R-:W-:Y:S05]  /*9190*/  ENDCOLLECTIVE ;  /* 0x000000000000791b */ /* 0x003fea0003800000 */
.L_x_232:
[----:B------:R-:W-:Y:S05]  /*91a0*/  BSYNC B1 ;  /* 0x0000000000017941 */ /* 0x000fea0003800000 */
.L_x_231:
[----:B------:R-:W-:Y:S05]  /*91b0*/  BRA `(.L_x_233) ;  /* 0xffffffc800c07947 */ /* 0x000fea000383ffff */
.L_x_166:
[----:B------:R-:W-:Y:S01]  /*91c0*/  BSSY B0, `(.L_x_234) ;  /* 0x0000007000007945 */ /* 0x000fe20003800000 */
[----:B------:R-:W-:Y:S02]  /*91d0*/  IMAD.MOV.U32 R6, RZ, RZ, 0x1 ;  /* 0x00000001ff067424 */ /* 0x000fe400078e00ff */
[----:B------:R-:W-:Y:S02]  /*91e0*/  IMAD.MOV.U32 R5, RZ, RZ, 0x1f ;  /* 0x0000001fff057424 */ /* 0x000fe400078e00ff */
[----:B------:R-:W-:-:S07]  /*91f0*/  IMAD.MOV.U32 R2, RZ, RZ, -0x1 ;  /* 0xffffffffff027424 */ /* 0x000fce00078e00ff */
[----:B------:R-:W-:Y:S05]  /*9200*/  WARPSYNC.COLLECTIVE R2, `(.L_x_235) ;  /* 0x0000000002087348 */ /* 0x000fea0003c00000 */
[----:B------:R0:W1:Y:S02]  /*9210*/  SHFL.BFLY P0, R7, R9, R6, R5 ;  /* 0x0c00000609077389 */ /* 0x0000640000000005 */
[----:B01----:R-:W-:Y:S05]  /*9220*/  ENDCOLLECTIVE ;  /* 0x000000000000791b */ /* 0x003fea0003800000 */
.L_x_235:
[----:B------:R-:W-:Y:S05]  /*9230*/  BSYNC B0 ;  /* 0x0000000000007941 */ /* 0x000fea0003800000 */
.L_x_234:
[----:B------:R-:W-:Y:S02]  /*9240*/  IMAD.MOV.U32 R9, RZ, RZ, R10 ;  /* 0x000000ffff097224 */ /* 0x000fe400078e000a */
[----:B------:R-:W-:Y:S02]  /*9250*/  IMAD.MOV.U32 R6, RZ, RZ, 0x1 ;  /* 0x00000001ff067424 */ /* 0x000fe400078e00ff */
[----:B------:R-:W-:Y:S02]  /*9260*/  IMAD.MOV.U32 R5, RZ, RZ, 0x1f ;  /* 0x0000001fff057424 */ /* 0x000fe400078e00ff */
[----:B------:R-:W-:Y:S02]  /*9270*/  IMAD.MOV.U32 R2, RZ, RZ, -0x1 ;  /* 0xffffffffff027424 */ /* 0x000fe400078e00ff */
[----:B------:R-:W-:-:S07]  /*9280*/  IMAD.MOV.U32 R29, RZ, RZ, R7 ;  /* 0x000000ffff1d7224 */ /* 0x000fce00078e0007 */
[----:B------:R-:W-:Y:S05]  /*9290*/  WARPSYNC.COLLECTIVE R2, `(.L_x_236) ;  /* 0x0000000002087348 */ /* 0x000fea0003c00000 */
[----:B------:R0:W1:Y:S02]  /*92a0*/  SHFL.BFLY P0, R7, R9, R6, R5 ;  /* 0x0c00000609077389 */ /* 0x0000640000000005 */
[----:B01----:R-:W-:Y:S05]  /*92b0*/  ENDCOLLECTIVE ;  /* 0x000000000000791b */ /* 0x003fea0003800000 */
.L_x_236:
[----:B------:R-:W-:Y:S02]  /*92c0*/  IMAD.MOV.U32 R19, RZ, RZ, R7 ;  /* 0x000000ffff137224 */ /* 0x000fe400078e0007 */
[----:B------:R-:W-:Y:S01]  /*92d0*/  IMAD.MOV.U32 R7, RZ, RZ, 0x1 ;  /* 0x00000001ff077424 */ /* 0x000fe200078e00ff */
[----:B------:R-:W-:Y:S06]  /*92e0*/  BRA `(.L_x_237) ;  /* 0xffffffe000dc7947 */ /* 0x000fec000383ffff */
.L_x_169:
[----:B------:R-:W-:Y:S01]  /*92f0*/  BSSY B0, `(.L_x_238) ;  /* 0x0000007000007945 */ /* 0x000fe20003800000 */
[----:B------:R-:W-:Y:S02]  /*9300*/  IMAD.MOV.U32 R6, RZ, RZ, 0x2 ;  /* 0x00000002ff067424 */ /* 0x000fe400078e00ff */
[----:B------:R-:W-:Y:S02]  /*9310*/  IMAD.MOV.U32 R5, RZ, RZ, 0x1f ;  /* 0x0000001fff057424 */ /* 0x000fe400078e00ff */
[----:B------:R-:W-:-:S07]  /*9320*/  IMAD.MOV.U32 R2, RZ, RZ, -0x1 ;  /* 0xffffffffff027424 */ /* 0x000fce00078e00ff */
[----:B------:R-:W-:Y:S05]  /*9330*/  WARPSYNC.COLLECTIVE R2, `(.L_x_239) ;  /* 0x0000000002087348 */ /* 0x000fea0003c00000 */
[----:B------:R0:W1:Y:S02]  /*9340*/  SHFL.BFLY P0, R7, R9, R6, R5 ;  /* 0x0c00000609077389 */ /* 0x0000640000000005 */
[----:B01----:R-:W-:Y:S05]  /*9350*/  ENDCOLLECTIVE ;  /* 0x000000000000791b */ /* 0x003fea0003800000 */
.L_x_239:
[----:B------:R-:W-:Y:S05]  /*9360*/  BSYNC B0 ;  /* 0x0000000000007941 */ /* 0x000fea0003800000 */
.L_x_238:
        /* <DEDUP_REMOVED lines=8> */
.L_x_240:
[----:B------:R-:W-:Y:S05]  /*93f0*/  BRA `(.L_x_241) ;  /* 0xffffffe000dc7947 */ /* 0x000fea000383ffff */
.L_x_172:
[----:B------:R-:W-:Y:S01]  /*9400*/  BSSY B0, `(.L_x_242) ;  /* 0x0000007000007945 */ /* 0x000fe20003800000 */
[----:B------:R-:W-:Y:S02]  /*9410*/  IMAD.MOV.U32 R6, RZ, RZ, 0x1 ;  /* 0x00000001ff067424 */ /* 0x000fe400078e00ff */
[----:B------:R-:W-:Y:S02]  /*9420*/  IMAD.MOV.U32 R5, RZ, RZ, 0x1f ;  /* 0x0000001fff057424 */ /* 0x000fe400078e00ff */
[----:B------:R-:W-:-:S07]  /*9430*/  IMAD.MOV.U32 R2, RZ, RZ, -0x1 ;  /* 0xffffffffff027424 */ /* 0x000fce00078e00ff */
[----:B------:R-:W-:Y:S05]  /*9440*/  WARPSYNC.COLLECTIVE R2, `(.L_x_243) ;  /* 0x0000000002087348 */ /* 0x000fea0003c00000 */
[----:B------:R0:W1:Y:S02]  /*9450*/  SHFL.BFLY P0, R7, R9, R6, R5 ;  /* 0x0c00000609077389 */ /* 0x0000640000000005 */
[----:B01----:R-:W-:Y:S05]  /*9460*/  ENDCOLLECTIVE ;  /* 0x000000000000791b */ /* 0x003fea0003800000 */
.L_x_243:
[----:B------:R-:W-:Y:S05]  /*9470*/  BSYNC B0 ;  /* 0x0000000000007941 */ /* 0x000fea0003800000 */
.L_x_242:
[----:B------:R-:W-:Y:S02]  /*9480*/  IMAD.MOV.U32 R9, RZ, RZ, R10 ;  /* 0x000000ffff097224 */ /* 0x000fe400078e000a */
[----:B------:R-:W-:Y:S02]  /*9490*/  IMAD.MOV.U32 R6, RZ, RZ, 0x1 ;  /* 0x00000001ff067424 */ /* 0x000fe400078e00ff */
[----:B------:R-:W-:Y:S02]  /*94a0*/  IMAD.MOV.U32 R5, RZ, RZ, 0x1f ;  /* 0x0000001fff057424 */ /* 0x000fe400078e00ff */
[----:B------:R-:W-:Y:S02]  /*94b0*/  IMAD.MOV.U32 R2, RZ, RZ, -0x1 ;  /* 0xffffffffff027424 */ /* 0x000fe400078e00ff */
[----:B------:R-:W-:Y:S02]  /*94c0*/  IMAD.MOV.U32 R19, RZ, RZ, R7 ;  /* 0x000000ffff137224 */ /* 0x000fe400078e0007 */
[----:B------:R-:W-:-:S07]  /*94d0*/  IMAD.MOV.U32 R4, RZ, RZ, 0x1 ;  /* 0x00000001ff047424 */ /* 0x000fce00078e00ff */
[----:B------:R-:W-:Y:S05]  /*94e0*/  WARPSYNC.COLLECTIVE R2, `(.L_x_244) ;  /* 0x0000000002087348 */ /* 0x000fea0003c00000 */
[----:B------:R0:W1:Y:S02]  /*94f0*/  SHFL.BFLY P0, R7, R9, R6, R5 ;  /* 0x0c00000609077389 */ /* 0x0000640000000005 */
[----:B01----:R-:W-:Y:S05]  /*9500*/  ENDCOLLECTIVE ;  /* 0x000000000000791b */ /* 0x003fea0003800000 */
.L_x_244:
[----:B------:R-:W-:Y:S05]  /*9510*/  BRA `(.L_x_245) ;  /* 0xffffffe000e07947 */ /* 0x000fea000383ffff */
.L_x_175:
[----:B------:R-:W-:Y:S01]  /*9520*/  BSSY B0, `(.L_x_246) ;  /* 0x0000007000007945 */ /* 0x000fe20003800000 */
[----:B------:R-:W-:Y:S02]  /*9530*/  IMAD.MOV.U32 R6, RZ, RZ, 0x4 ;  /* 0x00000004ff067424 */ /* 0x000fe400078e00ff */
[----:B------:R-:W-:Y:S02]  /*9540*/  IMAD.MOV.U32 R5, RZ, RZ, 0x1f ;  /* 0x0000001fff057424 */ /* 0x000fe400078e00ff */
[----:B------:R-:W-:-:S07]  /*9550*/  IMAD.MOV.U32 R2, RZ, RZ, -0x1 ;  /* 0xffffffffff027424 */ /* 0x000fce00078e00ff */
[----:B------:R-:W-:Y:S05]  /*9560*/  WARPSYNC.COLLECTIVE R2, `(.L_x_247) ;  /* 0x0000000002087348 */ /* 0x000fea0003c00000 */
[----:B------:R0:W1:Y:S02]  /*9570*/  SHFL.BFLY P0, R7, R9, R6, R5 ;  /* 0x0c00000609077389 */ /* 0x0000640000000005 */
[----:B01----:R-:W-:Y:S05]  /*9580*/  ENDCOLLECTIVE ;  /* 0x000000000000791b */ /* 0x003fea0003800000 */
.L_x_247:
[----:B------:R-:W-:Y:S05]  /*9590*/  BSYNC B0 ;  /* 0x0000000000007941 */ /* 0x000fea0003800000 */
.L_x_246:
        /* <DEDUP_REMOVED lines=8> */
.L_x_248:
[----:B------:R-:W-:Y:S05]  /*9620*/  BRA `(.L_x_249) ;  /* 0xffffffe000e07947 */ /* 0x000fea000383ffff */
.L_x_178:
[----:B------:R-:W-:Y:S01]  /*9630*/  BSSY B0, `(.L_x_250) ;  /* 0x0000007000007945 */ /* 0x000fe20003800000 */
[----:B------:R-:W-:Y:S02]  /*9640*/  IMAD.MOV.U32 R6, RZ, RZ, 0x2 ;  /* 0x00000002ff067424 */ /* 0x000fe400078e00ff */
[----:B------:R-:W-:Y:S02]  /*9650*/  IMAD.MOV.U32 R5, RZ, RZ, 0x1f ;  /* 0x0000001fff057424 */ /* 0x000fe400078e00ff */
[----:B------:R-:W-:-:S07]  /*9660*/  IMAD.MOV.U32 R2, RZ, RZ, -0x1 ;  /* 0xffffffffff027424 */ /* 0x000fce00078e00ff */
[----:B------:R-:W-:Y:S05]  /*9670*/  WARPSYNC.COLLECTIVE R2, `(.L_x_251) ;  /* 0x0000000002087348 */ /* 0x000fea0003c00000 */
[----:B------:R0:W1:Y:S02]  /*9680*/  SHFL.BFLY P0, R7, R9, R6, R5 ;  /* 0x0c00000609077389 */ /* 0x0000640000000005 */
[----:B01----:R-:W-:Y:S05]  /*9690*/  ENDCOLLECTIVE ;  /* 0x000000000000791b */ /* 0x003fea0003800000 */
.L_x_251:
[----:B------:R-:W-:Y:S05]  /*96a0*/  BSYNC B0 ;  /* 0x0000000000007941 */ /* 0x000fea0003800000 */
.L_x_250:
        /* <DEDUP_REMOVED lines=8> */
.L_x_252:
[----:B------:R-:W-:Y:S05]  /*9730*/  BRA `(.L_x_253) ;  /* 0xffffffe000e47947 */ /* 0x000fea000383ffff */
.L_x_181:
[----:B------:R-:W-:Y:S01]  /*9740*/  BSSY B0, `(.L_x_254) ;  /* 0x0000007000007945 */ /* 0x000fe20003800000 */
[----:B------:R-:W-:Y:S02]  /*9750*/  IMAD.MOV.U32 R6, RZ, RZ, 0x1 ;  /* 0x00000001ff067424 */ /* 0x000fe400078e00ff */
[----:B------:R-:W-:Y:S02]  /*9760*/  IMAD.MOV.U32 R5, RZ, RZ, 0x1f ;  /* 0x0000001fff057424 */ /* 0x000fe400078e00ff */
[----:B------:R-:W-:-:S07]  /*9770*/  IMAD.MOV.U32 R2, RZ, RZ, -0x1 ;  /* 0xffffffffff027424 */ /* 0x000fce00078e00ff */
[----:B------:R-:W-:Y:S05]  /*9780*/  WARPSYNC.COLLECTIVE R2, `(.L_x_255) ;  /* 0x0000000002087348 */ /* 0x000fea0003c00000 */
[----:B------:R0:W1:Y:S02]  /*9790*/  SHFL.BFLY P0, R7, R9, R6, R5 ;  /* 0x0c00000609077389 */ /* 0x0000640000000005 */
[----:B01----:R-:W-:Y:S05]  /*97a0*/  ENDCOLLECTIVE ;  /* 0x000000000000791b */ /* 0x003fea0003800000 */
.L_x_255:
[----:B------:R-:W-:Y:S05]  /*97b0*/  BSYNC B0 ;  /* 0x0000000000007941 */ /* 0x000fea0003800000 */
.L_x_254:
        /* <DEDUP_REMOVED lines=8> */
.L_x_256:
[----:B------:R-:W-:Y:S02]  /*9840*/  IMAD.MOV.U32 R4, RZ, RZ, R7 ;  /* 0x000000ffff047224 */ /* 0x000fe400078e0007 */
[----:B------:R-:W-:Y:S01]  /*9850*/  IMAD.MOV.U32 R7, RZ, RZ, 0x1 ;  /* 0x00000001ff077424 */ /* 0x000fe200078e00ff */
[----:B------:R-:W-:Y:S06]  /*9860*/  BRA `(.L_x_257) ;  /* 0xffffffe000e47947 */ /* 0x000fec000383ffff */
.L_x_184:
[----:B------:R-:W-:Y:S01]  /*9870*/  BSSY B0, `(.L_x_258) ;  /* 0x0000007000007945 */ /* 0x000fe20003800000 */
[----:B------:R-:W-:Y:S02]  /*9880*/  IMAD.MOV.U32 R6, RZ, RZ, 0x8 ;  /* 0x00000008ff067424 */ /* 0x000fe400078e00ff */
[----:B------:R-:W-:Y:S02]  /*9890*/  IMAD.MOV.U32 R5, RZ, RZ, 0x1f ;  /* 0x0000001fff057424 */ /* 0x000fe400078e00ff */
[----:B------:R-:W-:-:S07]  /*98a0*/  IMAD.MOV.U32 R2, RZ, RZ, -0x1 ;  /* 0xffffffffff027424 */ /* 0x000fce00078e00ff */
[----:B------:R-:W-:Y:S05]  /*98b0*/  WARPSYNC.COLLECTIVE R2, `(.L_x_259) ;  /* 0x0000000002087348 */ /* 0x000fea0003c00000 */
[----:B------:R0:W1:Y:S02]  /*98c0*/  SHFL.BFLY P0, R7, R9, R6, R5 ;  /* 0x0c00000609077389 */ /* 0x0000640000000005 */
[----:B01----:R-:W-:Y:S05]  /*98d0*/  ENDCOLLECTIVE ;  /* 0x000000000000791b */ /* 0x003fea0003800000 */
.L_x_259:
[----:B------:R-:W-:Y:S05]  /*98e0*/  BSYNC B0 ;  /* 0x0000000000007941 */ /* 0x000fea0003800000 */
.L_x_258:
        /* <DEDUP_REMOVED lines=8> */
.L_x_260:
[----:B------:R-:W-:Y:S05]  /*9970*/  BRA `(.L_x_261) ;  /* 0xffffffe000e47947 */ /* 0x000fea000383ffff */
.L_x_187:
[----:B------:R-:W-:Y:S01]  /*9980*/  BSSY B0, `(.L_x_262) ;  /* 0x0000007000007945 */ /* 0x000fe20003800000 */
[----:B------:R-:W-:Y:S02]  /*9990*/  IMAD.MOV.U32 R6, RZ, RZ, 0x4 ;  /* 0x00000004ff067424 */ /* 0x000fe400078e00ff */
[----:B------:R-:W-:Y:S02]  /*99a0*/  IMAD.MOV.U32 R5, RZ, RZ, 0x1f ;  /* 0x0000001fff057424 */ /* 0x000fe400078e00ff */
[----:B------:R-:W-:-:S07]  /*99b0*/  IMAD.MOV.U32 R2, RZ, RZ, -0x1 ;  /* 0xffffffffff027424 */ /* 0x000fce00078e00ff */
[----:B------:R-:W-:Y:S05]  /*99c0*/  WARPSYNC.COLLECTIVE R2, `(.L_x_263) ;  /* 0x0000000002087348 */ /* 0x000fea0003c00000 */
[----:B------:R0:W1:Y:S02]  /*99d0*/  SHFL.BFLY P0, R7, R9, R6, R5 ;  /* 0x0c00000609077389 */ /* 0x0000640000000005 */
[----:B01----:R-:W-:Y:S05]  /*99e0*/  ENDCOLLECTIVE ;  /* 0x000000000000791b */ /* 0x003fea0003800000 */
.L_x_263:
[----:B------:R-:W-:Y:S05]  /*99f0*/  BSYNC B0 ;  /* 0x0000000000007941 */ /* 0x000fea0003800000 */
.L_x_262:
        /* <DEDUP_REMOVED lines=8> */
.L_x_264:
[----:B------:R-:W-:Y:S05]  /*9a80*/  BRA `(.L_x_265) ;  /* 0xffffffe000e87947 */ /* 0x000fea000383ffff */
.L_x_190:
[----:B------:R-:W-:Y:S01]  /*9a90*/  BSSY B0, `(.L_x_266) ;  /* 0x0000007000007945 */ /* 0x000fe20003800000 */
[----:B------:R-:W-:Y:S02]  /*9aa0*/  IMAD.MOV.U32 R6, RZ, RZ, 0x2 ;  /* 0x00000002ff067424 */ /* 0x000fe400078e00ff */
[----:B------:R-:W-:Y:S02]  /*9ab0*/  IMAD.MOV.U32 R5, RZ, RZ, 0x1f ;  /* 0x0000001fff057424 */ /* 0x000fe400078e00ff */
[----:B------:R-:W-:-:S07]  /*9ac0*/  IMAD.MOV.U32 R2, RZ, RZ, -0x1 ;  /* 0xffffffffff027424 */ /* 0x000fce00078e00ff */
[----:B------:R-:W-:Y:S05]  /*9ad0*/  WARPSYNC.COLLECTIVE R2, `(.L_x_267) ;  /* 0x0000000002087348 */ /* 0x000fea0003c00000 */
[----:B------:R0:W1:Y:S02]  /*9ae0*/  SHFL.BFLY P0, R7, R9, R6, R5 ;  /* 0x0c00000609077389 */ /* 0x0000640000000005 */
[----:B01----:R-:W-:Y:S05]  /*9af0*/  ENDCOLLECTIVE ;  /* 0x000000000000791b */ /* 0x003fea0003800000 */
.L_x_267:
[----:B------:R-:W-:Y:S05]  /*9b00*/  BSYNC B0 ;  /* 0x0000000000007941 */ /* 0x000fea0003800000 */
.L_x_266:
        /* <DEDUP_REMOVED lines=8> */
.L_x_268:
[----:B------:R-:W-:Y:S05]  /*9b90*/  BRA `(.L_x_269) ;  /* 0xffffffe000ec7947 */ /* 0x000fea000383ffff */
.L_x_193:
[----:B------:R-:W-:Y:S01]  /*9ba0*/  BSSY B0, `(.L_x_270) ;  /* 0x0000007000007945 */ /* 0x000fe20003800000 */
[----:B------:R-:W-:Y:S02]  /*9bb0*/  IMAD.MOV.U32 R6, RZ, RZ, 0x1 ;  /* 0x00000001ff067424 */ /* 0x000fe400078e00ff */
[----:B------:R-:W-:Y:S02]  /*9bc0*/  IMAD.MOV.U32 R5, RZ, RZ, 0x1f ;  /* 0x0000001fff057424 */ /* 0x000fe400078e00ff */
[----:B------:R-:W-:-:S07]  /*9bd0*/  IMAD.MOV.U32 R2, RZ, RZ, -0x1 ;  /* 0xffffffffff027424 */ /* 0x000fce00078e00ff */
[----:B------:R-:W-:Y:S05]  /*9be0*/  WARPSYNC.COLLECTIVE R2, `(.L_x_271) ;  /* 0x0000000002087348 */ /* 0x000fea0003c00000 */
[----:B------:R0:W1:Y:S02]  /*9bf0*/  SHFL.BFLY P0, R7, R9, R6, R5 ;  /* 0x0c00000609077389 */ /* 0x0000640000000005 */
[----:B01----:R-:W-:Y:S05]  /*9c00*/  ENDCOLLECTIVE ;  /* 0x000000000000791b */ /* 0x003fea0003800000 */
.L_x_271:
[----:B------:R-:W-:Y:S05]  /*9c10*/  BSYNC B0 ;  /* 0x0000000000007941 */ /* 0x000fea0003800000 */
.L_x_270:
        /* <DEDUP_REMOVED lines=9> */
.L_x_272:
[----:B------:R-:W-:Y:S05]  /*9cb0*/  BRA `(.L_x_273) ;  /* 0xffffffe000f07947 */ /* 0x000fea000383ffff */
.L_x_196:
[----:B------:R-:W-:Y:S01]  /*9cc0*/  BSSY B0, `(.L_x_274) ;  /* 0x0000007000007945 */ /* 0x000fe20003800000 */
[----:B------:R-:W-:Y:S02]  /*9cd0*/  IMAD.MOV.U32 R6, RZ, RZ, 0x10 ;  /* 0x00000010ff067424 */ /* 0x000fe400078e00ff */
[----:B------:R-:W-:Y:S02]  /*9ce0*/  IMAD.MOV.U32 R5, RZ, RZ, 0x1f ;  /* 0x0000001fff057424 */ /* 0x000fe400078e00ff */
[----:B------:R-:W-:-:S07]  /*9cf0*/  IMAD.MOV.U32 R2, RZ, RZ, -0x1 ;  /* 0xffffffffff027424 */ /* 0x000fce00078e00ff */
[----:B------:R-:W-:Y:S05]  /*9d00*/  WARPSYNC.COLLECTIVE R2, `(.L_x_275) ;  /* 0x0000000002087348 */ /* 0x000fea0003c00000 */
[----:B------:R0:W1:Y:S02]  /*9d10*/  SHFL.BFLY P0, R7, R9, R6, R5 ;  /* 0x0c00000609077389 */ /* 0x0000640000000005 */
[----:B01----:R-:W-:Y:S05]  /*9d20*/  ENDCOLLECTIVE ;  /* 0x000000000000791b */ /* 0x003fea0003800000 */
.L_x_275:
[----:B------:R-:W-:Y:S05]  /*9d30*/  BSYNC B0 ;  /* 0x0000000000007941 */ /* 0x000fea0003800000 */
.L_x_274:
        /* <DEDUP_REMOVED lines=8> */
.L_x_276:
[----:B------:R-:W-:Y:S05]  /*9dc0*/  BRA `(.L_x_277) ;  /* 0xffffffe000f07947 */ /* 0x000fea000383ffff */
.L_x_199:
[----:B------:R-:W-:Y:S01]  /*9dd0*/  BSSY B0, `(.L_x_278) ;  /* 0x0000007000007945 */ /* 0x000fe20003800000 */
[----:B------:R-:W-:Y:S02]  /*9de0*/  IMAD.MOV.U32 R6, RZ, RZ, 0x8 ;  /* 0x00000008ff067424 */ /* 0x000fe400078e00ff */
[----:B------:R-:W-:Y:S02]  /*9df0*/  IMAD.MOV.U32 R5, RZ, RZ, 0x1f ;  /* 0x0000001fff057424 */ /* 0x000fe400078e00ff */
[----:B------:R-:W-:-:S07]  /*9e00*/  IMAD.MOV.U32 R2, RZ, RZ, -0x1 ;  /* 0xffffffffff027424 */ /* 0x000fce00078e00ff */
[----:B------:R-:W-:Y:S05]  /*9e10*/  WARPSYNC.COLLECTIVE R2, `(.L_x_279) ;  /* 0x0000000002087348 */ /* 0x000fea0003c00000 */
[----:B------:R0:W1:Y:S02]  /*9e20*/  SHFL.BFLY P0, R7, R9, R6, R5 ;  /* 0x0c00000609077389 */ /* 0x0000640000000005 */
[----:B01----:R-:W-:Y:S05]  /*9e30*/  ENDCOLLECTIVE ;  /* 0x000000000000791b */ /* 0x003fea0003800000 */
.L_x_279:
[----:B------:R-:W-:Y:S05]  /*9e40*/  BSYNC B0 ;  /* 0x0000000000007941 */ /* 0x000fea0003800000 */
.L_x_278:
        /* <DEDUP_REMOVED lines=8> */
.L_x_280:
[----:B------:R-:W-:Y:S05]  /*9ed0*/  BRA `(.L_x_281) ;  /* 0xffffffe000f87947 */ /* 0x000fea000383ffff */
.L_x_202:
[----:B------:R-:W-:Y:S01]  /*9ee0*/  BSSY B0, `(.L_x_282) ;  /* 0x0000007000007945 */ /* 0x000fe20003800000 */
[----:B------:R-:W-:Y:S02]  /*9ef0*/  IMAD.MOV.U32 R6, RZ, RZ, 0x4 ;  /* 0x00000004ff067424 */ /* 0x000fe400078e00ff */
[----:B------:R-:W-:Y:S02]  /*9f00*/  IMAD.MOV.U32 R5, RZ, RZ, 0x1f ;  /* 0x0000001fff057424 */ /* 0x000fe400078e00ff */
[----:B------:R-:W-:-:S07]  /*9f10*/  IMAD.MOV.U32 R2, RZ, RZ, -0x1 ;  /* 0xffffffffff027424 */ /* 0x000fce00078e00ff */
[----:B------:R-:W-:Y:S05]  /*9f20*/  WARPSYNC.COLLECTIVE R2, `(.L_x_283) ;  /* 0x0000000002087348 */ /* 0x000fea0003c00000 */
[----:B------:R0:W1:Y:S02]  /*9f30*/  SHFL.BFLY P0, R7, R9, R6, R5 ;  /* 0x0c00000609077389 */ /* 0x0000640000000005 */
[----:B01----:R-:W-:Y:S05]  /*9f40*/  ENDCOLLECTIVE ;  /* 0x000000000000791b */ /* 0x003fea0003800000 */
.L_x_283:
[----:B------:R-:W-:Y:S05]  /*9f50*/  BSYNC B0 ;  /* 0x0000000000007941 */ /* 0x000fea0003800000 */
.L_x_282:
        /* <DEDUP_REMOVED lines=8> */
.L_x_284:
[----:B------:R-:W-:Y:S05]  /*9fe0*/  BRA `(.L_x_285) ;  /* 0xffffffe000fc7947 */ /* 0x000fea000383ffff */
.L_x_205:
[----:B------:R-:W-:Y:S01]  /*9ff0*/  BSSY B0, `(.L_x_286) ;  /* 0x0000007000007945 */ /* 0x000fe20003800000 */
[----:B------:R-:W-:Y:S02]  /*a000*/  IMAD.MOV.U32 R6, RZ, RZ, 0x2 ;  /* 0x00000002ff067424 */ /* 0x000fe400078e00ff */
[----:B------:R-:W-:Y:S02]  /*a010*/  IMAD.MOV.U32 R5, RZ, RZ, 0x1f ;  /* 0x0000001fff057424 */ /* 0x000fe400078e00ff */
[----:B------:R-:W-:-:S07]  /*a020*/  IMAD.MOV.U32 R2, RZ, RZ, -0x1 ;  /* 0xffffffffff027424 */ /* 0x000fce00078e00ff */
[----:B------:R-:W-:Y:S05]  /*a030*/  WARPSYNC.COLLECTIVE R2, `(.L_x_287) ;  /* 0x0000000002087348 */ /* 0x000fea0003c00000 */
[----:B------:R0:W1:Y:S02]  /*a040*/  SHFL.BFLY P0, R7, R9, R6, R5 ;  /* 0x0c00000609077389 */ /* 0x0000640000000005 */
[----:B01----:R-:W-:Y:S05]  /*a050*/  ENDCOLLECTIVE ;  /* 0x000000000000791b */ /* 0x003fea0003800000 */
.L_x_287:
[----:B------:R-:W-:Y:S05]  /*a060*/  BSYNC B0 ;  /* 0x0000000000007941 */ /* 0x000fea0003800000 */
.L_x_286:
        /* <DEDUP_REMOVED lines=8> */
.L_x_288:
[----:B------:R-:W-:Y:S05]  /*a0f0*/  BRA `(.L_x_289) ;  /* 0xffffffe400007947 */ /* 0x000fea000383ffff */
.L_x_208:
[----:B------:R-:W-:Y:S01]  /*a100*/  BSSY B0, `(.L_x_290) ;  /* 0x0000007000007945 */ /* 0x000fe20003800000 */
[----:B------:R-:W-:Y:S02]  /*a110*/  IMAD.MOV.U32 R6, RZ, RZ, 0x1 ;  /* 0x00000001ff067424 */ /* 0x000fe400078e00ff */
[----:B------:R-:W-:Y:S02]  /*a120*/  IMAD.MOV.U32 R5, RZ, RZ, 0x1f ;  /* 0x0000001fff057424 */ /* 0x000fe400078e00ff */
[----:B------:R-:W-:-:S07]  /*a130*/  IMAD.MOV.U32 R2, RZ, RZ, -0x1 ;  /* 0xffffffffff027424 */ /* 0x000fce00078e00ff */
[----:B------:R-:W-:Y:S05]  /*a140*/  WARPSYNC.COLLECTIVE R2, `(.L_x_291) ;  /* 0x0000000002087348 */ /* 0x000fea0003c00000 */
[----:B------:R0:W1:Y:S02]  /*a150*/  SHFL.BFLY P0, R7, R9, R6, R5 ;  /* 0x0c00000609077389 */ /* 0x0000640000000005 */
[----:B01----:R-:W-:Y:S05]  /*a160*/  ENDCOLLECTIVE ;  /* 0x000000000000791b */ /* 0x003fea0003800000 */
.L_x_291:
[----:B------:R-:W-:Y:S05]  /*a170*/  BSYNC B0 ;  /* 0x0000000000007941 */ /* 0x000fea0003800000 */
.L_x_290:
        /* <DEDUP_REMOVED lines=8> */
.L_x_292:
[----:B------:R-:W-:Y:S02]  /*a200*/  IMAD.MOV.U32 R4, RZ, RZ, R7 ;  /* 0x000000ffff047224 */ /* 0x000fe400078e0007 */
[----:B------:R-:W-:Y:S01]  /*a210*/  IMAD.MOV.U32 R7, RZ, RZ, 0x1 ;  /* 0x00000001ff077424 */ /* 0x000fe200078e00ff */
[----:B------:R-:W-:Y:S06]  /*a220*/  BRA `(.L_x_293) ;  /* 0xffffffe400007947 */ /* 0x000fec000383ffff */
.L_x_211:
[----:B------:R-:W-:Y:S01]  /*a230*/  BSSY B0, `(.L_x_294) ;  /* 0x0000007000007945 */ /* 0x000fe20003800000 */
[----:B------:R-:W-:Y:S02]  /*a240*/  IMAD.MOV.U32 R6, RZ, RZ, 0x10 ;  /* 0x00000010ff067424 */ /* 0x000fe400078e00ff */
[----:B------:R-:W-:Y:S02]  /*a250*/  IMAD.MOV.U32 R5, RZ, RZ, 0x1f ;  /* 0x0000001fff057424 */ /* 0x000fe400078e00ff */
[----:B------:R-:W-:-:S07]  /*a260*/  IMAD.MOV.U32 R2, RZ, RZ, -0x1 ;  /* 0xffffffffff027424 */ /* 0x000fce00078e00ff */
[----:B------:R-:W-:Y:S05]  /*a270*/  WARPSYNC.COLLECTIVE R2, `(.L_x_295) ;  /* 0x0000000002087348 */ /* 0x000fea0003c00000 */
[----:B------:R0:W1:Y:S02]  /*a280*/  SHFL.BFLY P0, R7, R9, R6, R5 ;  /* 0x0c00000609077389 */ /* 0x0000640000000005 */
[----:B01----:R-:W-:Y:S05]  /*a290*/  ENDCOLLECTIVE ;  /* 0x000000000000791b */ /* 0x003fea0003800000 */
.L_x_295:
[----:B------:R-:W-:Y:S05]  /*a2a0*/  BSYNC B0 ;  /* 0x0000000000007941 */ /* 0x000fea0003800000 */
.L_x_294:
        /* <DEDUP_REMOVED lines=8> */
.L_x_296:
[----:B------:R-:W-:Y:S05]  /*a330*/  BRA `(.L_x_297) ;  /* 0xffffffe400247947 */ /* 0x000fea000383ffff */
.L_x_214:
[----:B------:R-:W-:Y:S01]  /*a340*/  BSSY B0, `(.L_x_298) ;  /* 0x0000007000007945 */ /* 0x000fe20003800000 */
[----:B------:R-:W-:Y:S02]  /*a350*/  IMAD.MOV.U32 R6, RZ, RZ, 0x8 ;  /* 0x00000008ff067424 */ /* 0x000fe400078e00ff */
[----:B------:R-:W-:Y:S02]  /*a360*/  IMAD.MOV.U32 R5, RZ, RZ, 0x1f ;  /* 0x0000001fff057424 */ /* 0x000fe400078e00ff */
[----:B------:R-:W-:-:S07]  /*a370*/  IMAD.MOV.U32 R2, RZ, RZ, -0x1 ;  /* 0xffffffffff027424 */ /* 0x000fce00078e00ff */
[----:B------:R-:W-:Y:S05]  /*a380*/  WARPSYNC.COLLECTIVE R2, `(.L_x_299) ;  /* 0x0000000002087348 */ /* 0x000fea0003c00000 */
[----:B------:R0:W1:Y:S02]  /*a390*/  SHFL.BFLY P0, R7, R9, R6, R5 ;  /* 0x0c00000609077389 */ /* 0x0000640000000005 */
[----:B01----:R-:W-:Y:S05]  /*a3a0*/  ENDCOLLECTIVE ;  /* 0x000000000000791b */ /* 0x003fea0003800000 */
.L_x_299:
[----:B------:R-:W-:Y:S05]  /*a3b0*/  BSYNC B0 ;  /* 0x0000000000007941 */ /* 0x000fea0003800000 */
.L_x_298:
        /* <DEDUP_REMOVED lines=8> */
.L_x_300:
[----:B------:R-:W-:Y:S05]  /*a440*/  BRA `(.L_x_301) ;  /* 0xffffffe400287947 */ /* 0x000fea000383ffff */
.L_x_217:
[----:B------:R-:W-:Y:S01]  /*a450*/  BSSY B0, `(.L_x_302) ;  /* 0x0000007000007945 */ /* 0x000fe20003800000 */
[----:B------:R-:W-:Y:S02]  /*a460*/  IMAD.MOV.U32 R6, RZ, RZ, 0x4 ;  /* 0x00000004ff067424 */ /* 0x000fe400078e00ff */
[----:B------:R-:W-:Y:S02]  /*a470*/  IMAD.MOV.U32 R5, RZ, RZ, 0x1f ;  /* 0x0000001fff057424 */ /* 0x000fe400078e00ff */
[----:B------:R-:W-:-:S07]  /*a480*/  IMAD.MOV.U32 R2, RZ, RZ, -0x1 ;  /* 0xffffffffff027424 */ /* 0x000fce00078e00ff */
[----:B------:R-:W-:Y:S05]  /*a490*/  WARPSYNC.COLLECTIVE R2, `(.L_x_303) ;  /* 0x0000000002087348 */ /* 0x000fea0003c00000 */
[----:B------:R0:W1:Y:S02]  /*a4a0*/  SHFL.BFLY P0, R7, R9, R6, R5 ;  /* 0x0c00000609077389 */ /* 0x0000640000000005 */
[----:B01----:R-:W-:Y:S05]  /*a4b0*/  ENDCOLLECTIVE ;  /* 0x000000000000791b */ /* 0x003fea0003800000 */
.L_x_303:
[----:B------:R-:W-:Y:S05]  /*a4c0*/  BSYNC B0 ;  /* 0x0000000000007941 */ /* 0x000fea0003800000 */
.L_x_302:
        /* <DEDUP_REMOVED lines=8> */
.L_x_304:
[----:B------:R-:W-:Y:S05]  /*a550*/  BRA `(.L_x_305) ;  /* 0xffffffe4002c7947 */ /* 0x000fea000383ffff */
.L_x_220:
[----:B------:R-:W-:Y:S01]  /*a560*/  BSSY B0, `(.L_x_306) ;  /* 0x0000007000007945 */ /* 0x000fe20003800000 */
[----:B------:R-:W-:Y:S02]  /*a570*/  IMAD.MOV.U32 R6, RZ, RZ, 0x2 ;  /* 0x00000002ff067424 */ /* 0x000fe400078e00ff */
[----:B------:R-:W-:Y:S02]  /*a580*/  IMAD.MOV.U32 R5, RZ, RZ, 0x1f ;  /* 0x0000001fff057424 */ /* 0x000fe400078e00ff */
[----:B------:R-:W-:-:S07]  /*a590*/  IMAD.MOV.U32 R2, RZ, RZ, -0x1 ;  /* 0xffffffffff027424 */ /* 0x000fce00078e00ff */
[----:B------:R-:W-:Y:S05]  /*a5a0*/  WARPSYNC.COLLECTIVE R2, `(.L_x_307) ;  /* 0x0000000002087348 */ /* 0x000fea0003c00000 */
[----:B------:R0:W1:Y:S02]  /*a5b0*/  SHFL.BFLY P0, R7, R9, R6, R5 ;  /* 0x0c00000609077389 */ /* 0x0000640000000005 */
[----:B01----:R-:W-:Y:S05]  /*a5c0*/  ENDCOLLECTIVE ;  /* 0x000000000000791b */ /* 0x003fea0003800000 */
.L_x_307:
[----:B------:R-:W-:Y:S05]  /*a5d0*/  BSYNC B0 ;  /* 0x0000000000007941 */ /* 0x000fea0003800000 */
.L_x_306:
        /* <DEDUP_REMOVED lines=8> */
.L_x_308:
[----:B------:R-:W-:Y:S05]  /*a660*/  BRA `(.L_x_309) ;  /* 0xffffffe400307947 */ /* 0x000fea000383ffff */
.L_x_223:
[----:B------:R-:W-:Y:S01]  /*a670*/  BSSY B0, `(.L_x_310) ;  /* 0x0000007000007945 */ /* 0x000fe20003800000 */
[----:B------:R-:W-:Y:S02]  /*a680*/  IMAD.MOV.U32 R6, RZ, RZ, 0x1 ;  /* 0x00000001ff067424 */ /* 0x000fe400078e00ff */
[----:B------:R-:W-:Y:S02]  /*a690*/  IMAD.MOV.U32 R5, RZ, RZ, 0x1f ;  /* 0x0000001fff057424 */ /* 0x000fe400078e00ff */
[----:B------:R-:W-:-:S07]  /*a6a0*/  IMAD.MOV.U32 R2, RZ, RZ, -0x1 ;  /* 0xffffffffff027424 */ /* 0x000fce00078e00ff */
[----:B------:R-:W-:Y:S05]  /*a6b0*/  WARPSYNC.COLLECTIVE R2, `(.L_x_311) ;  /* 0x0000000002087348 */ /* 0x000fea0003c00000 */
[----:B------:R0:W1:Y:S02]  /*a6c0*/  SHFL.BFLY P0, R7, R9, R6, R5 ;  /* 0x0c00000609077389 */ /* 0x0000640000000005 */
[----:B01----:R-:W-:Y:S05]  /*a6d0*/  ENDCOLLECTIVE ;  /* 0x000000000000791b */ /* 0x003fea0003800000 */
.L_x_311:
[----:B------:R-:W-:Y:S05]  /*a6e0*/  BSYNC B0 ;  /* 0x0000000000007941 */ /* 0x000fea0003800000 */
.L_x_310:
        /* <DEDUP_REMOVED lines=8> */
.L_x_312:
[----:B------:R-:W-:Y:S02]  /*a770*/  IMAD.MOV.U32 R4, RZ, RZ, R7 ;  /* 0x000000ffff047224 */ /* 0x000fe400078e0007 */
[----:B------:R-:W-:Y:S01]  /*a780*/  IMAD.MOV.U32 R7, RZ, RZ, 0x1 ;  /* 0x00000001ff077424 */ /* 0x000fe200078e00ff */
[----:B------:R-:W-:Y:S06]  /*a790*/  BRA `(.L_x_313) ;  /* 0xffffffe400307947 */ /* 0x000fec000383ffff */
.L_x_226:
[----:B------:R-:W-:Y:S01]  /*a7a0*/  IMAD.U32 R2, RZ, RZ, UR8 ;  /* 0x00000008ff027e24 */ /* 0x000fe2000f8e00ff */
[----:B------:R-:W-:Y:S01]  /*a7b0*/  BSSY B0, `(.L_x_314) ;  /* 0x0000008000007945 */ /* 0x000fe20003800000 */
[----:B------:R-:W-:Y:S02]  /*a7c0*/  IMAD.MOV.U32 R29, RZ, RZ, R0 ;  /* 0x000000ffff1d7224 */ /* 0x000fe400078e0000 */
[----:B------:R-:W-:Y:S02]  /*a7d0*/  IMAD.MOV.U32 R22, RZ, RZ, R2 ;  /* 0x000000ffff167224 */ /* 0x000fe400078e0002 */
[----:B------:R-:W-:Y:S02]  /*a7e0*/  IMAD.MOV.U32 R7, RZ, RZ, 0x1f ;  /* 0x0000001fff077424 */ /* 0x000fe400078e00ff */
[----:B------:R-:W-:-:S07]  /*a7f0*/  IMAD.MOV.U32 R2, RZ, RZ, -0x1 ;  /* 0xffffffffff027424 */ /* 0x000fce00078e00ff */
[----:B------:R-:W-:Y:S05]  /*a800*/  WARPSYNC.COLLECTIVE R2, `(.L_x_315) ;  /* 0x0000000002087348 */ /* 0x000fea0003c00000 */
[----:B------:R0:W1:Y:S02]  /*a810*/  SHFL.IDX P1, R2, R29, R22, R7 ;  /* 0x000000161d027389 */ /* 0x0000640000020007 */
[----:B01----:R-:W-:Y:S05]  /*a820*/  ENDCOLLECTIVE ;  /* 0x000000000000791b */ /* 0x003fea0003800000 */
.L_x_315:
[----:B------:R-:W-:Y:S05]  /*a830*/  BSYNC B0 ;  /* 0x0000000000007941 */ /* 0x000fea0003800000 */
.L_x_314:
[----:B------:R-:W-:Y:S05]  /*a840*/  BRA `(.L_x_316) ;  /* 0xffffffe4003c7947 */ /* 0x000fea000383ffff */
.L_x_227:
        /* <DEDUP_REMOVED lines=9> */
.L_x_318:
[----:B------:R-:W-:Y:S05]  /*a8e0*/  BSYNC B0 ;  /* 0x0000000000007941 */ /* 0x000fea0003800000 */
.L_x_317:
[----:B------:R-:W-:Y:S05]  /*a8f0*/  BRA `(.L_x_165) ;  /* 0xffffffe400187947 */ /* 0x000fea000383ffff */
.L_x_230:
[----:B------:R-:W-:Y:S01]  /*a900*/  BSSY B0, `(.L_x_319) ;  /* 0x0000008000007945 */ /* 0x000fe20003800000 */
[----:B------:R-:W-:Y:S02]  /*a910*/  IMAD.MOV.U32 R9, RZ, RZ, R0 ;  /* 0x000000ffff097224 */ /* 0x000fe400078e0000 */
[----:B01----:R-:W-:Y:S02]  /*a920*/  IMAD.MOV.U32 R6, RZ, RZ, 0x10 ;  /* 0x00000010ff067424 */ /* 0x003fe400078e00ff */
[----:B------:R-:W-:Y:S02]  /*a930*/  IMAD.MOV.U32 R5, RZ, RZ, 0x1f ;  /* 0x0000001fff057424 */ /* 0x000fe400078e00ff */
[----:B------:R-:W-:-:S07]  /*a940*/  IMAD.MOV.U32 R2, RZ, RZ, -0x1 ;  /* 0xffffffffff027424 */ /* 0x000fce00078e00ff */
[----:B------:R-:W-:Y:S05]  /*a950*/  WARPSYNC.COLLECTIVE R2, `(.L_x_320) ;  /* 0x0000000002087348 */ /* 0x000fea0003c00000 */
[----:B------:R0:W1:Y:S02]  /*a960*/  SHFL.BFLY P0, R7, R9, R6, R5 ;  /* 0x0c00000609077389 */ /* 0x0000640000000005 */
[----:B01----:R-:W-:Y:S05]  /*a970*/  ENDCOLLECTIVE ;  /* 0x000000000000791b */ /* 0x003fea0003800000 */
.L_x_320:
[----:B------:R-:W-:Y:S05]  /*a980*/  BSYNC B0 ;  /* 0x0000000000007941 */ /* 0x000fea0003800000 */
.L_x_319:
[----:B------:R-:W-:Y:S01]  /*a990*/  FADD.FTZ R9, R7, R0 ;  /* 0x0000000007097221 */ /* 0x000fe20000010000 */
[----:B------:R-:W-:Y:S02]  /*a9a0*/  IMAD.MOV.U32 R6, RZ, RZ, 0x8 ;  /* 0x00000008ff067424 */ /* 0x000fe400078e00ff */
[----:B------:R-:W-:Y:S02]  /*a9b0*/  IMAD.MOV.U32 R5, RZ, RZ, 0x1f ;  /* 0x0000001fff057424 */ /* 0x000fe400078e00ff */
[----:B------:R-:W-:-:S07]  /*a9c0*/  IMAD.MOV.U32 R2, RZ, RZ, -0x1 ;  /* 0xffffffffff027424 */ /* 0x000fce00078e00ff */
[----:B------:R-:W-:Y:S05]  /*a9d0*/  WARPSYNC.COLLECTIVE R2, `(.L_x_321) ;  /* 0x0000000002087348 */ /* 0x000fea0003c00000 */
[----:B------:R0:W1:Y:S02]  /*a9e0*/  SHFL.BFLY P0, R7, R9, R6, R5 ;  /* 0x0c00000609077389 */ /* 0x0000640000000005 */
[----:B01----:R-:W-:Y:S05]  /*a9f0*/  ENDCOLLECTIVE ;  /* 0x000000000000791b */ /* 0x003fea0003800000 */
.L_x_321:
[----:B------:R-:W-:Y:S02]  /*aa00*/  IMAD.MOV.U32 R6, RZ, RZ, 0x4 ;  /* 0x00000004ff067424 */ /* 0x000fe400078e00ff */
[----:B------:R-:W-:-:S04]  /*aa10*/  FADD.FTZ R4, R9, R7 ;  /* 0x0000000709047221 */ /* 0x000fc80000010000 */
[----:B------:R-:W-:-:S07]  /*aa20*/  IMAD.MOV.U32 R9, RZ, RZ, R4 ;  /* 0x000000ffff097224 */ /* 0x000fce00078e0004 */
[----:B------:R-:W-:Y:S05]  /*aa30*/  WARPSYNC.COLLECTIVE R2, `(.L_x_322) ;  /* 0x0000000002087348 */ /* 0x000fea0003c00000 */
[----:B------:R0:W1:Y:S02]  /*aa40*/  SHFL.BFLY P0, R7, R9, R6, R5 ;  /* 0x0c00000609077389 */ /* 0x0000640000000005 */
[----:B01----:R-:W-:Y:S05]  /*aa50*/  ENDCOLLECTIVE ;  /* 0x000000000000791b */ /* 0x003fea0003800000 */
.L_x_322:
[----:B------:R-:W-:Y:S02]  /*aa60*/  IMAD.MOV.U32 R6, RZ, RZ, 0x2 ;  /* 0x00000002ff067424 */ /* 0x000fe400078e00ff */
[----:B------:R-:W-:-:S04]  /*aa70*/  FADD.FTZ R8, R4, R7 ;  /* 0x0000000704087221 */ /* 0x000fc80000010000 */
[----:B------:R-:W-:-:S07]  /*aa80*/  IMAD.MOV.U32 R9, RZ, RZ, R8 ;  /* 0x000000ffff097224 */ /* 0x000fce00078e0008 */
[----:B------:R-:W-:Y:S05]  /*aa90*/  WARPSYNC.COLLECTIVE R2, `(.L_x_323) ;  /* 0x0000000002087348 */ /* 0x000fea0003c00000 */
[----:B------:R0:W1:Y:S02]  /*aaa0*/  SHFL.BFLY P0, R7, R9, R6, R5 ;  /* 0x0c00000609077389 */ /* 0x0000640000000005 */
[----:B01----:R-:W-:Y:S05]  /*aab0*/  ENDCOLLECTIVE ;  /* 0x000000000000791b */ /* 0x003fea0003800000 */
.L_x_323:
[----:B------:R-:W-:Y:S02]  /*aac0*/  IMAD.MOV.U32 R6, RZ, RZ, 0x1 ;  /* 0x00000001ff067424 */ /* 0x000fe400078e00ff */
[----:B------:R-:W-:-:S04]  /*aad0*/  FADD.FTZ R10, R8, R7 ;  /* 0x00000007080a7221 */ /* 0x000fc80000010000 */
[----:B------:R-:W-:-:S07]  /*aae0*/  IMAD.MOV.U32 R9, RZ, RZ, R10 ;  /* 0x000000ffff097224 */ /* 0x000fce00078e000a */
[----:B------:R-:W-:Y:S05]  /*aaf0*/  WARPSYNC.COLLECTIVE R2, `(.L_x_324) ;  /* 0x0000000002087348 */ /* 0x000fea0003c00000 */
[----:B------:R0:W1:Y:S02]  /*ab00*/  SHFL.BFLY P0, R7, R9, R6, R5 ;  /* 0x0c00000609077389 */ /* 0x0000640000000005 */
[----:B01----:R-:W-:Y:S05]  /*ab10*/  ENDCOLLECTIVE ;  /* 0x000000000000791b */ /* 0x003fea0003800000 */
.L_x_324:
[----:B------:R-:W-:Y:S05]  /*ab20*/  BRA `(.L_x_325) ;  /* 0xffffffe400047947 */ /* 0x000fea000383ffff */
.L_x_326:
[----:B------:R-:W-:-:S00]  /*ab30*/  BRA `(.L_x_326) ;  /* 0xfffffffc00fc7947 */ /* 0x000fc0000383ffff */
[----:B------:R-:W-:-:S00]  /*ab40*/  NOP ;  /* 0x0000000000007918 */ /* 0x000fc00000000000 */
        /* <DEDUP_REMOVED lines=11> */
.L_x_7837:


//--------------------- .text._ZN4vllm3moe44grouped_topk_fused_small_expert_count_kernelI13__nv_bfloat16S2_iLNS0_11ScoringFuncE0ELi128ELb0ELi8EEEvPT_PfPT1_PKT0_llllllbd --------------------------
	.section	.text._ZN4vllm3moe44grouped_topk_fused_small_expert_count_kernelI13__nv_bfloat16S2_iLNS0_11ScoringFuncE0ELi128ELb0ELi8EEEvPT_PfPT1_PKT0_llllllbd,"ax",@progbits
	.align	128
        .global         _ZN4vllm3moe44grouped_topk_fused_small_expert_count_kernelI13__nv_bfloat16S2_iLNS0_11ScoringFuncE0ELi128ELb0ELi8EEEvPT_PfPT1_PKT0_llllllbd
        .type           _ZN4vllm3moe44grouped_topk_fused_small_expert_count_kernelI13__nv_bfloat16S2_iLNS0_11ScoringFuncE0ELi128ELb0ELi8EEEvPT_PfPT1_PKT0_llllllbd,@function
        .size           _ZN4vllm3moe44grouped_topk_fused_small_expert_count_kernelI13__nv_bfloat16S2_iLNS0_11ScoringFuncE0ELi128ELb0ELi8EEEvPT_PfPT1_PKT0_llllllbd,(.L_x_7747 - _ZN4vllm3moe44grouped_topk_fused_small_expert_count_kernelI13__nv_bfloat16S2_iLNS0_11ScoringFuncE0ELi128ELb0ELi8EEEvPT_PfPT1_PKT0_llllllbd)
        .other          _ZN4vllm3moe44grouped_topk_fused_small_expert_count_kernelI13__nv_bfloat16S2_iLNS0_11ScoringFuncE0ELi128ELb0ELi8EEEvPT_PfPT1_PKT0_llllllbd,@"STO_CUDA_ENTRY STV_DEFAULT"
_ZN4vllm3moe44grouped_topk_fused_small_expert_count_kernelI13__nv_bfloat16S2_iLNS0_11ScoringFuncE0ELi128ELb0ELi8EEEvPT_PfPT1_PKT0_llllllbd:
.text._ZN4vllm3moe44grouped_topk_fused_small_expert_count_kernelI13__nv_bfloat16S2_iLNS0_11ScoringFuncE0ELi128ELb0ELi8EEEvPT_PfPT1_PKT0_llllllbd:
[----:B------:R-:W0:Y:S01]  /*0000*/  LDC R1, c[0x0][0x37c] ;  /* 0x0000df00ff017b82 */ /* 0x000e220000000800 */
[----:B------:R-:W1:Y:S01]  /*0010*/  S2R R2, SR_TID.X ;  /* 0x0000000000027919 */ /* 0x000e620000002100 */
[----:B------:R-:W1:Y:S01]  /*0020*/  LDCU.64 UR10, c[0x0][0x3c0] ;  /* 0x00007800ff0a77ac */ /* 0x000e620008000a00 */
[----:B------:R-:W-:Y:S01]  /*0030*/  ACQBULK ;  /* 0x000000000000782e */ /* 0x000fe20000000000 */
[----:B------:R-:W-:Y:S01]  /*0040*/  BSSY.RECONVERGENT B0, `(.L_x_327) ;  /* 0x0000020000007945 */ /* 0x000fe20003800200 */
[----:B------:R-:W2:Y:S01]  /*0050*/  S2R R7, SR_CTAID.X ;  /* 0x0000000000077919 */ /* 0x000ea20000002500 */
[----:B------:R-:W3:Y:S01]  /*0060*/  LDCU.64 UR8, c[0x0][0x358] ;  /* 0x00006b00ff0877ac */ /* 0x000ee20008000a00 */
[----:B0-----:R-:W-:Y:S01]  /*0070*/  VIADD R1, R1, 0xffffffe0 ;  /* 0xffffffe001017836 */ /* 0x001fe20000000000 */
[----:B-1----:R-:W-:Y:S02]  /*0080*/  ISETP.GE.U32.AND P0, PT, R2, UR10, PT ;  /* 0x0000000a02007c0c */ /* 0x002fe4000bf06070 */
[----:B------:R-:W-:-:S02]  /*0090*/  SHF.R.U32.HI R0, RZ, 0x5, R2 ;  /* 0x00000005ff007819 */ /* 0x000fc40000011602 */
[----:B------:R-:W-:-:S04]  /*00a0*/  ISETP.GE.AND.EX P0, PT, RZ, UR11, PT, P0 ;  /* 0x0000000bff007c0c */ /* 0x000fc8000bf06300 */
[----:B------:R-:W0:Y:S09]  /*00b0*/  SHFL.IDX PT, R0, R0, RZ, 0x1f ;  /* 0x00001fff00007589 */ /* 0x000e3200000e0000 */
[----:B--23--:R-:W-:Y:S05]  /*00c0*/  @P0 BRA `(.L_x_328) ;  /* 0x00000000005c0947 */ /* 0x00cfea0003800000 */
[----:B------:R-:W1:Y:S01]  /*00d0*/  LDCU.64 UR4, c[0x0][0x398] ;  /* 0x00007300ff0477ac */ /* 0x000e620008000a00 */
[----:B------:R-:W-:Y:S01]  /*00e0*/  IMAD.MOV.U32 R3, RZ, RZ, RZ ;  /* 0x000000ffff037224 */ /* 0x000fe200078e00ff */
[----:B------:R-:W2:Y:S01]  /*00f0*/  LDCU.64 UR6, c[0x0][0x380] ;  /* 0x00007000ff0677ac */ /* 0x000ea20008000a00 */
[----:B------:R-:W-:-:S04]  /*0100*/  IMAD.WIDE.U32 R8, R7, UR10, R2 ;  /* 0x0000000a07087c25 */ /* 0x000fc8000f8e0002 */
[----:B------:R-:W-:Y:S01]  /*0110*/  IMAD R9, R7, UR11, R9 ;  /* 0x0000000b07097c24 */ /* 0x000fe2000f8e0209 */
[----:B-1----:R-:W-:Y:S02]  /*0120*/  LEA R4, P0, R2, UR4, 0x1 ;  /* 0x0000000402047c11 */ /* 0x002fe4000f8008ff */
[----:B--2---:R-:W-:Y:S02]  /*0130*/  LEA R10, P1, R8, UR6, 0x1 ;  /* 0x00000006080a7c11 */ /* 0x004fe4000f8208ff */
[----:B------:R-:W-:Y:S02]  /*0140*/  LEA.HI.X R5, R2, UR5, RZ, 0x1, P0 ;  /* 0x0000000502057c11 */ /* 0x000fe400080f0cff */
[----:B------:R-:W-:-:S03]  /*0150*/  LEA.HI.X R11, R8, UR7, R9, 0x1, P1 ;  /* 0x00000007080b7c11 */ /* 0x000fc600088f0c09 */
[----:B------:R-:W2:Y:S04]  /*0160*/  LDG.E.U16 R4, desc[UR8][R4.64] ;  /* 0x0000000804047981 */ /* 0x000ea8000c1e1500 */
[----:B------:R-:W3:Y:S01]  /*0170*/  LDG.E.U16 R10, desc[UR8][R10.64] ;  /* 0x000000080a0a7981 */ /* 0x000ee2000c1e1500 */
[----:B------:R-:W1:Y:S01]  /*0180*/  S2UR UR6, SR_CgaCtaId ;  /* 0x00000000000679c3 */ /* 0x000e620000008800 */
[----:B------:R-:W-:Y:S02]  /*0190*/  UMOV UR4, 0x400 ;  /* 0x0000040000047882 */ /* 0x000fe40000000000 */
[----:B------:R-:W-:Y:S02]  /*01a0*/  UIADD3 UR5, UPT, UPT, UR4, 0x200, URZ ;  /* 0x0000020004057890 */ /* 0x000fe4000fffe0ff */
[----:B-1----:R-:W-:-:S02]  /*01b0*/  ULEA UR4, UR6, UR4, 0x18 ;  /* 0x0000000406047291 */ /* 0x002fc4000f8ec0ff */
[----:B------:R-:W-:-:S04]  /*01c0*/  ULEA UR5, UR6, UR5, 0x18 ;  /* 0x0000000506057291 */ /* 0x000fc8000f8ec0ff */
[C---:B------:R-:W-:Y:S02]  /*01d0*/  LEA R8, R2.reuse, UR4, 0x2 ;  /* 0x0000000402087c11 */ /* 0x040fe4000f8e10ff */
[----:B------:R-:W-:Y:S01]  /*01e0*/  LEA R13, R2, UR5, 0x2 ;  /* 0x00000005020d7c11 */ /* 0x000fe2000f8e10ff */
[----:B--2---:R-:W-:Y:S02]  /*01f0*/  IMAD.U32 R6, R4, 0x10000, RZ ;  /* 0x0001000004067824 */ /* 0x004fe400078e00ff */
[----:B---3--:R-:W-:-:S04]  /*0200*/  IMAD.U32 R9, R10, 0x10000, RZ ;  /* 0x000100000a097824 */ /* 0x008fc800078e00ff */
[----:B------:R-:W-:Y:S01]  /*0210*/  FADD.FTZ R6, R6, R9 ;  /* 0x0000000906067221 */ /* 0x000fe20000010000 */
[----:B------:R1:W-:Y:S04]  /*0220*/  STS [R8], R9 ;  /* 0x0000000908007388 */ /* 0x0003e80000000800 */
[----:B------:R1:W-:Y:S02]  /*0230*/  STS [R13], R6 ;  /* 0x000000060d007388 */ /* 0x0003e40000000800 */
.L_x_328:
[----:B------:R-:W-:Y:S05]  /*0240*/  BSYNC.RECONVERGENT B0 ;  /* 0x0000000000007941 */ /* 0x000fea0003800200 */
.L_x_327:
[----:B------:R-:W-:Y:S01]  /*0250*/  BAR.SYNC.DEFER_BLOCKING 0x0 ;  /* 0x0000000000007b1d */ /* 0x000fe20000010000 */
[----:B0-----:R-:W-:Y:S02]  /*0260*/  ISETP.NE.AND P0, PT, R0, RZ, PT ;  /* 0x000000ff0000720c */ /* 0x001fe40003f05270 */
[----:B------:R-:W-:-:S11]  /*0270*/  LOP3.LUT R2, R2, 0x1f, RZ, 0xc0, !PT ;  /* 0x0000001f02027812 */ /* 0x000fd600078ec0ff */
[----:B------:R-:W-:Y:S05]  /*0280*/  @P0 BRA `(.L_x_329) ;  /* 0x0000001800580947 */ /* 0x000fea0003800000 */
[----:B------:R-:W0:Y:S01]  /*0290*/  S2R R11, SR_CgaCtaId ;  /* 0x00000000000b7919 */ /* 0x000e220000008800 */
[----:B-1----:R-:W-:Y:S01]  /*02a0*/  MOV R6, 0x400 ;  /* 0x0000040000067802 */ /* 0x002fe20000000f00 */
[----:B------:R-:W-:Y:S01]  /*02b0*/  IMAD.MOV.U32 R4, RZ, RZ, -0x800000 ;  /* 0xff800000ff047424 */ /* 0x000fe200078e00ff */
[C---:B------:R-:W-:Y:S01]  /*02c0*/  ISETP.GE.U32.AND P0, PT, R2.reuse, UR10, PT ;  /* 0x0000000a02007c0c */ /* 0x040fe2000bf06070 */
[----:B------:R-:W-:Y:S01]  /*02d0*/  IMAD.MOV.U32 R8, RZ, RZ, -0x800000 ;  /* 0xff800000ff087424 */ /* 0x000fe200078e00ff */
[----:B------:R-:W-:Y:S01]  /*02e0*/  LOP3.LUT R5, R2, 0x20, RZ, 0xfc, !PT ;  /* 0x0000002002057812 */ /* 0x000fe200078efcff */
[----:B------:R-:W-:Y:S01]  /*02f0*/  VIADD R0, R6, 0x200 ;  /* 0x0000020006007836 */ /* 0x000fe20000000000 */
[----:B------:R-:W-:Y:S01]  /*0300*/  LOP3.LUT R9, R2, 0x40, RZ, 0xfc, !PT ;  /* 0x0000004002097812 */ /* 0x000fe200078efcff */
[----:B------:R-:W-:Y:S01]  /*0310*/  IMAD.MOV.U32 R10, RZ, RZ, -0x800000 ;  /* 0xff800000ff0a7424 */ /* 0x000fe200078e00ff */
[----:B------:R-:W-:Y:S01]  /*0320*/  ISETP.GE.AND.EX P0, PT, RZ, UR11, PT, P0 ;  /* 0x0000000bff007c0c */ /* 0x000fe2000bf06300 */
[----:B------:R-:W-:Y:S01]  /*0330*/  IMAD.MOV.U32 R14, RZ, RZ, -0x1 ;  /* 0xffffffffff0e7424 */ /* 0x000fe200078e00ff */
[----:B------:R-:W-:Y:S01]  /*0340*/  ISETP.GE.U32.AND P1, PT, R5, UR10, PT ;  /* 0x0000000a05007c0c */ /* 0x000fe2000bf26070 */
[----:B------:R-:W1:Y:S01]  /*0350*/  LDCU UR7, c[0x0][0x3b8] ;  /* 0x00007700ff0777ac */ /* 0x000e620008000800 */
[----:B------:R-:W-:-:S02]  /*0360*/  ISETP.GE.U32.AND P2, PT, R9, UR10, PT ;  /* 0x0000000a09007c0c */ /* 0x000fc4000bf46070 */
[----:B------:R-:W-:Y:S02]  /*0370*/  LOP3.LUT R12, R2, 0x60, RZ, 0xfc, !PT ;  /* 0x00000060020c7812 */ /* 0x000fe400078efcff */
[----:B------:R-:W-:Y:S02]  /*0380*/  ISETP.GE.AND.EX P1, PT, RZ, UR11, PT, P1 ;  /* 0x0000000bff007c0c */ /* 0x000fe4000bf26310 */
[----:B------:R-:W-:Y:S02]  /*0390*/  ISETP.GE.AND.EX P2, PT, RZ, UR11, PT, P2 ;  /* 0x0000000bff007c0c */ /* 0x000fe4000bf46320 */
[----:B------:R-:W-:Y:S02]  /*03a0*/  ISETP.GE.U32.AND P3, PT, R12, UR10, PT ;  /* 0x0000000a0c007c0c */ /* 0x000fe4000bf66070 */
[----:B------:R-:W-:Y:S02]  /*03b0*/  LOP3.LUT R9, R9, 0xffff, RZ, 0x3c, !PT ;  /* 0x0000ffff09097812 */ /* 0x000fe400078e3cff */
[----:B------:R-:W-:-:S02]  /*03c0*/  ISETP.GE.AND.EX P3, PT, RZ, UR11, PT, P3 ;  /* 0x0000000bff007c0c */ /* 0x000fc4000bf66330 */
[----:B------:R-:W-:Y:S01]  /*03d0*/  LOP3.LUT R5, R5, 0xffff, RZ, 0x3c, !PT ;  /* 0x0000ffff05057812 */ /* 0x000fe200078e3cff */
[----:B-1----:R-:W-:Y:S01]  /*03e0*/  UISETP.GE.AND UP0, UPT, UR7, 0x1, UPT ;  /* 0x000000010700788c */ /* 0x002fe2000bf06270 */
[----:B0-----:R-:W-:-:S05]  /*03f0*/  LEA R13, R11, R0, 0x18 ;  /* 0x000000000b0d7211 */ /* 0x001fca00078ec0ff */
[----:B------:R-:W-:Y:S02]  /*0400*/  IMAD R0, R2, 0x4, R13 ;  /* 0x0000000402007824 */ /* 0x000fe400078e020d */
[----:B------:R-:W-:-:S03]  /*0410*/  IMAD.MOV.U32 R13, RZ, RZ, -0x800000 ;  /* 0xff800000ff0d7424 */ /* 0x000fc600078e00ff */
[----:B------:R-:W0:Y:S04]  /*0420*/  @!P0 LDS R4, [R0] ;  /* 0x0000000000048984 */ /* 0x000e280000000800 */
[----:B------:R-:W1:Y:S04]  /*0430*/  @!P1 LDS R8, [R0+0x80] ;  /* 0x0000800000089984 */ /* 0x000e680000000800 */
[----:B------:R-:W2:Y:S04]  /*0440*/  @!P2 LDS R10, [R0+0x100] ;  /* 0x00010000000aa984 */ /* 0x000ea80000000800 */
[----:B------:R-:W3:Y:S01]  /*0450*/  @!P3 LDS R13, [R0+0x180] ;  /* 0x00018000000db984 */ /* 0x000ee20000000800 */
[----:B0-----:R-:W-:-:S04]  /*0460*/  ISETP.GT.AND P0, PT, R4, -0x1, PT ;  /* 0xffffffff0400780c */ /* 0x001fc80003f04270 */
[----:B------:R-:W-:Y:S02]  /*0470*/  SEL R15, R14, 0x80000000, !P0 ;  /* 0x800000000e0f7807 */ /* 0x000fe40004000000 */
[----:B-1----:R-:W-:Y:S02]  /*0480*/  ISETP.GT.AND P1, PT, R8, -0x1, PT ;  /* 0xffffffff0800780c */ /* 0x002fe40003f24270 */
[----:B--2---:R-:W-:Y:S02]  /*0490*/  ISETP.GT.AND P0, PT, R10, -0x1, PT ;  /* 0xffffffff0a00780c */ /* 0x004fe40003f04270 */
[C---:B------:R-:W-:Y:S02]  /*04a0*/  SEL R17, R14.reuse, 0x80000000, !P1 ;  /* 0x800000000e117807 */ /* 0x040fe40004800000 */
[----:B------:R-:W-:Y:S02]  /*04b0*/  SEL R19, R14, 0x80000000, !P0 ;  /* 0x800000000e137807 */ /* 0x000fe40004000000 */
[----:B---3--:R-:W-:-:S02]  /*04c0*/  ISETP.GT.AND P0, PT, R13, -0x1, PT ;  /* 0xffffffff0d00780c */ /* 0x008fc40003f04270 */
[----:B------:R-:W-:Y:S02]  /*04d0*/  LOP3.LUT R15, R15, R4, RZ, 0x3c, !PT ;  /* 0x000000040f0f7212 */ /* 0x000fe400078e3cff */
[----:B------:R-:W-:Y:S02]  /*04e0*/  LOP3.LUT R4, R2, 0xffff, RZ, 0x3c, !PT ;  /* 0x0000ffff02047812 */ /* 0x000fe400078e3cff */
[----:B------:R-:W-:Y:S02]  /*04f0*/  LOP3.LUT R17, R17, R8, RZ, 0x3c, !PT ;  /* 0x0000000811117212 */ /* 0x000fe400078e3cff */
[----:B------:R-:W-:Y:S02]  /*0500*/  LOP3.LUT R0, R19, R10, RZ, 0x3c, !PT ;  /* 0x0000000a13007212 */ /* 0x000fe400078e3cff */
[----:B------:R-:W-:Y:S02]  /*0510*/  SEL R8, R14, 0x80000000, !P0 ;  /* 0x800000000e087807 */ /* 0x000fe40004000000 */
[----:B------:R-:W-:-:S02]  /*0520*/  LOP3.LUT R10, R12, 0xffff, RZ, 0x3c, !PT ;  /* 0x0000ffff0c0a7812 */ /* 0x000fc400078e3cff */
[CC--:B------:R-:W-:Y:S02]  /*0530*/  ISETP.LT.U32.AND P0, PT, R4.reuse, R9.reuse, PT ;  /* 0x000000090400720c */ /* 0x0c0fe40003f01070 */
[----:B------:R-:W-:Y:S02]  /*0540*/  ISETP.GT.U32.AND P2, PT, R4, R9, PT ;  /* 0x000000090400720c */ /* 0x000fe40003f44070 */
[----:B------:R-:W-:Y:S02]  /*0550*/  LOP3.LUT R8, R8, R13, RZ, 0x3c, !PT ;  /* 0x0000000d08087212 */ /* 0x000fe400078e3cff */
[CC--:B------:R-:W-:Y:S02]  /*0560*/  ISETP.GT.U32.AND P1, PT, R5.reuse, R10.reuse, PT ;  /* 0x0000000a0500720c */ /* 0x0c0fe40003f24070 */
[----:B------:R-:W-:Y:S02]  /*0570*/  ISETP.LT.U32.AND P3, PT, R5, R10, PT ;  /* 0x0000000a0500720c */ /* 0x000fe40003f61070 */
[----:B------:R-:W-:-:S02]  /*0580*/  ISETP.LT.U32.AND.EX P0, PT, R15, R0, PT, P0 ;  /* 0x000000000f00720c */ /* 0x000fc40003f01100 */
[----:B------:R-:W-:Y:S02]  /*0590*/  ISETP.GT.U32.AND.EX P2, PT, R15, R0, PT, P2 ;  /* 0x000000000f00720c */ /* 0x000fe40003f44120 */
[CC--:B------:R-:W-:Y:S02]  /*05a0*/  ISETP.GT.U32.AND.EX P1, PT, R17.reuse, R8.reuse, PT, P1 ;  /* 0x000000081100720c */ /* 0x0c0fe40003f24110 */
[----:B------:R-:W-:Y:S02]  /*05b0*/  ISETP.LT.U32.AND.EX P3, PT, R17, R8, PT, P3 ;  /* 0x000000081100720c */ /* 0x000fe40003f61130 */
[----:B------:R-:W-:Y:S02]  /*05c0*/  SEL R19, R15, R0, P0 ;  /* 0x000000000f137207 */ /* 0x000fe40000000000 */
[CC--:B------:R-:W-:Y:S02]  /*05d0*/  SEL R14, R4.reuse, R9.reuse, P0 ;  /* 0x00000009040e7207 */ /* 0x0c0fe40000000000 */
[----:B------:R-:W-:-:S02]  /*05e0*/  SEL R13, R4, R9, P2 ;  /* 0x00000009040d7207 */ /* 0x000fc40001000000 */
[----:B------:R-:W-:Y:S02]  /*05f0*/  SEL R15, R15, R0, P2 ;  /* 0x000000000f0f7207 */ /* 0x000fe40001000000 */
[CC--:B------:R-:W-:Y:S02]  /*0600*/  SEL R0, R5.reuse, R10.reuse, P1 ;  /* 0x0000000a05007207 */ /* 0x0c0fe40000800000 */
[----:B------:R-:W-:Y:S02]  /*0610*/  SEL R9, R5, R10, P3 ;  /* 0x0000000a05097207 */ /* 0x000fe40001800000 */
[CC--:B------:R-:W-:Y:S02]  /*0620*/  SEL R12, R17.reuse, R8.reuse, P3 ;  /* 0x00000008110c7207 */ /* 0x0c0fe40001800000 */
[----:B------:R-:W-:Y:S02]  /*0630*/  SEL R8, R17, R8, P1 ;  /* 0x0000000811087207 */ /* 0x000fe40000800000 */
[----:B------:R-:W-:-:S02]  /*0640*/  ISETP.LT.U32.AND P0, PT, R13, R0, PT ;  /* 0x000000000d00720c */ /* 0x000fc40003f01070 */
[----:B------:R-:W-:Y:S02]  /*0650*/  ISETP.GT.U32.AND P2, PT, R14, R9, PT ;  /* 0x000000090e00720c */ /* 0x000fe40003f44070 */
[----:B------:R-:W-:Y:S02]  /*0660*/  ISETP.GT.U32.AND P1, PT, R13, R0, PT ;  /* 0x000000000d00720c */ /* 0x000fe40003f24070 */
[----:B------:R-:W-:Y:S02]  /*0670*/  ISETP.LT.U32.AND.EX P0, PT, R15, R8, PT, P0 ;  /* 0x000000080f00720c */ /* 0x000fe40003f01100 */
[----:B------:R-:W-:Y:S02]  /*0680*/  ISETP.GT.U32.AND.EX P3, PT, R19, R12, PT, P2 ;  /* 0x0000000c1300720c */ /* 0x000fe40003f64120 */
[----:B------:R-:W-:Y:S02]  /*0690*/  ISETP.GT.U32.AND.EX P1, PT, R15, R8, PT, P1 ;  /* 0x000000080f00720c */ /* 0x000fe40003f24110 */
[----:B------:R-:W-:-:S02]  /*06a0*/  SEL R4, R13, R0, P0 ;  /* 0x000000000d047207 */ /* 0x000fc40000000000 */
[----:B------:R-:W-:Y:S02]  /*06b0*/  SEL R5, R14, R9, P3 ;  /* 0x000000090e057207 */ /* 0x000fe40001800000 */
[----:B------:R-:W-:Y:S02]  /*06c0*/  SEL R0, R13, R0, P1 ;  /* 0x000000000d007207 */ /* 0x000fe40000800000 */
[----:B------:R-:W-:Y:S02]  /*06d0*/  SEL R18, R19, R12, P3 ;  /* 0x0000000c13127207 */ /* 0x000fe40001800000 */
[----:B------:R-:W-:Y:S02]  /*06e0*/  SEL R13, R15, R8, P0 ;  /* 0x000000080f0d7207 */ /* 0x000fe40000000000 */
[----:B------:R-:W-:Y:S02]  /*06f0*/  ISETP.LT.U32.AND P3, PT, R4, R5, PT ;  /* 0x000000050400720c */ /* 0x000fe40003f61070 */
[----:B------:R-:W-:-:S02]  /*0700*/  ISETP.LT.U32.AND P2, PT, R14, R9, PT ;  /* 0x000000090e00720c */ /* 0x000fc40003f41070 */
[CC--:B------:R-:W-:Y:S02]  /*0710*/  ISETP.GT.U32.AND P0, PT, R4.reuse, R5.reuse, PT ;  /* 0x000000050400720c */ /* 0x0c0fe40003f04070 */
[----:B------:R-:W-:Y:S02]  /*0720*/  SEL R21, R15, R8, P1 ;  /* 0x000000080f157207 */ /* 0x000fe40000800000 */
[----:B------:R-:W-:Y:S02]  /*0730*/  ISETP.LT.U32.AND.EX P1, PT, R13, R18, PT, P3 ;  /* 0x000000120d00720c */ /* 0x000fe40003f21130 */
[----:B------:R-:W-:Y:S02]  /*0740*/  ISETP.LT.U32.AND.EX P2, PT, R19, R12, PT, P2 ;  /* 0x0000000c1300720c */ /* 0x000fe40003f41120 */
[----:B------:R-:W-:Y:S02]  /*0750*/  ISETP.GT.U32.AND.EX P0, PT, R13, R18, PT, P0 ;  /* 0x000000120d00720c */ /* 0x000fe40003f04100 */
[----:B------:R-:W-:-:S02]  /*0760*/  SEL R16, R4, R5, P1 ;  /* 0x0000000504107207 */ /* 0x000fc40000800000 */
[----:B------:R-:W-:Y:S02]  /*0770*/  SEL R17, R13, R18, P1 ;  /* 0x000000120d117207 */ /* 0x000fe40000800000 */
[----:B------:R-:W-:Y:S02]  /*0780*/  SEL R9, R14, R9, P2 ;  /* 0x000000090e097207 */ /* 0x000fe40001000000 */
[----:B------:R-:W-:Y:S02]  /*0790*/  SEL R8, R19, R12, P2 ;  /* 0x0000000c13087207 */ /* 0x000fe40001000000 */
[----:B------:R-:W-:Y:S02]  /*07a0*/  SEL R5, R4, R5, P0 ;  /* 0x0000000504057207 */ /* 0x000fe40000000000 */
[----:B------:R-:W-:Y:S01]  /*07b0*/  SEL R18, R13, R18, P0 ;  /* 0x000000120d127207 */ /* 0x000fe20000000000 */
[----:B------:R-:W-:Y:S06]  /*07c0*/  BRA.U !UP0, `(.L_x_330) ;  /* 0x0000000d08b87547 */ /* 0x000fec000b800000 */
[----:B------:R-:W-:Y:S01]  /*07d0*/  UISETP.GE.U32.AND UP1, UPT, UR7, 0x4, UPT ;  /* 0x000000040700788c */ /* 0x000fe2000bf26070 */
[----:B------:R-:W-:Y:S01]  /*07e0*/  CS2R R12, SRZ ;  /* 0x00000000000c7805 */ /* 0x000fe2000001ff00 */
[----:B------:R-:W-:Y:S01]  /*07f0*/  ULOP3.LUT UR5, UR7, 0x3, URZ, 0xc0, !UPT ;  /* 0x0000000307057892 */ /* 0x000fe2000f8ec0ff */
[----:B------:R-:W-:-:S03]  /*0800*/  IMAD.MOV.U32 R22, RZ, RZ, RZ ;  /* 0x000000ffff167224 */ /* 0x000fc600078e00ff */
[----:B------:R-:W-:-:S03]  /*0810*/  UISETP.NE.AND UP0, UPT, UR5, URZ, UPT ;  /* 0x000000ff0500728c */ /* 0x000fc6000bf05270 */
[----:B------:R-:W-:Y:S08]  /*0820*/  BRA.U !UP1, `(.L_x_331) ;  /* 0x0000000909d07547 */ /* 0x000ff0000b800000 */
[----:B------:R-:W-:Y:S01]  /*0830*/  ULOP3.LUT UR4, UR7, 0x7ffffffc, URZ, 0xc0, !UPT ;  /* 0x7ffffffc07047892 */ /* 0x000fe2000f8ec0ff */
[----:B------:R-:W-:Y:S02]  /*0840*/  VIADD R14, R1, 0x8 ;  /* 0x00000008010e7836 */ /* 0x000fe40000000000 */
[----:B------:R-:W-:Y:S01]  /*0850*/  IMAD.MOV.U32 R13, RZ, RZ, RZ ;  /* 0x000000ffff0d7224 */ /* 0x000fe200078e00ff */
[----:B------:R-:W-:Y:S01]  /*0860*/  UIADD3 UR6, UPT, UPT, -UR4, URZ, URZ ;  /* 0x000000ff04067290 */ /* 0x000fe2000fffe1ff */
[----:B------:R-:W-:Y:S02]  /*0870*/  IMAD.MOV.U32 R22, RZ, RZ, RZ ;  /* 0x000000ffff167224 */ /* 0x000fe400078e00ff */
[----:B------:R-:W-:Y:S01]  /*0880*/  IMAD.U32 R12, RZ, RZ, UR4 ;  /* 0x00000004ff0c7e24 */ /* 0x000fe2000f8e00ff */
[----:B------:R-:W-:-:S08]  /*0890*/  UMOV UR4, URZ ;  /* 0x000000ff00047c82 */ /* 0x000fd00008000000 */
.L_x_332:
[----:B------:R-:W-:Y:S01]  /*08a0*/  ISETP.NE.U32.AND P0, PT, R13, R0, PT ;  /* 0x000000000d00720c */ /* 0x000fe20003f05070 */
[----:B------:R-:W-:-:S03]  /*08b0*/  UIADD3 UR6, UPT, UPT, UR6, 0x4, URZ ;  /* 0x0000000406067890 */ /* 0x000fc6000fffe0ff */
[----:B------:R-:W-:Y:S01]  /*08c0*/  ISETP.NE.AND.EX P0, PT, R22, R21, PT, P0 ;  /* 0x000000151600720c */ /* 0x000fe20003f05300 */
[----:B------:R-:W-:-:S03]  /*08d0*/  UISETP.NE.AND UP1, UPT, UR6, URZ, UPT ;  /* 0x000000ff0600728c */ /* 0x000fc6000bf25270 */
[----:B------:R-:W-:Y:S01]  /*08e0*/  ISETP.NE.AND P0, PT, RZ, UR4, !P0 ;  /* 0x00000004ff007c0c */ /* 0x000fe2000c705270 */
[----:B------:R-:W-:-:S03]  /*08f0*/  UIADD3 UR4, UPT, UPT, UR4, 0x4, URZ ;  /* 0x0000000404047890 */ /* 0x000fc6000fffe0ff */
[----:B------:R-:W-:Y:S02]  /*0900*/  SEL R19, R5, R0, P0 ;  /* 0x0000000005137207 */ /* 0x000fe40000000000 */
[----:B------:R-:W-:-:S03]  /*0910*/  SEL R0, R18, R21, P0 ;  /* 0x0000001512007207 */ /* 0x000fc60000000000 */
[----:B------:R-:W0:Y:S04]  /*0920*/  SHFL.BFLY PT, R4, R19, 0x10, 0x1f ;  /* 0x0e001f0013047f89 */ /* 0x000e2800000e0000 */
[----:B------:R-:W1:Y:S01]  /*0930*/  SHFL.BFLY PT, R13, R0, 0x10, 0x1f ;  /* 0x0e001f00000d7f89 */ /* 0x000e6200000e0000 */
[----:B0-----:R-:W-:-:S04]  /*0940*/  ISETP.GT.U32.AND P1, PT, R19, R4, PT ;  /* 0x000000041300720c */ /* 0x001fc80003f24070 */
[----:B-1----:R-:W-:-:S04]  /*0950*/  ISETP.GT.U32.AND.EX P1, PT, R0, R13, PT, P1 ;  /* 0x0000000d0000720c */ /* 0x002fc80003f24110 */
        /* <DEDUP_REMOVED lines=25> */
[----:B------:R-:W-:Y:S02]  /*0af0*/  SEL R15, R20, R13, P1 ;  /* 0x0000000d140f7207 */ /* 0x000fe40000800000 */
[----:B------:R-:W-:Y:S02]  /*0b00*/  ISETP.NE.U32.AND P1, PT, R4, R19, PT ;  /* 0x000000130400720c */ /* 0x000fe40003f25070 */
[----:B------:R-:W-:Y:S02]  /*0b10*/  SEL R13, R16, R5, P0 ;  /* 0x00000005100d7207 */ /* 0x000fe40000000000 */
[----:B------:R-:W-:Y:S02]  /*0b20*/  ISETP.NE.AND.EX P1, PT, R15, R0, PT, P1 ;  /* 0x000000000f00720c */ /* 0x000fe40003f25310 */
[----:B------:R-:W-:-:S02]  /*0b30*/  SEL R15, R17, R18, P0 ;  /* 0x00000012110f7207 */ /* 0x000fc40000000000 */
[----:B------:R-:W-:Y:S02]  /*0b40*/  SEL R18, R13, R19, !P1 ;  /* 0x000000130d127207 */ /* 0x000fe40004800000 */
[----:B------:R-:W-:Y:S02]  /*0b50*/  SEL R0, R15, R0, !P1 ;  /* 0x000000000f007207 */ /* 0x000fe40004800000 */
[----:B------:R-:W-:Y:S01]  /*0b60*/  LOP3.LUT R4, R4, 0xffff, RZ, 0xc, !PT ;  /* 0x0000ffff04047812 */ /* 0x000fe200078e0cff */
        /* <DEDUP_REMOVED lines=24> */
[----:B------:R-:W-:Y:S01]  /*0cf0*/  SEL R20, R9, R16, P0 ;  /* 0x0000001009147207 */ /* 0x000fe20000000000 */
[----:B------:R-:W0:Y:S03]  /*0d00*/  SHFL.BFLY PT, R5, R22, 0x1, 0x1f ;  /* 0x0c201f0016057f89 */ /* 0x000e2600000e0000 */
[----:B------:R-:W-:Y:S01]  /*0d10*/  SEL R21, R20, R13, !P1 ;  /* 0x0000000d14157207 */ /* 0x000fe20004800000 */
        /* <DEDUP_REMOVED lines=8> */
[----:B------:R-:W-:-:S02]  /*0da0*/  SEL R15, R19, R15, !P1 ;  /* 0x0000000f130f7207 */ /* 0x000fc40004800000 */
[----:B------:R-:W-:Y:S02]  /*0db0*/  SEL R13, R21, R18, !P2 ;  /* 0x00000012150d7207 */ /* 0x000fe40005000000 */
[----:B------:R-:W-:Y:S02]  /*0dc0*/  SEL R22, R15, R0, !P2 ;  /* 0x000000000f167207 */ /* 0x000fe40005000000 */
[----:B------:R-:W-:Y:S01]  /*0dd0*/  LOP3.LUT R5, R5, 0xffff, RZ, 0xc, !PT ;  /* 0x0000ffff05057812 */ /* 0x000fe200078e0cff */
[----:B------:R-:W0:Y:S04]  /*0de0*/  SHFL.BFLY PT, R0, R13, 0x10, 0x1f ;  /* 0x0e001f000d007f89 */ /* 0x000e2800000e0000 */
[----:B------:R-:W1:Y:S04]  /*0df0*/  SHFL.BFLY PT, R17, R22, 0x10, 0x1f ;  /* 0x0e001f0016117f89 */ /* 0x000e6800000e0000 */
[----:B------:R-:W-:Y:S01]  /*0e00*/  STL.64 [R14+-0x8], R4 ;  /* 0xfffff8040e007387 */ /* 0x000fe20000100a00 */
        /* <DEDUP_REMOVED lines=16> */
[C---:B------:R-:W-:Y:S01]  /*0f10*/  SEL R17, R10.reuse, R9, P0 ;  /* 0x000000090a117207 */ /* 0x040fe20000000000 */
[----:B------:R-:W0:Y:S03]  /*0f20*/  SHFL.BFLY PT, R16, R23, 0x2, 0x1f ;  /* 0x0c401f0017107f89 */ /* 0x000e2600000e0000 */
[----:B------:R-:W-:Y:S01]  /*0f30*/  SEL R18, R17, R20, !P1 ;  /* 0x0000001411127207 */ /* 0x000fe20004800000 */
[----:B------:R-:W1:Y:S01]  /*0f40*/  SHFL.BFLY PT, R0, R29, 0x2, 0x1f ;  /* 0x0c401f001d007f89 */ /* 0x000e6200000e0000 */
[----:B------:R-:W-:-:S02]  /*0f50*/  SEL R17, R10, R17, !P1 ;  /* 0x000000110a117207 */ /* 0x000fc40004800000 */
[----:B------:R-:W-:Y:S02]  /*0f60*/  SEL R20, R18, R21, !P2 ;  /* 0x0000001512147207 */ /* 0x000fe40005000000 */
        /* <DEDUP_REMOVED lines=9> */
[----:B------:R-:W-:Y:S02]  /*1000*/  SEL R16, R8, 0x7fffff, !P0 ;  /* 0x007fffff08107807 */ /* 0x000fe40004000000 */
[----:B------:R-:W-:Y:S02]  /*1010*/  SEL R23, R27, R0, P3 ;  /* 0x000000001b177207 */ /* 0x000fe40001800000 */
[----:B------:R-:W-:Y:S02]  /*1020*/  ISETP.NE.U32.AND P0, PT, R9, R13, PT ;  /* 0x0000000d0900720c */ /* 0x000fe40003f05070 */
[----:B------:R-:W-:Y:S02]  /*1030*/  SEL R19, R16, R19, !P1 ;  /* 0x0000001310137207 */ /* 0x000fe40004800000 */
[----:B------:R-:W-:-:S02]  /*1040*/  ISETP.NE.AND.EX P0, PT, R23, R22, PT, P0 ;  /* 0x000000161700720c */ /* 0x000fc40003f05300 */
[----:B------:R-:W-:Y:S02]  /*1050*/  SEL R21, R19, R15, !P2 ;  /* 0x0000000f13157207 */ /* 0x000fe40005000000 */
[----:B------:R-:W-:Y:S02]  /*1060*/  SEL R0, R20, R13, !P0 ;  /* 0x0000000d14007207 */ /* 0x000fe40004000000 */
[----:B------:R-:W-:-:S03]  /*1070*/  SEL R15, R21, R22, !P0 ;  /* 0x00000016150f7207 */ /* 0x000fc60004000000 */
        /* <DEDUP_REMOVED lines=18> */
[----:B------:R-:W-:Y:S01]  /*11a0*/  SEL R26, R16, 0x7fffff, P1 ;  /* 0x007fffff101a7807 */ /* 0x000fe20000800000 */
[----:B------:R-:W0:Y:S01]  /*11b0*/  SHFL.BFLY PT, R8, R25, 0x2, 0x1f ;  /* 0x0c401f0019087f89 */ /* 0x000e2200000e0000 */
[----:B------:R-:W-:-:S03]  /*11c0*/  SEL R16, R17, R18, !P2 ;  /* 0x0000001211107207 */ /* 0x000fc60005000000 */
[----:B------:R-:W1:Y:S01]  /*11d0*/  SHFL.BFLY PT, R22, R27, 0x2, 0x1f ;  /* 0x0c401f001b167f89 */ /* 0x000e6200000e0000 */
[----:B------:R-:W-:Y:S02]  /*11e0*/  SEL R5, R16, R20, !P0 ;  /* 0x0000001410057207 */ /* 0x000fe40004000000 */
[----:B0-----:R-:W-:-:S04]  /*11f0*/  ISETP.GT.U32.AND P3, PT, R25, R8, PT ;  /* 0x000000081900720c */ /* 0x001fc80003f64070 */
[----:B-1----:R-:W-:-:S04]  /*1200*/  ISETP.GT.U32.AND.EX P3, PT, R27, R22, PT, P3 ;  /* 0x000000161b00720c */ /* 0x002fc80003f64130 */
[----:B------:R-:W-:Y:S02]  /*1210*/  SEL R24, R25, R8, P3 ;  /* 0x0000000819187207 */ /* 0x000fe40001800000 */
[----:B------:R-:W-:Y:S02]  /*1220*/  SEL R22, R27, R22, P3 ;  /* 0x000000161b167207 */ /* 0x000fe40001800000 */
[----:B------:R-:W-:Y:S01]  /*1230*/  LOP3.LUT R8, R9, 0xffff, RZ, 0xc, !PT ;  /* 0x0000ffff09087812 */ /* 0x000fe200078e0cff */
[----:B------:R-:W0:Y:S04]  /*1240*/  SHFL.BFLY PT, R13, R24, 0x1, 0x1f ;  /* 0x0c201f00180d7f89 */ /* 0x000e2800000e0000 */
[----:B------:R-:W1:Y:S01]  /*1250*/  SHFL.BFLY PT, R23, R22, 0x1, 0x1f ;  /* 0x0c201f0016177f89 */ /* 0x000e6200000e0000 */
[----:B0-----:R-:W-:-:S04]  /*1260*/  ISETP.GT.U32.AND P3, PT, R24, R13, PT ;  /* 0x0000000d1800720c */ /* 0x001fc80003f64070 */
[----:B-1----:R-:W-:-:S04]  /*1270*/  ISETP.GT.U32.AND.EX P3, PT, R22, R23, PT, P3 ;  /* 0x000000171600720c */ /* 0x002fc80003f64130 */
[----:B------:R-:W-:Y:S02]  /*1280*/  SEL R13, R24, R13, P3 ;  /* 0x0000000d180d7207 */ /* 0x000fe40001800000 */
[----:B------:R-:W-:Y:S02]  /*1290*/  SEL R22, R22, R23, P3 ;  /* 0x0000001716167207 */ /* 0x000fe40001800000 */
[----:B------:R-:W-:Y:S02]  /*12a0*/  LOP3.LUT R9, R13, 0xffff, RZ, 0xc, !PT ;  /* 0x0000ffff0d097812 */ /* 0x000fe400078e0cff */
[----:B------:R-:W-:Y:S02]  /*12b0*/  SEL R24, R26, R19, !P2 ;  /* 0x000000131a187207 */ /* 0x000fe40005000000 */
[----:B------:R-:W-:Y:S01]  /*12c0*/  SEL R19, R10, R17, !P2 ;  /* 0x000000110a137207 */ /* 0x000fe20005000000 */
[----:B------:R0:W-:Y:S01]  /*12d0*/  STL.64 [R14], R8 ;  /* 0x000000080e007387 */ /* 0x0001e20000100a00 */
[----:B------:R-:W-:-:S02]  /*12e0*/  SEL R23, R26, 0x7fffff, P2 ;  /* 0x007fffff1a177807 */ /* 0x000fc40001000000 */
[----:B------:R-:W-:Y:S01]  /*12f0*/  SEL R18, R24, R21, !P0 ;  /* 0x0000001518127207 */ /* 0x000fe20004000000 */
[----:B------:R-:W-:Y:S01]  /*1300*/  IMAD.MOV.U32 R21, RZ, RZ, R15 ;  /* 0x000000ffff157224 */ /* 0x000fe200078e000f */
[----:B------:R-:W-:Y:S02]  /*1310*/  SEL R16, R19, R16, !P0 ;  /* 0x0000001013107207 */ /* 0x000fe40004000000 */
[C---:B------:R-:W-:Y:S02]  /*1320*/  SEL R17, R23.reuse, R24, !P0 ;  /* 0x0000001817117207 */ /* 0x040fe40004000000 */
[----:B0-----:R-:W-:Y:S01]  /*1330*/  SEL R9, R10, R19, !P0 ;  /* 0x000000130a097207 */ /* 0x001fe20004000000 */
[----:B------:R-:W-:Y:S01]  /*1340*/  VIADD R14, R14, 0x10 ;  /* 0x000000100e0e7836 */ /* 0x000fe20000000000 */
[----:B------:R-:W-:Y:S01]  /*1350*/  SEL R8, R23, 0x7fffff, P0 ;  /* 0x007fffff17087807 */ /* 0x000fe20000000000 */
[----:B------:R-:W-:Y:S06]  /*1360*/  BRA.U UP1, `(.L_x_332) ;  /* 0xfffffff5014c7547 */ /* 0x000fec000b83ffff */
.L_x_331:
[----:B------:R-:W-:Y:S05]  /*1370*/  BRA.U !UP0, `(.L_x_330) ;  /* 0x0000000108cc7547 */ /* 0x000fea000b800000 */
[----:B------:R-:W-:Y:S01]  /*1380*/  IMAD R4, R12, 0x4, R1 ;  /* 0x000000040c047824 */ /* 0x000fe200078e0201 */
[----:B------:R-:W-:-:S12]  /*1390*/  UIADD3 UR5, UPT, UPT, -UR5, URZ, URZ ;  /* 0x000000ff05057290 */ /* 0x000fd8000fffe1ff */
.L_x_333:
[----:B------:R-:W-:Y:S01]  /*13a0*/  ISETP.NE.U32.AND P0, PT, R13, R0, PT ;  /* 0x000000000d00720c */ /* 0x000fe20003f05070 */
[----:B------:R-:W-:-:S03]  /*13b0*/  UIADD3 UR5, UPT, UPT, UR5, 0x1, URZ ;  /* 0x0000000105057890 */ /* 0x000fc6000fffe0ff */
[----:B------:R-:W-:Y:S01]  /*13c0*/  ISETP.NE.AND.EX P0, PT, R22, R21, PT, P0 ;  /* 0x000000151600720c */ /* 0x000fe20003f05300 */
[----:B------:R-:W-:-:S03]  /*13d0*/  UISETP.NE.AND UP0, UPT, UR5, URZ, UPT ;  /* 0x000000ff0500728c */ /* 0x000fc6000bf05270 */
[C---:B------:R-:W-:Y:S01]  /*13e0*/  ISETP.NE.AND P0, PT, R12.reuse, RZ, !P0 ;  /* 0x000000ff0c00720c */ /* 0x040fe20004705270 */
[----:B------:R-:W-:-:S03]  /*13f0*/  VIADD R12, R12, 0x1 ;  /* 0x000000010c0c7836 */ /* 0x000fc60000000000 */
[----:B------:R-:W-:Y:S02]  /*1400*/  SEL R0, R5, R0, P0 ;  /* 0x0000000005007207 */ /* 0x000fe40000000000 */
[----:B------:R-:W-:Y:S02]  /*1410*/  SEL R14, R18, R21, P0 ;  /* 0x00000015120e7207 */ /* 0x000fe40000000000 */
[----:B------:R-:W-:Y:S01]  /*1420*/  SEL R5, R16, R5, P0 ;  /* 0x0000000510057207 */ /* 0x000fe20000000000 */
[----:B------:R-:W0:Y:S01]  /*1430*/  SHFL.BFLY PT, R15, R0, 0x10, 0x1f ;  /* 0x0e001f00000f7f89 */ /* 0x000e2200000e0000 */
[----:B------:R-:W-:Y:S01]  /*1440*/  SEL R18, R17, R18, P0 ;  /* 0x0000001211127207 */ /* 0x000fe20000000000 */
[----:B------:R-:W-:Y:S01]  /*1450*/  IMAD.MOV.U32 R21, RZ, RZ, R14 ;  /* 0x000000ffff157224 */ /* 0x000fe200078e000e */
[----:B------:R-:W-:Y:S01]  /*1460*/  SEL R16, R9, R16, P0 ;  /* 0x0000001009107207 */ /* 0x000fe20000000000 */
[----:B------:R-:W1:Y:S01]  /*1470*/  SHFL.BFLY PT, R13, R14, 0x10, 0x1f ;  /* 0x0e001f000e0d7f89 */ /* 0x000e6200000e0000 */
[----:B------:R-:W-:-:S02]  /*1480*/  SEL R17, R8, R17, P0 ;  /* 0x0000001108117207 */ /* 0x000fc40000000000 */
[----:B------:R-:W-:Y:S02]  /*1490*/  SEL R9, R10, R9, P0 ;  /* 0x000000090a097207 */ /* 0x000fe40000000000 */
[----:B------:R-:W-:Y:S02]  /*14a0*/  SEL R8, R8, 0x7fffff, !P0 ;  /* 0x007fffff08087807 */ /* 0x000fe40004000000 */
        /* <DEDUP_REMOVED lines=28> */
[----:B------:R-:W-:-:S05]  /*1670*/  LOP3.LUT R15, R13, 0xffff, RZ, 0xc, !PT ;  /* 0x0000ffff0d0f7812 */ /* 0x000fca00078e0cff */
[----:B------:R0:W-:Y:S02]  /*1680*/  STL [R4], R15 ;  /* 0x0000000f04007387 */ /* 0x0001e40000100800 */
[----:B0-----:R-:W-:Y:S01]  /*1690*/  VIADD R4, R4, 0x4 ;  /* 0x0000000404047836 */ /* 0x001fe20000000000 */
[----:B------:R-:W-:Y:S06]  /*16a0*/  BRA.U UP0, `(.L_x_333) ;  /* 0xfffffffd003c7547 */ /* 0x000fec000b83ffff */
.L_x_330:
[----:B------:R-:W0:Y:S01]  /*16b0*/  LDCU UR4, c[0x0][0x3bc] ;  /* 0x00007780ff0477ac */ /* 0x000e220008000800 */
[----:B------:R-:W-:Y:S01]  /*16c0*/  ISETP.GE.U32.AND P0, PT, R2, UR7, PT ;  /* 0x0000000702007c0c */ /* 0x000fe2000bf06070 */
[----:B------:R-:W-:Y:S02]  /*16d0*/  IMAD.MOV.U32 R0, RZ, RZ, 0x7f ;  /* 0x0000007fff007424 */ /* 0x000fe400078e00ff */
[----:B------:R-:W-:Y:S01]  /*16e0*/  IMAD.MOV.U32 R8, RZ, RZ, RZ ;  /* 0x000000ffff087224 */ /* 0x000fe200078e00ff */
[----:B------:R-:W1:Y:S01]  /*16f0*/  LDCU.64 UR6, c[0x0][0x3d8] ;  /* 0x00007b00ff0677ac */ /* 0x000e620008000a00 */
[----:B0-----:R-:W-:Y:S01]  /*1700*/  ISETP.GE.AND.EX P0, PT, RZ, UR4, PT, P0 ;  /* 0x00000004ff007c0c */ /* 0x001fe2000bf06300 */
[----:B------:R-:W0:-:S12]  /*1710*/  LDCU.U8 UR4, c[0x0][0x3d0] ;  /* 0x00007a00ff0477ac */ /* 0x000e180008000000 */
[----:B------:R-:W-:-:S05]  /*1720*/  @!P0 IMAD.U32 R12, R2, 0x4, R1 ;  /* 0x00000004020c8824 */ /* 0x000fca00078e0001 */
[----:B------:R-:W2:Y:S01]  /*1730*/  @!P0 LDL R0, [R12] ;  /* 0x000000000c008983 */ /* 0x000ea20000100800 */
[----:B------:R-:W-:Y:S01]  /*1740*/  @!P0 LEA R9, R11, R6, 0x18 ;  /* 0x000000060b098211 */ /* 0x000fe200078ec0ff */
[----:B0-----:R-:W-:-:S04]  /*1750*/  UPRMT UR4, UR4, 0x8880, URZ ;  /* 0x0000888004047896 */ /* 0x001fc800080000ff */
[----:B------:R-:W-:Y:S01]  /*1760*/  UISETP.NE.AND UP0, UPT, UR4, URZ, UPT ;  /* 0x000000ff0400728c */ /* 0x000fe2000bf05270 */
[----:B--2---:R-:W-:-:S05]  /*1770*/  @!P0 IMAD R9, R0, 0x4, R9 ;  /* 0x0000000400098824 */ /* 0x004fca00078e0209 */
[----:B------:R-:W0:Y:S02]  /*1780*/  @!P0 LDS R8, [R9] ;  /* 0x0000000009088984 */ /* 0x000e240000000800 */
[----:B0-----:R-:W-:-:S04]  /*1790*/  FMUL.FTZ R10, R8, 1 ;  /* 0x3f800000080a7820 */ /* 0x001fc80000410000 */
[----:B------:R-:W1:Y:S02]  /*17a0*/  F2F.F64.F32 R4, R10 ;  /* 0x0000000a00047310 */ /* 0x000e640000201800 */
[----:B-1----:R-:W-:Y:S01]  /*17b0*/  DMUL R4, R4, UR6 ;  /* 0x0000000604047c28 */ /* 0x002fe20008000000 */
[----:B------:R-:W-:Y:S01]  /*17c0*/  UMOV UR6, 0xf0000000 ;  /* 0xf000000000067882 */ /* 0x000fe20000000000 */
[----:B------:R-:W-:-:S04]  /*17d0*/  UMOV UR7, 0x380fffff ;  /* 0x380fffff00077882 */ /* 0x000fc80000000000 */
[----:B------:R-:W0:Y:S02]  /*17e0*/  F2F.F32.F64 R6, R4 ;  /* 0x0000000400067310 */ /* 0x000e240000301000 */
[----:B------:R-:W-:-:S14]  /*17f0*/  DSETP.GEU.AND P0, PT, |R4|, UR6, PT ;  /* 0x0000000604007e2a */ /* 0x000fdc000bf0e200 */
[----:B0-----:R-:W-:Y:S01]  /*1800*/  @!P0 FMUL R6, R6, 1.175494350822287508e-38 ;  /* 0x0080000006068820 */ /* 0x001fe20000400000 */
[----:B------:R-:W-:Y:S06]  /*1810*/  BRA.U !UP0, `(.L_x_334) ;  /* 0x0000000108a87547 */ /* 0x000fec000b800000 */
[----:B------:R-:W0:Y:S01]  /*1820*/  SHFL.BFLY PT, R5, R8, 0x10, 0x1f ;  /* 0x0e001f0008057f89 */ /* 0x000e2200000e0000 */
[----:B------:R-:W-:Y:S01]  /*1830*/  UMOV UR4, 0xc924223 ;  /* 0x0c92422300047882 */ /* 0x000fe20000000000 */
[----:B------:R-:W-:Y:S01]  /*1840*/  UMOV UR5, 0x3bc79ca1 ;  /* 0x3bc79ca100057882 */ /* 0x000fe20000000000 */
[----:B------:R-:W-:Y:S01]  /*1850*/  BSSY.RECONVERGENT B0, `(.L_x_335) ;  /* 0x0000021000007945 */ /* 0x000fe20003800200 */
[----:B0-----:R-:W-:-:S05]  /*1860*/  FADD.FTZ R5, R5, R8 ;  /* 0x0000000805057221 */ /* 0x001fca0000010000 */
[----:B------:R-:W0:Y:S02]  /*1870*/  SHFL.BFLY PT, R4, R5, 0x8, 0x1f ;  /* 0x0d001f0005047f89 */ /* 0x000e2400000e0000 */
[----:B0-----:R-:W-:-:S05]  /*1880*/  FADD.FTZ R10, R5, R4 ;  /* 0x00000004050a7221 */ /* 0x001fca0000010000 */
[----:B------:R-:W0:Y:S02]  /*1890*/  SHFL.BFLY PT, R9, R10, 0x4, 0x1f ;  /* 0x0c801f000a097f89 */ /* 0x000e2400000e0000 */
[----:B0-----:R-:W-:-:S05]  /*18a0*/  FADD.FTZ R12, R10, R9 ;  /* 0x000000090a0c7221 */ /* 0x001fca0000010000 */
[----:B------:R-:W0:Y:S02]  /*18b0*/  SHFL.BFLY PT, R9, R12, 0x2, 0x1f ;  /* 0x0c401f000c097f89 */ /* 0x000e2400000e0000 */
[----:B0-----:R-:W-:-:S05]  /*18c0*/  FADD.FTZ R13, R12, R9 ;  /* 0x000000090c0d7221 */ /* 0x001fca0000010000 */
[----:B------:R-:W0:Y:S02]  /*18d0*/  SHFL.BFLY PT, R4, R13, 0x1, 0x1f ;  /* 0x0c201f000d047f89 */ /* 0x000e2400000e0000 */
[----:B0-----:R-:W-:-:S04]  /*18e0*/  FADD.FTZ R4, R13, R4 ;  /* 0x000000040d047221 */ /* 0x001fc80000010000 */
[----:B------:R-:W-:Y:S01]  /*18f0*/  FMUL.FTZ R14, R4, 1 ;  /* 0x3f800000040e7820 */ /* 0x000fe20000410000 */
[----:B------:R-:W-:-:S03]  /*1900*/  IMAD.MOV.U32 R4, RZ, RZ, 0x1 ;  /* 0x00000001ff047424 */ /* 0x000fc600078e00ff */
[----:B------:R-:W0:Y:S02]  /*1910*/  F2F.F64.F32 R8, R14 ;  /* 0x0000000e00087310 */ /* 0x000e240000201800 */
[----:B0-----:R-:W-:-:S06]  /*1920*/  DADD R8, R8, UR4 ;  /* 0x0000000408087e29 */ /* 0x001fcc0008000000 */
[----:B------:R-:W0:Y:S02]  /*1930*/  MUFU.RCP64H R5, R9 ;  /* 0x0000000900057308 */ /* 0x000e240000001800 */
[----:B0-----:R-:W-:-:S08]  /*1940*/  DFMA R10, -R8, R4, 1 ;  /* 0x3ff00000080a742b */ /* 0x001fd00000000104 */
[----:B------:R-:W-:-:S08]  /*1950*/  DFMA R10, R10, R10, R10 ;  /* 0x0000000a0a0a722b */ /* 0x000fd0000000000a */
[----:B------:R-:W-:Y:S01]  /*1960*/  DFMA R4, R4, R10, R4 ;  /* 0x0000000a0404722b */ /* 0x000fe20000000004 */
[----:B------:R-:W-:-:S07]  /*1970*/  FMUL.FTZ R10, R6, 1 ;  /* 0x3f800000060a7820 */ /* 0x000fce0000410000 */
[----:B------:R-:W-:Y:S01]  /*1980*/  DFMA R12, -R8, R4, 1 ;  /* 0x3ff00000080c742b */ /* 0x000fe20000000104 */
[----:B------:R-:W0:Y:S07]  /*1990*/  F2F.F64.F32 R10, R10 ;  /* 0x0000000a000a7310 */ /* 0x000e2e0000201800 */
[----:B------:R-:W-:-:S08]  /*19a0*/  DFMA R4, R4, R12, R4 ;  /* 0x0000000c0404722b */ /* 0x000fd00000000004 */
[----:B0-----:R-:W-:Y:S01]  /*19b0*/  DMUL R12, R10, R4 ;  /* 0x000000040a0c7228 */ /* 0x001fe20000000000 */
[----:B------:R-:W-:-:S07]  /*19c0*/  FSETP.GEU.AND P1, PT, |R11|, 6.5827683646048100446e-37, PT ;  /* 0x036000000b00780b */ /* 0x000fce0003f2e200 */
[----:B------:R-:W-:-:S08]  /*19d0*/  DFMA R14, -R8, R12, R10 ;  /* 0x0000000c080e722b */ /* 0x000fd0000000010a */
[----:B------:R-:W-:-:S10]  /*19e0*/  DFMA R4, R4, R14, R12 ;  /* 0x0000000e0404722b */ /* 0x000fd4000000000c */
[----:B------:R-:W-:-:S05]  /*19f0*/  FFMA R6, RZ, R9, R5 ;  /* 0x00000009ff067223 */ /* 0x000fca0000000005 */
[----:B------:R-:W-:-:S13]  /*1a00*/  FSETP.GT.AND P0, PT, |R6|, 1.469367938527859385e-39, PT ;  /* 0x001000000600780b */ /* 0x000fda0003f04200 */
[----:B------:R-:W-:Y:S05]  /*1a10*/  @P0 BRA P1, `(.L_x_336) ;  /* 0x0000000000100947 */ /* 0x000fea0000800000 */
[----:B------:R-:W-:-:S07]  /*1a20*/  MOV R6, 0x1a40 ;  /* 0x00001a4000067802 */ /* 0x000fce0000000f00 */
[----:B------:R-:W-:Y:S05]  /*1a30*/  CALL.REL.NOINC `($__internal_0_$__cuda_sm20_div_rn_f64_full) ;  /* 0x0000000000747944 */ /* 0x000fea0003c00000 */
[----:B------:R-:W-:Y:S02]  /*1a40*/  IMAD.MOV.U32 R4, RZ, RZ, R14 ;  /* 0x000000ffff047224 */ /* 0x000fe400078e000e */
[----:B------:R-:W-:-:S07]  /*1a50*/  IMAD.MOV.U32 R5, RZ, RZ, R15 ;  /* 0x000000ffff057224 */ /* 0x000fce00078e000f */
.L_x_336:
[----:B------:R-:W-:Y:S05]  /*1a60*/  BSYNC.RECONVERGENT B0 ;  /* 0x0000000000007941 */ /* 0x000fea0003800200 */
.L_x_335:
[----:B------:R-:W-:Y:S01]  /*1a70*/  UMOV UR4, 0xf0000000 ;  /* 0xf000000000047882 */ /* 0x000fe20000000000 */
[----:B------:R-:W-:Y:S01]  /*1a80*/  UMOV UR5, 0x380fffff ;  /* 0x380fffff00057882 */ /* 0x000fe20000000000 */
[----:B------:R-:W0:Y:S01]  /*1a90*/  F2F.F32.F64 R6, R4 ;  /* 0x0000000400067310 */ /* 0x000e220000301000 */
[----:B------:R-:W-:-:S14]  /*1aa0*/  DSETP.GEU.AND P0, PT, |R4|, UR4, PT ;  /* 0x0000000404007e2a */ /* 0x000fdc000bf0e200 */
[----:B0-----:R-:W-:-:S07]  /*1ab0*/  @!P0 FMUL R6, R6, 1.175494350822287508e-38 ;  /* 0x0080000006068820 */ /* 0x001fce0000400000 */
.L_x_334:
[----:B------:R-:W0:Y:S01]  /*1ac0*/  LDCU.64 UR12, c[0x0][0x3b8] ;  /* 0x00007700ff0c77ac */ /* 0x000e220008000a00 */
[----:B------:R-:W-:Y:S01]  /*1ad0*/  BSSY.RECONVERGENT B0, `(.L_x_329) ;  /* 0x0000011000007945 */ /* 0x000fe20003800200 */
[----:B0-----:R-:W-:-:S04]  /*1ae0*/  ISETP.GE.U32.AND P0, PT, R2, UR12, PT ;  /* 0x0000000c02007c0c */ /* 0x001fc8000bf06070 */
[----:B------:R-:W-:-:S13]  /*1af0*/  ISETP.GE.AND.EX P0, PT, RZ, UR13, PT, P0 ;  /* 0x0000000dff007c0c */ /* 0x000fda000bf06300 */
[----:B------:R-:W-:Y:S05]  /*1b00*/  @P0 BRA `(.L_x_337) ;  /* 0x0000000000340947 */ /* 0x000fea0003800000 */
[----:B------:R-:W0:Y:S01]  /*1b10*/  LDCU.64 UR4, c[0x0][0x388] ;  /* 0x00007100ff0477ac */ /* 0x000e220008000a00 */
[----:B------:R-:W-:Y:S01]  /*1b20*/  IMAD.MOV.U32 R3, RZ, RZ, RZ ;  /* 0x000000ffff037224 */ /* 0x000fe200078e00ff */
[----:B------:R-:W1:Y:S01]  /*1b30*/  LDCU.64 UR6, c[0x0][0x390] ;  /* 0x00007200ff0677ac */ /* 0x000e620008000a00 */
[----:B------:R-:W-:-:S04]  /*1b40*/  IMAD.WIDE.U32 R2, R7, UR12, R2 ;  /* 0x0000000c07027c25 */ /* 0x000fc8000f8e0002 */
[----:B------:R-:W-:Y:S02]  /*1b50*/  IMAD R5, R7, UR13, R3 ;  /* 0x0000000d07057c24 */ /* 0x000fe4000f8e0203 */
[----:B------:R-:W-:-:S03]  /*1b60*/  IMAD.SHL.U32 R4, R2, 0x4, RZ ;  /* 0x0000000402047824 */ /* 0x000fc600078e00ff */
[----:B------:R-:W-:Y:S02]  /*1b70*/  SHF.L.U64.HI R5, R2, 0x2, R5 ;  /* 0x0000000202057819 */ /* 0x000fe40000010205 */
[C---:B0-----:R-:W-:Y:S02]  /*1b80*/  IADD3 R2, P0, PT, R4.reuse, UR4, RZ ;  /* 0x0000000404027c10 */ /* 0x041fe4000ff1e0ff */
[----:B-1----:R-:W-:Y:S02]  /*1b90*/  IADD3 R4, P1, PT, R4, UR6, RZ ;  /* 0x0000000604047c10 */ /* 0x002fe4000ff3e0ff */
[C---:B------:R-:W-:Y:S02]  /*1ba0*/  IADD3.X R3, PT, PT, R5.reuse, UR5, RZ, P0, !PT ;  /* 0x0000000505037c10 */ /* 0x040fe400087fe4ff */
[----:B------:R-:W-:-:S03]  /*1bb0*/  IADD3.X R5, PT, PT, R5, UR7, RZ, P1, !PT ;  /* 0x0000000705057c10 */ /* 0x000fc60008ffe4ff */
[----:B------:R0:W-:Y:S04]  /*1bc0*/  STG.E desc[UR8][R2.64], R6 ;  /* 0x0000000602007986 */ /* 0x0001e8000c101908 */
[----:B------:R0:W-:Y:S02]  /*1bd0*/  STG.E desc[UR8][R4.64], R0 ;  /* 0x0000000004007986 */ /* 0x0001e4000c101908 */
.L_x_337:
[----:B------:R-:W-:Y:S05]  /*1be0*/  BSYNC.RECONVERGENT B0 ;  /* 0x0000000000007941 */ /* 0x000fea0003800200 */
.L_x_329:
[----:B------:R-:W-:Y:S01]  /*1bf0*/  PREEXIT ;  /* 0x000000000000782d */ /* 0x000fe20000000000 */
[----:B------:R-:W-:Y:S05]  /*1c00*/  EXIT ;  /* 0x000000000000794d */ /* 0x000fea0003800000 */
        .weak           $__internal_0_$__cuda_sm20_div_rn_f64_full
        .type           $__internal_0_$__cuda_sm20_div_rn_f64_full,@function
        .size           $__internal_0_$__cuda_sm20_div_rn_f64_full,(.L_x_7747 - $__internal_0_$__cuda_sm20_div_rn_f64_full)
$__internal_0_$__cuda_sm20_div_rn_f64_full:
[C---:B------:R-:W-:Y:S01]  /*1c10*/  FSETP.GEU.AND P0, PT, |R9|.reuse, 1.469367938527859385e-39, PT ;  /* 0x001000000900780b */ /* 0x040fe20003f0e200 */
[----:B------:R-:W-:Y:S01]  /*1c20*/  IMAD.MOV.U32 R12, RZ, RZ, 0x1 ;  /* 0x00000001ff0c7424 */ /* 0x000fe200078e00ff */
[----:B------:R-:W-:Y:S01]  /*1c30*/  LOP3.LUT R4, R9, 0x800fffff, RZ, 0xc0, !PT ;  /* 0x800fffff09047812 */ /* 0x000fe200078ec0ff */
[----:B------:R-:W-:Y:S01]  /*1c40*/  BSSY.RECONVERGENT B1, `(.L_x_338) ;  /* 0x0000055000017945 */ /* 0x000fe20003800200 */
[C---:B------:R-:W-:Y:S02]  /*1c50*/  FSETP.GEU.AND P2, PT, |R11|.reuse, 1.469367938527859385e-39, PT ;  /* 0x001000000b00780b */ /* 0x040fe40003f4e200 */
[----:B------:R-:W-:Y:S01]  /*1c60*/  LOP3.LUT R5, R4, 0x3ff00000, RZ, 0xfc, !PT ;  /* 0x3ff0000004057812 */ /* 0x000fe200078efcff */
[----:B------:R-:W-:Y:S01]  /*1c70*/  IMAD.MOV.U32 R4, RZ, RZ, R8 ;  /* 0x000000ffff047224 */ /* 0x000fe200078e0008 */
[----:B------:R-:W-:Y:S02]  /*1c80*/  LOP3.LUT R14, R11, 0x7ff00000, RZ, 0xc0, !PT ;  /* 0x7ff000000b0e7812 */ /* 0x000fe400078ec0ff */
[----:B------:R-:W-:-:S03]  /*1c90*/  LOP3.LUT R21, R9, 0x7ff00000, RZ, 0xc0, !PT ;  /* 0x7ff0000009157812 */ /* 0x000fc600078ec0ff */
[----:B------:R-:W-:Y:S01]  /*1ca0*/  @!P0 DMUL R4, R8, 8.98846567431157953865e+307 ;  /* 0x7fe0000008048828 */ /* 0x000fe20000000000 */
[----:B------:R-:W-:-:S03]  /*1cb0*/  ISETP.GE.U32.AND P1, PT, R14, R21, PT ;  /* 0x000000150e00720c */ /* 0x000fc60003f26070 */
[----:B------:R-:W-:Y:S02]  /*1cc0*/  @!P2 LOP3.LUT R15, R9, 0x7ff00000, RZ, 0xc0, !PT ;  /* 0x7ff00000090fa812 */ /* 0x000fe400078ec0ff */
[----:B------:R-:W0:Y:S02]  /*1cd0*/  MUFU.RCP64H R13, R5 ;  /* 0x00000005000d7308 */ /* 0x000e240000001800 */
[----:B------:R-:W-:Y:S01]  /*1ce0*/  @!P2 ISETP.GE.U32.AND P3, PT, R14, R15, PT ;  /* 0x0000000f0e00a20c */ /* 0x000fe20003f66070 */
[----:B------:R-:W-:-:S05]  /*1cf0*/  IMAD.MOV.U32 R15, RZ, RZ, 0x1ca00000 ;  /* 0x1ca00000ff0f7424 */ /* 0x000fca00078e00ff */
[----:B------:R-:W-:-:S04]  /*1d00*/  @!P2 SEL R19, R15, 0x63400000, !P3 ;  /* 0x634000000f13a807 */ /* 0x000fc80005800000 */
[----:B------:R-:W-:-:S04]  /*1d10*/  @!P2 LOP3.LUT R22, R19, 0x80000000, R11, 0xf8, !PT ;  /* 0x800000001316a812 */ /* 0x000fc800078ef80b */
[----:B------:R-:W-:Y:S01]  /*1d20*/  @!P2 LOP3.LUT R23, R22, 0x100000, RZ, 0xfc, !PT ;  /* 0x001000001617a812 */ /* 0x000fe200078efcff */
[----:B0-----:R-:W-:Y:S01]  /*1d30*/  DFMA R16, R12, -R4, 1 ;  /* 0x3ff000000c10742b */ /* 0x001fe20000000804 */
[----:B------:R-:W-:-:S07]  /*1d40*/  @!P2 IMAD.MOV.U32 R22, RZ, RZ, RZ ;  /* 0x000000ffff16a224 */ /* 0x000fce00078e00ff */
[----:B------:R-:W-:-:S08]  /*1d50*/  DFMA R16, R16, R16, R16 ;  /* 0x000000101010722b */ /* 0x000fd00000000010 */
[----:B------:R-:W-:Y:S01]  /*1d60*/  DFMA R16, R12, R16, R12 ;  /* 0x000000100c10722b */ /* 0x000fe2000000000c */
[----:B------:R-:W-:Y:S01]  /*1d70*/  SEL R13, R15, 0x63400000, !P1 ;  /* 0x634000000f0d7807 */ /* 0x000fe20004800000 */
[----:B------:R-:W-:-:S03]  /*1d80*/  IMAD.MOV.U32 R12, RZ, RZ, R10 ;  /* 0x000000ffff0c7224 */ /* 0x000fc600078e000a */
[----:B------:R-:W-:-:S03]  /*1d90*/  LOP3.LUT R13, R13, 0x800fffff, R11, 0xf8, !PT ;  /* 0x800fffff0d0d7812 */ /* 0x000fc600078ef80b */
[----:B------:R-:W-:-:S03]  /*1da0*/  DFMA R18, R16, -R4, 1 ;  /* 0x3ff000001012742b */ /* 0x000fc60000000804 */
[----:B------:R-:W-:Y:S01]  /*1db0*/  @!P2 DFMA R12, R12, 2, -R22 ;  /* 0x400000000c0ca82b */ /* 0x000fe20000000816 */
[----:B------:R-:W-:-:S04]  /*1dc0*/  IMAD.MOV.U32 R22, RZ, RZ, R14 ;  /* 0x000000ffff167224 */ /* 0x000fc800078e000e */
[----:B------:R-:W-:Y:S01]  /*1dd0*/  DFMA R16, R16, R18, R16 ;  /* 0x000000121010722b */ /* 0x000fe20000000010 */
[----:B------:R-:W-:Y:S01]  /*1de0*/  IMAD.MOV.U32 R23, RZ, RZ, R21 ;  /* 0x000000ffff177224 */ /* 0x000fe200078e0015 */
[----:B------:R-:W-:-:S03]  /*1df0*/  @!P0 LOP3.LUT R23, R5, 0x7ff00000, RZ, 0xc0, !PT ;  /* 0x7ff0000005178812 */ /* 0x000fc600078ec0ff */
[----:B------:R-:W-:Y:S02]  /*1e00*/  @!P2 LOP3.LUT R22, R13, 0x7ff00000, RZ, 0xc0, !PT ;  /* 0x7ff000000d16a812 */ /* 0x000fe400078ec0ff */
[----:B------:R-:W-:Y:S01]  /*1e10*/  VIADD R25, R23, 0xffffffff ;  /* 0xffffffff17197836 */ /* 0x000fe20000000000 */
[----:B------:R-:W-:Y:S02]  /*1e20*/  DMUL R18, R16, R12 ;  /* 0x0000000c10127228 */ /* 0x000fe40000000000 */
[----:B------:R-:W-:-:S05]  /*1e30*/  VIADD R24, R22, 0xffffffff ;  /* 0xffffffff16187836 */ /* 0x000fca0000000000 */
[----:B------:R-:W-:Y:S01]  /*1e40*/  ISETP.GT.U32.AND P0, PT, R24, 0x7feffffe, PT ;  /* 0x7feffffe1800780c */ /* 0x000fe20003f04070 */
[----:B------:R-:W-:-:S03]  /*1e50*/  DFMA R20, R18, -R4, R12 ;  /* 0x800000041214722b */ /* 0x000fc6000000000c */
[----:B------:R-:W-:-:S05]  /*1e60*/  ISETP.GT.U32.OR P0, PT, R25, 0x7feffffe, P0 ;  /* 0x7feffffe1900780c */ /* 0x000fca0000704470 */
[----:B------:R-:W-:-:S08]  /*1e70*/  DFMA R16, R16, R20, R18 ;  /* 0x000000141010722b */ /* 0x000fd00000000012 */
[----:B------:R-:W-:Y:S05]  /*1e80*/  @P0 BRA `(.L_x_339) ;  /* 0x00000000006c0947 */ /* 0x000fea0003800000 */
[----:B------:R-:W-:-:S04]  /*1e90*/  LOP3.LUT R11, R9, 0x7ff00000, RZ, 0xc0, !PT ;  /* 0x7ff00000090b7812 */ /* 0x000fc800078ec0ff */
[CC--:B------:R-:W-:Y:S02]  /*1ea0*/  VIADDMNMX R10, R14.reuse, -R11.reuse, 0xb9600000, !PT ;  /* 0xb96000000e0a7446 */ /* 0x0c0fe4000780090b */
[----:B------:R-:W-:Y:S02]  /*1eb0*/  ISETP.GE.U32.AND P0, PT, R14, R11, PT ;  /* 0x0000000b0e00720c */ /* 0x000fe40003f06070 */
[----:B------:R-:W-:Y:S02]  /*1ec0*/  VIMNMX R10, PT, PT, R10, 0x46a00000, PT ;  /* 0x46a000000a0a7848 */ /* 0x000fe40003fe0100 */
[----:B------:R-:W-:-:S05]  /*1ed0*/  SEL R15, R15, 0x63400000, !P0 ;  /* 0x634000000f0f7807 */ /* 0x000fca0004000000 */
[----:B------:R-:W-:Y:S02]  /*1ee0*/  IMAD.IADD R18, R10, 0x1, -R15 ;  /* 0x000000010a127824 */ /* 0x000fe400078e0a0f */
[----:B------:R-:W-:Y:S02]  /*1ef0*/  IMAD.MOV.U32 R10, RZ, RZ, RZ ;  /* 0x000000ffff0a7224 */ /* 0x000fe400078e00ff */
[----:B------:R-:W-:-:S06]  /*1f00*/  VIADD R11, R18, 0x7fe00000 ;  /* 0x7fe00000120b7836 */ /* 0x000fcc0000000000 */
[----:B------:R-:W-:-:S10]  /*1f10*/  DMUL R14, R16, R10 ;  /* 0x0000000a100e7228 */ /* 0x000fd40000000000 */
[----:B------:R-:W-:-:S13]  /*1f20*/  FSETP.GTU.AND P0, PT, |R15|, 1.469367938527859385e-39, PT ;  /* 0x001000000f00780b */ /* 0x000fda0003f0c200 */
[----:B------:R-:W-:Y:S05]  /*1f30*/  @P0 BRA `(.L_x_340) ;  /* 0x0000000000940947 */ /* 0x000fea0003800000 */
[----:B------:R-:W-:Y:S01]  /*1f40*/  DFMA R4, R16, -R4, R12 ;  /* 0x800000041004722b */ /* 0x000fe2000000000c */
[----:B------:R-:W-:-:S09]  /*1f50*/  IMAD.MOV.U32 R10, RZ, RZ, RZ ;  /* 0x000000ffff0a7224 */ /* 0x000fd200078e00ff */
[C---:B------:R-:W-:Y:S02]  /*1f60*/  FSETP.NEU.AND P0, PT, R5.reuse, RZ, PT ;  /* 0x000000ff0500720b */ /* 0x040fe40003f0d000 */
[----:B------:R-:W-:-:S04]  /*1f70*/  LOP3.LUT R9, R5, 0x80000000, R9, 0x48, !PT ;  /* 0x8000000005097812 */ /* 0x000fc800078e4809 */
[----:B------:R-:W-:-:S07]  /*1f80*/  LOP3.LUT R11, R9, R11, RZ, 0xfc, !PT ;  /* 0x0000000b090b7212 */ /* 0x000fce00078efcff */
[----:B------:R-:W-:Y:S05]  /*1f90*/  @!P0 BRA `(.L_x_340) ;  /* 0x00000000007c8947 */ /* 0x000fea0003800000 */
[----:B------:R-:W-:Y:S01]  /*1fa0*/  IMAD.MOV R5, RZ, RZ, -R18 ;  /* 0x000000ffff057224 */ /* 0x000fe200078e0a12 */
[----:B------:R-:W-:Y:S01]  /*1fb0*/  DMUL.RP R10, R16, R10 ;  /* 0x0000000a100a7228 */ /* 0x000fe20000008000 */
[----:B------:R-:W-:-:S06]  /*1fc0*/  IMAD.MOV.U32 R4, RZ, RZ, RZ ;  /* 0x000000ffff047224 */ /* 0x000fcc00078e00ff */
[----:B------:R-:W-:-:S03]  /*1fd0*/  DFMA R4, R14, -R4, R16 ;  /* 0x800000040e04722b */ /* 0x000fc60000000010 */
[----:B------:R-:W-:-:S03]  /*1fe0*/  LOP3.LUT R9, R11, R9, RZ, 0x3c, !PT ;  /* 0x000000090b097212 */ /* 0x000fc600078e3cff */
[----:B------:R-:W-:-:S04]  /*1ff0*/  IADD3 R4, PT, PT, -R18, -0x43300000, RZ ;  /* 0xbcd0000012047810 */ /* 0x000fc80007ffe1ff */
[----:B------:R-:W-:-:S04]  /*2000*/  FSETP.NEU.AND P0, PT, |R5|, R4, PT ;  /* 0x000000040500720b */ /* 0x000fc80003f0d200 */
[----:B------:R-:W-:Y:S02]  /*2010*/  FSEL R14, R10, R14, !P0 ;  /* 0x0000000e0a0e7208 */ /* 0x000fe40004000000 */
[----:B------:R-:W-:Y:S01]  /*2020*/  FSEL R15, R9, R15, !P0 ;  /* 0x0000000f090f7208 */ /* 0x000fe20004000000 */
[----:B------:R-:W-:Y:S06]  /*2030*/  BRA `(.L_x_340) ;  /* 0x0000000000547947 */ /* 0x000fec0003800000 */
.L_x_339:
[----:B------:R-:W-:-:S14]  /*2040*/  DSETP.NAN.AND P0, PT, R10, R10, PT ;  /* 0x0000000a0a00722a */ /* 0x000fdc0003f08000 */
[----:B------:R-:W-:Y:S05]  /*2050*/  @P0 BRA `(.L_x_341) ;  /* 0x0000000000440947 */ /* 0x000fea0003800000 */
[----:B------:R-:W-:-:S14]  /*2060*/  DSETP.NAN.AND P0, PT, R8, R8, PT ;  /* 0x000000080800722a */ /* 0x000fdc0003f08000 */
[----:B------:R-:W-:Y:S05]  /*2070*/  @P0 BRA `(.L_x_342) ;  /* 0x0000000000300947 */ /* 0x000fea0003800000 */
[----:B------:R-:W-:Y:S01]  /*2080*/  ISETP.NE.AND P0, PT, R22, R23, PT ;  /* 0x000000171600720c */ /* 0x000fe20003f05270 */
[----:B------:R-:W-:Y:S02]  /*2090*/  IMAD.MOV.U32 R14, RZ, RZ, 0x0 ;  /* 0x00000000ff0e7424 */ /* 0x000fe400078e00ff */
[----:B------:R-:W-:-:S10]  /*20a0*/  IMAD.MOV.U32 R15, RZ, RZ, -0x80000 ;  /* 0xfff80000ff0f7424 */ /* 0x000fd400078e00ff */
[----:B------:R-:W-:Y:S05]  /*20b0*/  @!P0 BRA `(.L_x_340) ;  /* 0x0000000000348947 */ /* 0x000fea0003800000 */
[----:B------:R-:W-:Y:S02]  /*20c0*/  ISETP.NE.AND P0, PT, R22, 0x7ff00000, PT ;  /* 0x7ff000001600780c */ /* 0x000fe40003f05270 */
[----:B------:R-:W-:Y:S02]  /*20d0*/  LOP3.LUT R15, R11, 0x80000000, R9, 0x48, !PT ;  /* 0x800000000b0f7812 */ /* 0x000fe400078e4809 */
[----:B------:R-:W-:-:S13]  /*20e0*/  ISETP.EQ.OR P0, PT, R23, RZ, !P0 ;  /* 0x000000ff1700720c */ /* 0x000fda0004702670 */
[----:B------:R-:W-:Y:S01]  /*20f0*/  @P0 LOP3.LUT R4, R15, 0x7ff00000, RZ, 0xfc, !PT ;  /* 0x7ff000000f040812 */ /* 0x000fe200078efcff */
[----:B------:R-:W-:Y:S02]  /*2100*/  @!P0 IMAD.MOV.U32 R14, RZ, RZ, RZ ;  /* 0x000000ffff0e8224 */ /* 0x000fe400078e00ff */
[----:B------:R-:W-:Y:S02]  /*2110*/  @P0 IMAD.MOV.U32 R14, RZ, RZ, RZ ;  /* 0x000000ffff0e0224 */ /* 0x000fe400078e00ff */
[----:B------:R-:W-:Y:S01]  /*2120*/  @P0 IMAD.MOV.U32 R15, RZ, RZ, R4 ;  /* 0x000000ffff0f0224 */ /* 0x000fe200078e0004 */
[----:B------:R-:W-:Y:S06]  /*2130*/  BRA `(.L_x_340) ;  /* 0x0000000000147947 */ /* 0x000fec0003800000 */
.L_x_342:
[----:B------:R-:W-:Y:S01]  /*2140*/  LOP3.LUT R15, R9, 0x80000, RZ, 0xfc, !PT ;  /* 0x00080000090f7812 */ /* 0x000fe200078efcff */
[----:B------:R-:W-:Y:S01]  /*2150*/  IMAD.MOV.U32 R14, RZ, RZ, R8 ;  /* 0x000000ffff0e7224 */ /* 0x000fe200078e0008 */
[----:B------:R-:W-:Y:S06]  /*2160*/  BRA `(.L_x_340) ;  /* 0x0000000000087947 */ /* 0x000fec0003800000 */
.L_x_341:
[----:B------:R-:W-:Y:S01]  /*2170*/  LOP3.LUT R15, R11, 0x80000, RZ, 0xfc, !PT ;  /* 0x000800000b0f7812 */ /* 0x000fe200078efcff */
[----:B------:R-:W-:-:S07]  /*2180*/  IMAD.MOV.U32 R14, RZ, RZ, R10 ;  /* 0x000000ffff0e7224 */ /* 0x000fce00078e000a */
.L_x_340:
[----:B------:R-:W-:Y:S05]  /*2190*/  BSYNC.RECONVERGENT B1 ;  /* 0x0000000000017941 */ /* 0x000fea0003800200 */
.L_x_338:
[----:B------:R-:W-:Y:S02]  /*21a0*/  IMAD.MOV.U32 R4, RZ, RZ, R6 ;  /* 0x000000ffff047224 */ /* 0x000fe400078e0006 */
[----:B------:R-:W-:-:S04]  /*21b0*/  IMAD.MOV.U32 R5, RZ, RZ, 0x0 ;  /* 0x00000000ff057424 */ /* 0x000fc800078e00ff */
[----:B------:R-:W-:Y:S05]  /*21c0*/  RET.REL.NODEC R4 `(_ZN4vllm3moe44grouped_topk_fused_small_expert_count_kernelI13__nv_bfloat16S2_iLNS0_11ScoringFuncE0ELi128ELb0ELi8EEEvPT_PfPT1_PKT0_llllllbd) ;  /* 0xffffffdc048c7950 */ /* 0x000fea0003c3ffff */
.L_x_343:
        /* <DEDUP_REMOVED lines=11> */
.L_x_7747:


//--------------------- .text._ZN4vllm3moe44grouped_topk_fused_small_expert_count_kernelI13__nv_bfloat16S2_iLNS0_11ScoringFuncE0ELi384ELb0ELi8EEEvPT_PfPT1_PKT0_llllllbd --------------------------
	.section	.text._ZN4vllm3moe44grouped_topk_fused_small_expert_count_kernelI13__nv_bfloat16S2_iLNS0_11ScoringFuncE0ELi384ELb0ELi8EEEvPT_PfPT1_PKT0_llllllbd,"ax",@progbits
	.align	128
        .global         _ZN4vllm3moe44grouped_topk_fused_small_expert_count_kernelI13__nv_bfloat16S2_iLNS0_11ScoringFuncE0ELi384ELb0ELi8EEEvPT_PfPT1_PKT0_llllllbd
        .type           _ZN4vllm3moe44grouped_topk_fused_small_expert_count_kernelI13__nv_bfloat16S2_iLNS0_11ScoringFuncE0ELi384ELb0ELi8EEEvPT_PfPT1_PKT0_llllllbd,@function
        .size           _ZN4vllm3moe44grouped_topk_fused_small_expert_count_kernelI13__nv_bfloat16S2_iLNS0_11ScoringFuncE0ELi384ELb0ELi8EEEvPT_PfPT1_PKT0_llllllbd,(.L_x_7748 - _ZN4vllm3moe44grouped_topk_fused_small_expert_count_kernelI13__nv_bfloat16S2_iLNS0_11ScoringFuncE0ELi384ELb0ELi8EEEvPT_PfPT1_PKT0_llllllbd)
        .other          _ZN4vllm3moe44grouped_topk_fused_small_expert_count_kernelI13__nv_bfloat16S2_iLNS0_11ScoringFuncE0ELi384ELb0ELi8EEEvPT_PfPT1_PKT0_llllllbd,@"STO_CUDA_ENTRY STV_DEFAULT"
_ZN4vllm3moe44grouped_topk_fused_small_expert_count_kernelI13__nv_bfloat16S2_iLNS0_11ScoringFuncE0ELi384ELb0ELi8EEEvPT_PfPT1_PKT0_llllllbd:
.text._ZN4vllm3moe44grouped_topk_fused_small_expert_count_kernelI13__nv_bfloat16S2_iLNS0_11ScoringFuncE0ELi384ELb0ELi8EEEvPT_PfPT1_PKT0_llllllbd:
        /* <DEDUP_REMOVED lines=36> */
.L_x_345:
[----:B------:R-:W-:Y:S05]  /*0240*/  BSYNC.RECONVERGENT B0 ;  /* 0x0000000000007941 */ /* 0x000fea0003800200 */
.L_x_344:
[----:B------:R-:W-:Y:S01]  /*0250*/  BAR.SYNC.DEFER_BLOCKING 0x0 ;  /* 0x0000000000007b1d */ /* 0x000fe20000010000 */
[----:B0-----:R-:W-:Y:S01]  /*0260*/  ISETP.GT.AND P0, PT, R3, 0x2, PT ;  /* 0x000000020300780c */ /* 0x001fe20003f04270 */
[----:B-1----:R-:W-:Y:S01]  /*0270*/  VIADD R0, R1, 0x20 ;  /* 0x0000002001007836 */ /* 0x002fe20000000000 */
[----:B------:R-:W-:-:S11]  /*0280*/  LOP3.LUT R2, R4, 0x1f, RZ, 0xc0, !PT ;  /* 0x0000001f04027812 */ /* 0x000fd600078ec0ff */
[----:B------:R-:W-:Y:S05]  /*0290*/  @P0 BRA `(.L_x_346) ;  /* 0x0000001000680947 */ /* 0x000fea0003800000 */
[----:B------:R-:W0:Y:S01]  /*02a0*/  S2UR UR12, SR_CgaCtaId ;  /* 0x00000000000c79c3 */ /* 0x000e220000008800 */
[----:B------:R-:W-:Y:S01]  /*02b0*/  IMAD R4, R3, 0x80, R2 ;  /* 0x0000008003047824 */ /* 0x000fe200078e0202 */
[----:B------:R-:W-:Y:S01]  /*02c0*/  UMOV UR7, 0x400 ;  /* 0x0000040000077882 */ /* 0x000fe20000000000 */
[----:B------:R-:W-:Y:S01]  /*02d0*/  IMAD.MOV.U32 R9, RZ, RZ, -0x800000 ;  /* 0xff800000ff097424 */ /* 0x000fe200078e00ff */
[----:B------:R-:W-:Y:S01]  /*02e0*/  UIADD3 UR4, UPT, UPT, UR7, 0x600, URZ ;  /* 0x0000060007047890 */ /* 0x000fe2000fffe0ff */
[C---:B------:R-:W-:Y:S01]  /*02f0*/  VIADD R11, R4.reuse, 0x40 ;  /* 0x00000040040b7836 */ /* 0x040fe20000000000 */
[C---:B------:R-:W-:Y:S01]  /*0300*/  ISETP.GE.U32.AND P1, PT, R4.reuse, UR10, PT ;  /* 0x0000000a04007c0c */ /* 0x040fe2000bf26070 */
[C---:B------:R-:W-:Y:S01]  /*0310*/  VIADD R10, R4.reuse, 0x20 ;  /* 0x00000020040a7836 */ /* 0x040fe20000000000 */
[----:B------:R-:W-:Y:S01]  /*0320*/  SHF.R.S32.HI R5, RZ, 0x1f, R4 ;  /* 0x0000001fff057819 */ /* 0x000fe20000011404 */
[----:B------:R-:W-:Y:S01]  /*0330*/  VIADD R13, R4, 0x60 ;  /* 0x00000060040d7836 */ /* 0x000fe20000000000 */
[----:B------:R-:W-:Y:S01]  /*0340*/  ISETP.GE.U32.AND P2, PT, R11, UR10, PT ;  /* 0x0000000a0b007c0c */ /* 0x000fe2000bf46070 */
[----:B------:R-:W-:Y:S01]  /*0350*/  IMAD.MOV.U32 R12, RZ, RZ, -0x800000 ;  /* 0xff800000ff0c7424 */ /* 0x000fe200078e00ff */
[----:B------:R-:W-:Y:S01]  /*0360*/  ISETP.GE.AND.EX P1, PT, R5, UR11, PT, P1 ;  /* 0x0000000b05007c0c */ /* 0x000fe2000bf26310 */
[----:B------:R-:W-:Y:S01]  /*0370*/  IMAD.MOV.U32 R8, RZ, RZ, -0x800000 ;  /* 0xff800000ff087424 */ /* 0x000fe200078e00ff */
[----:B------:R-:W-:Y:S01]  /*0380*/  SHF.R.S32.HI R6, RZ, 0x1f, R11 ;  /* 0x0000001fff067819 */ /* 0x000fe2000001140b */
[----:B------:R-:W-:Y:S01]  /*0390*/  IMAD.MOV.U32 R14, RZ, RZ, -0x800000 ;  /* 0xff800000ff0e7424 */ /* 0x000fe200078e00ff */
[----:B------:R-:W-:Y:S01]  /*03a0*/  ISETP.GE.U32.AND P0, PT, R10, UR10, PT ;  /* 0x0000000a0a007c0c */ /* 0x000fe2000bf06070 */
[----:B------:R-:W1:Y:S01]  /*03b0*/  LDCU UR6, c[0x0][0x3b8] ;  /* 0x00007700ff0677ac */ /* 0x000e620008000800 */
[----:B------:R-:W-:-:S02]  /*03c0*/  SHF.R.S32.HI R5, RZ, 0x1f, R10 ;  /* 0x0000001fff057819 */ /* 0x000fc4000001140a */
[----:B------:R-:W-:Y:S02]  /*03d0*/  ISETP.GE.AND.EX P2, PT, R6, UR11, PT, P2 ;  /* 0x0000000b06007c0c */ /* 0x000fe4000bf46320 */
[----:B------:R-:W-:Y:S01]  /*03e0*/  ISETP.GE.AND.EX P0, PT, R5, UR11, PT, P0 ;  /* 0x0000000b05007c0c */ /* 0x000fe2000bf06300 */
[----:B0-----:R-:W-:Y:S01]  /*03f0*/  ULEA UR4, UR12, UR4, 0x18 ;  /* 0x000000040c047291 */ /* 0x001fe2000f8ec0ff */
[----:B------:R-:W-:Y:S02]  /*0400*/  ISETP.GE.U32.AND P3, PT, R13, UR10, PT ;  /* 0x0000000a0d007c0c */ /* 0x000fe4000bf66070 */
[----:B------:R-:W-:Y:S02]  /*0410*/  SHF.R.S32.HI R5, RZ, 0x1f, R13 ;  /* 0x0000001fff057819 */ /* 0x000fe4000001140d */
[C---:B------:R-:W-:Y:S02]  /*0420*/  LOP3.LUT R15, R4.reuse, 0xff9f, RZ, 0xc0, !PT ;  /* 0x0000ff9f040f7812 */ /* 0x040fe400078ec0ff */
[----:B------:R-:W-:-:S02]  /*0430*/  LEA R6, R4, UR4, 0x2 ;  /* 0x0000000404067c11 */ /* 0x000fc4000f8e10ff */
[----:B------:R-:W-:Y:S02]  /*0440*/  LOP3.LUT R11, R11, 0xff9f, RZ, 0xc0, !PT ;  /* 0x0000ff9f0b0b7812 */ /* 0x000fe400078ec0ff */
[----:B------:R-:W-:Y:S01]  /*0450*/  LOP3.LUT R10, R10, 0xff9f, RZ, 0xc0, !PT ;  /* 0x0000ff9f0a0a7812 */ /* 0x000fe200078ec0ff */
[----:B------:R-:W0:Y:S01]  /*0460*/  @!P1 LDS R9, [R6] ;  /* 0x0000000006099984 */ /* 0x000e220000000800 */
[----:B------:R-:W-:Y:S01]  /*0470*/  ISETP.GE.AND.EX P1, PT, R5, UR11, PT, P3 ;  /* 0x0000000b05007c0c */ /* 0x000fe2000bf26330 */
[----:B------:R-:W-:Y:S01]  /*0480*/  IMAD.MOV.U32 R5, RZ, RZ, -0x1 ;  /* 0xffffffffff057424 */ /* 0x000fe200078e00ff */
[----:B------:R-:W-:Y:S01]  /*0490*/  LOP3.LUT R15, R15, 0xffff, RZ, 0x3c, !PT ;  /* 0x0000ffff0f0f7812 */ /* 0x000fe200078e3cff */
[----:B------:R-:W2:Y:S01]  /*04a0*/  @!P2 LDS R12, [R6+0x100] ;  /* 0x00010000060ca984 */ /* 0x000ea20000000800 */
[----:B-1----:R-:W-:-:S03]  /*04b0*/  UISETP.GE.AND UP0, UPT, UR6, 0x1, UPT ;  /* 0x000000010600788c */ /* 0x002fc6000bf06270 */
[----:B------:R-:W1:Y:S06]  /*04c0*/  @!P0 LDS R8, [R6+0x80] ;  /* 0x0000800006088984 */ /* 0x000e6c0000000800 */
[----:B------:R3:W4:Y:S02]  /*04d0*/  @!P1 LDS R14, [R6+0x180] ;  /* 0x00018000060e9984 */ /* 0x0007240000000800 */
[----:B---3--:R-:W-:Y:S02]  /*04e0*/  LOP3.LUT R6, R13, 0xff9f, RZ, 0xc, !PT ;  /* 0x0000ff9f0d067812 */ /* 0x008fe400078e0cff */
[----:B0-----:R-:W-:-:S04]  /*04f0*/  ISETP.GT.AND P0, PT, R9, -0x1, PT ;  /* 0xffffffff0900780c */ /* 0x001fc80003f04270 */
[C---:B------:R-:W-:Y:S02]  /*0500*/  SEL R16, R5.reuse, 0x80000000, !P0 ;  /* 0x8000000005107807 */ /* 0x040fe40004000000 */
[----:B--2---:R-:W-:Y:S02]  /*0510*/  ISETP.GT.AND P0, PT, R12, -0x1, PT ;  /* 0xffffffff0c00780c */ /* 0x004fe40003f04270 */
[----:B-1----:R-:W-:Y:S02]  /*0520*/  ISETP.GT.AND P1, PT, R8, -0x1, PT ;  /* 0xffffffff0800780c */ /* 0x002fe40003f24270 */
[----:B------:R-:W-:Y:S02]  /*0530*/  SEL R19, R5, 0x80000000, !P0 ;  /* 0x8000000005137807 */ /* 0x000fe40004000000 */
[----:B------:R-:W-:Y:S02]  /*0540*/  LOP3.LUT R9, R16, R9, RZ, 0x3c, !PT ;  /* 0x0000000910097212 */ /* 0x000fe400078e3cff */
[----:B----4-:R-:W-:-:S02]  /*0550*/  ISETP.GT.AND P0, PT, R14, -0x1, PT ;  /* 0xffffffff0e00780c */ /* 0x010fc40003f04270 */
[----:B------:R-:W-:Y:S02]  /*0560*/  LOP3.LUT R16, R11, 0xffbf, RZ, 0x3c, !PT ;  /* 0x0000ffbf0b107812 */ /* 0x000fe400078e3cff */
[C---:B------:R-:W-:Y:S02]  /*0570*/  SEL R17, R5.reuse, 0x80000000, !P1 ;  /* 0x8000000005117807 */ /* 0x040fe40004800000 */
[----:B------:R-:W-:Y:S02]  /*0580*/  SEL R13, R5, 0x80000000, !P0 ;  /* 0x80000000050d7807 */ /* 0x000fe40004000000 */
[----:B------:R-:W-:Y:S02]  /*0590*/  LOP3.LUT R11, R10, 0xffdf, RZ, 0x3c, !PT ;  /* 0x0000ffdf0a0b7812 */ /* 0x000fe400078e3cff */
[----:B------:R-:W-:Y:S02]  /*05a0*/  LOP3.LUT R12, R19, R12, RZ, 0x3c, !PT ;  /* 0x0000000c130c7212 */ /* 0x000fe400078e3cff */
[----:B------:R-:W-:-:S02]  /*05b0*/  ISETP.LT.U32.AND P0, PT, R15, R16, PT ;  /* 0x000000100f00720c */ /* 0x000fc40003f01070 */
[----:B------:R-:W-:Y:S02]  /*05c0*/  LOP3.LUT R8, R17, R8, RZ, 0x3c, !PT ;  /* 0x0000000811087212 */ /* 0x000fe400078e3cff */
        /* <DEDUP_REMOVED lines=8> */
[CC--:B------:R-:W-:Y:S02]  /*0650*/  SEL R14, R15.reuse, R16.reuse, P0 ;  /* 0x000000100f0e7207 */ /* 0x0c0fe40000000000 */
[----:B------:R-:W-:Y:S02]  /*0660*/  SEL R16, R15, R16, P1 ;  /* 0x000000100f107207 */ /* 0x000fe40000800000 */
[----:B------:R-:W-:-:S02]  /*0670*/  SEL R19, R11, R6, P3 ;  /* 0x000000060b137207 */ /* 0x000fc40001800000 */
[----:B------:R-:W-:Y:S02]  /*0680*/  SEL R11, R11, R6, P2 ;  /* 0x000000060b0b7207 */ /* 0x000fe40001000000 */
[CC--:B------:R-:W-:Y:S02]  /*0690*/  SEL R21, R9.reuse, R12.reuse, P0 ;  /* 0x0000000c09157207 */ /* 0x0c0fe40000000000 */
[CC--:B------:R-:W-:Y:S02]  /*06a0*/  SEL R10, R8.reuse, R13.reuse, P2 ;  /* 0x0000000d080a7207 */ /* 0x0c0fe40001000000 */
[----:B------:R-:W-:Y:S02]  /*06b0*/  SEL R12, R9, R12, P1 ;  /* 0x0000000c090c7207 */ /* 0x000fe40000800000 */
[----:B------:R-:W-:Y:S02]  /*06c0*/  SEL R13, R8, R13, P3 ;  /* 0x0000000d080d7207 */ /* 0x000fe40001800000 */
[----:B------:R-:W-:-:S02]  /*06d0*/  ISETP.LT.U32.AND P0, PT, R16, R19, PT ;  /* 0x000000131000720c */ /* 0x000fc40003f01070 */
[----:B------:R-:W-:Y:S02]  /*06e0*/  ISETP.GT.U32.AND P1, PT, R16, R19, PT ;  /* 0x000000131000720c */ /* 0x000fe40003f24070 */
[----:B------:R-:W-:Y:S02]  /*06f0*/  ISETP.GT.U32.AND P3, PT, R14, R11, PT ;  /* 0x0000000b0e00720c */ /* 0x000fe40003f64070 */
[CC--:B------:R-:W-:Y:S02]  /*0700*/  ISETP.LT.U32.AND.EX P0, PT, R12.reuse, R13.reuse, PT, P0 ;  /* 0x0000000d0c00720c */ /* 0x0c0fe40003f01100 */
[----:B------:R-:W-:Y:S02]  /*0710*/  ISETP.GT.U32.AND.EX P1, PT, R12, R13, PT, P1 ;  /* 0x0000000d0c00720c */ /* 0x000fe40003f24110 */
[----:B------:R-:W-:Y:S02]  /*0720*/  ISETP.GT.U32.AND.EX P3, PT, R21, R10, PT, P3 ;  /* 0x0000000a1500720c */ /* 0x000fe40003f64130 */
[----:B------:R-:W-:-:S02]  /*0730*/  SEL R9, R16, R19, P0 ;  /* 0x0000001310097207 */ /* 0x000fc40000000000 */
[----:B------:R-:W-:Y:S02]  /*0740*/  SEL R19, R16, R19, P1 ;  /* 0x0000001310137207 */ /* 0x000fe40000800000 */
[CC--:B------:R-:W-:Y:S02]  /*0750*/  SEL R16, R14.reuse, R11.reuse, P3 ;  /* 0x0000000b0e107207 */ /* 0x0c0fe40001800000 */
[----:B------:R-:W-:Y:S02]  /*0760*/  ISETP.LT.U32.AND P2, PT, R14, R11, PT ;  /* 0x0000000b0e00720c */ /* 0x000fe40003f41070 */
[----:B------:R-:W-:Y:S02]  /*0770*/  SEL R8, R12, R13, P0 ;  /* 0x0000000d0c087207 */ /* 0x000fe40000000000 */
[----:B------:R-:W-:Y:S02]  /*0780*/  SEL R15, R21, R10, P3 ;  /* 0x0000000a150f7207 */ /* 0x000fe40001800000 */
[----:B------:R-:W-:-:S02]  /*0790*/  ISETP.LT.U32.AND P0, PT, R9, R16, PT ;  /* 0x000000100900720c */ /* 0x000fc40003f01070 */
[----:B------:R-:W-:Y:S02]  /*07a0*/  ISETP.GT.U32.AND P3, PT, R9, R16, PT ;  /* 0x000000100900720c */ /* 0x000fe40003f64070 */
[----:B------:R-:W-:Y:S02]  /*07b0*/  ISETP.LT.U32.AND.EX P2, PT, R21, R10, PT, P2 ;  /* 0x0000000a1500720c */ /* 0x000fe40003f41120 */
[----:B------:R-:W-:Y:S02]  /*07c0*/  SEL R17, R12, R13, P1 ;  /* 0x0000000d0c117207 */ /* 0x000fe40000800000 */
[CC--:B------:R-:W-:Y:S02]  /*07d0*/  ISETP.LT.U32.AND.EX P0, PT, R8.reuse, R15.reuse, PT, P0 ;  /* 0x0000000f0800720c */ /* 0x0c0fe40003f01100 */
[----:B------:R-:W-:Y:S02]  /*07e0*/  ISETP.GT.U32.AND.EX P1, PT, R8, R15, PT, P3 ;  /* 0x0000000f0800720c */ /* 0x000fe40003f24130 */
[----:B------:R-:W-:-:S02]  /*07f0*/  SEL R12, R14, R11, P2 ;  /* 0x0000000b0e0c7207 */ /* 0x000fc40001000000 */
[----:B------:R-:W-:Y:S02]  /*0800*/  SEL R13, R21, R10, P2 ;  /* 0x0000000a150d7207 */ /* 0x000fe40001000000 */
[CC--:B------:R-:W-:Y:S02]  /*0810*/  SEL R11, R9.reuse, R16.reuse, P0 ;  /* 0x00000010090b7207 */ /* 0x0c0fe40000000000 */
[CC--:B------:R-:W-:Y:S02]  /*0820*/  SEL R10, R8.reuse, R15.reuse, P0 ;  /* 0x0000000f080a7207 */ /* 0x0c0fe40000000000 */
[----:B------:R-:W-:Y:S02]  /*0830*/  SEL R16, R9, R16, P1 ;  /* 0x0000001009107207 */ /* 0x000fe40000800000 */
[----:B------:R-:W-:Y:S01]  /*0840*/  SEL R15, R8, R15, P1 ;  /* 0x0000000f080f7207 */ /* 0x000fe20000800000 */
[----:B------:R-:W-:Y:S06]  /*0850*/  BRA.U !UP0, `(.L_x_347) ;  /* 0x0000000908787547 */ /* 0x000fec000b800000 */
[----:B------:R-:W-:Y:S01]  /*0860*/  UISETP.NE.AND UP1, UPT, UR6, 0x1, UPT ;  /* 0x000000010600788c */ /* 0x000fe2000bf25270 */
[----:B------:R-:W-:Y:S01]  /*0870*/  IMAD.MOV.U32 R24, RZ, RZ, RZ ;  /* 0x000000ffff187224 */ /* 0x000fe200078e00ff */
[----:B------:R-:W-:Y:S01]  /*0880*/  ULOP3.LUT UR4, UR6, 0x1, URZ, 0xc0, !UPT ;  /* 0x0000000106047892 */ /* 0x000fe2000f8ec0ff */
[----:B------:R-:W-:Y:S02]  /*0890*/  IMAD.MOV.U32 R18, RZ, RZ, RZ ;  /* 0x000000ffff127224 */ /* 0x000fe400078e00ff */
[----:B------:R-:W-:Y:S01]  /*08a0*/  IMAD.MOV.U32 R8, RZ, RZ, RZ ;  /* 0x000000ffff087224 */ /* 0x000fe200078e00ff */
[----:B------:R-:W-:-:S03]  /*08b0*/  UISETP.NE.U32.AND UP0, UPT, UR4, 0x1, UPT ;  /* 0x000000010400788c */ /* 0x000fc6000bf05070 */
[----:B------:R-:W-:Y:S08]  /*08c0*/  BRA.U !UP1, `(.L_x_348) ;  /* 0x0000000509ac7547 */ /* 0x000ff0000b800000 */
[----:B------:R-:W-:Y:S01]  /*08d0*/  ULOP3.LUT UR4, UR6, 0x7ffffffe, URZ, 0xc0, !UPT ;  /* 0x7ffffffe06047892 */ /* 0x000fe2000f8ec0ff */
[C---:B------:R-:W-:Y:S02]  /*08e0*/  VIADD R9, R1.reuse, 0x24 ;  /* 0x0000002401097836 */ /* 0x040fe40000000000 */
[----:B------:R-:W-:Y:S01]  /*08f0*/  VIADD R14, R1, 0x4 ;  /* 0x00000004010e7836 */ /* 0x000fe20000000000 */
[----:B------:R-:W-:Y:S01]  /*0900*/  UIADD3 UR5, UPT, UPT, -UR4, URZ, URZ ;  /* 0x000000ff04057290 */ /* 0x000fe2000fffe1ff */
[----:B------:R-:W-:Y:S02]  /*0910*/  IMAD.MOV.U32 R24, RZ, RZ, RZ ;  /* 0x000000ffff187224 */ /* 0x000fe400078e00ff */
[----:B------:R-:W-:Y:S02]  /*0920*/  IMAD.MOV.U32 R18, RZ, RZ, RZ ;  /* 0x000000ffff127224 */ /* 0x000fe400078e00ff */
[----:B------:R-:W-:Y:S01]  /*0930*/  IMAD.U32 R8, RZ, RZ, UR4 ;  /* 0x00000004ff087e24 */ /* 0x000fe2000f8e00ff */
[----:B------:R-:W-:-:S06]  /*0940*/  UMOV UR4, URZ ;  /* 0x000000ff00047c82 */ /* 0x000fcc0008000000 */
.L_x_349:
        /* <DEDUP_REMOVED lines=33> */
[----:B------:R-:W0:Y:S01]  /*0b60*/  SHFL.BFLY PT, R21, R24, 0x1, 0x1f ;  /* 0x0c201f0018157f89 */ /* 0x000e2200000e0000 */
[----:B------:R-:W-:Y:S02]  /*0b70*/  SEL R20, R10, R15, P0 ;  /* 0x0000000f0a147207 */ /* 0x000fe40000000000 */
[C---:B------:R-:W-:Y:S01]  /*0b80*/  SEL R10, R13.reuse, R10, P0 ;  /* 0x0000000a0d0a7207 */ /* 0x040fe20000000000 */
[----:B------:R-:W1:Y:S01]  /*0b90*/  SHFL.BFLY PT, R22, R25, 0x1, 0x1f ;  /* 0x0c201f0019167f89 */ /* 0x000e6200000e0000 */
[----:B------:R-:W-:-:S02]  /*0ba0*/  SEL R13, R13, 0x7fffff, !P0 ;  /* 0x007fffff0d0d7807 */ /* 0x000fc40004000000 */
[----:B0-----:R-:W-:-:S04]  /*0bb0*/  ISETP.GT.U32.AND P1, PT, R24, R21, PT ;  /* 0x000000151800720c */ /* 0x001fc80003f24070 */
[----:B-1----:R-:W-:-:S04]  /*0bc0*/  ISETP.GT.U32.AND.EX P1, PT, R25, R22, PT, P1 ;  /* 0x000000161900720c */ /* 0x002fc80003f24110 */
[----:B------:R-:W-:Y:S02]  /*0bd0*/  SEL R21, R24, R21, P1 ;  /* 0x0000001518157207 */ /* 0x000fe40000800000 */
[----:B------:R-:W-:Y:S02]  /*0be0*/  SEL R22, R25, R22, P1 ;  /* 0x0000001619167207 */ /* 0x000fe40000800000 */
[----:B------:R-:W-:Y:S02]  /*0bf0*/  ISETP.NE.U32.AND P1, PT, R21, R18, PT ;  /* 0x000000121500720c */ /* 0x000fe40003f25070 */
[C---:B------:R-:W-:Y:S02]  /*0c00*/  ISETP.GT.AND P3, PT, R22.reuse, -0x1, PT ;  /* 0xffffffff1600780c */ /* 0x040fe40003f64270 */
[----:B------:R-:W-:-:S04]  /*0c10*/  ISETP.NE.AND.EX P1, PT, R22, R17, PT, P1 ;  /* 0x000000111600720c */ /* 0x000fc80003f25310 */
        /* <DEDUP_REMOVED lines=28> */
[----:B------:R-:W-:Y:S02]  /*0de0*/  LOP3.LUT R16, R21, 0xffff, RZ, 0xc, !PT ;  /* 0x0000ffff15107812 */ /* 0x000fe400078e0cff */
[----:B------:R-:W-:Y:S01]  /*0df0*/  LOP3.LUT R15, R15, R22, RZ, 0x3c, !PT ;  /* 0x000000160f0f7212 */ /* 0x000fe200078e3cff */
[----:B------:R-:W1:Y:S01]  /*0e00*/  SHFL.BFLY PT, R18, R27, 0x1, 0x1f ;  /* 0x0c201f001b127f89 */ /* 0x000e6200000e0000 */
[----:B------:R-:W-:-:S03]  /*0e10*/  SEL R26, R12, R11, P0 ;  /* 0x0000000b0c1a7207 */ /* 0x000fc60000000000 */
[----:B------:R2:W-:Y:S04]  /*0e20*/  STL [R9+-0x4], R16 ;  /* 0xfffffc1009007387 */ /* 0x0005e80000100800 */
[----:B------:R3:W-:Y:S01]  /*0e30*/  STL [R14+-0x4], R15 ;  /* 0xfffffc0f0e007387 */ /* 0x0007e20000100800 */
[----:B--2---:R-:W-:Y:S02]  /*0e40*/  SEL R16, R26, R23, !P1 ;  /* 0x000000171a107207 */ /* 0x004fe40004800000 */
[----:B---3--:R-:W-:Y:S02]  /*0e50*/  SEL R15, R10, R20, !P1 ;  /* 0x000000140a0f7207 */ /* 0x008fe40004800000 */
[----:B0-----:R-:W-:Y:S02]  /*0e60*/  ISETP.GT.U32.AND P2, PT, R25, R24, PT ;  /* 0x000000181900720c */ /* 0x001fe40003f44070 */
[----:B------:R-:W-:-:S02]  /*0e70*/  SEL R10, R13, R10, !P1 ;  /* 0x0000000a0d0a7207 */ /* 0x000fc40004800000 */
[-C--:B-1----:R-:W-:Y:S02]  /*0e80*/  ISETP.GT.U32.AND.EX P2, PT, R27, R18.reuse, PT, P2 ;  /* 0x000000121b00720c */ /* 0x082fe40003f44120 */
[----:B------:R-:W-:Y:S02]  /*0e90*/  SEL R13, R13, 0x7fffff, P1 ;  /* 0x007fffff0d0d7807 */ /* 0x000fe40000800000 */
[----:B------:R-:W-:Y:S02]  /*0ea0*/  SEL R18, R27, R18, P2 ;  /* 0x000000121b127207 */ /* 0x000fe40001000000 */
[----:B------:R-:W-:Y:S02]  /*0eb0*/  SEL R24, R25, R24, P2 ;  /* 0x0000001819187207 */ /* 0x000fe40001000000 */
[----:B------:R-:W-:Y:S02]  /*0ec0*/  ISETP.GT.AND P4, PT, R18, -0x1, PT ;  /* 0xffffffff1200780c */ /* 0x000fe40003f84270 */
[----:B------:R-:W-:-:S02]  /*0ed0*/  LOP3.LUT R22, R24, 0xffff, RZ, 0xc, !PT ;  /* 0x0000ffff18167812 */ /* 0x000fc400078e0cff */
[----:B------:R-:W-:Y:S02]  /*0ee0*/  SEL R21, R5, 0x80000000, P4 ;  /* 0x8000000005157807 */ /* 0x000fe40002000000 */
[C---:B------:R-:W-:Y:S01]  /*0ef0*/  SEL R25, R6.reuse, R12, P0 ;  /* 0x0000000c06197207 */ /* 0x040fe20000000000 */
[----:B------:R0:W-:Y:S01]  /*0f00*/  STL [R9], R22 ;  /* 0x0000001609007387 */ /* 0x0001e20000100800 */
[----:B------:R-:W-:Y:S02]  /*0f10*/  LOP3.LUT R21, R21, R18, RZ, 0x3c, !PT ;  /* 0x0000001215157212 */ /* 0x000fe400078e3cff */
[----:B------:R-:W-:Y:S02]  /*0f20*/  SEL R11, R25, R26, !P1 ;  /* 0x0000001a190b7207 */ /* 0x000fe40004800000 */
[----:B------:R-:W-:Y:S01]  /*0f30*/  SEL R12, R6, R25, !P1 ;  /* 0x00000019060c7207 */ /* 0x000fe20004800000 */
[----:B------:R1:W-:Y:S01]  /*0f40*/  STL [R14], R21 ;  /* 0x000000150e007387 */ /* 0x0003e20000100800 */
[----:B0-----:R-:W-:-:S02]  /*0f50*/  VIADD R9, R9, 0x8 ;  /* 0x0000000809097836 */ /* 0x001fc40000000000 */
[----:B-1----:R-:W-:Y:S01]  /*0f60*/  VIADD R14, R14, 0x8 ;  /* 0x000000080e0e7836 */ /* 0x002fe20000000000 */
[----:B------:R-:W-:Y:S06]  /*0f70*/  BRA.U UP1, `(.L_x_349) ;  /* 0xfffffff901747547 */ /* 0x000fec000b83ffff */
.L_x_348:
[----:B------:R-:W-:Y:S05]  /*0f80*/  BRA.U UP0, `(.L_x_347) ;  /* 0x0000000100ac7547 */ /* 0x000fea000b800000 */
[----:B------:R-:W-:Y:S01]  /*0f90*/  ISETP.NE.AND P1, PT, R8, RZ, PT ;  /* 0x000000ff0800720c */ /* 0x000fe20003f25270 */
[----:B------:R-:W-:Y:S01]  /*0fa0*/  IMAD.MOV.U32 R11, RZ, RZ, R17 ;  /* 0x000000ffff0b7224 */ /* 0x000fe200078e0011 */
[----:B------:R-:W-:Y:S01]  /*0fb0*/  ISETP.NE.U32.AND P0, PT, R24, R19, PT ;  /* 0x000000131800720c */ /* 0x000fe20003f05070 */
[----:B------:R-:W-:-:S03]  /*0fc0*/  IMAD R8, R8, 0x4, R1 ;  /* 0x0000000408087824 */ /* 0x000fc600078e0201 */
[----:B------:R-:W-:-:S07]  /*0fd0*/  ISETP.NE.AND.EX P0, PT, R18, R11, PT, P0 ;  /* 0x0000000b1200720c */ /* 0x000fce0003f05300 */
[----:B------:R-:W-:Y:S02]  /*0fe0*/  @P1 SEL R19, R16, R19, !P0 ;  /* 0x0000001310131207 */ /* 0x000fe40004000000 */
[----:B------:R-:W-:-:S03]  /*0ff0*/  @P1 SEL R11, R15, R11, !P0 ;  /* 0x0000000b0f0b1207 */ /* 0x000fc60004000000 */
        /* <DEDUP_REMOVED lines=30> */
[----:B------:R-:W-:-:S04]  /*11e0*/  ISETP.GT.AND P1, PT, R11, -0x1, PT ;  /* 0xffffffff0b00780c */ /* 0x000fc80003f24270 */
[----:B------:R-:W-:Y:S02]  /*11f0*/  SEL R6, R5, 0x80000000, P1 ;  /* 0x8000000005067807 */ /* 0x000fe40000800000 */
[----:B------:R-:W-:Y:S02]  /*1200*/  LOP3.LUT R5, R9, 0xffff, RZ, 0xc, !PT ;  /* 0x0000ffff09057812 */ /* 0x000fe400078e0cff */
[----:B------:R-:W-:-:S03]  /*1210*/  LOP3.LUT R9, R6, R11, RZ, 0x3c, !PT ;  /* 0x0000000b06097212 */ /* 0x000fc600078e3cff */
[----:B------:R0:W-:Y:S04]  /*1220*/  STL [R8+0x20], R5 ;  /* 0x0000200508007387 */ /* 0x0001e80000100800 */
[----:B------:R0:W-:Y:S02]  /*1230*/  STL [R8], R9 ;  /* 0x0000000908007387 */ /* 0x0001e40000100800 */
.L_x_347:
[----:B------:R-:W1:Y:S01]  /*1240*/  LDCU UR4, c[0x0][0x3bc] ;  /* 0x00007780ff0477ac */ /* 0x000e620008000800 */
[----:B------:R-:W-:Y:S01]  /*1250*/  ISETP.GE.U32.AND P0, PT, R2, UR6, PT ;  /* 0x0000000602007c0c */ /* 0x000fe2000bf06070 */
[----:B------:R-:W-:Y:S03]  /*1260*/  BSSY.RECONVERGENT B0, `(.L_x_346) ;  /* 0x000001d000007945 */ /* 0x000fe60003800200 */
[----:B-1----:R-:W-:-:S13]  /*1270*/  ISETP.GE.AND.EX P0, PT, RZ, UR4, PT, P0 ;  /* 0x00000004ff007c0c */ /* 0x002fda000bf06300 */
[----:B------:R-:W-:Y:S05]  /*1280*/  @P0 BRA `(.L_x_350) ;  /* 0x0000000000340947 */ /* 0x000fea0003800000 */
[----:B------:R-:W-:-:S05]  /*1290*/  IMAD.U32 R10, R2, 0x4, R1 ;  /* 0x00000004020a7824 */ /* 0x000fca00078e0001 */
[----:B0-----:R-:W2:Y:S04]  /*12a0*/  LDL R5, [R10] ;  /* 0x000000000a057983 */ /* 0x001ea80000100800 */
[----:B------:R-:W3:Y:S01]  /*12b0*/  LDL R8, [R10+0x20] ;  /* 0x000020000a087983 */ /* 0x000ee20000100800 */
[----:B------:R-:W-:Y:S01]  /*12c0*/  UIADD3 UR4, UPT, UPT, UR7, 0xc00, URZ ;  /* 0x00000c0007047890 */ /* 0x000fe2000fffe0ff */
[----:B------:R-:W-:Y:S01]  /*12d0*/  IMAD R4, R3, -0x78, R4 ;  /* 0xffffff8803047824 */ /* 0x000fe200078e0204 */
[----:B------:R-:W-:Y:S02]  /*12e0*/  UIADD3 UR5, UPT, UPT, UR7, 0xc80, URZ ;  /* 0x00000c8007057890 */ /* 0x000fe4000fffe0ff */
[----:B------:R-:W-:Y:S02]  /*12f0*/  ULEA UR4, UR12, UR4, 0x18 ;  /* 0x000000040c047291 */ /* 0x000fe4000f8ec0ff */
[----:B------:R-:W-:-:S04]  /*1300*/  ULEA UR5, UR12, UR5, 0x18 ;  /* 0x000000050c057291 */ /* 0x000fc8000f8ec0ff */
[C---:B------:R-:W-:Y:S02]  /*1310*/  LEA R6, R4.reuse, UR4, 0x2 ;  /* 0x0000000404067c11 */ /* 0x040fe4000f8e10ff */
[----:B------:R-:W-:-:S03]  /*1320*/  LEA R9, R4, UR5, 0x2 ;  /* 0x0000000504097c11 */ /* 0x000fc6000f8e10ff */
[----:B--2---:R0:W-:Y:S04]  /*1330*/  STS [R6], R5 ;  /* 0x0000000506007388 */ /* 0x0041e80000000800 */
[----:B---3--:R0:W-:Y:S01]  /*1340*/  STS [R9], R8 ;  /* 0x0000000809007388 */ /* 0x0081e20000000800 */
[----:B------:R-:W-:Y:S05]  /*1350*/  BRA `(.L_x_351) ;  /* 0x0000000000347947 */ /* 0x000fea0003800000 */
.L_x_350:
[----:B------:R-:W-:-:S13]  /*1360*/  ISETP.GT.U32.AND P0, PT, R2, 0x7, PT ;  /* 0x000000070200780c */ /* 0x000fda0003f04070 */
[----:B------:R-:W-:Y:S05]  /*1370*/  @P0 BRA `(.L_x_351) ;  /* 0x00000000002c0947 */ /* 0x000fea0003800000 */
[----:B------:R-:W-:Y:S01]  /*1380*/  UIADD3 UR4, UPT, UPT, UR7, 0xc00, URZ ;  /* 0x00000c0007047890 */ /* 0x000fe2000fffe0ff */
[----:B------:R-:W-:Y:S01]  /*1390*/  IMAD R6, R3, -0x78, R4 ;  /* 0xffffff8803067824 */ /* 0x000fe200078e0204 */
[----:B------:R-:W-:Y:S01]  /*13a0*/  UIADD3 UR5, UPT, UPT, UR7, 0xc80, URZ ;  /* 0x00000c8007057890 */ /* 0x000fe2000fffe0ff */
[----:B------:R-:W-:Y:S01]  /*13b0*/  IMAD.MOV.U32 R4, RZ, RZ, -0x800000 ;  /* 0xff800000ff047424 */ /* 0x000fe200078e00ff */
[----:B------:R-:W-:Y:S01]  /*13c0*/  ULEA UR4, UR12, UR4, 0x18 ;  /* 0x000000040c047291 */ /* 0x000fe2000f8ec0ff */
[----:B0-----:R-:W-:Y:S01]  /*13d0*/  IMAD.MOV.U32 R5, RZ, RZ, 0x17f ;  /* 0x0000017fff057424 */ /* 0x001fe200078e00ff */
[----:B------:R-:W-:-:S04]  /*13e0*/  ULEA UR5, UR12, UR5, 0x18 ;  /* 0x000000050c057291 */ /* 0x000fc8000f8ec0ff */
[C---:B------:R-:W-:Y:S02]  /*13f0*/  LEA R9, R6.reuse, UR4, 0x2 ;  /* 0x0000000406097c11 */ /* 0x040fe4000f8e10ff */
[----:B------:R-:W-:-:S03]  /*1400*/  LEA R6, R6, UR5, 0x2 ;  /* 0x0000000506067c11 */ /* 0x000fc6000f8e10ff */
[----:B------:R1:W-:Y:S04]  /*1410*/  STS [R9], R4 ;  /* 0x0000000409007388 */ /* 0x0003e80000000800 */
[----:B------:R1:W-:Y:S02]  /*1420*/  STS [R6], R5 ;  /* 0x0000000506007388 */ /* 0x0003e40000000800 */
.L_x_351:
[----:B------:R-:W-:Y:S05]  /*1430*/  BSYNC.RECONVERGENT B0 ;  /* 0x0000000000007941 */ /* 0x000fea0003800200 */
.L_x_346:
[----:B------:R-:W-:Y:S01]  /*1440*/  BAR.SYNC.DEFER_BLOCKING 0x0 ;  /* 0x0000000000007b1d */ /* 0x000fe20000010000 */
[----:B------:R-:W-:-:S13]  /*1450*/  ISETP.NE.AND P0, PT, R3, RZ, PT ;  /* 0x000000ff0300720c */ /* 0x000fda0003f05270 */
[----:B------:R-:W-:Y:S05]  /*1460*/  @P0 BRA `(.L_x_352) ;  /* 0x0000001400740947 */ /* 0x000fea0003800000 */
[----:B01----:R-:W0:Y:S01]  /*1470*/  LDC R9, c[0x0][0x3b8] ;  /* 0x0000ee00ff097b82 */ /* 0x003e220000000800 */
[----:B------:R-:W-:Y:S01]  /*1480*/  ISETP.GT.U32.AND P0, PT, R2, 0x17, PT ;  /* 0x000000170200780c */ /* 0x000fe20003f04070 */
[----:B------:R-:W-:Y:S01]  /*1490*/  BSSY.RECONVERGENT B0, `(.L_x_353) ;  /* 0x0000012000007945 */ /* 0x000fe20003800200 */
[----:B------:R-:W-:Y:S02]  /*14a0*/  IMAD.MOV.U32 R11, RZ, RZ, -0x800000 ;  /* 0xff800000ff0b7424 */ /* 0x000fe400078e00ff */
[----:B------:R-:W-:Y:S02]  /*14b0*/  IMAD.MOV.U32 R24, RZ, RZ, -0x1 ;  /* 0xffffffffff187424 */ /* 0x000fe400078e00ff */
[----:B------:R-:W-:Y:S02]  /*14c0*/  IMAD.MOV.U32 R4, RZ, RZ, 0xfe80 ;  /* 0x0000fe80ff047424 */ /* 0x000fe400078e00ff */
[----:B------:R-:W-:-:S05]  /*14d0*/  IMAD.MOV.U32 R5, RZ, RZ, 0x0 ;  /* 0x00000000ff057424 */ /* 0x000fca00078e00ff */
[----:B------:R-:W-:Y:S05]  /*14e0*/  @P0 BRA `(.L_x_354) ;  /* 0x0000000000300947 */ /* 0x000fea0003800000 */
[----:B------:R-:W1:Y:S01]  /*14f0*/  S2UR UR5, SR_CgaCtaId ;  /* 0x00000000000579c3 */ /* 0x000e620000008800 */
[----:B------:R-:W-:Y:S01]  /*1500*/  UMOV UR4, 0x400 ;  /* 0x0000040000047882 */ /* 0x000fe20000000000 */
[----:B------:R-:W-:Y:S01]  /*1510*/  IMAD.MOV.U32 R5, RZ, RZ, RZ ;  /* 0x000000ffff057224 */ /* 0x000fe200078e00ff */
[----:B------:R-:W-:Y:S02]  /*1520*/  UIADD3 UR6, UPT, UPT, UR4, 0xc80, URZ ;  /* 0x00000c8004067890 */ /* 0x000fe4000fffe0ff */
[----:B------:R-:W-:Y:S02]  /*1530*/  UIADD3 UR4, UPT, UPT, UR4, 0xc00, URZ ;  /* 0x00000c0004047890 */ /* 0x000fe4000fffe0ff */
[----:B-1----:R-:W-:Y:S02]  /*1540*/  ULEA UR6, UR5, UR6, 0x18 ;  /* 0x0000000605067291 */ /* 0x002fe4000f8ec0ff */
[----:B------:R-:W-:-:S04]  /*1550*/  ULEA UR4, UR5, UR4, 0x18 ;  /* 0x0000000405047291 */ /* 0x000fc8000f8ec0ff */
[C---:B------:R-:W-:Y:S02]  /*1560*/  LEA R6, R2.reuse, UR6, 0x2 ;  /* 0x0000000602067c11 */ /* 0x040fe4000f8e10ff */
[----:B------:R-:W-:-:S04]  /*1570*/  LEA R11, R2, UR4, 0x2 ;  /* 0x00000004020b7c11 */ /* 0x000fc8000f8e10ff */
[----:B------:R-:W1:Y:S04]  /*1580*/  LDS R6, [R6] ;  /* 0x0000000006067984 */ /* 0x000e680000000800 */
[----:B------:R-:W2:Y:S01]  /*1590*/  LDS R11, [R11] ;  /* 0x000000000b0b7984 */ /* 0x000ea20000000800 */
[----:B-1----:R-:W-:-:S07]  /*15a0*/  LOP3.LUT R4, R6, 0xffff, RZ, 0xc, !PT ;  /* 0x0000ffff06047812 */ /* 0x002fce00078e0cff */
.L_x_354:
[----:B------:R-:W-:Y:S05]  /*15b0*/  BSYNC.RECONVERGENT B0 ;  /* 0x0000000000007941 */ /* 0x000fea0003800200 */
.L_x_353:
[----:B0-----:R-:W-:Y:S02]  /*15c0*/  ISETP.GE.AND P1, PT, R9, 0x1, PT ;  /* 0x000000010900780c */ /* 0x001fe40003f26270 */
[----:B--2---:R-:W-:-:S04]  /*15d0*/  ISETP.GT.AND P0, PT, R11, -0x1, PT ;  /* 0xffffffff0b00780c */ /* 0x004fc80003f04270 */
[----:B------:R-:W-:-:S04]  /*15e0*/  SEL R6, R24, 0x80000000, !P0 ;  /* 0x8000000018067807 */ /* 0x000fc80004000000 */
[----:B------:R-:W-:-:S03]  /*15f0*/  LOP3.LUT R17, R5, R6, R11, 0xf6, !PT ;  /* 0x0000000605117212 */ /* 0x000fc600078ef60b */
[----:B------:R-:W-:Y:S05]  /*1600*/  @!P1 BRA `(.L_x_355) ;  /* 0x0000000c00b49947 */ /* 0x000fea0003800000 */
[C---:B------:R-:W-:Y:S01]  /*1610*/  ISETP.GE.U32.AND P0, PT, R9.reuse, 0x4, PT ;  /* 0x000000040900780c */ /* 0x040fe20003f06070 */
[----:B------:R-:W-:Y:S01]  /*1620*/  IMAD.MOV.U32 R18, RZ, RZ, R4 ;  /* 0x000000ffff127224 */ /* 0x000fe200078e0004 */
[----:B------:R-:W-:Y:S01]  /*1630*/  LOP3.LUT R6, R9, 0x3, RZ, 0xc0, !PT ;  /* 0x0000000309067812 */ /* 0x000fe200078ec0ff */
[----:B------:R-:W-:Y:S01]  /*1640*/  IMAD.MOV.U32 R23, RZ, RZ, RZ ;  /* 0x000000ffff177224 */ /* 0x000fe200078e00ff */
[----:B------:R-:W-:Y:S01]  /*1650*/  LOP3.LUT R8, R5, 0x7fffff, RZ, 0xfc, !PT ;  /* 0x007fffff05087812 */ /* 0x000fe200078efcff */
[----:B------:R-:W-:Y:S01]  /*1660*/  IMAD.MOV.U32 R14, RZ, RZ, RZ ;  /* 0x000000ffff0e7224 */ /* 0x000fe200078e00ff */
[----:B------:R-:W-:Y:S01]  /*1670*/  ISETP.NE.AND P1, PT, R6, RZ, PT ;  /* 0x000000ff0600720c */ /* 0x000fe20003f25270 */
[----:B------:R-:W-:-:S06]  /*1680*/  IMAD.MOV.U32 R10, RZ, RZ, RZ ;  /* 0x000000ffff0a7224 */ /* 0x000fcc00078e00ff */
[----:B------:R-:W-:Y:S06]  /*1690*/  @!P0 BRA `(.L_x_356) ;  /* 0x0000000800bc8947 */ /* 0x000fec0003800000 */
[----:B------:R-:W-:Y:S01]  /*16a0*/  LOP3.LUT R10, R9, 0x7ffffffc, RZ, 0xc0, !PT ;  /* 0x7ffffffc090a7812 */ /* 0x000fe200078ec0ff */
[C---:B------:R-:W-:Y:S01]  /*16b0*/  VIADD R12, R1.reuse, 0x8 ;  /* 0x00000008010c7836 */ /* 0x040fe20000000000 */
[----:B------:R-:W-:Y:S01]  /*16c0*/  UMOV UR4, URZ ;  /* 0x000000ff00047c82 */ /* 0x000fe20008000000 */
[----:B------:R-:W-:Y:S02]  /*16d0*/  VIADD R11, R1, 0x28 ;  /* 0x00000028010b7836 */ /* 0x000fe40000000000 */
[----:B------:R-:W-:Y:S02]  /*16e0*/  IMAD.MOV.U32 R23, RZ, RZ, RZ ;  /* 0x000000ffff177224 */ /* 0x000fe400078e00ff */
[----:B------:R-:W-:Y:S02]  /*16f0*/  IMAD.MOV.U32 R14, RZ, RZ, RZ ;  /* 0x000000ffff0e7224 */ /* 0x000fe400078e00ff */
[----:B------:R-:W-:-:S07]  /*1700*/  IMAD.MOV R13, RZ, RZ, -R10 ;  /* 0x000000ffff0d7224 */ /* 0x000fce00078e0a0a */
.L_x_357:
[----:B------:R-:W-:Y:S01]  /*1710*/  ISETP.NE.AND P2, PT, RZ, UR4, PT ;  /* 0x00000004ff007c0c */ /* 0x000fe2000bf45270 */
[----:B------:R-:W-:Y:S01]  /*1720*/  VIADD R13, R13, 0x4 ;  /* 0x000000040d0d7836 */ /* 0x000fe20000000000 */
[----:B------:R-:W-:Y:S01]  /*1730*/  ISETP.NE.U32.AND P0, PT, R23, R18, PT ;  /* 0x000000121700720c */ /* 0x000fe20003f05070 */
[----:B------:R-:W-:-:S03]  /*1740*/  UIADD3 UR4, UPT, UPT, UR4, 0x4, URZ ;  /* 0x0000000404047890 */ /* 0x000fc6000fffe0ff */
        /* <DEDUP_REMOVED lines=33> */
[----:B------:R-:W-:-:S04]  /*1960*/  ISETP.NE.U32.AND P0, PT, R15, R18, PT ;  /* 0x000000120f00720c */ /* 0x000fc80003f05070 */
        /* <DEDUP_REMOVED lines=33> */
[C---:B------:R-:W-:Y:S02]  /*1b80*/  ISETP.NE.U32.AND P0, PT, R17.reuse, R18, PT ;  /* 0x000000121100720c */ /* 0x040fe40003f05070 */
[C---:B------:R-:W-:Y:S02]  /*1b90*/  ISETP.GT.AND P2, PT, R16.reuse, -0x1, PT ;  /* 0xffffffff1000780c */ /* 0x040fe40003f44270 */
[----:B------:R-:W-:Y:S02]  /*1ba0*/  ISETP.NE.AND.EX P0, PT, R16, R19, PT, P0 ;  /* 0x000000131000720c */ /* 0x000fe40003f05300 */
[----:B------:R-:W-:-:S02]  /*1bb0*/  LOP3.LUT R17, R17, 0xffff, RZ, 0xc, !PT ;  /* 0x0000ffff11117812 */ /* 0x000fc400078e0cff */
        /* <DEDUP_REMOVED lines=54> */
[----:B------:R-:W-:Y:S01]  /*1f20*/  LOP3.LUT R28, R15, 0xffff, RZ, 0xc, !PT ;  /* 0x0000ffff0f1c7812 */ /* 0x000fe200078e0cff */
[----:B------:R-:W0:Y:S04]  /*1f30*/  SHFL.BFLY PT, R23, R27, 0x2, 0x1f ;  /* 0x0c401f001b177f89 */ /* 0x000e2800000e0000 */
[----:B------:R-:W1:Y:S04]  /*1f40*/  SHFL.BFLY PT, R25, R29, 0x2, 0x1f ;  /* 0x0c401f001d197f89 */ /* 0x000e6800000e0000 */
[----:B------:R-:W-:Y:S01]  /*1f50*/  STL [R11+-0x8], R28 ;  /* 0xfffff81c0b007387 */ /* 0x000fe20000100800 */
[----:B0-----:R-:W-:-:S04]  /*1f60*/  ISETP.GT.U32.AND P0, PT, R27, R23, PT ;  /* 0x000000171b00720c */ /* 0x001fc80003f04070 */
[----:B-1----:R-:W-:-:S04]  /*1f70*/  ISETP.GT.U32.AND.EX P0, PT, R29, R25, PT, P0 ;  /* 0x000000191d00720c */ /* 0x002fc80003f04100 */
[----:B------:R-:W-:Y:S02]  /*1f80*/  SEL R23, R27, R23, P0 ;  /* 0x000000171b177207 */ /* 0x000fe40000000000 */
[----:B------:R-:W-:Y:S02]  /*1f90*/  SEL R25, R29, R25, P0 ;  /* 0x000000191d197207 */ /* 0x000fe40000000000 */
[----:B------:R-:W-:Y:S01]  /*1fa0*/  ISETP.GT.AND P0, PT, R14, -0x1, PT ;  /* 0xffffffff0e00780c */ /* 0x000fe20003f04270 */
[----:B------:R-:W0:Y:S03]  /*1fb0*/  SHFL.BFLY PT, R22, R23, 0x1, 0x1f ;  /* 0x0c201f0017167f89 */ /* 0x000e2600000e0000 */
[----:B------:R-:W-:Y:S01]  /*1fc0*/  SEL R15, R24, 0x80000000, P0 ;  /* 0x80000000180f7807 */ /* 0x000fe20000000000 */
[----:B------:R-:W1:Y:S03]  /*1fd0*/  SHFL.BFLY PT, R26, R25, 0x1, 0x1f ;  /* 0x0c201f00191a7f89 */ /* 0x000e6600000e0000 */
[----:B------:R-:W-:-:S05]  /*1fe0*/  LOP3.LUT R15, R15, R14, RZ, 0x3c, !PT ;  /* 0x0000000e0f0f7212 */ /* 0x000fca00078e3cff */
[----:B------:R-:W-:Y:S04]  /*1ff0*/  STL [R12+-0x8], R15 ;  /* 0xfffff80f0c007387 */ /* 0x000fe80000100800 */
[----:B------:R2:W-:Y:S01]  /*2000*/  STL [R11+-0x4], R17 ;  /* 0xfffffc110b007387 */ /* 0x0005e20000100800 */
[----:B0-----:R-:W-:Y:S01]  /*2010*/  ISETP.GT.U32.AND P0, PT, R23, R22, PT ;  /* 0x000000161700720c */ /* 0x001fe20003f04070 */
[----:B--2---:R-:W-:-:S03]  /*2020*/  IMAD.MOV.U32 R17, RZ, RZ, R21 ;  /* 0x000000ffff117224 */ /* 0x004fc600078e0015 */
[----:B-1----:R-:W-:-:S04]  /*2030*/  ISETP.GT.U32.AND.EX P0, PT, R25, R26, PT, P0 ;  /* 0x0000001a1900720c */ /* 0x002fc80003f04100 */
[----:B------:R-:W-:Y:S02]  /*2040*/  SEL R14, R25, R26, P0 ;  /* 0x0000001a190e7207 */ /* 0x000fe40000000000 */
[----:B------:R-:W-:Y:S02]  /*2050*/  SEL R25, R24, 0x80000000, P2 ;  /* 0x8000000018197807 */ /* 0x000fe40001000000 */
[----:B------:R-:W-:Y:S02]  /*2060*/  ISETP.GT.AND P2, PT, R20, -0x1, PT ;  /* 0xffffffff1400780c */ /* 0x000fe40003f44270 */
[----:B------:R-:W-:Y:S02]  /*2070*/  SEL R23, R23, R22, P0 ;  /* 0x0000001617177207 */ /* 0x000fe40000000000 */
[----:B------:R-:W-:Y:S02]  /*2080*/  ISETP.NE.AND P0, PT, R13, RZ, PT ;  /* 0x000000ff0d00720c */ /* 0x000fe40003f05270 */
[----:B------:R-:W-:-:S02]  /*2090*/  ISETP.GT.AND P3, PT, R14, -0x1, PT ;  /* 0xffffffff0e00780c */ /* 0x000fc40003f64270 */
[C---:B------:R-:W-:Y:S02]  /*20a0*/  SEL R27, R24.reuse, 0x80000000, P2 ;  /* 0x80000000181b7807 */ /* 0x040fe40001000000 */
[----:B------:R-:W-:Y:S02]  /*20b0*/  LOP3.LUT R25, R25, R16, RZ, 0x3c, !PT ;  /* 0x0000001019197212 */ /* 0x000fe400078e3cff */
[----:B------:R-:W-:Y:S02]  /*20c0*/  SEL R29, R24, 0x80000000, P3 ;  /* 0x80000000181d7807 */ /* 0x000fe40001800000 */
[----:B------:R-:W-:Y:S01]  /*20d0*/  LOP3.LUT R16, R19, 0xffff, RZ, 0xc, !PT ;  /* 0x0000ffff13107812 */ /* 0x000fe200078e0cff */
[----:B------:R-:W-:Y:S01]  /*20e0*/  STL [R12+-0x4], R25 ;  /* 0xfffffc190c007387 */ /* 0x000fe20000100800 */
[----:B------:R-:W-:Y:S02]  /*20f0*/  LOP3.LUT R27, R27, R20, RZ, 0x3c, !PT ;  /* 0x000000141b1b7212 */ /* 0x000fe400078e3cff */
[----:B------:R-:W-:Y:S01]  /*2100*/  LOP3.LUT R20, R23, 0xffff, RZ, 0xc, !PT ;  /* 0x0000ffff17147812 */ /* 0x000fe200078e0cff */
[----:B------:R-:W-:Y:S01]  /*2110*/  STL [R11], R16 ;  /* 0x000000100b007387 */ /* 0x000fe20000100800 */
[----:B------:R-:W-:-:S03]  /*2120*/  LOP3.LUT R29, R29, R14, RZ, 0x3c, !PT ;  /* 0x0000000e1d1d7212 */ /* 0x000fc600078e3cff */
[----:B------:R-:W-:Y:S04]  /*2130*/  STL [R12], R27 ;  /* 0x0000001b0c007387 */ /* 0x000fe80000100800 */
[----:B------:R0:W-:Y:S04]  /*2140*/  STL [R11+0x4], R20 ;  /* 0x000004140b007387 */ /* 0x0001e80000100800 */
[----:B------:R1:W-:Y:S01]  /*2150*/  STL [R12+0x4], R29 ;  /* 0x0000041d0c007387 */ /* 0x0003e20000100800 */
[----:B0-----:R-:W-:Y:S02]  /*2160*/  VIADD R11, R11, 0x10 ;  /* 0x000000100b0b7836 */ /* 0x001fe40000000000 */
[----:B-1----:R-:W-:Y:S01]  /*2170*/  VIADD R12, R12, 0x10 ;  /* 0x000000100c0c7836 */ /* 0x002fe20000000000 */
[----:B------:R-:W-:Y:S06]  /*2180*/  @P0 BRA `(.L_x_357) ;  /* 0xfffffff400600947 */ /* 0x000fec000383ffff */
.L_x_356:
[----:B------:R-:W-:Y:S05]  /*2190*/  @!P1 BRA `(.L_x_355) ;  /* 0x0000000000d09947 */ /* 0x000fea0003800000 */
[C---:B------:R-:W-:Y:S02]  /*21a0*/  IMAD R0, R10.reuse, 0x4, R0 ;  /* 0x000000040a007824 */ /* 0x040fe400078e0200 */
[----:B------:R-:W-:Y:S02]  /*21b0*/  IMAD.MOV R6, RZ, RZ, -R6 ;  /* 0x000000ffff067224 */ /* 0x000fe400078e0a06 */
[----:B------:R-:W-:-:S07]  /*21c0*/  IMAD R12, R10, 0x4, R1 ;  /* 0x000000040a0c7824 */ /* 0x000fce00078e0201 */
.L_x_358:
[----:B------:R-:W-:Y:S01]  /*21d0*/  ISETP.NE.AND P1, PT, R10, RZ, PT ;  /* 0x000000ff0a00720c */ /* 0x000fe20003f25270 */
[----:B------:R-:W-:Y:S01]  /*21e0*/  IMAD.MOV.U32 R11, RZ, RZ, R17 ;  /* 0x000000ffff0b7224 */ /* 0x000fe200078e0011 */
[----:B------:R-:W-:Y:S01]  /*21f0*/  ISETP.NE.U32.AND P0, PT, R23, R18, PT ;  /* 0x000000121700720c */ /* 0x000fe20003f05070 */
[----:B------:R-:W-:Y:S02]  /*2200*/  VIADD R6, R6, 0x1 ;  /* 0x0000000106067836 */ /* 0x000fe40000000000 */
[----:B------:R-:W-:Y:S01]  /*2210*/  VIADD R10, R10, 0x1 ;  /* 0x000000010a0a7836 */ /* 0x000fe20000000000 */
        /* <DEDUP_REMOVED lines=31> */
[----:B------:R-:W-:Y:S01]  /*2410*/  SEL R14, R17, R14, P0 ;  /* 0x0000000e110e7207 */ /* 0x000fe20000000000 */
[----:B------:R-:W-:Y:S01]  /*2420*/  IMAD.MOV.U32 R17, RZ, RZ, R11 ;  /* 0x000000ffff117224 */ /* 0x000fe200078e000b */
[----:B------:R-:W-:Y:S02]  /*2430*/  SEL R23, R16, R23, P0 ;  /* 0x0000001710177207 */ /* 0x000fe40000000000 */
[----:B------:R-:W-:Y:S02]  /*2440*/  ISETP.NE.AND P0, PT, R6, RZ, PT ;  /* 0x000000ff0600720c */ /* 0x000fe40003f05270 */
[----:B------:R-:W-:Y:S02]  /*2450*/  ISETP.GT.AND P1, PT, R14, -0x1, PT ;  /* 0xffffffff0e00780c */ /* 0x000fe40003f24270 */
[----:B------:R-:W-:Y:S02]  /*2460*/  LOP3.LUT R13, R23, 0xffff, RZ, 0xc, !PT ;  /* 0x0000ffff170d7812 */ /* 0x000fe400078e0cff */
[----:B------:R-:W-:-:S03]  /*2470*/  SEL R15, R24, 0x80000000, P1 ;  /* 0x80000000180f7807 */ /* 0x000fc60000800000 */
[----:B------:R0:W-:Y:S01]  /*2480*/  STL [R0], R13 ;  /* 0x0000000d00007387 */ /* 0x0001e20000100800 */
[----:B------:R-:W-:-:S05]  /*2490*/  LOP3.LUT R15, R15, R14, RZ, 0x3c, !PT ;  /* 0x0000000e0f0f7212 */ /* 0x000fca00078e3cff */
[----:B------:R1:W-:Y:S01]  /*24a0*/  STL [R12], R15 ;  /* 0x0000000f0c007387 */ /* 0x0003e20000100800 */
[----:B0-----:R-:W-:Y:S02]  /*24b0*/  VIADD R0, R0, 0x4 ;  /* 0x0000000400007836 */ /* 0x001fe40000000000 */
[----:B-1----:R-:W-:Y:S01]  /*24c0*/  VIADD R12, R12, 0x4 ;  /* 0x000000040c0c7836 */ /* 0x002fe20000000000 */
[----:B------:R-:W-:Y:S06]  /*24d0*/  @P0 BRA `(.L_x_358) ;  /* 0xfffffffc003c0947 */ /* 0x000fec000383ffff */
.L_x_355:
[----:B------:R-:W0:Y:S01]  /*24e0*/  LDCU UR4, c[0x0][0x3bc] ;  /* 0x00007780ff0477ac */ /* 0x000e220008000800 */
[----:B------:R-:W-:Y:S01]  /*24f0*/  ISETP.GE.U32.AND P0, PT, R2, R9, PT ;  /* 0x000000090200720c */ /* 0x000fe20003f06070 */
[----:B------:R-:W-:Y:S02]  /*2500*/  IMAD.MOV.U32 R0, RZ, RZ, 0x17f ;  /* 0x0000017fff007424 */ /* 0x000fe400078e00ff */
[----:B------:R-:W-:Y:S01]  /*2510*/  IMAD.MOV.U32 R8, RZ, RZ, RZ ;  /* 0x000000ffff087224 */ /* 0x000fe200078e00ff */
[----:B------:R-:W1:Y:S01]  /*2520*/  LDCU.64 UR6, c[0x0][0x3d8] ;  /* 0x00007b00ff0677ac */ /* 0x000e620008000a00 */
[----:B0-----:R-:W-:Y:S01]  /*2530*/  ISETP.GE.AND.EX P0, PT, RZ, UR4, PT, P0 ;  /* 0x00000004ff007c0c */ /* 0x001fe2000bf06300 */
[----:B------:R-:W0:-:S12]  /*2540*/  LDCU.U8 UR4, c[0x0][0x3d0] ;  /* 0x00007a00ff0477ac */ /* 0x000e180008000000 */
[----:B------:R-:W-:-:S05]  /*2550*/  @!P0 IMAD.U32 R6, R2, 0x4, R1 ;  /* 0x0000000402068824 */ /* 0x000fca00078e0001 */
[----:B------:R-:W2:Y:S01]  /*2560*/  @!P0 LDL R0, [R6+0x20] ;  /* 0x0000200006008983 */ /* 0x000ea20000100800 */
[----:B------:R-:W-:Y:S01]  /*2570*/  @!P0 MOV R4, 0x400 ;  /* 0x0000040000048802 */ /* 0x000fe20000000f00 */
[----:B0-----:R-:W-:Y:S01]  /*2580*/  UPRMT UR4, UR4, 0x8880, URZ ;  /* 0x0000888004047896 */ /* 0x001fe200080000ff */
[----:B------:R-:W0:Y:S03]  /*2590*/  @!P0 S2R R5, SR_CgaCtaId ;  /* 0x0000000000058919 */ /* 0x000e260000008800 */
[----:B------:R-:W-:Y:S01]  /*25a0*/  UISETP.NE.AND UP0, UPT, UR4, URZ, UPT ;  /* 0x000000ff0400728c */ /* 0x000fe2000bf05270 */
[----:B0-----:R-:W-:-:S05]  /*25b0*/  @!P0 LEA R5, R5, R4, 0x18 ;  /* 0x0000000405058211 */ /* 0x001fca00078ec0ff */
        /* <DEDUP_REMOVED lines=44> */
[----:B------:R-:W-:Y:S05]  /*2880*/  CALL.REL.NOINC `($__internal_1_$__cuda_sm20_div_rn_f64_full) ;  /* 0x0000000000747944 */ /* 0x000fea0003c00000 */
[----:B------:R-:W-:Y:S02]  /*2890*/  IMAD.MOV.U32 R4, RZ, RZ, R14 ;  /* 0x000000ffff047224 */ /* 0x000fe400078e000e */
[----:B------:R-:W-:-:S07]  /*28a0*/  IMAD.MOV.U32 R5, RZ, RZ, R15 ;  /* 0x000000ffff057224 */ /* 0x000fce00078e000f */
.L_x_361:
[----:B------:R-:W-:Y:S05]  /*28b0*/  BSYNC.RECONVERGENT B0 ;  /* 0x0000000000007941 */ /* 0x000fea0003800200 */
.L_x_360:
[----:B------:R-:W-:Y:S01]  /*28c0*/  UMOV UR4, 0xf0000000 ;  /* 0xf000000000047882 */ /* 0x000fe20000000000 */
[----:B------:R-:W-:Y:S01]  /*28d0*/  UMOV UR5, 0x380fffff ;  /* 0x380fffff00057882 */ /* 0x000fe20000000000 */
[----:B------:R-:W0:Y:S01]  /*28e0*/  F2F.F32.F64 R6, R4 ;  /* 0x0000000400067310 */ /* 0x000e220000301000 */
[----:B------:R-:W-:-:S14]  /*28f0*/  DSETP.GEU.AND P0, PT, |R4|, UR4, PT ;  /* 0x0000000404007e2a */ /* 0x000fdc000bf0e200 */
[----:B0-----:R-:W-:-:S07]  /*2900*/  @!P0 FMUL R6, R6, 1.175494350822287508e-38 ;  /* 0x0080000006068820 */ /* 0x001fce0000400000 */
.L_x_359:
        /* <DEDUP_REMOVED lines=18> */
.L_x_362:
[----:B------:R-:W-:Y:S05]  /*2a30*/  BSYNC.RECONVERGENT B0 ;  /* 0x0000000000007941 */ /* 0x000fea0003800200 */
.L_x_352:
[----:B------:R-:W-:Y:S01]  /*2a40*/  PREEXIT ;  /* 0x000000000000782d */ /* 0x000fe20000000000 */
[----:B------:R-:W-:Y:S05]  /*2a50*/  EXIT ;  /* 0x000000000000794d */ /* 0x000fea0003800000 */
        .weak           $__internal_1_$__cuda_sm20_div_rn_f64_full
        .type           $__internal_1_$__cuda_sm20_div_rn_f64_full,@function
        .size           $__internal_1_$__cuda_sm20_div_rn_f64_full,(.L_x_7748 - $__internal_1_$__cuda_sm20_div_rn_f64_full)
$__internal_1_$__cuda_sm20_div_rn_f64_full:
        /* <DEDUP_REMOVED lines=67> */
.L_x_364:
        /* <DEDUP_REMOVED lines=16> */
.L_x_367:
[----:B------:R-:W-:Y:S01]  /*2f90*/  LOP3.LUT R15, R9, 0x80000, RZ, 0xfc, !PT ;  /* 0x00080000090f7812 */ /* 0x000fe200078efcff */
[----:B------:R-:W-:Y:S01]  /*2fa0*/  IMAD.MOV.U32 R14, RZ, RZ, R8 ;  /* 0x000000ffff0e7224 */ /* 0x000fe200078e0008 */
[----:B------:R-:W-:Y:S06]  /*2fb0*/  BRA `(.L_x_365) ;  /* 0x0000000000087947 */ /* 0x000fec0003800000 */
.L_x_366:
[----:B------:R-:W-:Y:S01]  /*2fc0*/  LOP3.LUT R15, R11, 0x80000, RZ, 0xfc, !PT ;  /* 0x000800000b0f7812 */ /* 0x000fe200078efcff */
[----:B------:R-:W-:-:S07]  /*2fd0*/  IMAD.MOV.U32 R14, RZ, RZ, R10 ;  /* 0x000000ffff0e7224 */ /* 0x000fce00078e000a */
.L_x_365:
[----:B------:R-:W-:Y:S05]  /*2fe0*/  BSYNC.RECONVERGENT B1 ;  /* 0x0000000000017941 */ /* 0x000fea0003800200 */
.L_x_363:
[----:B------:R-:W-:Y:S02]  /*2ff0*/  IMAD.MOV.U32 R4, RZ, RZ, R6 ;  /* 0x000000ffff047224 */ /* 0x000fe400078e0006 */
[----:B------:R-:W-:-:S04]  /*3000*/  IMAD.MOV.U32 R5, RZ, RZ, 0x0 ;  /* 0x00000000ff057424 */ /* 0x000fc800078e00ff */
[----:B------:R-:W-:Y:S05]  /*3010*/  RET.REL.NODEC R4 `(_ZN4vllm3moe44grouped_topk_fused_small_expert_count_kernelI13__nv_bfloat16S2_iLNS0_11ScoringFuncE0ELi384ELb0ELi8EEEvPT_PfPT1_PKT0_llllllbd) ;  /* 0xffffffcc04f87950 */ /* 0x000fea0003c3ffff */
.L_x_368:
        /* <DEDUP_REMOVED lines=14> */
.L_x_7748:


//--------------------- .text._ZN4vllm3moe44grouped_topk_fused_small_expert_count_kernelI13__nv_bfloat16S2_iLNS0_11ScoringFuncE0ELi512ELb0ELi8EEEvPT_PfPT1_PKT0_llllllbd --------------------------
	.section	.text._ZN4vllm3moe44grouped_topk_fused_small_expert_count_kernelI13__nv_bfloat16S2_iLNS0_11ScoringFuncE0ELi512ELb0ELi8EEEvPT_PfPT1_PKT0_llllllbd,"ax",@progbits
	.align	128
        .global         _ZN4vllm3moe44grouped_topk_fused_small_expert_count_kernelI13__nv_bfloat16S2_iLNS0_11ScoringFuncE0ELi512ELb0ELi8EEEvPT_PfPT1_PKT0_llllllbd
        .type           _ZN4vllm3moe44grouped_topk_fused_small_expert_count_kernelI13__nv_bfloat16S2_iLNS0_11ScoringFuncE0ELi512ELb0ELi8EEEvPT_PfPT1_PKT0_llllllbd,@function
        .size           _ZN4vllm3moe44grouped_topk_fused_small_expert_count_kernelI13__nv_bfloat16S2_iLNS0_11ScoringFuncE0ELi512ELb0ELi8EEEvPT_PfPT1_PKT0_llllllbd,(.L_x_7749 - _ZN4vllm3moe44grouped_topk_fused_small_expert_count_kernelI13__nv_bfloat16S2_iLNS0_11ScoringFuncE0ELi512ELb0ELi8EEEvPT_PfPT1_PKT0_llllllbd)
        .other          _ZN4vllm3moe44grouped_topk_fused_small_expert_count_kernelI13__nv_bfloat16S2_iLNS0_11ScoringFuncE0ELi512ELb0ELi8EEEvPT_PfPT1_PKT0_llllllbd,@"STO_CUDA_ENTRY STV_DEFAULT"
_ZN4vllm3moe44grouped_topk_fused_small_expert_count_kernelI13__nv_bfloat16S2_iLNS0_11ScoringFuncE0ELi512ELb0ELi8EEEvPT_PfPT1_PKT0_llllllbd:
.text._ZN4vllm3moe44grouped_topk_fused_small_expert_count_kernelI13__nv_bfloat16S2_iLNS0_11ScoringFuncE0ELi512ELb0ELi8EEEvPT_PfPT1_PKT0_llllllbd:
        /* <DEDUP_REMOVED lines=36> */
.L_x_370:
[----:B------:R-:W-:Y:S05]  /*0240*/  BSYNC.RECONVERGENT B0 ;  /* 0x0000000000007941 */ /* 0x000fea0003800200 */
.L_x_369:
        /* <DEDUP_REMOVED lines=112> */
.L_x_374:
        /* <DEDUP_REMOVED lines=99> */
.L_x_373:
        /* <DEDUP_REMOVED lines=44> */
.L_x_372:
        /* <DEDUP_REMOVED lines=18> */
.L_x_375:
        /* <DEDUP_REMOVED lines=13> */
.L_x_376:
[----:B------:R-:W-:Y:S05]  /*1430*/  BSYNC.RECONVERGENT B0 ;  /* 0x0000000000007941 */ /* 0x000fea0003800200 */
.L_x_371:
[----:B------:R-:W-:Y:S01]  /*1440*/  BAR.SYNC.DEFER_BLOCKING 0x0 ;  /* 0x0000000000007b1d */ /* 0x000fe20000010000 */
[----:B------:R-:W-:-:S13]  /*1450*/  ISETP.NE.AND P0, PT, R3, RZ, PT ;  /* 0x000000ff0300720c */ /* 0x000fda0003f05270 */
[----:B------:R-:W-:Y:S05]  /*1460*/  @P0 BRA `(.L_x_377) ;  /* 0x00000014004c0947 */ /* 0x000fea0003800000 */
[----:B-1----:R-:W1:Y:S01]  /*1470*/  S2R R4, SR_CgaCtaId ;  /* 0x0000000000047919 */ /* 0x002e620000008800 */
[----:B0-----:R-:W-:Y:S01]  /*1480*/  MOV R5, 0x400 ;  /* 0x0000040000057802 */ /* 0x001fe20000000f00 */
[----:B------:R-:W-:-:S04]  /*1490*/  IMAD.MOV.U32 R6, RZ, RZ, -0x1 ;  /* 0xffffffffff067424 */ /* 0x000fc800078e00ff */
[C---:B------:R-:W-:Y:S02]  /*14a0*/  VIADD R9, R5.reuse, 0x1000 ;  /* 0x0000100005097836 */ /* 0x040fe40000000000 */
[----:B------:R-:W-:-:S03]  /*14b0*/  VIADD R11, R5, 0x1080 ;  /* 0x00001080050b7836 */ /* 0x000fc60000000000 */
[C---:B-1----:R-:W-:Y:S02]  /*14c0*/  LEA R9, R4.reuse, R9, 0x18 ;  /* 0x0000000904097211 */ /* 0x042fe400078ec0ff */
[----:B------:R-:W-:-:S03]  /*14d0*/  LEA R13, R4, R11, 0x18 ;  /* 0x0000000b040d7211 */ /* 0x000fc600078ec0ff */
[C---:B------:R-:W-:Y:S02]  /*14e0*/  IMAD R8, R2.reuse, 0x4, R9 ;  /* 0x0000000402087824 */ /* 0x040fe400078e0209 */
[----:B------:R-:W0:Y:S01]  /*14f0*/  LDC R9, c[0x0][0x3b8] ;  /* 0x0000ee00ff097b82 */ /* 0x000e220000000800 */
[----:B------:R-:W-:-:S03]  /*1500*/  IMAD R12, R2, 0x4, R13 ;  /* 0x00000004020c7824 */ /* 0x000fc600078e020d */
[----:B------:R-:W1:Y:S01]  /*1510*/  LDS R8, [R8] ;  /* 0x0000000008087984 */ /* 0x000e620000000800 */
[----:B0-----:R-:W-:Y:S02]  /*1520*/  ISETP.GE.AND P1, PT, R9, 0x1, PT ;  /* 0x000000010900780c */ /* 0x001fe40003f26270 */
[----:B-1----:R-:W-:-:S04]  /*1530*/  ISETP.GT.AND P0, PT, R8, -0x1, PT ;  /* 0xffffffff0800780c */ /* 0x002fc80003f04270 */
[----:B------:R-:W-:-:S04]  /*1540*/  SEL R11, R6, 0x80000000, !P0 ;  /* 0x80000000060b7807 */ /* 0x000fc80004000000 */
[----:B------:R-:W-:-:S03]  /*1550*/  LOP3.LUT R11, R11, R8, RZ, 0x3c, !PT ;  /* 0x000000080b0b7212 */ /* 0x000fc600078e3cff */
[----:B------:R-:W-:Y:S05]  /*1560*/  @!P1 BRA `(.L_x_378) ;  /* 0x0000000c00bc9947 */ /* 0x000fea0003800000 */
[----:B------:R-:W0:Y:S01]  /*1570*/  LDS R10, [R12] ;  /* 0x000000000c0a7984 */ /* 0x000e220000000800 */
[C---:B------:R-:W-:Y:S01]  /*1580*/  ISETP.GE.U32.AND P0, PT, R9.reuse, 0x4, PT ;  /* 0x000000040900780c */ /* 0x040fe20003f06070 */
[----:B------:R-:W-:Y:S01]  /*1590*/  IMAD.MOV.U32 R22, RZ, RZ, R11 ;  /* 0x000000ffff167224 */ /* 0x000fe200078e000b */
[----:B------:R-:W-:Y:S01]  /*15a0*/  LOP3.LUT R8, R9, 0x3, RZ, 0xc0, !PT ;  /* 0x0000000309087812 */ /* 0x000fe200078ec0ff */
[----:B------:R-:W-:Y:S02]  /*15b0*/  IMAD.MOV.U32 R24, RZ, RZ, RZ ;  /* 0x000000ffff187224 */ /* 0x000fe400078e00ff */
[----:B------:R-:W-:Y:S01]  /*15c0*/  IMAD.MOV.U32 R15, RZ, RZ, RZ ;  /* 0x000000ffff0f7224 */ /* 0x000fe200078e00ff */
[----:B------:R-:W-:Y:S01]  /*15d0*/  ISETP.NE.AND P1, PT, R8, RZ, PT ;  /* 0x000000ff0800720c */ /* 0x000fe20003f25270 */
[----:B------:R-:W-:Y:S01]  /*15e0*/  IMAD.MOV.U32 R11, RZ, RZ, RZ ;  /* 0x000000ffff0b7224 */ /* 0x000fe200078e00ff */
[----:B0-----:R-:W-:-:S05]  /*15f0*/  LOP3.LUT R10, R10, 0xffff, RZ, 0xc, !PT ;  /* 0x0000ffff0a0a7812 */ /* 0x001fca00078e0cff */
[----:B------:R-:W-:Y:S01]  /*1600*/  IMAD.MOV.U32 R19, RZ, RZ, R10 ;  /* 0x000000ffff137224 */ /* 0x000fe200078e000a */
        /* <DEDUP_REMOVED lines=8> */
.L_x_380:
[----:B------:R-:W-:Y:S01]  /*1690*/  ISETP.NE.AND P2, PT, RZ, UR4, PT ;  /* 0x00000004ff007c0c */ /* 0x000fe2000bf45270 */
[----:B------:R-:W-:Y:S01]  /*16a0*/  IMAD.MOV.U32 R18, RZ, RZ, R22 ;  /* 0x000000ffff127224 */ /* 0x000fe200078e0016 */
[----:B------:R-:W-:Y:S01]  /*16b0*/  ISETP.NE.U32.AND P0, PT, R24, R19, PT ;  /* 0x000000131800720c */ /* 0x000fe20003f05070 */
[----:B------:R-:W-:Y:S01]  /*16c0*/  VIADD R14, R14, 0x4 ;  /* 0x000000040e0e7836 */ /* 0x000fe20000000000 */
[----:B------:R-:W-:Y:S02]  /*16d0*/  UIADD3 UR4, UPT, UPT, UR4, 0x4, URZ ;  /* 0x0000000404047890 */ /* 0x000fe4000fffe0ff */
[----:B------:R-:W-:-:S07]  /*16e0*/  ISETP.NE.AND.EX P0, PT, R15, R18, PT, P0 ;  /* 0x000000120f00720c */ /* 0x000fce0003f05300 */
[----:B------:R-:W-:Y:S02]  /*16f0*/  @P2 SEL R19, R10, R19, !P0 ;  /* 0x000000130a132207 */ /* 0x000fe40004000000 */
[----:B------:R-:W-:-:S03]  /*1700*/  @P2 SEL R18, R18, 0x7fffff, P0 ;  /* 0x007fffff12122807 */ /* 0x000fc60000000000 */
        /* <DEDUP_REMOVED lines=33> */
[----:B------:R-:W-:-:S03]  /*1920*/  SEL R20, R18, 0x7fffff, P0 ;  /* 0x007fffff12147807 */ /* 0x000fc60000000000 */
        /* <DEDUP_REMOVED lines=96> */
[----:B------:R-:W0:Y:S01]  /*1f30*/  SHFL.BFLY PT, R23, R24, 0x1, 0x1f ;  /* 0x0c201f0018177f89 */ /* 0x000e2200000e0000 */
[----:B------:R-:W-:Y:S02]  /*1f40*/  LOP3.LUT R29, R18, 0xffff, RZ, 0xc, !PT ;  /* 0x0000ffff121d7812 */ /* 0x000fe400078e0cff */
[C---:B------:R-:W-:Y:S01]  /*1f50*/  SEL R16, R6.reuse, 0x80000000, P0 ;  /* 0x8000000006107807 */ /* 0x040fe20000000000 */
[----:B------:R-:W1:Y:S01]  /*1f60*/  SHFL.BFLY PT, R26, R25, 0x1, 0x1f ;  /* 0x0c201f00191a7f89 */ /* 0x000e6200000e0000 */
[----:B------:R-:W-:-:S02]  /*1f70*/  SEL R18, R6, 0x80000000, P2 ;  /* 0x8000000006127807 */ /* 0x000fc40001000000 */
[----:B------:R-:W-:Y:S02]  /*1f80*/  LOP3.LUT R16, R16, R15, RZ, 0x3c, !PT ;  /* 0x0000000f10107212 */ /* 0x000fe400078e3cff */
[----:B------:R-:W-:Y:S02]  /*1f90*/  ISETP.GT.AND P2, PT, R21, -0x1, PT ;  /* 0xffffffff1500780c */ /* 0x000fe40003f44270 */
[----:B------:R-:W-:Y:S01]  /*1fa0*/  LOP3.LUT R18, R18, R17, RZ, 0x3c, !PT ;  /* 0x0000001112127212 */ /* 0x000fe200078e3cff */
[----:B------:R-:W-:Y:S01]  /*1fb0*/  STL [R13+-0x8], R16 ;  /* 0xfffff8100d007387 */ /* 0x000fe20000100800 */
[----:B------:R-:W-:-:S03]  /*1fc0*/  LOP3.LUT R17, R20, 0xffff, RZ, 0xc, !PT ;  /* 0x0000ffff14117812 */ /* 0x000fc600078e0cff */
[----:B------:R-:W-:Y:S04]  /*1fd0*/  STL [R12+-0x4], R29 ;  /* 0xfffffc1d0c007387 */ /* 0x000fe80000100800 */
[----:B------:R-:W-:Y:S01]  /*1fe0*/  STL [R13+-0x4], R18 ;  /* 0xfffffc120d007387 */ /* 0x000fe20000100800 */
[----:B0-----:R-:W-:-:S03]  /*1ff0*/  ISETP.GT.U32.AND P0, PT, R24, R23, PT ;  /* 0x000000171800720c */ /* 0x001fc60003f04070 */
[----:B------:R-:W-:Y:S01]  /*2000*/  STL [R12], R17 ;  /* 0x000000110c007387 */ /* 0x000fe20000100800 */
[----:B-1----:R-:W-:-:S04]  /*2010*/  ISETP.GT.U32.AND.EX P0, PT, R25, R26, PT, P0 ;  /* 0x0000001a1900720c */ /* 0x002fc80003f04100 */
[----:B------:R-:W-:Y:S02]  /*2020*/  SEL R15, R25, R26, P0 ;  /* 0x0000001a190f7207 */ /* 0x000fe40000000000 */
[----:B------:R-:W-:Y:S02]  /*2030*/  SEL R24, R24, R23, P0 ;  /* 0x0000001718187207 */ /* 0x000fe40000000000 */
[----:B------:R-:W-:Y:S02]  /*2040*/  ISETP.NE.AND P0, PT, R14, RZ, PT ;  /* 0x000000ff0e00720c */ /* 0x000fe40003f05270 */
[----:B------:R-:W-:Y:S02]  /*2050*/  ISETP.GT.AND P3, PT, R15, -0x1, PT ;  /* 0xffffffff0f00780c */ /* 0x000fe40003f64270 */
[C---:B------:R-:W-:Y:S02]  /*2060*/  SEL R26, R6.reuse, 0x80000000, P2 ;  /* 0x80000000061a7807 */ /* 0x040fe40001000000 */
[----:B------:R-:W-:-:S02]  /*2070*/  SEL R28, R6, 0x80000000, P3 ;  /* 0x80000000061c7807 */ /* 0x000fc40001800000 */
[----:B------:R-:W-:Y:S02]  /*2080*/  LOP3.LUT R26, R26, R21, RZ, 0x3c, !PT ;  /* 0x000000151a1a7212 */ /* 0x000fe400078e3cff */
[----:B------:R-:W-:Y:S02]  /*2090*/  LOP3.LUT R21, R24, 0xffff, RZ, 0xc, !PT ;  /* 0x0000ffff18157812 */ /* 0x000fe400078e0cff */
[----:B------:R-:W-:Y:S01]  /*20a0*/  LOP3.LUT R28, R28, R15, RZ, 0x3c, !PT ;  /* 0x0000000f1c1c7212 */ /* 0x000fe200078e3cff */
[----:B------:R-:W-:Y:S04]  /*20b0*/  STL [R13], R26 ;  /* 0x0000001a0d007387 */ /* 0x000fe80000100800 */
[----:B------:R0:W-:Y:S04]  /*20c0*/  STL [R12+0x4], R21 ;  /* 0x000004150c007387 */ /* 0x0001e80000100800 */
[----:B------:R1:W-:Y:S01]  /*20d0*/  STL [R13+0x4], R28 ;  /* 0x0000041c0d007387 */ /* 0x0003e20000100800 */
[----:B0-----:R-:W-:-:S02]  /*20e0*/  VIADD R12, R12, 0x10 ;  /* 0x000000100c0c7836 */ /* 0x001fc40000000000 */
[----:B-1----:R-:W-:Y:S01]  /*20f0*/  VIADD R13, R13, 0x10 ;  /* 0x000000100d0d7836 */ /* 0x002fe20000000000 */
[----:B------:R-:W-:Y:S06]  /*2100*/  @P0 BRA `(.L_x_380) ;  /* 0xfffffff400600947 */ /* 0x000fec000383ffff */
.L_x_379:
[----:B------:R-:W-:Y:S05]  /*2110*/  @!P1 BRA `(.L_x_378) ;  /* 0x0000000000d09947 */ /* 0x000fea0003800000 */
[C---:B------:R-:W-:Y:S02]  /*2120*/  IMAD R0, R11.reuse, 0x4, R0 ;  /* 0x000000040b007824 */ /* 0x040fe400078e0200 */
[----:B------:R-:W-:Y:S02]  /*2130*/  IMAD.MOV R8, RZ, RZ, -R8 ;  /* 0x000000ffff087224 */ /* 0x000fe400078e0a08 */
[----:B------:R-:W-:-:S07]  /*2140*/  IMAD R13, R11, 0x4, R1 ;  /* 0x000000040b0d7824 */ /* 0x000fce00078e0201 */
.L_x_381:
[C---:B------:R-:W-:Y:S01]  /*2150*/  ISETP.NE.AND P1, PT, R11.reuse, RZ, PT ;  /* 0x000000ff0b00720c */ /* 0x040fe20003f25270 */
[----:B------:R-:W-:Y:S01]  /*2160*/  IMAD.MOV.U32 R12, RZ, RZ, R22 ;  /* 0x000000ffff0c7224 */ /* 0x000fe200078e0016 */
[----:B------:R-:W-:Y:S01]  /*2170*/  ISETP.NE.U32.AND P0, PT, R24, R19, PT ;  /* 0x000000131800720c */ /* 0x000fe20003f05070 */
[----:B------:R-:W-:Y:S02]  /*2180*/  VIADD R8, R8, 0x1 ;  /* 0x0000000108087836 */ /* 0x000fe40000000000 */
[----:B------:R-:W-:Y:S01]  /*2190*/  VIADD R11, R11, 0x1 ;  /* 0x000000010b0b7836 */ /* 0x000fe20000000000 */
[----:B------:R-:W-:-:S07]  /*21a0*/  ISETP.NE.AND.EX P0, PT, R15, R12, PT, P0 ;  /* 0x0000000c0f00720c */ /* 0x000fce0003f05300 */
[----:B------:R-:W-:Y:S02]  /*21b0*/  @P1 SEL R19, R10, R19, !P0 ;  /* 0x000000130a131207 */ /* 0x000fe40004000000 */
[----:B------:R-:W-:-:S03]  /*21c0*/  @P1 SEL R12, R12, 0x7fffff, P0 ;  /* 0x007fffff0c0c1807 */ /* 0x000fc60000000000 */
[----:B------:R-:W0:Y:S02]  /*21d0*/  SHFL.BFLY PT, R14, R19, 0x10, 0x1f ;  /* 0x0e001f00130e7f89 */ /* 0x000e2400000e0000 */
[----:B------:R-:W-:Y:S02]  /*21e0*/  IMAD.MOV.U32 R22, RZ, RZ, R12 ;  /* 0x000000ffff167224 */ /* 0x000fe400078e000c */
        /* <DEDUP_REMOVED lines=39> */
.L_x_378:
        /* <DEDUP_REMOVED lines=56> */
[----:B------:R-:W-:Y:S05]  /*27e0*/  CALL.REL.NOINC `($__internal_2_$__cuda_sm20_div_rn_f64_full) ;  /* 0x0000000000747944 */ /* 0x000fea0003c00000 */
[----:B------:R-:W-:Y:S02]  /*27f0*/  IMAD.MOV.U32 R4, RZ, RZ, R14 ;  /* 0x000000ffff047224 */ /* 0x000fe400078e000e */
[----:B------:R-:W-:-:S07]  /*2800*/  IMAD.MOV.U32 R5, RZ, RZ, R15 ;  /* 0x000000ffff057224 */ /* 0x000fce00078e000f */
.L_x_384:
[----:B------:R-:W-:Y:S05]  /*2810*/  BSYNC.RECONVERGENT B0 ;  /* 0x0000000000007941 */ /* 0x000fea0003800200 */
.L_x_383:
[----:B------:R-:W-:Y:S01]  /*2820*/  UMOV UR4, 0xf0000000 ;  /* 0xf000000000047882 */ /* 0x000fe20000000000 */
[----:B------:R-:W-:Y:S01]  /*2830*/  UMOV UR5, 0x380fffff ;  /* 0x380fffff00057882 */ /* 0x000fe20000000000 */
[----:B------:R-:W0:Y:S01]  /*2840*/  F2F.F32.F64 R6, R4 ;  /* 0x0000000400067310 */ /* 0x000e220000301000 */
[----:B------:R-:W-:-:S14]  /*2850*/  DSETP.GEU.AND P0, PT, |R4|, UR4, PT ;  /* 0x0000000404007e2a */ /* 0x000fdc000bf0e200 */
[----:B0-----:R-:W-:-:S07]  /*2860*/  @!P0 FMUL R6, R6, 1.175494350822287508e-38 ;  /* 0x0080000006068820 */ /* 0x001fce0000400000 */
.L_x_382:
        /* <DEDUP_REMOVED lines=18> */
.L_x_385:
[----:B------:R-:W-:Y:S05]  /*2990*/  BSYNC.RECONVERGENT B0 ;  /* 0x0000000000007941 */ /* 0x000fea0003800200 */
.L_x_377:
[----:B------:R-:W-:Y:S01]  /*29a0*/  PREEXIT ;  /* 0x000000000000782d */ /* 0x000fe20000000000 */
[----:B------:R-:W-:Y:S05]  /*29b0*/  EXIT ;  /* 0x000000000000794d */ /* 0x000fea0003800000 */
        .weak           $__internal_2_$__cuda_sm20_div_rn_f64_full
        .type           $__internal_2_$__cuda_sm20_div_rn_f64_full,@function
        .size           $__internal_2_$__cuda_sm20_div_rn_f64_full,(.L_x_7749 - $__internal_2_$__cuda_sm20_div_rn_f64_full)
$__internal_2_$__cuda_sm20_div_rn_f64_full:
        /* <DEDUP_REMOVED lines=67> */
.L_x_387:
        /* <DEDUP_REMOVED lines=16> */
.L_x_390:
[----:B------:R-:W-:Y:S01]  /*2ef0*/  LOP3.LUT R15, R9, 0x80000, RZ, 0xfc, !PT ;  /* 0x00080000090f7812 */ /* 0x000fe200078efcff */
[----:B------:R-:W-:Y:S01]  /*2f00*/  IMAD.MOV.U32 R14, RZ, RZ, R8 ;  /* 0x000000ffff0e7224 */ /* 0x000fe200078e0008 */
[----:B------:R-:W-:Y:S06]  /*2f10*/  BRA `(.L_x_388) ;  /* 0x0000000000087947 */ /* 0x000fec0003800000 */
.L_x_389:
[----:B------:R-:W-:Y:S01]  /*2f20*/  LOP3.LUT R15, R11, 0x80000, RZ, 0xfc, !PT ;  /* 0x000800000b0f7812 */ /* 0x000fe200078efcff */
[----:B------:R-:W-:-:S07]  /*2f30*/  IMAD.MOV.U32 R14, RZ, RZ, R10 ;  /* 0x000000ffff0e7224 */ /* 0x000fce00078e000a */
.L_x_388:
[----:B------:R-:W-:Y:S05]  /*2f40*/  BSYNC.RECONVERGENT B1 ;  /* 0x0000000000017941 */ /* 0x000fea0003800200 */
.L_x_386:
[----:B------:R-:W-:Y:S02]  /*2f50*/  IMAD.MOV.U32 R4, RZ, RZ, R6 ;  /* 0x000000ffff047224 */ /* 0x000fe400078e0006 */
[----:B------:R-:W-:-:S04]  /*2f60*/  IMAD.MOV.U32 R5, RZ, RZ, 0x0 ;  /* 0x00000000ff057424 */ /* 0x000fc800078e00ff */
[----:B------:R-:W-:Y:S05]  /*2f70*/  RET.REL.NODEC R4 `(_ZN4vllm3moe44grouped_topk_fused_small_expert_count_kernelI13__nv_bfloat16S2_iLNS0_11ScoringFuncE0ELi512ELb0ELi8EEEvPT_PfPT1_PKT0_llllllbd) ;  /* 0xffffffd004207950 */ /* 0x000fea0003c3ffff */
.L_x_391:
        /* <DEDUP_REMOVED lines=16> */
.L_x_7749:


//--------------------- .text._ZN4vllm3moe44grouped_topk_fused_small_expert_count_kernelI13__nv_bfloat16S2_iLNS0_11ScoringFuncE0ELi512ELb0ELi22EEEvPT_PfPT1_PKT0_llllllbd --------------------------
	.section	.text._ZN4vllm3moe44grouped_topk_fused_small_expert_count_kernelI13__nv_bfloat16S2_iLNS0_11ScoringFuncE0ELi512ELb0ELi22EEEvPT_PfPT1_PKT0_llllllbd,"ax",@progbits
	.align	128
        .global         _ZN4vllm3moe44grouped_topk_fused_small_expert_count_kernelI13__nv_bfloat16S2_iLNS0_11ScoringFuncE0ELi512ELb0ELi22EEEvPT_PfPT1_PKT0_llllllbd
        .type           _ZN4vllm3moe44grouped_topk_fused_small_expert_count_kernelI13__nv_bfloat16S2_iLNS0_11ScoringFuncE0ELi512ELb0ELi22EEEvPT_PfPT1_PKT0_llllllbd,@function
        .size           _ZN4vllm3moe44grouped_topk_fused_small_expert_count_kernelI13__nv_bfloat16S2_iLNS0_11ScoringFuncE0ELi512ELb0ELi22EEEvPT_PfPT1_PKT0_llllllbd,(.L_x_7750 - _ZN4vllm3moe44grouped_topk_fused_small_expert_count_kernelI13__nv_bfloat16S2_iLNS0_11ScoringFuncE0ELi512ELb0ELi22EEEvPT_PfPT1_PKT0_llllllbd)
        .other          _ZN4vllm3moe44grouped_topk_fused_small_expert_count_kernelI13__nv_bfloat16S2_iLNS0_11ScoringFuncE0ELi512ELb0ELi22EEEvPT_PfPT1_PKT0_llllllbd,@"STO_CUDA_ENTRY STV_DEFAULT"
_ZN4vllm3moe44grouped_topk_fused_small_expert_count_kernelI13__nv_bfloat16S2_iLNS0_11ScoringFuncE0ELi512ELb0ELi22EEEvPT_PfPT1_PKT0_llllllbd:
.text._ZN4vllm3moe44grouped_topk_fused_small_expert_count_kernelI13__nv_bfloat16S2_iLNS0_11ScoringFuncE0ELi512ELb0ELi22EEEvPT_PfPT1_PKT0_llllllbd:
        /* <DEDUP_REMOVED lines=36> */
.L_x_393:
[----:B------:R-:W-:Y:S05]  /*0240*/  BSYNC.RECONVERGENT B0 ;  /* 0x0000000000007941 */ /* 0x000fea0003800200 */
.L_x_392:
        /* <DEDUP_REMOVED lines=112> */
.L_x_397:
        /* <DEDUP_REMOVED lines=99> */
.L_x_396:
        /* <DEDUP_REMOVED lines=44> */
.L_x_395:
        /* <DEDUP_REMOVED lines=18> */
.L_x_398:
        /* <DEDUP_REMOVED lines=13> */
.L_x_399:
[----:B------:R-:W-:Y:S05]  /*1430*/  BSYNC.RECONVERGENT B0 ;  /* 0x0000000000007941 */ /* 0x000fea0003800200 */
.L_x_394:
[----:B------:R-:W-:Y:S01]  /*1440*/  BAR.SYNC.DEFER_BLOCKING 0x0 ;  /* 0x0000000000007b1d */ /* 0x000fe20000010000 */
[----:B------:R-:W-:-:S13]  /*1450*/  ISETP.NE.AND P0, PT, R3, RZ, PT ;  /* 0x000000ff0300720c */ /* 0x000fda0003f05270 */
[----:B------:R-:W-:Y:S05]  /*1460*/  @P0 BRA `(.L_x_400) ;  /* 0x0000001800340947 */ /* 0x000fea0003800000 */
[----:B01----:R-:W0:Y:S01]  /*1470*/  S2R R6, SR_CgaCtaId ;  /* 0x0000000000067919 */ /* 0x003e220000008800 */
[----:B------:R-:W-:Y:S01]  /*1480*/  MOV R9, 0x400 ;  /* 0x0000040000097802 */ /* 0x000fe20000000f00 */
[----:B------:R-:W-:Y:S01]  /*1490*/  IMAD.MOV.U32 R15, RZ, RZ, -0x800000 ;  /* 0xff800000ff0f7424 */ /* 0x000fe200078e00ff */
[----:B------:R-:W-:Y:S01]  /*14a0*/  ISETP.GT.U32.AND P1, PT, R2, 0x17, PT ;  /* 0x000000170200780c */ /* 0x000fe20003f24070 */
[----:B------:R-:W-:Y:S02]  /*14b0*/  IMAD.MOV.U32 R8, RZ, RZ, -0x1 ;  /* 0xffffffffff087424 */ /* 0x000fe400078e00ff */
[C---:B------:R-:W-:Y:S02]  /*14c0*/  VIADD R5, R9.reuse, 0x1000 ;  /* 0x0000100009057836 */ /* 0x040fe40000000000 */
[----:B------:R-:W-:-:S03]  /*14d0*/  VIADD R11, R9, 0x1180 ;  /* 0x00001180090b7836 */ /* 0x000fc60000000000 */
[C---:B0-----:R-:W-:Y:S02]  /*14e0*/  LEA R5, R6.reuse, R5, 0x18 ;  /* 0x0000000506057211 */ /* 0x041fe400078ec0ff */
[----:B------:R-:W-:-:S03]  /*14f0*/  LEA R11, R6, R11, 0x18 ;  /* 0x0000000b060b7211 */ /* 0x000fc600078ec0ff */
[C---:B------:R-:W-:Y:S02]  /*1500*/  IMAD R4, R2.reuse, 0x4, R5 ;  /* 0x0000000402047824 */ /* 0x040fe400078e0205 */
[----:B------:R-:W-:-:S03]  /*1510*/  IMAD R10, R2, 0x4, R11 ;  /* 0x00000004020a7824 */ /* 0x000fc600078e020b */
[----:B------:R-:W0:Y:S04]  /*1520*/  LDS R5, [R4] ;  /* 0x0000000004057984 */ /* 0x000e280000000800 */
[----:B------:R-:W1:Y:S04]  /*1530*/  LDS R12, [R4+0x80] ;  /* 0x00008000040c7984 */ /* 0x000e680000000800 */
[----:B------:R-:W2:Y:S04]  /*1540*/  LDS R11, [R10] ;  /* 0x000000000a0b7984 */ /* 0x000ea80000000800 */
[----:B------:R-:W3:Y:S04]  /*1550*/  LDS R13, [R10+0x80] ;  /* 0x000080000a0d7984 */ /* 0x000ee80000000800 */
[----:B------:R4:W5:Y:S04]  /*1560*/  @!P1 LDS R15, [R4+0x100] ;  /* 0x00010000040f9984 */ /* 0x0009680000000800 */
[----:B------:R5:W5:Y:S01]  /*1570*/  @!P1 LDS R14, [R10+0x100] ;  /* 0x000100000a0e9984 */ /* 0x000b620000000800 */
[----:B----4-:R-:W-:Y:S01]  /*1580*/  IMAD.MOV.U32 R4, RZ, RZ, 0xfe00 ;  /* 0x0000fe00ff047424 */ /* 0x010fe200078e00ff */
[----:B0-----:R-:W-:-:S02]  /*1590*/  ISETP.GT.AND P0, PT, R5, -0x1, PT ;  /* 0xffffffff0500780c */ /* 0x001fc40003f04270 */
[----:B-1----:R-:W-:Y:S02]  /*15a0*/  ISETP.GT.AND P2, PT, R12, -0x1, PT ;  /* 0xffffffff0c00780c */ /* 0x002fe40003f44270 */
[C---:B------:R-:W-:Y:S02]  /*15b0*/  SEL R16, R8.reuse, 0x80000000, !P0 ;  /* 0x8000000008107807 */ /* 0x040fe40004000000 */
[----:B--2---:R-:W-:Y:S02]  /*15c0*/  LOP3.LUT R17, R11, 0xffff, RZ, 0xc, !PT ;  /* 0x0000ffff0b117812 */ /* 0x004fe400078e0cff */
[----:B------:R-:W0:Y:S01]  /*15d0*/  LDC R11, c[0x0][0x3b8] ;  /* 0x0000ee00ff0b7b82 */ /* 0x000e220000000800 */
[----:B------:R-:W-:Y:S02]  /*15e0*/  SEL R19, R8, 0x80000000, !P2 ;  /* 0x8000000008137807 */ /* 0x000fe40005000000 */
[----:B---3--:R-:W-:Y:S02]  /*15f0*/  LOP3.LUT R18, R13, 0xffff, RZ, 0xc, !PT ;  /* 0x0000ffff0d127812 */ /* 0x008fe400078e0cff */
[----:B------:R-:W-:Y:S01]  /*1600*/  LOP3.LUT R16, R16, R5, RZ, 0x3c, !PT ;  /* 0x0000000510107212 */ /* 0x000fe200078e3cff */
[----:B------:R-:W-:Y:S01]  /*1610*/  IMAD.MOV.U32 R5, RZ, RZ, 0x0 ;  /* 0x00000000ff057424 */ /* 0x000fe200078e00ff */
[----:B------:R-:W-:Y:S01]  /*1620*/  LOP3.LUT R19, R19, R12, RZ, 0x3c, !PT ;  /* 0x0000000c13137212 */ /* 0x000fe200078e3cff */
[----:B------:R-:W-:Y:S01]  /*1630*/  @!P1 IMAD.MOV.U32 R5, RZ, RZ, RZ ;  /* 0x000000ffff059224 */ /* 0x000fe200078e00ff */
[----:B------:R-:W-:-:S02]  /*1640*/  ISETP.LT.U32.AND P0, PT, R17, R18, PT ;  /* 0x000000121100720c */ /* 0x000fc40003f01070 */
[----:B-----5:R-:W-:Y:S02]  /*1650*/  ISETP.GT.AND P2, PT, R15, -0x1, PT ;  /* 0xffffffff0f00780c */ /* 0x020fe40003f44270 */
[----:B------:R-:W-:Y:S02]  /*1660*/  ISETP.LT.U32.AND.EX P0, PT, R16, R19, PT, P0 ;  /* 0x000000131000720c */ /* 0x000fe40003f01100 */
[----:B------:R-:W-:Y:S02]  /*1670*/  SEL R10, R8, 0x80000000, !P2 ;  /* 0x80000000080a7807 */ /* 0x000fe40005000000 */
[----:B------:R-:W-:Y:S02]  /*1680*/  @!P1 LOP3.LUT R4, R14, 0xffff, RZ, 0xc, !PT ;  /* 0x0000ffff0e049812 */ /* 0x000fe400078e0cff */
[----:B------:R-:W-:Y:S02]  /*1690*/  SEL R21, R17, R18, P0 ;  /* 0x0000001211157207 */ /* 0x000fe40000000000 */
[----:B------:R-:W-:-:S02]  /*16a0*/  LOP3.LUT R15, R5, R10, R15, 0xf6, !PT ;  /* 0x0000000a050f7212 */ /* 0x000fc400078ef60f */
[----:B------:R-:W-:Y:S02]  /*16b0*/  ISETP.GT.U32.AND P1, PT, R17, R18, PT ;  /* 0x000000121100720c */ /* 0x000fe40003f24070 */
[CC--:B------:R-:W-:Y:S02]  /*16c0*/  SEL R10, R16.reuse, R19.reuse, P0 ;  /* 0x00000013100a7207 */ /* 0x0c0fe40000000000 */
[----:B------:R-:W-:Y:S02]  /*16d0*/  ISETP.GT.U32.AND P2, PT, R21, R4, PT ;  /* 0x000000041500720c */ /* 0x000fe40003f44070 */
[----:B------:R-:W-:Y:S02]  /*16e0*/  ISETP.GT.U32.AND.EX P0, PT, R16, R19, PT, P1 ;  /* 0x000000131000720c */ /* 0x000fe40003f04110 */
[----:B------:R-:W-:Y:S02]  /*16f0*/  ISETP.GT.U32.AND.EX P1, PT, R10, R15, PT, P2 ;  /* 0x0000000f0a00720c */ /* 0x000fe40003f24120 */
[----:B0-----:R-:W-:-:S02]  /*1700*/  ISETP.GE.AND P3, PT, R11, 0x1, PT ;  /* 0x000000010b00780c */ /* 0x001fc40003f66270 */
[----:B------:R-:W-:Y:S02]  /*1710*/  SEL R13, R17, R18, P0 ;  /* 0x00000012110d7207 */ /* 0x000fe40000000000 */
[----:B------:R-:W-:Y:S02]  /*1720*/  SEL R20, R21, R4, P1 ;  /* 0x0000000415147207 */ /* 0x000fe40000800000 */
[----:B------:R-:W-:Y:S02]  /*1730*/  SEL R22, R10, R15, P1 ;  /* 0x0000000f0a167207 */ /* 0x000fe40000800000 */
[----:B------:R-:W-:Y:S02]  /*1740*/  SEL R19, R16, R19, P0 ;  /* 0x0000001310137207 */ /* 0x000fe40000000000 */
[----:B------:R-:W-:Y:S02]  /*1750*/  ISETP.LT.U32.AND P1, PT, R13, R20, PT ;  /* 0x000000140d00720c */ /* 0x000fe40003f21070 */
[----:B------:R-:W-:-:S02]  /*1760*/  ISETP.LT.U32.AND P0, PT, R21, R4, PT ;  /* 0x000000041500720c */ /* 0x000fc40003f01070 */
[----:B------:R-:W-:Y:S02]  /*1770*/  ISETP.GT.U32.AND P2, PT, R13, R20, PT ;  /* 0x000000140d00720c */ /* 0x000fe40003f44070 */
[CC--:B------:R-:W-:Y:S02]  /*1780*/  ISETP.LT.U32.AND.EX P1, PT, R19.reuse, R22.reuse, PT, P1 ;  /* 0x000000161300720c */ /* 0x0c0fe40003f21110 */
[----:B------:R-:W-:Y:S02]  /*1790*/  ISETP.LT.U32.AND.EX P0, PT, R10, R15, PT, P0 ;  /* 0x0000000f0a00720c */ /* 0x000fe40003f01100 */
[----:B------:R-:W-:Y:S02]  /*17a0*/  ISETP.GT.U32.AND.EX P2, PT, R19, R22, PT, P2 ;  /* 0x000000161300720c */ /* 0x000fe40003f44120 */
[----:B------:R-:W-:Y:S02]  /*17b0*/  SEL R18, R13, R20, P1 ;  /* 0x000000140d127207 */ /* 0x000fe40000800000 */
[----:B------:R-:W-:-:S02]  /*17c0*/  SEL R28, R19, R22, P1 ;  /* 0x00000016131c7207 */ /* 0x000fc40000800000 */
[----:B------:R-:W-:Y:S02]  /*17d0*/  SEL R17, R10, R15, P0 ;  /* 0x0000000f0a117207 */ /* 0x000fe40000000000 */
[----:B------:R-:W-:Y:S02]  /*17e0*/  SEL R20, R13, R20, P2 ;  /* 0x000000140d147207 */ /* 0x000fe40001000000 */
[----:B------:R-:W-:Y:S02]  /*17f0*/  SEL R22, R19, R22, P2 ;  /* 0x0000001613167207 */ /* 0x000fe40001000000 */
[----:B------:R-:W-:Y:S01]  /*1800*/  SEL R21, R21, R4, P0 ;  /* 0x0000000415157207 */ /* 0x000fe20000000000 */
[----:B------:R-:W-:Y:S06]  /*1810*/  @!P3 BRA `(.L_x_401) ;  /* 0x0000000c00f8b947 */ /* 0x000fec0003800000 */
[C---:B------:R-:W-:Y:S01]  /*1820*/  ISETP.GE.U32.AND P0, PT, R11.reuse, 0x4, PT ;  /* 0x000000040b00780c */ /* 0x040fe20003f06070 */
[----:B------:R-:W-:Y:S01]  /*1830*/  IMAD.MOV.U32 R23, RZ, RZ, RZ ;  /* 0x000000ffff177224 */ /* 0x000fe200078e00ff */
[----:B------:R-:W-:Y:S01]  /*1840*/  LOP3.LUT R10, R11, 0x3, RZ, 0xc0, !PT ;  /* 0x000000030b0a7812 */ /* 0x000fe200078ec0ff */
[----:B------:R-:W-:Y:S01]  /*1850*/  IMAD.MOV.U32 R24, RZ, RZ, RZ ;  /* 0x000000ffff187224 */ /* 0x000fe200078e00ff */
[----:B------:R-:W-:Y:S01]  /*1860*/  LOP3.LUT R12, R5, 0x7fffff, RZ, 0xfc, !PT ;  /* 0x007fffff050c7812 */ /* 0x000fe200078efcff */
[----:B------:R-:W-:Y:S01]  /*1870*/  IMAD.MOV.U32 R13, RZ, RZ, RZ ;  /* 0x000000ffff0d7224 */ /* 0x000fe200078e00ff */
[----:B------:R-:W-:-:S07]  /*1880*/  ISETP.NE.AND P2, PT, R10, RZ, PT ;  /* 0x000000ff0a00720c */ /* 0x000fce0003f45270 */
        /* <DEDUP_REMOVED lines=8> */
.L_x_403:
[----:B------:R-:W-:Y:S01]  /*1910*/  ISETP.NE.U32.AND P0, PT, R23, R20, PT ;  /* 0x000000141700720c */ /* 0x000fe20003f05070 */
[----:B------:R-:W-:-:S03]  /*1920*/  VIADD R16, R16, 0x4 ;  /* 0x0000000410107836 */ /* 0x000fc60000000000 */
[----:B------:R-:W-:-:S04]  /*1930*/  ISETP.NE.AND.EX P0, PT, R24, R22, PT, P0 ;  /* 0x000000161800720c */ /* 0x000fc80003f05300 */
[----:B------:R-:W-:Y:S01]  /*1940*/  ISETP.NE.AND P0, PT, RZ, UR4, !P0 ;  /* 0x00000004ff007c0c */ /* 0x000fe2000c705270 */
[----:B------:R-:W-:-:S03]  /*1950*/  UIADD3 UR4, UPT, UPT, UR4, 0x4, URZ ;  /* 0x0000000404047890 */ /* 0x000fc6000fffe0ff */
[----:B------:R-:W-:Y:S02]  /*1960*/  SEL R23, R18, R20, P0 ;  /* 0x0000001412177207 */ /* 0x000fe40000000000 */
[----:B------:R-:W-:Y:S02]  /*1970*/  SEL R19, R28, R22, P0 ;  /* 0x000000161c137207 */ /* 0x000fe40000000000 */
[----:B------:R-:W-:Y:S01]  /*1980*/  SEL R18, R21, R18, P0 ;  /* 0x0000001215127207 */ /* 0x000fe20000000000 */
[----:B------:R-:W0:Y:S01]  /*1990*/  SHFL.BFLY PT, R22, R23, 0x10, 0x1f ;  /* 0x0e001f0017167f89 */ /* 0x000e2200000e0000 */
[----:B------:R-:W-:Y:S02]  /*19a0*/  SEL R28, R17, R28, P0 ;  /* 0x0000001c111c7207 */ /* 0x000fe40000000000 */
[----:B------:R-:W-:Y:S01]  /*19b0*/  SEL R21, R4, R21, P0 ;  /* 0x0000001504157207 */ /* 0x000fe20000000000 */
[----:B------:R-:W1:Y:S01]  /*19c0*/  SHFL.BFLY PT, R20, R19, 0x10, 0x1f ;  /* 0x0e001f0013147f89 */ /* 0x000e6200000e0000 */
[----:B------:R-:W-:-:S02]  /*19d0*/  SEL R17, R12, R17, P0 ;  /* 0x000000110c117207 */ /* 0x000fc40000000000 */
        /* <DEDUP_REMOVED lines=29> */
[----:B------:R-:W-:Y:S02]  /*1bb0*/  LOP3.LUT R25, R24, 0xffff, RZ, 0xc, !PT ;  /* 0x0000ffff18197812 */ /* 0x000fe400078e0cff */
[C---:B------:R-:W-:Y:S02]  /*1bc0*/  ISETP.NE.AND.EX P1, PT, R26.reuse, R19, PT, P1 ;  /* 0x000000131a00720c */ /* 0x040fe40003f25310 */
[----:B------:R-:W-:Y:S01]  /*1bd0*/  ISETP.GT.AND P4, PT, R26, -0x1, PT ;  /* 0xffffffff1a00780c */ /* 0x000fe20003f84270 */
[----:B------:R-:W-:Y:S01]  /*1be0*/  STL [R14+-0x8], R25 ;  /* 0xfffff8190e007387 */ /* 0x000fe20000100800 */
[----:B------:R-:W-:-:S02]  /*1bf0*/  SEL R20, R18, R23, !P1 ;  /* 0x0000001712147207 */ /* 0x000fc40004800000 */
[----:B------:R-:W-:Y:S02]  /*1c00*/  SEL R22, R28, R19, !P1 ;  /* 0x000000131c167207 */ /* 0x000fe40004800000 */
[----:B------:R-:W-:Y:S01]  /*1c10*/  SEL R27, R8, 0x80000000, P4 ;  /* 0x80000000081b7807 */ /* 0x000fe20002000000 */
[----:B------:R-:W0:Y:S01]  /*1c20*/  SHFL.BFLY PT, R19, R20, 0x10, 0x1f ;  /* 0x0e001f0014137f89 */ /* 0x000e2200000e0000 */
[----:B------:R-:W-:Y:S02]  /*1c30*/  SEL R18, R21, R18, !P1 ;  /* 0x0000001215127207 */ /* 0x000fe40004800000 */
[----:B------:R-:W-:Y:S01]  /*1c40*/  LOP3.LUT R26, R27, R26, RZ, 0x3c, !PT ;  /* 0x0000001a1b1a7212 */ /* 0x000fe200078e3cff */
[----:B------:R-:W1:Y:S01]  /*1c50*/  SHFL.BFLY PT, R23, R22, 0x10, 0x1f ;  /* 0x0e001f0016177f89 */ /* 0x000e6200000e0000 */
[----:B------:R-:W-:-:S03]  /*1c60*/  SEL R21, R4, R21, !P1 ;  /* 0x0000001504157207 */ /* 0x000fc60004800000 */
[----:B------:R-:W-:Y:S01]  /*1c70*/  STL [R15+-0x8], R26 ;  /* 0xfffff81a0f007387 */ /* 0x000fe20000100800 */
        /* <DEDUP_REMOVED lines=22> */
[----:B------:R-:W-:Y:S01]  /*1de0*/  SEL R19, R17, R28, !P1 ;  /* 0x0000001c11137207 */ /* 0x000fe20004800000 */
[----:B------:R-:W0:Y:S01]  /*1df0*/  SHFL.BFLY PT, R23, R25, 0x1, 0x1f ;  /* 0x0c201f0019177f89 */ /* 0x000e2200000e0000 */
[----:B------:R-:W-:-:S03]  /*1e00*/  SEL R17, R12, R17, !P1 ;  /* 0x000000110c117207 */ /* 0x000fc60004800000 */
        /* <DEDUP_REMOVED lines=20> */
[----:B------:R-:W-:Y:S01]  /*1f50*/  SEL R29, R8, 0x80000000, P4 ;  /* 0x80000000081d7807 */ /* 0x000fe20002000000 */
[----:B------:R-:W0:Y:S03]  /*1f60*/  SHFL.BFLY PT, R26, R23, 0x8, 0x1f ;  /* 0x0d001f00171a7f89 */ /* 0x000e2600000e0000 */
[----:B------:R-:W-:Y:S01]  /*1f70*/  LOP3.LUT R24, R29, R24, RZ, 0x3c, !PT ;  /* 0x000000181d187212 */ /* 0x000fe200078e3cff */
[----:B------:R-:W1:Y:S04]  /*1f80*/  SHFL.BFLY PT, R28, R25, 0x8, 0x1f ;  /* 0x0d001f00191c7f89 */ /* 0x000e6800000e0000 */
        /* <DEDUP_REMOVED lines=19> */
[----:B------:R-:W-:Y:S02]  /*20c0*/  SEL R21, R4, R21, !P0 ;  /* 0x0000001504157207 */ /* 0x000fe40004000000 */
[----:B------:R-:W-:Y:S01]  /*20d0*/  ISETP.NE.AND P0, PT, R16, RZ, PT ;  /* 0x000000ff1000720c */ /* 0x000fe20003f05270 */
        /* <DEDUP_REMOVED lines=9> */
[----:B------:R-:W-:Y:S01]  /*2170*/  STL [R14], R29 ;  /* 0x0000001d0e007387 */ /* 0x000fe20000100800 */
[----:B------:R-:W-:-:S02]  /*2180*/  SEL R20, R27, R20, !P1 ;  /* 0x000000141b147207 */ /* 0x000fc40004800000 */
[----:B------:R-:W-:-:S03]  /*2190*/  SEL R22, R19, R22, !P1 ;  /* 0x0000001613167207 */ /* 0x000fc60004800000 */
[----:B------:R-:W0:Y:S04]  /*21a0*/  SHFL.BFLY PT, R18, R20, 0x10, 0x1f ;  /* 0x0e001f0014127f89 */ /* 0x000e2800000e0000 */
        /* <DEDUP_REMOVED lines=9> */
[----:B------:R-:W-:Y:S01]  /*2240*/  STL [R15], R26 ;  /* 0x0000001a0f007387 */ /* 0x000fe20000100800 */
        /* <DEDUP_REMOVED lines=22> */
[----:B------:R-:W-:Y:S02]  /*23b0*/  ISETP.GT.AND P4, PT, R24, -0x1, PT ;  /* 0xffffffff1800780c */ /* 0x000fe40003f84270 */
[----:B------:R-:W-:Y:S02]  /*23c0*/  SEL R18, R21, R27, !P1 ;  /* 0x0000001b15127207 */ /* 0x000fe40004800000 */
[----:B------:R-:W-:Y:S02]  /*23d0*/  SEL R25, R8, 0x80000000, P4 ;  /* 0x8000000008197807 */ /* 0x000fe40002000000 */
[----:B------:R-:W-:-:S02]  /*23e0*/  SEL R28, R17, R19, !P1 ;  /* 0x00000013111c7207 */ /* 0x000fc40004800000 */
[----:B------:R-:W-:Y:S02]  /*23f0*/  LOP3.LUT R29, R25, R24, RZ, 0x3c, !PT ;  /* 0x00000018191d7212 */ /* 0x000fe400078e3cff */
[----:B------:R-:W-:Y:S02]  /*2400*/  LOP3.LUT R25, R23, 0xffff, RZ, 0xc, !PT ;  /* 0x0000ffff17197812 */ /* 0x000fe400078e0cff */
[----:B------:R-:W-:Y:S02]  /*2410*/  SEL R21, R4, R21, !P1 ;  /* 0x0000001504157207 */ /* 0x000fe40004800000 */
[----:B------:R-:W-:Y:S01]  /*2420*/  SEL R17, R12, R17, !P1 ;  /* 0x000000110c117207 */ /* 0x000fe20004800000 */
[----:B------:R0:W-:Y:S04]  /*2430*/  STL [R14+0x4], R25 ;  /* 0x000004190e007387 */ /* 0x0001e80000100800 */
[----:B------:R1:W-:Y:S01]  /*2440*/  STL [R15+0x4], R29 ;  /* 0x0000041d0f007387 */ /* 0x0003e20000100800 */
[----:B0-----:R-:W-:-:S02]  /*2450*/  VIADD R14, R14, 0x10 ;  /* 0x000000100e0e7836 */ /* 0x001fc40000000000 */
[----:B-1----:R-:W-:Y:S01]  /*2460*/  VIADD R15, R15, 0x10 ;  /* 0x000000100f0f7836 */ /* 0x002fe20000000000 */
[----:B------:R-:W-:Y:S06]  /*2470*/  @P0 BRA `(.L_x_403) ;  /* 0xfffffff400240947 */ /* 0x000fec000383ffff */
.L_x_402:
[----:B------:R-:W-:Y:S05]  /*2480*/  @!P2 BRA `(.L_x_401) ;  /* 0x0000000000dca947 */ /* 0x000fea0003800000 */
[C---:B------:R-:W-:Y:S02]  /*2490*/  IMAD R0, R13.reuse, 0x4, R0 ;  /* 0x000000040d007824 */ /* 0x040fe400078e0200 */
[----:B------:R-:W-:Y:S02]  /*24a0*/  IMAD.MOV R10, RZ, RZ, -R10 ;  /* 0x000000ffff0a7224 */ /* 0x000fe400078e0a0a */
[----:B------:R-:W-:-:S07]  /*24b0*/  IMAD R15, R13, 0x4, R1 ;  /* 0x000000040d0f7824 */ /* 0x000fce00078e0201 */
.L_x_404:
[----:B------:R-:W-:Y:S01]  /*24c0*/  ISETP.NE.U32.AND P0, PT, R23, R20, PT ;  /* 0x000000141700720c */ /* 0x000fe20003f05070 */
[----:B------:R-:W-:-:S03]  /*24d0*/  VIADD R10, R10, 0x1 ;  /* 0x000000010a0a7836 */ /* 0x000fc60000000000 */
[----:B------:R-:W-:-:S04]  /*24e0*/  ISETP.NE.AND.EX P0, PT, R24, R22, PT, P0 ;  /* 0x000000161800720c */ /* 0x000fc80003f05300 */
[C---:B------:R-:W-:Y:S01]  /*24f0*/  ISETP.NE.AND P0, PT, R13.reuse, RZ, !P0 ;  /* 0x000000ff0d00720c */ /* 0x040fe20004705270 */
[----:B------:R-:W-:-:S03]  /*2500*/  VIADD R13, R13, 0x1 ;  /* 0x000000010d0d7836 */ /* 0x000fc60000000000 */
        /* <DEDUP_REMOVED lines=35> */
[----:B------:R-:W-:Y:S01]  /*2740*/  SEL R23, R22, R23, P1 ;  /* 0x0000001716177207 */ /* 0x000fe20000800000 */
[----:B------:R-:W-:Y:S01]  /*2750*/  IMAD.MOV.U32 R22, RZ, RZ, R14 ;  /* 0x000000ffff167224 */ /* 0x000fe200078e000e */
        /* <DEDUP_REMOVED lines=10> */
.L_x_401:
        /* <DEDUP_REMOVED lines=56> */
[----:B------:R-:W-:Y:S05]  /*2b80*/  CALL.REL.NOINC `($__internal_3_$__cuda_sm20_div_rn_f64_full) ;  /* 0x0000000000747944 */ /* 0x000fea0003c00000 */
[----:B------:R-:W-:Y:S02]  /*2b90*/  IMAD.MOV.U32 R4, RZ, RZ, R14 ;  /* 0x000000ffff047224 */ /* 0x000fe400078e000e */
[----:B------:R-:W-:-:S07]  /*2ba0*/  IMAD.MOV.U32 R5, RZ, RZ, R15 ;  /* 0x000000ffff057224 */ /* 0x000fce00078e000f */
.L_x_407:
[----:B------:R-:W-:Y:S05]  /*2bb0*/  BSYNC.RECONVERGENT B0 ;  /* 0x0000000000007941 */ /* 0x000fea0003800200 */
.L_x_406:
[----:B------:R-:W-:Y:S01]  /*2bc0*/  UMOV UR4, 0xf0000000 ;  /* 0xf000000000047882 */ /* 0x000fe20000000000 */
[----:B------:R-:W-:Y:S01]  /*2bd0*/  UMOV UR5, 0x380fffff ;  /* 0x380fffff00057882 */ /* 0x000fe20000000000 */
[----:B------:R-:W0:Y:S01]  /*2be0*/  F2F.F32.F64 R6, R4 ;  /* 0x0000000400067310 */ /* 0x000e220000301000 */
[----:B------:R-:W-:-:S14]  /*2bf0*/  DSETP.GEU.AND P0, PT, |R4|, UR4, PT ;  /* 0x0000000404007e2a */ /* 0x000fdc000bf0e200 */
[----:B0-----:R-:W-:-:S07]  /*2c00*/  @!P0 FMUL R6, R6, 1.175494350822287508e-38 ;  /* 0x0080000006068820 */ /* 0x001fce0000400000 */
.L_x_405:
        /* <DEDUP_REMOVED lines=18> */
.L_x_408:
[----:B------:R-:W-:Y:S05]  /*2d30*/  BSYNC.RECONVERGENT B0 ;  /* 0x0000000000007941 */ /* 0x000fea0003800200 */
.L_x_400:
[----:B------:R-:W-:Y:S01]  /*2d40*/  PREEXIT ;  /* 0x000000000000782d */ /* 0x000fe20000000000 */
[----:B------:R-:W-:Y:S05]  /*2d50*/  EXIT ;  /* 0x000000000000794d */ /* 0x000fea0003800000 */
        .weak           $__internal_3_$__cuda_sm20_div_rn_f64_full
        .type           $__internal_3_$__cuda_sm20_div_rn_f64_full,@function
        .size           $__internal_3_$__cuda_sm20_div_rn_f64_full,(.L_x_7750 - $__internal_3_$__cuda_sm20_div_rn_f64_full)
$__internal_3_$__cuda_sm20_div_rn_f64_full:
        /* <DEDUP_REMOVED lines=67> */
.L_x_410:
        /* <DEDUP_REMOVED lines=16> */
.L_x_413:
[----:B------:R-:W-:Y:S01]  /*3290*/  LOP3.LUT R15, R9, 0x80000, RZ, 0xfc, !PT ;  /* 0x00080000090f7812 */ /* 0x000fe200078efcff */
[----:B------:R-:W-:Y:S01]  /*32a0*/  IMAD.MOV.U32 R14, RZ, RZ, R8 ;  /* 0x000000ffff0e7224 */ /* 0x000fe200078e0008 */
[----:B------:R-:W-:Y:S06]  /*32b0*/  BRA `(.L_x_411) ;  /* 0x0000000000087947 */ /* 0x000fec0003800000 */
.L_x_412:
[----:B------:R-:W-:Y:S01]  /*32c0*/  LOP3.LUT R15, R11, 0x80000, RZ, 0xfc, !PT ;  /* 0x000800000b0f7812 */ /* 0x000fe200078efcff */
[----:B------:R-:W-:-:S07]  /*32d0*/  IMAD.MOV.U32 R14, RZ, RZ, R10 ;  /* 0x000000ffff0e7224 */ /* 0x000fce00078e000a */
.L_x_411:
[----:B------:R-:W-:Y:S05]  /*32e0*/  BSYNC.RECONVERGENT B1 ;  /* 0x0000000000017941 */ /* 0x000fea0003800200 */
.L_x_409:
[----:B------:R-:W-:Y:S02]  /*32f0*/  IMAD.MOV.U32 R4, RZ, RZ, R6 ;  /* 0x000000ffff047224 */ /* 0x000fe400078e0006 */
[----:B------:R-:W-:-:S04]  /*3300*/  IMAD.MOV.U32 R5, RZ, RZ, 0x0 ;  /* 0x00000000ff057424 */ /* 0x000fc800078e00ff */
[----:B------:R-:W-:Y:S05]  /*3310*/  RET.REL.NODEC R4 `(_ZN4vllm3moe44grouped_topk_fused_small_expert_count_kernelI13__nv_bfloat16S2_iLNS0_11ScoringFuncE0ELi512ELb0ELi22EEEvPT_PfPT1_PKT0_llllllbd) ;  /* 0xffffffcc04387950 */ /* 0x000fea0003c3ffff */
.L_x_414:
        /* <DEDUP_REMOVED lines=14> */
.L_x_7750:


//--------------------- .text._ZN4vllm3moe44grouped_topk_fused_small_expert_count_kernelI13__nv_bfloat16S2_iLNS0_11ScoringFuncE0ELi256ELb1ELi8EEEvPT_PfPT1_PKT0_llllllbd --------------------------
	.section	.text._ZN4vllm3moe44grouped_topk_fused_small_expert_count_kernelI13__nv_bfloat16S2_iLNS0_11ScoringFuncE0ELi256ELb1ELi8EEEvPT_PfPT1_PKT0_llllllbd,"ax",@progbits
	.align	128
        .global         _ZN4vllm3moe44grouped_topk_fused_small_expert_count_kernelI13__nv_bfloat16S2_iLNS0_11ScoringFuncE0ELi256ELb1ELi8EEEvPT_PfPT1_PKT0_llllllbd
        .type           _ZN4vllm3moe44grouped_topk_fused_small_expert_count_kernelI13__nv_bfloat16S2_iLNS0_11ScoringFuncE0ELi256ELb1ELi8EEEvPT_PfPT1_PKT0_llllllbd,@function
        .size           _ZN4vllm3moe44grouped_topk_fused_small_expert_count_kernelI13__nv_bfloat16S2_iLNS0_11ScoringFuncE0ELi256ELb1ELi8EEEvPT_PfPT1_PKT0_llllllbd,(.L_x_7751 - _ZN4vllm3moe44grouped_topk_fused_small_expert_count_kernelI13__nv_bfloat16S2_iLNS0_11ScoringFuncE0ELi256ELb1ELi8EEEvPT_PfPT1_PKT0_llllllbd)
        .other          _ZN4vllm3moe44grouped_topk_fused_small_expert_count_kernelI13__nv_bfloat16S2_iLNS0_11ScoringFuncE0ELi256ELb1ELi8EEEvPT_PfPT1_PKT0_llllllbd,@"STO_CUDA_ENTRY STV_DEFAULT"
_ZN4vllm3moe44grouped_topk_fused_small_expert_count_kernelI13__nv_bfloat16S2_iLNS0_11ScoringFuncE0ELi256ELb1ELi8EEEvPT_PfPT1_PKT0_llllllbd:
.text._ZN4vllm3moe44grouped_topk_fused_small_expert_count_kernelI13__nv_bfloat16S2_iLNS0_11ScoringFuncE0ELi256ELb1ELi8EEEvPT_PfPT1_PKT0_llllllbd:
[----:B------:R-:W0:Y:S01]  /*0000*/  LDC R1, c[0x0][0x37c] ;  /* 0x0000df00ff017b82 */ /* 0x000e220000000800 */
[----:B------:R-:W1:Y:S01]  /*0010*/  S2R R3, SR_TID.X ;  /* 0x0000000000037919 */ /* 0x000e620000002100 */
[----:B------:R-:W2:Y:S01]  /*0020*/  LDCU.64 UR10, c[0x0][0x3a8] ;  /* 0x00007500ff0a77ac */ /* 0x000ea20008000a00 */
[----:B------:R-:W-:Y:S01]  /*0030*/  ACQBULK ;  /* 0x000000000000782e */ /* 0x000fe20000000000 */
[----:B0-----:R-:W-:Y:S01]  /*0040*/  VIADD R1, R1, 0xffffffe0 ;  /* 0xffffffe001017836 */ /* 0x001fe20000000000 */
[----:B-1----:R-:W-:-:S06]  /*0050*/  SHF.R.U32.HI R7, RZ, 0x5, R3 ;  /* 0x00000005ff077819 */ /* 0x002fcc0000011603 */
[----:B------:R-:W2:Y:S02]  /*0060*/  SHFL.IDX PT, R7, R7, RZ, 0x1f ;  /* 0x00001fff07077589 */ /* 0x000ea400000e0000 */
[----:B--2---:R-:W-:Y:S02]  /*0070*/  ISETP.GE.U32.AND P0, PT, R7, UR10, PT ;  /* 0x0000000a07007c0c */ /* 0x004fe4000bf06070 */
[----:B------:R-:W-:-:S04]  /*0080*/  SHF.R.S32.HI R0, RZ, 0x1f, R7 ;  /* 0x0000001fff007819 */ /* 0x000fc80000011407 */
[----:B------:R-:W-:-:S13]  /*0090*/  ISETP.GE.AND.EX P0, PT, R0, UR11, PT, P0 ;  /* 0x0000000b00007c0c */ /* 0x000fda000bf06300 */
[----:B------:R-:W-:Y:S05]  /*00a0*/  @P0 EXIT ;  /* 0x000000000000094d */ /* 0x000fea0003800000 */
[----:B------:R-:W0:Y:S01]  /*00b0*/  LDCU.64 UR12, c[0x0][0x3c8] ;  /* 0x00007900ff0c77ac */ /* 0x000e220008000a00 */
[----:B------:R-:W-:Y:S01]  /*00c0*/  LOP3.LUT R2, R3, 0x1f, RZ, 0xc0, !PT ;  /* 0x0000001f03027812 */ /* 0x000fe200078ec0ff */
[----:B------:R-:W1:Y:S01]  /*00d0*/  S2UR UR7, SR_CTAID.X ;  /* 0x00000000000779c3 */ /* 0x000e620000002500 */
[----:B------:R-:W-:Y:S01]  /*00e0*/  BSSY.RECONVERGENT B0, `(.L_x_415) ;  /* 0x0000020000007945 */ /* 0x000fe20003800200 */
[----:B------:R-:W2:Y:S01]  /*00f0*/  LDCU.64 UR8, c[0x0][0x358] ;  /* 0x00006b00ff0877ac */ /* 0x000ea20008000a00 */
[----:B------:R-:W-:Y:S02]  /*0100*/  IMAD.MOV.U32 R6, RZ, RZ, -0x800000 ;  /* 0xff800000ff067424 */ /* 0x000fe400078e00ff */
[----:B------:R-:W-:Y:S01]  /*0110*/  IMAD.MOV.U32 R0, RZ, RZ, -0x1 ;  /* 0xffffffffff007424 */ /* 0x000fe200078e00ff */
[----:B0-----:R-:W-:Y:S01]  /*0120*/  ISETP.GE.U32.AND P1, PT, R2, UR12, PT ;  /* 0x0000000c02007c0c */ /* 0x001fe2000bf26070 */
[----:B------:R-:W-:-:S03]  /*0130*/  IMAD R4, R7, UR12, R2 ;  /* 0x0000000c07047c24 */ /* 0x000fc6000f8e0202 */
[----:B------:R-:W-:-:S13]  /*0140*/  ISETP.GE.AND.EX P0, PT, RZ, UR13, PT, P1 ;  /* 0x0000000dff007c0c */ /* 0x000fda000bf06310 */
[----:B-12---:R-:W-:Y:S05]  /*0150*/  @P0 BRA `(.L_x_416) ;  /* 0x0000000000600947 */ /* 0x006fea0003800000 */
[----:B------:R-:W0:Y:S01]  /*0160*/  LDC.64 R8, c[0x0][0x3c0] ;  /* 0x0000f000ff087b82 */ /* 0x000e220000000a00 */
[----:B------:R-:W1:Y:S01]  /*0170*/  LDCU.64 UR4, c[0x0][0x398] ;  /* 0x00007300ff0477ac */ /* 0x000e620008000a00 */
[----:B------:R-:W-:Y:S01]  /*0180*/  IMAD.MOV.U32 R5, RZ, RZ, RZ ;  /* 0x000000ffff057224 */ /* 0x000fe200078e00ff */
[----:B------:R-:W2:Y:S01]  /*0190*/  LDCU.64 UR14, c[0x0][0x380] ;  /* 0x00007000ff0e77ac */ /* 0x000ea20008000a00 */
[----:B0-----:R-:W-:Y:S01]  /*01a0*/  IMAD.WIDE.U32 R10, R8, UR7, R4 ;  /* 0x00000007080a7c25 */ /* 0x001fe2000f8e0004 */
[----:B-1----:R-:W-:-:S03]  /*01b0*/  LEA R8, P0, R4, UR4, 0x1 ;  /* 0x0000000404087c11 */ /* 0x002fc6000f8008ff */
[----:B------:R-:W-:Y:S01]  /*01c0*/  IMAD R11, R9, UR7, R11 ;  /* 0x00000007090b7c24 */ /* 0x000fe2000f8e020b */
[----:B--2---:R-:W-:Y:S02]  /*01d0*/  LEA R12, P2, R10, UR14, 0x1 ;  /* 0x0000000e0a0c7c11 */ /* 0x004fe4000f8408ff */
[----:B------:R-:W-:Y:S02]  /*01e0*/  LEA.HI.X R9, R4, UR5, RZ, 0x1, P0 ;  /* 0x0000000504097c11 */ /* 0x000fe400080f0cff */
[----:B------:R-:W-:-:S03]  /*01f0*/  LEA.HI.X R13, R10, UR15, R11, 0x1, P2 ;  /* 0x0000000f0a0d7c11 */ /* 0x000fc600090f0c0b */
[----:B------:R-:W2:Y:S04]  /*0200*/  LDG.E.U16 R8, desc[UR8][R8.64] ;  /* 0x0000000808087981 */ /* 0x000ea8000c1e1500 */
[----:B------:R-:W3:Y:S01]  /*0210*/  LDG.E.U16 R12, desc[UR8][R12.64] ;  /* 0x000000080c0c7981 */ /* 0x000ee2000c1e1500 */
[----:B------:R-:W0:Y:S01]  /*0220*/  S2UR UR6, SR_CgaCtaId ;  /* 0x00000000000679c3 */ /* 0x000e220000008800 */
[----:B------:R-:W-:Y:S02]  /*0230*/  UMOV UR4, 0x400 ;  /* 0x0000040000047882 */ /* 0x000fe40000000000 */
[----:B------:R-:W-:Y:S02]  /*0240*/  UIADD3 UR5, UPT, UPT, UR4, 0x400, URZ ;  /* 0x0000040004057890 */ /* 0x000fe4000fffe0ff */
[----:B0-----:R-:W-:-:S02]  /*0250*/  ULEA UR4, UR6, UR4, 0x18 ;  /* 0x0000000406047291 */ /* 0x001fc4000f8ec0ff */
        /* <DEDUP_REMOVED lines=8> */
.L_x_416:
[----:B------:R-:W-:Y:S05]  /*02e0*/  BSYNC.RECONVERGENT B0 ;  /* 0x0000000000007941 */ /* 0x000fea0003800200 */
.L_x_415:
[----:B------:R-:W-:Y:S01]  /*02f0*/  ISETP.GT.AND P0, PT, R6, -0x1, PT ;  /* 0xffffffff0600780c */ /* 0x000fe20003f04270 */
[----:B------:R-:W1:Y:S01]  /*0300*/  LDCU UR4, c[0x0][0x360] ;  /* 0x00006c00ff0477ac */ /* 0x000e620008000800 */
[----:B------:R-:W-:Y:S01]  /*0310*/  LOP3.LUT R5, R4, 0xffff, RZ, 0xc, !PT ;  /* 0x0000ffff04057812 */ /* 0x000fe200078e0cff */
[----:B------:R-:W-:Y:S01]  /*0320*/  BSSY.RECONVERGENT B0, `(.L_x_417) ;  /* 0x0000053000007945 */ /* 0x000fe20003800200 */
[----:B------:R-:W-:Y:S01]  /*0330*/  SEL R9, R0, 0x80000000, !P0 ;  /* 0x8000000000097807 */ /* 0x000fe20004000000 */
[----:B------:R-:W2:Y:S03]  /*0340*/  LDCU UR5, c[0x0][0x364] ;  /* 0x00006c80ff0577ac */ /* 0x000ea60008000800 */
[----:B------:R-:W-:Y:S02]  /*0350*/  LOP3.LUT R9, R9, R6, RZ, 0x3c, !PT ;  /* 0x0000000609097212 */ /* 0x000fe400078e3cff */
[----:B0-----:R-:W0:Y:S04]  /*0360*/  SHFL.BFLY PT, R6, R5, 0x10, 0x1f ;  /* 0x0e001f0005067f89 */ /* 0x001e2800000e0000 */
[----:B------:R-:W3:Y:S01]  /*0370*/  SHFL.BFLY PT, R4, R9, 0x10, 0x1f ;  /* 0x0e001f0009047f89 */ /* 0x000ee200000e0000 */
[----:B0-----:R-:W-:-:S04]  /*0380*/  ISETP.GT.U32.AND P0, PT, R5, R6, PT ;  /* 0x000000060500720c */ /* 0x001fc80003f04070 */
[----:B---3--:R-:W-:-:S04]  /*0390*/  ISETP.GT.U32.AND.EX P2, PT, R9, R4, PT, P0 ;  /* 0x000000040900720c */ /* 0x008fc80003f44100 */
[----:B------:R-:W-:Y:S02]  /*03a0*/  SEL R11, R5, R6, P2 ;  /* 0x00000006050b7207 */ /* 0x000fe40001000000 */
[----:B------:R-:W-:-:S03]  /*03b0*/  SEL R21, R9, R4, P2 ;  /* 0x0000000409157207 */ /* 0x000fc60001000000 */
[----:B------:R-:W0:Y:S04]  /*03c0*/  SHFL.BFLY PT, R8, R11, 0x8, 0x1f ;  /* 0x0d001f000b087f89 */ /* 0x000e2800000e0000 */
        /* <DEDUP_REMOVED lines=22> */
[----:B------:R-:W-:Y:S02]  /*0530*/  SEL R4, R15, R4, P2 ;  /* 0x000000040f047207 */ /* 0x000fe40001000000 */
[----:B------:R-:W-:-:S04]  /*0540*/  ISETP.NE.U32.AND P2, PT, R8, R5, PT ;  /* 0x000000050800720c */ /* 0x000fc80003f45070 */
[----:B------:R-:W-:-:S04]  /*0550*/  ISETP.NE.AND.EX P2, PT, R4, R9, PT, P2 ;  /* 0x000000090400720c */ /* 0x000fc80003f45320 */
[----:B------:R-:W-:-:S05]  /*0560*/  SEL R13, R9, 0x7fffff, P2 ;  /* 0x007fffff090d7807 */ /* 0x000fca0001000000 */
[----:B------:R-:W0:Y:S02]  /*0570*/  SHFL.BFLY PT, R8, R13, 0x10, 0x1f ;  /* 0x0e001f000d087f89 */ /* 0x000e2400000e0000 */
[----:B0-----:R-:W-:-:S04]  /*0580*/  ISETP.GT.U32.AND.EX P0, PT, R13, R8, PT, P0 ;  /* 0x000000080d00720c */ /* 0x001fc80003f04100 */
[----:B------:R-:W-:Y:S02]  /*0590*/  SEL R9, R5, R6, P0 ;  /* 0x0000000605097207 */ /* 0x000fe40000000000 */
[----:B------:R-:W-:-:S03]  /*05a0*/  SEL R8, R13, R8, P0 ;  /* 0x000000080d087207 */ /* 0x000fc60000000000 */
[----:B------:R-:W0:Y:S04]  /*05b0*/  SHFL.BFLY PT, R6, R9, 0x8, 0x1f ;  /* 0x0d001f0009067f89 */ /* 0x000e2800000e0000 */
[----:B------:R-:W3:Y:S01]  /*05c0*/  SHFL.BFLY PT, R5, R8, 0x8, 0x1f ;  /* 0x0d001f0008057f89 */ /* 0x000ee200000e0000 */
[----:B0-----:R-:W-:-:S04]  /*05d0*/  ISETP.GT.U32.AND P0, PT, R9, R6, PT ;  /* 0x000000060900720c */ /* 0x001fc80003f04070 */
[----:B---3--:R-:W-:-:S04]  /*05e0*/  ISETP.GT.U32.AND.EX P0, PT, R8, R5, PT, P0 ;  /* 0x000000050800720c */ /* 0x008fc80003f04100 */
[----:B------:R-:W-:Y:S02]  /*05f0*/  SEL R11, R9, R6, P0 ;  /* 0x00000006090b7207 */ /* 0x000fe40000000000 */
[----:B------:R-:W-:Y:S01]  /*0600*/  SEL R10, R8, R5, P0 ;  /* 0x00000005080a7207 */ /* 0x000fe20000000000 */
[----:B------:R-:W2:Y:S02]  /*0610*/  S2R R9, SR_TID.Z ;  /* 0x0000000000097919 */ /* 0x000ea40000002300 */
[----:B------:R-:W0:Y:S04]  /*0620*/  SHFL.BFLY PT, R6, R11, 0x4, 0x1f ;  /* 0x0c801f000b067f89 */ /* 0x000e2800000e0000 */
[----:B------:R-:W3:Y:S01]  /*0630*/  SHFL.BFLY PT, R5, R10, 0x4, 0x1f ;  /* 0x0c801f000a057f89 */ /* 0x000ee200000e0000 */
[----:B------:R-:W2:Y:S01]  /*0640*/  S2R R8, SR_TID.Y ;  /* 0x0000000000087919 */ /* 0x000ea20000002200 */
[----:B0-----:R-:W-:-:S04]  /*0650*/  ISETP.GT.U32.AND P0, PT, R11, R6, PT ;  /* 0x000000060b00720c */ /* 0x001fc80003f04070 */
[----:B---3--:R-:W-:-:S04]  /*0660*/  ISETP.GT.U32.AND.EX P0, PT, R10, R5, PT, P0 ;  /* 0x000000050a00720c */ /* 0x008fc80003f04100 */
[----:B------:R-:W-:Y:S02]  /*0670*/  SEL R13, R11, R6, P0 ;  /* 0x000000060b0d7207 */ /* 0x000fe40000000000 */
[----:B------:R-:W-:-:S03]  /*0680*/  SEL R12, R10, R5, P0 ;  /* 0x000000050a0c7207 */ /* 0x000fc60000000000 */
[----:B------:R-:W0:Y:S01]  /*0690*/  SHFL.BFLY PT, R6, R13, 0x2, 0x1f ;  /* 0x0c401f000d067f89 */ /* 0x000e2200000e0000 */
[----:B--2---:R-:W-:-:S03]  /*06a0*/  IMAD R8, R9, UR5, R8 ;  /* 0x0000000509087c24 */ /* 0x004fc6000f8e0208 */
[----:B------:R-:W2:Y:S01]  /*06b0*/  SHFL.BFLY PT, R5, R12, 0x2, 0x1f ;  /* 0x0c401f000c057f89 */ /* 0x000ea200000e0000 */
[----:B-1----:R-:W-:-:S05]  /*06c0*/  IMAD R8, R8, UR4, R3 ;  /* 0x0000000408087c24 */ /* 0x002fca000f8e0203 */
[----:B------:R-:W-:Y:S02]  /*06d0*/  LOP3.LUT P2, RZ, R8, 0x1f, RZ, 0xc0, !PT ;  /* 0x0000001f08ff7812 */ /* 0x000fe4000784c0ff */
[----:B0-----:R-:W-:-:S04]  /*06e0*/  ISETP.GT.U32.AND P0, PT, R13, R6, PT ;  /* 0x000000060d00720c */ /* 0x001fc80003f04070 */
[----:B--2---:R-:W-:-:S04]  /*06f0*/  ISETP.GT.U32.AND.EX P0, PT, R12, R5, PT, P0 ;  /* 0x000000050c00720c */ /* 0x004fc80003f04100 */
[----:B------:R-:W-:Y:S02]  /*0700*/  SEL R11, R13, R6, P0 ;  /* 0x000000060d0b7207 */ /* 0x000fe40000000000 */
[----:B------:R-:W-:-:S03]  /*0710*/  SEL R10, R12, R5, P0 ;  /* 0x000000050c0a7207 */ /* 0x000fc60000000000 */
[----:B------:R-:W0:Y:S04]  /*0720*/  SHFL.BFLY PT, R6, R11, 0x1, 0x1f ;  /* 0x0c201f000b067f89 */ /* 0x000e2800000e0000 */
[----:B------:R-:W1:Y:S01]  /*0730*/  SHFL.BFLY PT, R5, R10, 0x1, 0x1f ;  /* 0x0c201f000a057f89 */ /* 0x000e6200000e0000 */
[----:B0-----:R-:W-:-:S04]  /*0740*/  ISETP.GT.U32.AND P0, PT, R11, R6, PT ;  /* 0x000000060b00720c */ /* 0x001fc80003f04070 */
[----:B-1----:R-:W-:-:S04]  /*0750*/  ISETP.GT.U32.AND.EX P0, PT, R10, R5, PT, P0 ;  /* 0x000000050a00720c */ /* 0x002fc80003f04100 */
[----:B------:R-:W-:Y:S01]  /*0760*/  SEL R8, R10, R5, P0 ;  /* 0x000000050a087207 */ /* 0x000fe20000000000 */
[----:B------:R-:W-:Y:S08]  /*0770*/  @P2 BRA `(.L_x_418) ;  /* 0x0000000000342947 */ /* 0x000ff00003800000 */
[----:B------:R-:W0:Y:S01]  /*0780*/  S2R R11, SR_CgaCtaId ;  /* 0x00000000000b7919 */ /* 0x000e220000008800 */
[----:B------:R-:W-:Y:S02]  /*0790*/  MOV R6, 0x400 ;  /* 0x0000040000067802 */ /* 0x000fe40000000f00 */
[----:B------:R-:W-:Y:S02]  /*07a0*/  ISETP.GT.AND P0, PT, R8, -0x1, PT ;  /* 0xffffffff0800780c */ /* 0x000fe40003f04270 */
[----:B------:R-:W-:Y:S01]  /*07b0*/  ISETP.GT.AND P2, PT, R4, -0x1, PT ;  /* 0xffffffff0400780c */ /* 0x000fe20003f44270 */
[----:B------:R-:W-:Y:S01]  /*07c0*/  VIADD R6, R6, 0x800 ;  /* 0x0000080006067836 */ /* 0x000fe20000000000 */
[C---:B------:R-:W-:Y:S02]  /*07d0*/  SEL R5, R0.reuse, 0x80000000, P0 ;  /* 0x8000000000057807 */ /* 0x040fe40000000000 */
[----:B------:R-:W-:Y:S02]  /*07e0*/  SEL R9, R0, 0x80000000, P2 ;  /* 0x8000000000097807 */ /* 0x000fe40001000000 */
[----:B------:R-:W-:-:S02]  /*07f0*/  LOP3.LUT R5, R5, R8, RZ, 0x3c, !PT ;  /* 0x0000000805057212 */ /* 0x000fc400078e3cff */
[----:B------:R-:W-:-:S05]  /*0800*/  LOP3.LUT R4, R9, R4, RZ, 0x3c, !PT ;  /* 0x0000000409047212 */ /* 0x000fca00078e3cff */
[----:B------:R-:W-:Y:S01]  /*0810*/  FADD.FTZ R4, R5, R4 ;  /* 0x0000000405047221 */ /* 0x000fe20000010000 */
[----:B0-----:R-:W-:-:S05]  /*0820*/  LEA R6, R11, R6, 0x18 ;  /* 0x000000060b067211 */ /* 0x001fca00078ec0ff */
[----:B------:R-:W-:-:S05]  /*0830*/  IMAD R5, R7, 0x4, R6 ;  /* 0x0000000407057824 */ /* 0x000fca00078e0206 */
[----:B------:R0:W-:Y:S02]  /*0840*/  STS [R5], R4 ;  /* 0x0000000405007388 */ /* 0x0001e40000000800 */
.L_x_418:
[----:B------:R-:W-:Y:S05]  /*0850*/  BSYNC.RECONVERGENT B0 ;  /* 0x0000000000007941 */ /* 0x000fea0003800200 */
.L_x_417:
[----:B------:R-:W-:Y:S01]  /*0860*/  BAR.SYNC.DEFER_BLOCKING 0x0 ;  /* 0x0000000000007b1d */ /* 0x000fe20000010000 */
[----:B------:R-:W-:-:S13]  /*0870*/  ISETP.NE.AND P0, PT, R7, RZ, PT ;  /* 0x000000ff0700720c */ /* 0x000fda0003f05270 */
[----:B------:R-:W-:Y:S05]  /*0880*/  @P0 BRA `(.L_x_419) ;  /* 0x0000002000e00947 */ /* 0x000fea0003800000 */
[----:B------:R-:W-:Y:S01]  /*0890*/  ISETP.GE.U32.AND P0, PT, R2, UR10, PT ;  /* 0x0000000a02007c0c */ /* 0x000fe2000bf06070 */
[----:B------:R-:W1:Y:S03]  /*08a0*/  LDCU UR14, c[0x0][0x3b8] ;  /* 0x00007700ff0e77ac */ /* 0x000e660008000800 */
[----:B------:R-:W-:-:S13]  /*08b0*/  ISETP.GE.AND.EX P0, PT, RZ, UR11, PT, P0 ;  /* 0x0000000bff007c0c */ /* 0x000fda000bf06300 */
[----:B0-----:R-:W0:Y:S01]  /*08c0*/  @!P0 S2R R5, SR_CgaCtaId ;  /* 0x0000000000058919 */ /* 0x001e220000008800 */
[----:B------:R-:W-:Y:S01]  /*08d0*/  @!P0 MOV R4, 0x400 ;  /* 0x0000040000048802 */ /* 0x000fe20000000f00 */
[----:B-1----:R-:W-:-:S04]  /*08e0*/  UISETP.GE.AND UP0, UPT, UR14, 0x1, UPT ;  /* 0x000000010e00788c */ /* 0x002fc8000bf06270 */
[----:B------:R-:W-:-:S05]  /*08f0*/  @!P0 VIADD R4, R4, 0x800 ;  /* 0x0000080004048836 */ /* 0x000fca0000000000 */
[----:B0-----:R-:W-:Y:S01]  /*0900*/  @!P0 LEA R7, R5, R4, 0x18 ;  /* 0x0000000405078211 */ /* 0x001fe200078ec0ff */
[----:B------:R-:W-:Y:S01]  /*0910*/  IMAD.MOV.U32 R5, RZ, RZ, -0x800000 ;  /* 0xff800000ff057424 */ /* 0x000fe200078e00ff */
[----:B------:R-:W-:-:S03]  /*0920*/  LOP3.LUT R4, R2, 0xffff, RZ, 0x3c, !PT ;  /* 0x0000ffff02047812 */ /* 0x000fc600078e3cff */
[----:B------:R-:W-:-:S05]  /*0930*/  @!P0 IMAD R6, R2, 0x4, R7 ;  /* 0x0000000402068824 */ /* 0x000fca00078e0207 */
[----:B------:R-:W0:Y:S02]  /*0940*/  @!P0 LDS R5, [R6] ;  /* 0x0000000006058984 */ /* 0x000e240000000800 */
[----:B0-----:R-:W-:-:S04]  /*0950*/  ISETP.GT.AND P0, PT, R5, -0x1, PT ;  /* 0xffffffff0500780c */ /* 0x001fc80003f04270 */
[----:B------:R-:W-:-:S04]  /*0960*/  SEL R8, R0, 0x80000000, !P0 ;  /* 0x8000000000087807 */ /* 0x000fc80004000000 */
[----:B------:R-:W-:Y:S02]  /*0970*/  LOP3.LUT R8, R8, R5, RZ, 0x3c, !PT ;  /* 0x0000000508087212 */ /* 0x000fe400078e3cff */
        /* <DEDUP_REMOVED lines=32> */
[----:B------:R-:W-:-:S04]  /*0b80*/  ISETP.NE.AND.EX P2, PT, R9, R8, PT, P2 ;  /* 0x000000080900720c */ /* 0x000fc80003f45320 */
[----:B------:R-:W-:-:S05]  /*0b90*/  SEL R23, R8, 0x7fffff, P2 ;  /* 0x007fffff08177807 */ /* 0x000fca0001000000 */
[----:B------:R-:W0:Y:S02]  /*0ba0*/  SHFL.BFLY PT, R6, R23, 0x10, 0x1f ;  /* 0x0e001f0017067f89 */ /* 0x000e2400000e0000 */
[----:B0-----:R-:W-:-:S04]  /*0bb0*/  ISETP.GT.U32.AND.EX P2, PT, R23, R6, PT, P0 ;  /* 0x000000061700720c */ /* 0x001fc80003f44100 */
        /* <DEDUP_REMOVED lines=59> */
[----:B------:R-:W-:Y:S02]  /*0f70*/  ISETP.NE.AND.EX P2, PT, R6, R23, PT, P2 ;  /* 0x000000170600720c */ /* 0x000fe40003f45320 */
[----:B------:R-:W-:-:S02]  /*0f80*/  LOP3.LUT R11, R11, 0xffff, RZ, 0x3c, !PT ;  /* 0x0000ffff0b0b7812 */ /* 0x000fc400078e3cff */
[----:B------:R-:W-:-:S03]  /*0f90*/  SEL R15, R23, 0x7fffff, P2 ;  /* 0x007fffff170f7807 */ /* 0x000fc60001000000 */
[----:B------:R-:W-:Y:S02]  /*0fa0*/  IMAD R14, R11, UR12, R2 ;  /* 0x0000000c0b0e7c24 */ /* 0x000fe4000f8e0202 */
[----:B------:R-:W0:Y:S01]  /*0fb0*/  SHFL.BFLY PT, R6, R15, 0x10, 0x1f ;  /* 0x0e001f000f067f89 */ /* 0x000e2200000e0000 */
[----:B------:R-:W-:Y:S01]  /*0fc0*/  IMAD.MOV.U32 R11, RZ, RZ, -0x800000 ;  /* 0xff800000ff0b7424 */ /* 0x000fe200078e00ff */
        /* <DEDUP_REMOVED lines=9> */
[----:B------:R-:W0:Y:S01]  /*1060*/  LDC.64 R4, c[0x0][0x3b0] ;  /* 0x0000ec00ff047b82 */ /* 0x000e220000000a00 */
[----:B------:R-:W1:Y:S04]  /*1070*/  SHFL.BFLY PT, R8, R13, 0x4, 0x1f ;  /* 0x0c801f000d087f89 */ /* 0x000e6800000e0000 */
[----:B------:R-:W2:Y:S01]  /*1080*/  SHFL.BFLY PT, R6, R19, 0x4, 0x1f ;  /* 0x0c801f0013067f89 */ /* 0x000ea200000e0000 */
[----:B0-----:R-:W-:-:S02]  /*1090*/  ISETP.GE.U32.AND P4, PT, R4, 0x2, PT ;  /* 0x000000020400780c */ /* 0x001fc40003f86070 */
[----:B-1----:R-:W-:Y:S02]  /*10a0*/  ISETP.GT.U32.AND P0, PT, R13, R8, PT ;  /* 0x000000080d00720c */ /* 0x002fe40003f04070 */
[----:B------:R-:W-:Y:S02]  /*10b0*/  ISETP.GE.U32.AND P2, PT, R4, 0x3, PT ;  /* 0x000000030400780c */ /* 0x000fe40003f46070 */
[----:B--2---:R-:W-:Y:S02]  /*10c0*/  ISETP.GT.U32.AND.EX P0, PT, R19, R6, PT, P0 ;  /* 0x000000061300720c */ /* 0x004fe40003f04100 */
[----:B------:R-:W-:Y:S02]  /*10d0*/  ISETP.GE.AND.EX P4, PT, R5, RZ, PT, P4 ;  /* 0x000000ff0500720c */ /* 0x000fe40003f86340 */
[----:B------:R-:W-:Y:S02]  /*10e0*/  SEL R15, R13, R8, P0 ;  /* 0x000000080d0f7207 */ /* 0x000fe40000000000 */
[----:B------:R-:W-:-:S02]  /*10f0*/  SEL R17, R19, R6, P0 ;  /* 0x0000000613117207 */ /* 0x000fc40000000000 */
[----:B------:R-:W-:Y:S01]  /*1100*/  ISETP.GE.U32.AND P0, PT, R4, 0x1, PT ;  /* 0x000000010400780c */ /* 0x000fe20003f06070 */
[----:B------:R-:W0:Y:S01]  /*1110*/  SHFL.BFLY PT, R8, R15, 0x2, 0x1f ;  /* 0x0c401f000f087f89 */ /* 0x000e2200000e0000 */
[C---:B------:R-:W-:Y:S02]  /*1120*/  ISETP.GE.AND.EX P2, PT, R5.reuse, RZ, PT, P2 ;  /* 0x000000ff0500720c */ /* 0x040fe40003f46320 */
[----:B------:R-:W-:Y:S01]  /*1130*/  ISETP.GE.AND.EX P0, PT, R5, RZ, PT, P0 ;  /* 0x000000ff0500720c */ /* 0x000fe20003f06300 */
[----:B------:R-:W1:Y:S01]  /*1140*/  SHFL.BFLY PT, R6, R17, 0x2, 0x1f ;  /* 0x0c401f0011067f89 */ /* 0x000e6200000e0000 */
[----:B------:R-:W-:Y:S02]  /*1150*/  ISETP.GE.OR.EX P2, PT, RZ, UR13, !P2, P1 ;  /* 0x0000000dff007c0c */ /* 0x000fe4000d746710 */
[----:B------:R-:W-:Y:S02]  /*1160*/  ISETP.GE.OR.EX P0, PT, RZ, UR13, !P0, P1 ;  /* 0x0000000dff007c0c */ /* 0x000fe4000c706710 */
[----:B0-----:R-:W-:-:S04]  /*1170*/  ISETP.GT.U32.AND P3, PT, R15, R8, PT ;  /* 0x000000080f00720c */ /* 0x001fc80003f64070 */
[----:B-1----:R-:W-:-:S04]  /*1180*/  ISETP.GT.U32.AND.EX P3, PT, R17, R6, PT, P3 ;  /* 0x000000061100720c */ /* 0x002fc80003f64130 */
[----:B------:R-:W-:Y:S02]  /*1190*/  SEL R13, R15, R8, P3 ;  /* 0x000000080f0d7207 */ /* 0x000fe40001800000 */
[----:B------:R-:W-:Y:S01]  /*11a0*/  SEL R15, R17, R6, P3 ;  /* 0x00000006110f7207 */ /* 0x000fe20001800000 */
[----:B------:R-:W0:Y:S01]  /*11b0*/  @!P2 S2R R8, SR_CgaCtaId ;  /* 0x000000000008a919 */ /* 0x000e220000008800 */
[----:B------:R-:W-:Y:S02]  /*11c0*/  ISETP.GE.OR.EX P3, PT, RZ, UR13, !P4, P1 ;  /* 0x0000000dff007c0c */ /* 0x000fe4000e766710 */
[----:B------:R-:W-:Y:S01]  /*11d0*/  ISETP.GE.U32.AND P4, PT, R4, 0x4, PT ;  /* 0x000000040400780c */ /* 0x000fe20003f86070 */
[----:B------:R-:W1:Y:S01]  /*11e0*/  SHFL.BFLY PT, R10, R13, 0x1, 0x1f ;  /* 0x0c201f000d0a7f89 */ /* 0x000e6200000e0000 */
[----:B------:R-:W-:Y:S02]  /*11f0*/  @!P0 MOV R4, 0x400 ;  /* 0x0000040000048802 */ /* 0x000fe40000000f00 */
[----:B------:R-:W-:Y:S01]  /*1200*/  ISETP.GE.AND.EX P4, PT, R5, RZ, PT, P4 ;  /* 0x000000ff0500720c */ /* 0x000fe20003f86340 */
[----:B------:R-:W2:Y:S02]  /*1210*/  @!P0 S2R R17, SR_CgaCtaId ;  /* 0x0000000000118919 */ /* 0x000ea40000008800 */
[----:B------:R-:W-:Y:S01]  /*1220*/  @!P0 VIADD R4, R4, 0x400 ;  /* 0x0000040004048836 */ /* 0x000fe20000000000 */
[----:B------:R-:W-:Y:S01]  /*1230*/  ISETP.GE.OR.EX P1, PT, RZ, UR13, !P4, P1 ;  /* 0x0000000dff007c0c */ /* 0x000fe2000e726710 */
[----:B------:R-:W3:Y:S02]  /*1240*/  SHFL.BFLY PT, R6, R15, 0x1, 0x1f ;  /* 0x0c201f000f067f89 */ /* 0x000ee400000e0000 */
[----:B------:R-:W-:Y:S01]  /*1250*/  @!P3 MOV R12, 0x400 ;  /* 0x00000400000cb802 */ /* 0x000fe20000000f00 */
[----:B------:R-:W4:Y:S04]  /*1260*/  @!P3 S2R R19, SR_CgaCtaId ;  /* 0x000000000013b919 */ /* 0x000f280000008800 */
[----:B------:R-:W-:-:S05]  /*1270*/  @!P3 VIADD R12, R12, 0x400 ;  /* 0x000004000c0cb836 */ /* 0x000fca0000000000 */
[----:B------:R-:W5:Y:S01]  /*1280*/  @!P1 S2R R5, SR_CgaCtaId ;  /* 0x0000000000059919 */ /* 0x000f620000008800 */
[----:B------:R-:W-:Y:S02]  /*1290*/  @!P1 MOV R16, 0x400 ;  /* 0x0000040000109802 */ /* 0x000fe40000000f00 */
[----:B-1----:R-:W-:-:S04]  /*12a0*/  ISETP.GT.U32.AND P4, PT, R13, R10, PT ;  /* 0x0000000a0d00720c */ /* 0x002fc80003f84070 */
[----:B---3--:R-:W-:Y:S01]  /*12b0*/  ISETP.GT.U32.AND.EX P4, PT, R15, R6, PT, P4 ;  /* 0x000000060f00720c */ /* 0x008fe20003f84140 */
[----:B------:R-:W-:-:S03]  /*12c0*/  IMAD.MOV.U32 R6, RZ, RZ, -0x800000 ;  /* 0xff800000ff067424 */ /* 0x000fc600078e00ff */
[----:B------:R-:W-:Y:S02]  /*12d0*/  SEL R10, R13, R10, P4 ;  /* 0x0000000a0d0a7207 */ /* 0x000fe40002000000 */
[----:B--2---:R-:W-:Y:S01]  /*12e0*/  @!P0 LEA R17, R17, R4, 0x18 ;  /* 0x0000000411118211 */ /* 0x004fe200078ec0ff */
[----:B------:R-:W-:Y:S01]  /*12f0*/  IMAD R4, R7, UR12, R2 ;  /* 0x0000000c07047c24 */ /* 0x000fe2000f8e0202 */
[----:B------:R-:W-:Y:S02]  /*1300*/  @!P2 MOV R13, 0x400 ;  /* 0x00000400000da802 */ /* 0x000fe40000000f00 */
[----:B------:R-:W-:Y:S01]  /*1310*/  LOP3.LUT R7, R9, 0xffff, RZ, 0xc0, !PT ;  /* 0x0000ffff09077812 */ /* 0x000fe200078ec0ff */
[----:B------:R-:W-:Y:S01]  /*1320*/  @!P0 IMAD R9, R4, 0x4, R17 ;  /* 0x0000000404098824 */ /* 0x000fe200078e0211 */
[----:B----4-:R-:W-:Y:S01]  /*1330*/  @!P3 LEA R12, R19, R12, 0x18 ;  /* 0x0000000c130cb211 */ /* 0x010fe200078ec0ff */
[----:B------:R-:W-:Y:S01]  /*1340*/  @!P2 VIADD R13, R13, 0x400 ;  /* 0x000004000d0da836 */ /* 0x000fe20000000000 */
[----:B------:R-:W-:-:S02]  /*1350*/  LOP3.LUT R7, R7, 0xffff, RZ, 0x3c, !PT ;  /* 0x0000ffff07077812 */ /* 0x000fc400078e3cff */
[----:B------:R1:W2:Y:S01]  /*1360*/  @!P0 LDS R6, [R9] ;  /* 0x0000000009068984 */ /* 0x0002a20000000800 */
[----:B------:R-:W-:Y:S02]  /*1370*/  LOP3.LUT R4, R4, 0xffff, RZ, 0xc, !PT ;  /* 0x0000ffff04047812 */ /* 0x000fe400078e0cff */
[----:B0-----:R-:W-:Y:S01]  /*1380*/  @!P2 LEA R15, R8, R13, 0x18 ;  /* 0x0000000d080fa211 */ /* 0x001fe200078ec0ff */
[----:B------:R-:W-:Y:S01]  /*1390*/  IMAD R7, R7, UR12, R2 ;  /* 0x0000000c07077c24 */ /* 0x000fe2000f8e0202 */
[----:B------:R-:W-:Y:S01]  /*13a0*/  LOP3.LUT R13, R10, 0xffff, RZ, 0xc0, !PT ;  /* 0x0000ffff0a0d7812 */ /* 0x000fe200078ec0ff */
[----:B------:R-:W-:Y:S02]  /*13b0*/  IMAD.MOV.U32 R8, RZ, RZ, -0x800000 ;  /* 0xff800000ff087424 */ /* 0x000fe400078e00ff */
[----:B------:R-:W-:Y:S01]  /*13c0*/  @!P3 IMAD R10, R7, 0x4, R12 ;  /* 0x00000004070ab824 */ /* 0x000fe200078e020c */
[----:B------:R-:W-:Y:S01]  /*13d0*/  LOP3.LUT R13, R13, 0xffff, RZ, 0x3c, !PT ;  /* 0x0000ffff0d0d7812 */ /* 0x000fe200078e3cff */
[----:B------:R-:W-:Y:S01]  /*13e0*/  @!P1 VIADD R12, R16, 0x400 ;  /* 0x00000400100c9836 */ /* 0x000fe20000000000 */
[----:B------:R-:W-:Y:S01]  /*13f0*/  LOP3.LUT R7, R7, 0xffff, RZ, 0xc, !PT ;  /* 0x0000ffff07077812 */ /* 0x000fe200078e0cff */
[----:B-1----:R-:W-:Y:S01]  /*1400*/  @!P2 IMAD R9, R14, 0x4, R15 ;  /* 0x000000040e09a824 */ /* 0x002fe200078e020f */
[----:B------:R-:W0:Y:S01]  /*1410*/  @!P3 LDS R8, [R10] ;  /* 0x000000000a08b984 */ /* 0x000e220000000800 */
[----:B------:R-:W-:Y:S01]  /*1420*/  IMAD R16, R13, UR12, R2 ;  /* 0x0000000c0d107c24 */ /* 0x000fe2000f8e0202 */
[----:B-----5:R-:W-:Y:S01]  /*1430*/  @!P1 LEA R13, R5, R12, 0x18 ;  /* 0x0000000c050d9211 */ /* 0x020fe200078ec0ff */
[----:B------:R-:W-:Y:S01]  /*1440*/  IMAD.MOV.U32 R5, RZ, RZ, -0x800000 ;  /* 0xff800000ff057424 */ /* 0x000fe200078e00ff */
[----:B------:R1:W3:Y:S03]  /*1450*/  @!P2 LDS R11, [R9] ;  /* 0x00000000090ba984 */ /* 0x0002e60000000800 */
[----:B------:R-:W-:-:S05]  /*1460*/  @!P1 IMAD R12, R16, 0x4, R13 ;  /* 0x00000004100c9824 */ /* 0x000fca00078e020d */
[----:B------:R-:W4:Y:S01]  /*1470*/  @!P1 LDS R5, [R12] ;  /* 0x000000000c059984 */ /* 0x000f220000000800 */
[----:B-1----:R-:W-:Y:S02]  /*1480*/  LOP3.LUT R9, R14, 0xffff, RZ, 0xc, !PT ;  /* 0x0000ffff0e097812 */ /* 0x002fe400078e0cff */
[----:B--2---:R-:W-:-:S04]  /*1490*/  ISETP.GT.AND P0, PT, R6, -0x1, PT ;  /* 0xffffffff0600780c */ /* 0x004fc80003f04270 */
[----:B------:R-:W-:-:S04]  /*14a0*/  SEL R13, R0, 0x80000000, !P0 ;  /* 0x80000000000d7807 */ /* 0x000fc80004000000 */
[----:B------:R-:W-:Y:S02]  /*14b0*/  LOP3.LUT R13, R13, R6, RZ, 0x3c, !PT ;  /* 0x000000060d0d7212 */ /* 0x000fe400078e3cff */
[----:B0-----:R-:W-:Y:S02]  /*14c0*/  ISETP.GT.AND P1, PT, R8, -0x1, PT ;  /* 0xffffffff0800780c */ /* 0x001fe40003f24270 */
[----:B---3--:R-:W-:Y:S02]  /*14d0*/  ISETP.GT.AND P0, PT, R11, -0x1, PT ;  /* 0xffffffff0b00780c */ /* 0x008fe40003f04270 */
[C---:B------:R-:W-:Y:S02]  /*14e0*/  SEL R15, R0.reuse, 0x80000000, !P1 ;  /* 0x80000000000f7807 */ /* 0x040fe40004800000 */
[----:B------:R-:W-:Y:S02]  /*14f0*/  SEL R6, R0, 0x80000000, !P0 ;  /* 0x8000000000067807 */ /* 0x000fe40004000000 */
[----:B------:R-:W-:-:S02]  /*1500*/  LOP3.LUT R15, R15, R8, RZ, 0x3c, !PT ;  /* 0x000000080f0f7212 */ /* 0x000fc400078e3cff */
[----:B----4-:R-:W-:Y:S02]  /*1510*/  ISETP.GT.AND P0, PT, R5, -0x1, PT ;  /* 0xffffffff0500780c */ /* 0x010fe40003f04270 */
[----:B------:R-:W-:Y:S02]  /*1520*/  LOP3.LUT R6, R6, R11, RZ, 0x3c, !PT ;  /* 0x0000000b06067212 */ /* 0x000fe400078e3cff */
[----:B------:R-:W-:Y:S02]  /*1530*/  SEL R8, R0, 0x80000000, !P0 ;  /* 0x8000000000087807 */ /* 0x000fe40004000000 */
[----:B------:R-:W-:Y:S02]  /*1540*/  LOP3.LUT R0, R16, 0xffff, RZ, 0xc, !PT ;  /* 0x0000ffff10007812 */ /* 0x000fe400078e0cff */
[CC--:B------:R-:W-:Y:S02]  /*1550*/  ISETP.LT.U32.AND P0, PT, R4.reuse, R9.reuse, PT ;  /* 0x000000090400720c */ /* 0x0c0fe40003f01070 */
[----:B------:R-:W-:-:S02]  /*1560*/  ISETP.GT.U32.AND P1, PT, R4, R9, PT ;  /* 0x000000090400720c */ /* 0x000fc40003f24070 */
[----:B------:R-:W-:Y:S02]  /*1570*/  LOP3.LUT R8, R8, R5, RZ, 0x3c, !PT ;  /* 0x0000000508087212 */ /* 0x000fe400078e3cff */
[CC--:B------:R-:W-:Y:S02]  /*1580*/  ISETP.GT.U32.AND P3, PT, R7.reuse, R0.reuse, PT ;  /* 0x000000000700720c */ /* 0x0c0fe40003f64070 */
[----:B------:R-:W-:Y:S02]  /*1590*/  ISETP.LT.U32.AND P2, PT, R7, R0, PT ;  /* 0x000000000700720c */ /* 0x000fe40003f41070 */
[CC--:B------:R-:W-:Y:S02]  /*15a0*/  ISETP.LT.U32.AND.EX P0, PT, R13.reuse, R6.reuse, PT, P0 ;  /* 0x000000060d00720c */ /* 0x0c0fe40003f01100 */
[----:B------:R-:W-:Y:S02]  /*15b0*/  ISETP.GT.U32.AND.EX P1, PT, R13, R6, PT, P1 ;  /* 0x000000060d00720c */ /* 0x000fe40003f24110 */
[----:B------:R-:W-:-:S02]  /*15c0*/  ISETP.GT.U32.AND.EX P3, PT, R15, R8, PT, P3 ;  /* 0x000000080f00720c */ /* 0x000fc40003f64130 */
[----:B------:R-:W-:Y:S02]  /*15d0*/  ISETP.LT.U32.AND.EX P2, PT, R15, R8, PT, P2 ;  /* 0x000000080f00720c */ /* 0x000fe40003f41120 */
[CC--:B------:R-:W-:Y:S02]  /*15e0*/  SEL R12, R4.reuse, R9.reuse, P0 ;  /* 0x00000009040c7207 */ /* 0x0c0fe40000000000 */
[----:B------:R-:W-:Y:S02]  /*15f0*/  SEL R5, R4, R9, P1 ;  /* 0x0000000904057207 */ /* 0x000fe40000800000 */
[CC--:B------:R-:W-:Y:S02]  /*1600*/  SEL R10, R7.reuse, R0.reuse, P3 ;  /* 0x00000000070a7207 */ /* 0x0c0fe40001800000 */
[----:B------:R-:W-:Y:S02]  /*1610*/  SEL R9, R7, R0, P2 ;  /* 0x0000000007097207 */ /* 0x000fe40001000000 */
[----:B------:R-:W-:-:S02]  /*1620*/  SEL R16, R13, R6, P0 ;  /* 0x000000060d107207 */ /* 0x000fc40000000000 */
[----:B------:R-:W-:Y:S02]  /*1630*/  SEL R13, R13, R6, P1 ;  /* 0x000000060d0d7207 */ /* 0x000fe40000800000 */
[CC--:B------:R-:W-:Y:S02]  /*1640*/  SEL R6, R15.reuse, R8.reuse, P3 ;  /* 0x000000080f067207 */ /* 0x0c0fe40001800000 */
[----:B------:R-:W-:Y:S02]  /*1650*/  SEL R11, R15, R8, P2 ;  /* 0x000000080f0b7207 */ /* 0x000fe40001000000 */
[CC--:B------:R-:W-:Y:S02]  /*1660*/  ISETP.LT.U32.AND P0, PT, R5.reuse, R10.reuse, PT ;  /* 0x0000000a0500720c */ /* 0x0c0fe40003f01070 */
[----:B------:R-:W-:Y:S02]  /*1670*/  ISETP.GT.U32.AND P3, PT, R12, R9, PT ;  /* 0x000000090c00720c */ /* 0x000fe40003f64070 */
[----:B------:R-:W-:-:S02]  /*1680*/  ISETP.GT.U32.AND P1, PT, R5, R10, PT ;  /* 0x0000000a0500720c */ /* 0x000fc40003f24070 */
[CC--:B------:R-:W-:Y:S02]  /*1690*/  ISETP.LT.U32.AND.EX P0, PT, R13.reuse, R6.reuse, PT, P0 ;  /* 0x000000060d00720c */ /* 0x0c0fe40003f01100 */
[----:B------:R-:W-:Y:S02]  /*16a0*/  ISETP.GT.U32.AND.EX P3, PT, R16, R11, PT, P3 ;  /* 0x0000000b1000720c */ /* 0x000fe40003f64130 */
[----:B------:R-:W-:Y:S02]  /*16b0*/  ISETP.GT.U32.AND.EX P1, PT, R13, R6, PT, P1 ;  /* 0x000000060d00720c */ /* 0x000fe40003f24110 */
[CC--:B------:R-:W-:Y:S02]  /*16c0*/  SEL R4, R5.reuse, R10.reuse, P0 ;  /* 0x0000000a05047207 */ /* 0x0c0fe40000000000 */
[----:B------:R-:W-:Y:S02]  /*16d0*/  SEL R7, R12, R9, P3 ;  /* 0x000000090c077207 */ /* 0x000fe40001800000 */
[----:B------:R-:W-:-:S02]  /*16e0*/  SEL R10, R5, R10, P1 ;  /* 0x0000000a050a7207 */ /* 0x000fc40000800000 */
[----:B------:R-:W-:Y:S02]  /*16f0*/  ISETP.LT.U32.AND P2, PT, R12, R9, PT ;  /* 0x000000090c00720c */ /* 0x000fe40003f41070 */
[----:B------:R-:W-:Y:S02]  /*1700*/  SEL R5, R13, R6, P0 ;  /* 0x000000060d057207 */ /* 0x000fe40000000000 */
[----:B------:R-:W-:Y:S02]  /*1710*/  SEL R14, R16, R11, P3 ;  /* 0x0000000b100e7207 */ /* 0x000fe40001800000 */
[CC--:B------:R-:W-:Y:S02]  /*1720*/  ISETP.LT.U32.AND P0, PT, R4.reuse, R7.reuse, PT ;  /* 0x000000070400720c */ /* 0x0c0fe40003f01070 */
[----:B------:R-:W-:Y:S02]  /*1730*/  ISETP.GT.U32.AND P3, PT, R4, R7, PT ;  /* 0x000000070400720c */ /* 0x000fe40003f64070 */
[----:B------:R-:W-:-:S02]  /*1740*/  ISETP.LT.U32.AND.EX P2, PT, R16, R11, PT, P2 ;  /* 0x0000000b1000720c */ /* 0x000fc40003f41120 */
[----:B------:R-:W-:Y:S02]  /*1750*/  SEL R6, R13, R6, P1 ;  /* 0x000000060d067207 */ /* 0x000fe40000800000 */
[CC--:B------:R-:W-:Y:S02]  /*1760*/  ISETP.LT.U32.AND.EX P0, PT, R5.reuse, R14.reuse, PT, P0 ;  /* 0x0000000e0500720c */ /* 0x0c0fe40003f01100 */
[CC--:B------:R-:W-:Y:S02]  /*1770*/  ISETP.GT.U32.AND.EX P1, PT, R5.reuse, R14.reuse, PT, P3 ;  /* 0x0000000e0500720c */ /* 0x0c0fe40003f24130 */
[----:B------:R-:W-:Y:S02]  /*1780*/  SEL R9, R12, R9, P2 ;  /* 0x000000090c097207 */ /* 0x000fe40001000000 */
[----:B------:R-:W-:Y:S02]  /*1790*/  SEL R12, R4, R7, P0 ;  /* 0x00000007040c7207 */ /* 0x000fe40000000000 */
[----:B------:R-:W-:-:S02]  /*17a0*/  SEL R13, R5, R14, P0 ;  /* 0x0000000e050d7207 */ /* 0x000fc40000000000 */
[----:B------:R-:W-:Y:S02]  /*17b0*/  SEL R8, R16, R11, P2 ;  /* 0x0000000b10087207 */ /* 0x000fe40001000000 */
[----:B------:R-:W-:Y:S02]  /*17c0*/  SEL R7, R4, R7, P1 ;  /* 0x0000000704077207 */ /* 0x000fe40000800000 */
[----:B------:R-:W-:Y:S01]  /*17d0*/  SEL R14, R5, R14, P1 ;  /* 0x0000000e050e7207 */ /* 0x000fe20000800000 */
[----:B------:R-:W-:Y:S06]  /*17e0*/  BRA.U !UP0, `(.L_x_420) ;  /* 0x0000000d08b87547 */ /* 0x000fec000b800000 */
[----:B------:R-:W-:Y:S01]  /*17f0*/  UISETP.GE.U32.AND UP1, UPT, UR14, 0x4, UPT ;  /* 0x000000040e00788c */ /* 0x000fe2000bf26070 */
[----:B------:R-:W-:Y:S01]  /*1800*/  IMAD.MOV.U32 R11, RZ, RZ, RZ ;  /* 0x000000ffff0b7224 */ /* 0x000fe200078e00ff */
[----:B------:R-:W-:Y:S01]  /*1810*/  ULOP3.LUT UR5, UR14, 0x3, URZ, 0xc0, !UPT ;  /* 0x000000030e057892 */ /* 0x000fe2000f8ec0ff */
[----:B------:R-:W-:Y:S02]  /*1820*/  IMAD.MOV.U32 R21, RZ, RZ, RZ ;  /* 0x000000ffff157224 */ /* 0x000fe400078e00ff */
[----:B------:R-:W-:Y:S01]  /*1830*/  IMAD.MOV.U32 R4, RZ, RZ, RZ ;  /* 0x000000ffff047224 */ /* 0x000fe200078e00ff */
        /* <DEDUP_REMOVED lines=9> */
.L_x_422:
[----:B------:R-:W-:Y:S01]  /*18d0*/  ISETP.NE.U32.AND P0, PT, R11, R10, PT ;  /* 0x0000000a0b00720c */ /* 0x000fe20003f05070 */
[----:B------:R-:W-:-:S03]  /*18e0*/  UIADD3 UR6, UPT, UPT, UR6, 0x4, URZ ;  /* 0x0000000406067890 */ /* 0x000fc6000fffe0ff */
[----:B------:R-:W-:Y:S01]  /*18f0*/  ISETP.NE.AND.EX P0, PT, R21, R6, PT, P0 ;  /* 0x000000061500720c */ /* 0x000fe20003f05300 */
[----:B------:R-:W-:-:S03]  /*1900*/  UISETP.NE.AND UP1, UPT, UR6, URZ, UPT ;  /* 0x000000ff0600728c */ /* 0x000fc6000bf25270 */
[----:B------:R-:W-:Y:S01]  /*1910*/  ISETP.NE.AND P0, PT, RZ, UR4, !P0 ;  /* 0x00000004ff007c0c */ /* 0x000fe2000c705270 */
[----:B------:R-:W-:-:S03]  /*1920*/  UIADD3 UR4, UPT, UPT, UR4, 0x4, URZ ;  /* 0x0000000404047890 */ /* 0x000fc6000fffe0ff */
[----:B------:R-:W-:Y:S02]  /*1930*/  SEL R10, R7, R10, P0 ;  /* 0x0000000a070a7207 */ /* 0x000fe40000000000 */
[----:B------:R-:W-:Y:S02]  /*1940*/  SEL R11, R14, R6, P0 ;  /* 0x000000060e0b7207 */ /* 0x000fe40000000000 */
[----:B------:R-:W-:Y:S01]  /*1950*/  SEL R14, R13, R14, P0 ;  /* 0x0000000e0d0e7207 */ /* 0x000fe20000000000 */
[----:B------:R-:W0:Y:S01]  /*1960*/  SHFL.BFLY PT, R15, R10, 0x10, 0x1f ;  /* 0x0e001f000a0f7f89 */ /* 0x000e2200000e0000 */
[----:B------:R-:W-:-:S03]  /*1970*/  SEL R13, R8, R13, P0 ;  /* 0x0000000d080d7207 */ /* 0x000fc60000000000 */
        /* <DEDUP_REMOVED lines=35> */
[----:B------:R-:W-:Y:S01]  /*1bb0*/  SEL R15, R12, R15, !P1 ;  /* 0x0000000f0c0f7207 */ /* 0x000fe20004800000 */
[----:B------:R-:W0:Y:S01]  /*1bc0*/  SHFL.BFLY PT, R7, R10, 0x10, 0x1f ;  /* 0x0e001f000a077f89 */ /* 0x000e2200000e0000 */
[----:B------:R-:W-:Y:S02]  /*1bd0*/  SEL R14, R13, R14, !P1 ;  /* 0x0000000e0d0e7207 */ /* 0x000fe40004800000 */
[----:B------:R-:W-:Y:S01]  /*1be0*/  LOP3.LUT R6, R6, 0xffff, RZ, 0xc, !PT ;  /* 0x0000ffff06067812 */ /* 0x000fe200078e0cff */
        /* <DEDUP_REMOVED lines=31> */
[----:B------:R-:W-:-:S03]  /*1de0*/  ISETP.NE.AND.EX P2, PT, R16, R11, PT, P2 ;  /* 0x0000000b1000720c */ /* 0x000fc60003f45320 */
[----:B------:R-:W-:Y:S01]  /*1df0*/  STL.64 [R5+-0x8], R6 ;  /* 0xfffff80605007387 */ /* 0x000fe20000100a00 */
        /* <DEDUP_REMOVED lines=31> */
[----:B0-----:R-:W-:-:S04]  /*1ff0*/  ISETP.GT.U32.AND P3, PT, R19, R18, PT ;  /* 0x000000121300720c */ /* 0x001fc80003f64070 */
[----:B-1----:R-:W-:-:S04]  /*2000*/  ISETP.GT.U32.AND.EX P3, PT, R21, R16, PT, P3 ;  /* 0x000000101500720c */ /* 0x002fc80003f64130 */
[----:B------:R-:W-:Y:S02]  /*2010*/  SEL R9, R19, R18, P3 ;  /* 0x0000001213097207 */ /* 0x000fe40001800000 */
[----:B------:R-:W-:Y:S02]  /*2020*/  SEL R18, R21, R16, P3 ;  /* 0x0000001015127207 */ /* 0x000fe40001800000 */
[----:B------:R-:W-:Y:S02]  /*2030*/  SEL R16, R8, 0x7fffff, !P0 ;  /* 0x007fffff08107807 */ /* 0x000fe40004000000 */
[----:B------:R-:W-:Y:S02]  /*2040*/  ISETP.NE.U32.AND P0, PT, R9, R10, PT ;  /* 0x0000000a0900720c */ /* 0x000fe40003f05070 */
[----:B------:R-:W-:Y:S02]  /*2050*/  SEL R13, R16, R13, !P1 ;  /* 0x0000000d100d7207 */ /* 0x000fe40004800000 */
[----:B------:R-:W-:-:S02]  /*2060*/  SEL R19, R12, R15, !P2 ;  /* 0x0000000f0c137207 */ /* 0x000fc40005000000 */
[-C--:B------:R-:W-:Y:S02]  /*2070*/  ISETP.NE.AND.EX P0, PT, R18, R11.reuse, PT, P0 ;  /* 0x0000000b1200720c */ /* 0x080fe40003f05300 */
[----:B------:R-:W-:Y:S02]  /*2080*/  SEL R14, R13, R14, !P2 ;  /* 0x0000000e0d0e7207 */ /* 0x000fe40005000000 */
[----:B------:R-:W-:Y:S02]  /*2090*/  SEL R10, R19, R10, !P0 ;  /* 0x0000000a130a7207 */ /* 0x000fe40004000000 */
[----:B------:R-:W-:Y:S02]  /*20a0*/  SEL R15, R14, R11, !P0 ;  /* 0x0000000b0e0f7207 */ /* 0x000fe40004000000 */
[----:B------:R-:W-:Y:S01]  /*20b0*/  SEL R16, R16, 0x7fffff, P1 ;  /* 0x007fffff10107807 */ /* 0x000fe20000800000 */
[----:B------:R-:W0:Y:S01]  /*20c0*/  SHFL.BFLY PT, R11, R10, 0x10, 0x1f ;  /* 0x0e001f000a0b7f89 */ /* 0x000e2200000e0000 */
[----:B------:R-:W-:Y:S01]  /*20d0*/  SEL R12, R17, R12, !P2 ;  /* 0x0000000c110c7207 */ /* 0x000fe20005000000 */
[----:B------:R-:W-:Y:S01]  /*20e0*/  IMAD.MOV.U32 R6, RZ, RZ, R15 ;  /* 0x000000ffff067224 */ /* 0x000fe200078e000f */
[----:B------:R-:W-:Y:S01]  /*20f0*/  SEL R13, R16, R13, !P2 ;  /* 0x0000000d100d7207 */ /* 0x000fe20005000000 */
[----:B------:R-:W1:Y:S01]  /*2100*/  SHFL.BFLY PT, R8, R15, 0x10, 0x1f ;  /* 0x0e001f000f087f89 */ /* 0x000e6200000e0000 */
[----:B------:R-:W-:-:S02]  /*2110*/  SEL R17, R0, R17, !P2 ;  /* 0x0000001100117207 */ /* 0x000fc40005000000 */
[----:B------:R-:W-:Y:S02]  /*2120*/  SEL R16, R16, 0x7fffff, P2 ;  /* 0x007fffff10107807 */ /* 0x000fe40001000000 */
[----:B------:R-:W-:Y:S02]  /*2130*/  SEL R7, R12, R19, !P0 ;  /* 0x000000130c077207 */ /* 0x000fe40004000000 */
[----:B------:R-:W-:Y:S02]  /*2140*/  SEL R14, R13, R14, !P0 ;  /* 0x0000000e0d0e7207 */ /* 0x000fe40004000000 */
[----:B------:R-:W-:Y:S02]  /*2150*/  SEL R12, R17, R12, !P0 ;  /* 0x0000000c110c7207 */ /* 0x000fe40004000000 */
        /* <DEDUP_REMOVED lines=30> */
[----:B------:R-:W-:-:S05]  /*2340*/  LOP3.LUT R9, R11, 0xffff, RZ, 0xc, !PT ;  /* 0x0000ffff0b097812 */ /* 0x000fca00078e0cff */
[----:B------:R0:W-:Y:S02]  /*2350*/  STL.64 [R5], R8 ;  /* 0x0000000805007387 */ /* 0x0001e40000100a00 */
[----:B0-----:R-:W-:Y:S01]  /*2360*/  SEL R9, R0, R17, !P0 ;  /* 0x0000001100097207 */ /* 0x001fe20004000000 */
[----:B------:R-:W-:Y:S01]  /*2370*/  VIADD R5, R5, 0x10 ;  /* 0x0000001005057836 */ /* 0x000fe20000000000 */
[----:B------:R-:W-:Y:S01]  /*2380*/  SEL R8, R16, 0x7fffff, P0 ;  /* 0x007fffff10087807 */ /* 0x000fe20000000000 */
[----:B------:R-:W-:Y:S06]  /*2390*/  BRA.U UP1, `(.L_x_422) ;  /* 0xfffffff5014c7547 */ /* 0x000fec000b83ffff */
.L_x_421:
[----:B------:R-:W-:Y:S05]  /*23a0*/  BRA.U !UP0, `(.L_x_420) ;  /* 0x0000000108c87547 */ /* 0x000fea000b800000 */
[----:B------:R-:W-:Y:S01]  /*23b0*/  IMAD R5, R4, 0x4, R1 ;  /* 0x0000000404057824 */ /* 0x000fe200078e0201 */
[----:B------:R-:W-:-:S12]  /*23c0*/  UIADD3 UR5, UPT, UPT, -UR5, URZ, URZ ;  /* 0x000000ff05057290 */ /* 0x000fd8000fffe1ff */
.L_x_423:
        /* <DEDUP_REMOVED lines=48> */
.L_x_420:
        /* <DEDUP_REMOVED lines=28> */
[----:B------:R-:W-:Y:S01]  /*2890*/  FMUL.FTZ R8, R8, 1 ;  /* 0x3f80000008087820 */ /* 0x000fe20000410000 */
[----:B------:R-:W-:Y:S01]  /*28a0*/  BSSY.RECONVERGENT B0, `(.L_x_425) ;  /* 0x000001e000007945 */ /* 0x000fe20003800200 */
[----:B0-----:R-:W-:-:S05]  /*28b0*/  FADD.FTZ R5, R5, R6 ;  /* 0x0000000605057221 */ /* 0x001fca0000010000 */
[----:B------:R-:W0:Y:S02]  /*28c0*/  SHFL.BFLY PT, R4, R5, 0x8, 0x1f ;  /* 0x0d001f0005047f89 */ /* 0x000e2400000e0000 */
[----:B0-----:R-:W-:-:S05]  /*28d0*/  FADD.FTZ R9, R5, R4 ;  /* 0x0000000405097221 */ /* 0x001fca0000010000 */
[----:B------:R-:W0:Y:S02]  /*28e0*/  SHFL.BFLY PT, R4, R9, 0x4, 0x1f ;  /* 0x0c801f0009047f89 */ /* 0x000e2400000e0000 */
[----:B0-----:R-:W-:Y:S02]  /*28f0*/  FADD.FTZ R12, R9, R4 ;  /* 0x00000004090c7221 */ /* 0x001fe40000010000 */
[----:B------:R-:W0:Y:S03]  /*2900*/  F2F.F64.F32 R8, R8 ;  /* 0x0000000800087310 */ /* 0x000e260000201800 */
[----:B------:R-:W1:Y:S01]  /*2910*/  SHFL.BFLY PT, R7, R12, 0x2, 0x1f ;  /* 0x0c401f000c077f89 */ /* 0x000e6200000e0000 */
[----:B0-----:R-:W-:Y:S01]  /*2920*/  FSETP.GEU.AND P1, PT, |R9|, 6.5827683646048100446e-37, PT ;  /* 0x036000000900780b */ /* 0x001fe20003f2e200 */
[----:B-1----:R-:W-:-:S05]  /*2930*/  FADD.FTZ R13, R12, R7 ;  /* 0x000000070c0d7221 */ /* 0x002fca0000010000 */
        /* <DEDUP_REMOVED lines=9> */
[----:B------:R-:W-:-:S08]  /*29d0*/  DFMA R10, R4, R10, R4 ;  /* 0x0000000a040a722b */ /* 0x000fd00000000004 */
[----:B------:R-:W-:-:S08]  /*29e0*/  DFMA R4, -R6, R10, 1 ;  /* 0x3ff000000604742b */ /* 0x000fd0000000010a */
[----:B------:R-:W-:-:S08]  /*29f0*/  DFMA R4, R10, R4, R10 ;  /* 0x000000040a04722b */ /* 0x000fd0000000000a */
[----:B------:R-:W-:-:S08]  /*2a00*/  DMUL R10, R8, R4 ;  /* 0x00000004080a7228 */ /* 0x000fd00000000000 */
[----:B------:R-:W-:-:S08]  /*2a10*/  DFMA R12, -R6, R10, R8 ;  /* 0x0000000a060c722b */ /* 0x000fd00000000108 */
[----:B------:R-:W-:-:S10]  /*2a20*/  DFMA R4, R4, R12, R10 ;  /* 0x0000000c0404722b */ /* 0x000fd4000000000a */
[----:B------:R-:W-:-:S05]  /*2a30*/  FFMA R10, RZ, R7, R5 ;  /* 0x00000007ff0a7223 */ /* 0x000fca0000000005 */
[----:B------:R-:W-:-:S13]  /*2a40*/  FSETP.GT.AND P0, PT, |R10|, 1.469367938527859385e-39, PT ;  /* 0x001000000a00780b */ /* 0x000fda0003f04200 */
[----:B------:R-:W-:Y:S05]  /*2a50*/  @P0 BRA P1, `(.L_x_426) ;  /* 0x0000000000080947 */ /* 0x000fea0000800000 */
[----:B------:R-:W-:-:S07]  /*2a60*/  MOV R12, 0x2a80 ;  /* 0x00002a80000c7802 */ /* 0x000fce0000000f00 */
[----:B------:R-:W-:Y:S05]  /*2a70*/  CALL.REL.NOINC `($__internal_4_$__cuda_sm20_div_rn_f64_full) ;  /* 0x00000000006c7944 */ /* 0x000fea0003c00000 */
.L_x_426:
[----:B------:R-:W-:Y:S05]  /*2a80*/  BSYNC.RECONVERGENT B0 ;  /* 0x0000000000007941 */ /* 0x000fea0003800200 */
.L_x_425:
[----:B------:R-:W-:Y:S01]  /*2a90*/  UMOV UR4, 0xf0000000 ;  /* 0xf000000000047882 */ /* 0x000fe20000000000 */
[----:B------:R-:W-:Y:S01]  /*2aa0*/  UMOV UR5, 0x380fffff ;  /* 0x380fffff00057882 */ /* 0x000fe20000000000 */
[----:B------:R-:W0:Y:S01]  /*2ab0*/  F2F.F32.F64 R8, R4 ;  /* 0x0000000400087310 */ /* 0x000e220000301000 */
[----:B------:R-:W-:-:S14]  /*2ac0*/  DSETP.GEU.AND P0, PT, |R4|, UR4, PT ;  /* 0x0000000404007e2a */ /* 0x000fdc000bf0e200 */
[----:B0-----:R-:W-:-:S07]  /*2ad0*/  @!P0 FMUL R8, R8, 1.175494350822287508e-38 ;  /* 0x0080000008088820 */ /* 0x001fce0000400000 */
.L_x_424:
[----:B------:R-:W0:Y:S01]  /*2ae0*/  LDC.64 R4, c[0x0][0x3b8] ;  /* 0x0000ee00ff047b82 */ /* 0x000e220000000a00 */
[----:B------:R-:W-:Y:S01]  /*2af0*/  BSSY.RECONVERGENT B0, `(.L_x_419) ;  /* 0x0000011000007945 */ /* 0x000fe20003800200 */
[----:B0-----:R-:W-:-:S04]  /*2b00*/  ISETP.GE.U32.AND P0, PT, R2, R4, PT ;  /* 0x000000040200720c */ /* 0x001fc80003f06070 */
[----:B------:R-:W-:-:S13]  /*2b10*/  ISETP.GE.AND.EX P0, PT, RZ, R5, PT, P0 ;  /* 0x00000005ff00720c */ /* 0x000fda0003f06300 */
        /* <DEDUP_REMOVED lines=14> */
.L_x_427:
[----:B------:R-:W-:Y:S05]  /*2c00*/  BSYNC.RECONVERGENT B0 ;  /* 0x0000000000007941 */ /* 0x000fea0003800200 */
.L_x_419:
[----:B------:R-:W-:Y:S01]  /*2c10*/  PREEXIT ;  /* 0x000000000000782d */ /* 0x000fe20000000000 */
[----:B------:R-:W-:Y:S05]  /*2c20*/  EXIT ;  /* 0x000000000000794d */ /* 0x000fea0003800000 */
        .weak           $__internal_4_$__cuda_sm20_div_rn_f64_full
        .type           $__internal_4_$__cuda_sm20_div_rn_f64_full,@function
        .size           $__internal_4_$__cuda_sm20_div_rn_f64_full,(.L_x_7751 - $__internal_4_$__cuda_sm20_div_rn_f64_full)
$__internal_4_$__cuda_sm20_div_rn_f64_full:
        /* <DEDUP_REMOVED lines=14> */
[----:B------:R-:W-:Y:S01]  /*2d10*/  @!P2 IMAD.MOV.U32 R20, RZ, RZ, RZ ;  /* 0x000000ffff14a224 */ /* 0x000fe200078e00ff */
[----:B0-----:R-:W-:-:S08]  /*2d20*/  DFMA R14, R10, -R4, 1 ;  /* 0x3ff000000a0e742b */ /* 0x001fd00000000804 */
[----:B------:R-:W-:Y:S01]  /*2d30*/  DFMA R18, R14, R14, R14 ;  /* 0x0000000e0e12722b */ /* 0x000fe2000000000e */
[----:B------:R-:W-:-:S05]  /*2d40*/  IMAD.MOV.U32 R14, RZ, RZ, 0x1ca00000 ;  /* 0x1ca00000ff0e7424 */ /* 0x000fca00078e00ff */
[C---:B------:R-:W-:Y:S02]  /*2d50*/  @!P2 SEL R15, R14.reuse, 0x63400000, !P3 ;  /* 0x634000000e0fa807 */ /* 0x040fe40005800000 */
[----:B------:R-:W-:Y:S01]  /*2d60*/  DFMA R18, R10, R18, R10 ;  /* 0x000000120a12722b */ /* 0x000fe2000000000a */
[----:B------:R-:W-:Y:S01]  /*2d70*/  SEL R11, R14, 0x63400000, !P1 ;  /* 0x634000000e0b7807 */ /* 0x000fe20004800000 */
[----:B------:R-:W-:Y:S01]  /*2d80*/  IMAD.MOV.U32 R10, RZ, RZ, R8 ;  /* 0x000000ffff0a7224 */ /* 0x000fe200078e0008 */
[--C-:B------:R-:W-:Y:S02]  /*2d90*/  @!P2 LOP3.LUT R15, R15, 0x80000000, R9.reuse, 0xf8, !PT ;  /* 0x800000000f0fa812 */ /* 0x100fe400078ef809 */
[----:B------:R-:W-:Y:S02]  /*2da0*/  LOP3.LUT R11, R11, 0x800fffff, R9, 0xf8, !PT ;  /* 0x800fffff0b0b7812 */ /* 0x000fe400078ef809 */
[----:B------:R-:W-:Y:S01]  /*2db0*/  @!P2 LOP3.LUT R21, R15, 0x100000, RZ, 0xfc, !PT ;  /* 0x001000000f15a812 */ /* 0x000fe200078efcff */
[----:B------:R-:W-:-:S05]  /*2dc0*/  DFMA R22, R18, -R4, 1 ;  /* 0x3ff000001216742b */ /* 0x000fca0000000804 */
[----:B------:R-:W-:-:S03]  /*2dd0*/  @!P2 DFMA R10, R10, 2, -R20 ;  /* 0x400000000a0aa82b */ /* 0x000fc60000000814 */
[----:B------:R-:W-:Y:S01]  /*2de0*/  DFMA R18, R18, R22, R18 ;  /* 0x000000161212722b */ /* 0x000fe20000000012 */
[----:B------:R-:W-:Y:S02]  /*2df0*/  IMAD.MOV.U32 R23, RZ, RZ, R13 ;  /* 0x000000ffff177224 */ /* 0x000fe400078e000d */
[----:B------:R-:W-:Y:S01]  /*2e00*/  IMAD.MOV.U32 R22, RZ, RZ, R16 ;  /* 0x000000ffff167224 */ /* 0x000fe200078e0010 */
[----:B------:R-:W-:-:S03]  /*2e10*/  @!P0 LOP3.LUT R22, R5, 0x7ff00000, RZ, 0xc0, !PT ;  /* 0x7ff0000005168812 */ /* 0x000fc600078ec0ff */
[----:B------:R-:W-:Y:S01]  /*2e20*/  @!P2 LOP3.LUT R23, R11, 0x7ff00000, RZ, 0xc0, !PT ;  /* 0x7ff000000b17a812 */ /* 0x000fe200078ec0ff */
[----:B------:R-:W-:Y:S01]  /*2e30*/  DMUL R20, R18, R10 ;  /* 0x0000000a12147228 */ /* 0x000fe20000000000 */
[----:B------:R-:W-:-:S03]  /*2e40*/  VIADD R24, R22, 0xffffffff ;  /* 0xffffffff16187836 */ /* 0x000fc60000000000 */
[----:B------:R-:W-:-:S04]  /*2e50*/  VIADD R15, R23, 0xffffffff ;  /* 0xffffffff170f7836 */ /* 0x000fc80000000000 */
[----:B------:R-:W-:Y:S01]  /*2e60*/  DFMA R16, R20, -R4, R10 ;  /* 0x800000041410722b */ /* 0x000fe2000000000a */
[----:B------:R-:W-:-:S04]  /*2e70*/  ISETP.GT.U32.AND P0, PT, R15, 0x7feffffe, PT ;  /* 0x7feffffe0f00780c */ /* 0x000fc80003f04070 */
[----:B------:R-:W-:-:S03]  /*2e80*/  ISETP.GT.U32.OR P0, PT, R24, 0x7feffffe, P0 ;  /* 0x7feffffe1800780c */ /* 0x000fc60000704470 */
[----:B------:R-:W-:-:S10]  /*2e90*/  DFMA R16, R18, R16, R20 ;  /* 0x000000101210722b */ /* 0x000fd40000000014 */
        /* <DEDUP_REMOVED lines=28> */
.L_x_429:
        /* <DEDUP_REMOVED lines=16> */
.L_x_432:
[----:B------:R-:W-:Y:S01]  /*3160*/  LOP3.LUT R15, R7, 0x80000, RZ, 0xfc, !PT ;  /* 0x00080000070f7812 */ /* 0x000fe200078efcff */
[----:B------:R-:W-:Y:S01]  /*3170*/  IMAD.MOV.U32 R14, RZ, RZ, R6 ;  /* 0x000000ffff0e7224 */ /* 0x000fe200078e0006 */
[----:B------:R-:W-:Y:S06]  /*3180*/  BRA `(.L_x_430) ;  /* 0x0000000000087947 */ /* 0x000fec0003800000 */
.L_x_431:
[----:B------:R-:W-:Y:S01]  /*3190*/  LOP3.LUT R15, R9, 0x80000, RZ, 0xfc, !PT ;  /* 0x00080000090f7812 */ /* 0x000fe200078efcff */
[----:B------:R-:W-:-:S07]  /*31a0*/  IMAD.MOV.U32 R14, RZ, RZ, R8 ;  /* 0x000000ffff0e7224 */ /* 0x000fce00078e0008 */
.L_x_430:
[----:B------:R-:W-:Y:S05]  /*31b0*/  BSYNC.RECONVERGENT B1 ;  /* 0x0000000000017941 */ /* 0x000fea0003800200 */
.L_x_428:
[----:B------:R-:W-:Y:S02]  /*31c0*/  IMAD.MOV.U32 R13, RZ, RZ, 0x0 ;  /* 0x00000000ff0d7424 */ /* 0x000fe400078e00ff */
[----:B------:R-:W-:Y:S02]  /*31d0*/  IMAD.MOV.U32 R4, RZ, RZ, R14 ;  /* 0x000000ffff047224 */ /* 0x000fe400078e000e */
[----:B------:R-:W-:Y:S01]  /*31e0*/  IMAD.MOV.U32 R5, RZ, RZ, R15 ;  /* 0x000000ffff057224 */ /* 0x000fe200078e000f */
[----:B------:R-:W-:Y:S06]  /*31f0*/  RET.REL.NODEC R12 `(_ZN4vllm3moe44grouped_topk_fused_small_expert_count_kernelI13__nv_bfloat16S2_iLNS0_11ScoringFuncE0ELi256ELb1ELi8EEEvPT_PfPT1_PKT0_llllllbd) ;  /* 0xffffffcc0c807950 */ /* 0x000fec0003c3ffff */
.L_x_433:
        /* <DEDUP_REMOVED lines=16> */
.L_x_7751:


//--------------------- .text._ZN4vllm3moe25grouped_topk_fused_kernelI13__nv_bfloat166__halfiLNS0_11ScoringFuncE0EEEvPT_PfPT1_PKT0_lllllbd --------------------------
	.section	.text._ZN4vllm3moe25grouped_topk_fused_kernelI13__nv_bfloat166__halfiLNS0_11ScoringFuncE0EEEvPT_PfPT1_PKT0_lllllbd,"ax",@progbits
	.align	128
        .global         _ZN4vllm3moe25grouped_topk_fused_kernelI13__nv_bfloat166__halfiLNS0_11ScoringFuncE0EEEvPT_PfPT1_PKT0_lllllbd
        .type           _ZN4vllm3moe25grouped_topk_fused_kernelI13__nv_bfloat166__halfiLNS0_11ScoringFuncE0EEEvPT_PfPT1_PKT0_lllllbd,@function
        .size           _ZN4vllm3moe25grouped_topk_fused_kernelI13__nv_bfloat166__halfiLNS0_11ScoringFuncE0EEEvPT_PfPT1_PKT0_lllllbd,(.L_x_7843 - _ZN4vllm3moe25grouped_topk_fused_kernelI13__nv_bfloat166__halfiLNS0_11ScoringFuncE0EEEvPT_PfPT1_PKT0_lllllbd)
        .other          _ZN4vllm3moe25grouped_topk_fused_kernelI13__nv_bfloat166__halfiLNS0_11ScoringFuncE0EEEvPT_PfPT1_PKT0_lllllbd,@"STO_CUDA_ENTRY STV_DEFAULT"
_ZN4vllm3moe25grouped_topk_fused_kernelI13__nv_bfloat166__halfiLNS0_11ScoringFuncE0EEEvPT_PfPT1_PKT0_lllllbd:
.text._ZN4vllm3moe25grouped_topk_fused_kernelI13__nv_bfloat166__halfiLNS0_11ScoringFuncE0EEEvPT_PfPT1_PKT0_lllllbd:
        /* <DEDUP_REMOVED lines=103> */
.L_x_438:
[----:B------:R-:W-:-:S05]  /*0670*/  IMAD.WIDE.U32 R36, R5, 0x2, R18 ;  /* 0x0000000205247825 */ /* 0x000fca00078e0012 */
[----:B------:R-:W2:Y:S01]  /*0680*/  LDG.E.U16 R22, desc[UR16][R36.64] ;  /* 0x0000001024167981 */ /* 0x000ea2000c1e1500 */
[----:B------:R-:W-:-:S03]  /*0690*/  IMAD.WIDE.U32 R34, R5, 0x2, R20 ;  /* 0x0000000205227825 */ /* 0x000fc600078e0014 */
[----:B------:R-:W3:Y:S04]  /*06a0*/  LDG.E.U16 R25, desc[UR16][R36.64+0x80] ;  /* 0x0000801024197981 */ /* 0x000ee8000c1e1500 */
        /* <DEDUP_REMOVED lines=13> */
[----:B--2---:R-:W4:Y:S02]  /*0780*/  F2F.BF16.F16 R22, R22 ;  /* 0x0000001600167304 */ /* 0x004f240000102000 */
[----:B----4-:R-:W-:-:S02]  /*0790*/  HADD2.BF16_V2 R29, R29.H0_H0, R22.H0_H0 ;  /* 0x200000161d1d7230 */ /* 0x010fc40000200800 */
[----:B------:R-:W2:Y:S04]  /*07a0*/  LDG.E.U16 R22, desc[UR16][R34.64+0x180] ;  /* 0x0001801022167981 */ /* 0x000ea8000c1e1500 */
[----:B---3--:R-:W0:Y:S08]  /*07b0*/  F2F.BF16.F16 R25, R25 ;  /* 0x0000001900197304 */ /* 0x008e300000102000 */
[----:B-----5:R-:W1:Y:S01]  /*07c0*/  F2F.BF16.F16 R28, R28 ;  /* 0x0000001c001c7304 */ /* 0x020e620000102000 */
[----:B0-----:R-:W-:-:S07]  /*07d0*/  HADD2.BF16_V2 R12, R12.H0_H0, R25.H0_H0 ;  /* 0x200000190c0c7230 */ /* 0x001fce0000200800 */
[----:B------:R0:W-:Y:S01]  /*07e0*/  F2F.BF16.F16 R27, R31 ;  /* 0x0000001f001b7304 */ /* 0x0001e20000102000 */
[----:B------:R-:W3:Y:S01]  /*07f0*/  LDG.E.U16 R25, desc[UR16][R34.64+0x200] ;  /* 0x0002001022197981 */ /* 0x000ee2000c1e1500 */
[----:B-1----:R-:W-:-:S03]  /*0800*/  HADD2.BF16_V2 R13, R13.H0_H0, R28.H0_H0 ;  /* 0x2000001c0d0d7230 */ /* 0x002fc60000200800 */
[----:B------:R-:W4:Y:S03]  /*0810*/  LDG.E.U16 R28, desc[UR16][R36.64+0x280] ;  /* 0x00028010241c7981 */ /* 0x000f26000c1e1500 */
[----:B------:R-:W1:Y:S01]  /*0820*/  F2F.BF16.F16 R30, R30 ;  /* 0x0000001e001e7304 */ /* 0x000e620000102000 */
[----:B0-----:R-:W5:Y:S07]  /*0830*/  LDG.E.U16 R31, desc[UR16][R34.64+0x2c0] ;  /* 0x0002c010221f7981 */ /* 0x001f6e000c1e1500 */
[----:B------:R0:W-:Y:S01]  /*0840*/  F2F.BF16.F16 R41, R32 ;  /* 0x0000002000297304 */ /* 0x0001e20000102000 */
[----:B-1----:R-:W-:-:S02]  /*0850*/  HADD2.BF16_V2 R15, R15.H0_H0, R30.H0_H0 ;  /* 0x2000001e0f0f7230 */ /* 0x002fc40000200800 */
[----:B------:R-:W5:Y:S04]  /*0860*/  LDG.E.U16 R30, desc[UR16][R34.64+0x240] ;  /* 0x00024010221e7981 */ /* 0x000f68000c1e1500 */
[----:B0-----:R-:W5:Y:S01]  /*0870*/  LDG.E.U16 R32, desc[UR16][R36.64+0x2c0] ;  /* 0x0002c01024207981 */ /* 0x001f62000c1e1500 */
[----:B------:R0:W1:Y:S03]  /*0880*/  F2F.BF16.F16 R14, R23 ;  /* 0x00000017000e7304 */ /* 0x0000660000102000 */
[----:B0-----:R-:W5:Y:S01]  /*0890*/  LDG.E.U16 R23, desc[UR16][R34.64+0x1c0] ;  /* 0x0001c01022177981 */ /* 0x001f62000c1e1500 */
[----:B-1----:R-:W-:-:S03]  /*08a0*/  HADD2.BF16_V2 R11, R11.H0_H0, R14.H0_H0 ;  /* 0x2000000e0b0b7230 */ /* 0x002fc60000200800 */
[----:B------:R-:W5:Y:S01]  /*08b0*/  LDG.E.U16 R14, desc[UR16][R34.64+0x100] ;  /* 0x00010010220e7981 */ /* 0x000f62000c1e1500 */
[----:B--2---:R-:W-:-:S03]  /*08c0*/  HADD2.BF16_V2 R22, R22.H0_H0, R27.H0_H0 ;  /* 0x2000001b16167230 */ /* 0x004fc60000200800 */
[----:B------:R-:W2:Y:S01]  /*08d0*/  LDG.E.U16 R27, desc[UR16][R34.64+0x280] ;  /* 0x00028010221b7981 */ /* 0x000ea2000c1e1500 */
[----:B------:R-:W3:Y:S02]  /*08e0*/  F2F.BF16.F16 R24, R24 ;  /* 0x0000001800187304 */ /* 0x000ee40000102000 */
[----:B---3--:R-:W-:Y:S02]  /*08f0*/  HADD2.BF16_V2 R24, R25.H0_H0, R24.H0_H0 ;  /* 0x2000001819187230 */ /* 0x008fe40000200800 */
[----:B------:R-:W3:Y:S04]  /*0900*/  LDG.E.U16 R25, desc[UR16][R36.64+0x300] ;  /* 0x0003001024197981 */ /* 0x000ee8000c1e1500 */
[----:B----4-:R-:W-:Y:S08]  /*0910*/  F2F.BF16.F16 R28, R28 ;  /* 0x0000001c001c7304 */ /* 0x010ff00000102000 */
[----:B------:R-:W0:Y:S01]  /*0920*/  F2F.BF16.F16 R26, R26 ;  /* 0x0000001a001a7304 */ /* 0x000e220000102000 */
[----:B------:R-:W-:-:S07]  /*0930*/  HSETP2.BF16_V2.GT.AND P0, PT, R29.H0_H0, R6.H0_H0, PT ;  /* 0x200000061d007234 */ /* 0x000fce0003f04802 */
[----:B-----5:R-:W1:Y:S01]  /*0940*/  F2F.BF16.F16 R32, R32 ;  /* 0x0000002000207304 */ /* 0x020e620000102000 */
[----:B0-----:R-:W-:Y:S02]  /*0950*/  HADD2.BF16_V2 R26, R30.H0_H0, R26.H0_H0 ;  /* 0x2000001a1e1a7230 */ /* 0x001fe40000200800 */
[----:B------:R-:W4:Y:S05]  /*0960*/  LDG.E.U16 R30, desc[UR16][R36.64+0x340] ;  /* 0x00034010241e7981 */ /* 0x000f2a000c1e1500 */
[----:B------:R0:W5:Y:S01]  /*0970*/  F2F.BF16.F16 R40, R33 ;  /* 0x0000002100287304 */ /* 0x0001620000102000 */
[----:B-1----:R-:W-:Y:S02]  /*0980*/  HADD2.BF16_V2 R31, R31.H0_H0, R32.H0_H0 ;  /* 0x200000201f1f7230 */ /* 0x002fe40000200800 */
[----:B------:R-:W4:Y:S01]  /*0990*/  LDG.E.U16 R32, desc[UR16][R34.64+0x340] ;  /* 0x0003401022207981 */ /* 0x000f22000c1e1500 */
[----:B------:R-:W-:-:S03]  /*09a0*/  @!P0 HSETP2.BF16_V2.GT.AND P1, PT, R29.H0_H0, R7.H0_H0, PT ;  /* 0x200000071d008234 */ /* 0x000fc60003f24802 */
[----:B0-----:R-:W4:Y:S01]  /*09b0*/  LDG.E.U16 R33, desc[UR16][R34.64+0x380] ;  /* 0x0003801022217981 */ /* 0x001f22000c1e1500 */
[----:B-----5:R-:W-:Y:S01]  /*09c0*/  HADD2.BF16_V2 R23, R23.H0_H0, R40.H0_H0 ;  /* 0x2000002817177230 */ /* 0x020fe20000200800 */
[----:B------:R-:W-:Y:S02]  /*09d0*/  PRMT R40, R11, 0x7610, R40 ;  /* 0x000076100b287816 */ /* 0x000fe40000000028 */
[----:B------:R-:W-:Y:S01]  /*09e0*/  PRMT R11, R12, 0x7610, R11 ;  /* 0x000076100c0b7816 */ /* 0x000fe2000000000b */
[----:B------:R-:W-:Y:S02]  /*09f0*/  HADD2.BF16_V2 R14, R14.H0_H0, R41.H0_H0 ;  /* 0x200000290e0e7230 */ /* 0x000fe40000200800 */
[----:B--2---:R-:W-:Y:S02]  /*0a00*/  HADD2.BF16_V2 R27, R27.H0_H0, R28.H0_H0 ;  /* 0x2000001c1b1b7230 */ /* 0x004fe40000200800 */
[----:B------:R-:W2:Y:S04]  /*0a10*/  LDG.E.U16 R28, desc[UR16][R34.64+0x300] ;  /* 0x00030010221c7981 */ /* 0x000ea8000c1e1500 */
[----:B------:R-:W5:Y:S04]  /*0a20*/  LDG.E.U16 R34, desc[UR16][R34.64+0x3c0] ;  /* 0x0003c01022227981 */ /* 0x000f68000c1e1500 */
[----:B------:R-:W5:Y:S04]  /*0a30*/  LDG.E.U16 R35, desc[UR16][R36.64+0x380] ;  /* 0x0003801024237981 */ /* 0x000f68000c1e1500 */
[----:B------:R0:W5:Y:S02]  /*0a40*/  LDG.E.U16 R36, desc[UR16][R36.64+0x3c0] ;  /* 0x0003c01024247981 */ /* 0x000164000c1e1500 */
        /* <DEDUP_REMOVED lines=54> */
[C---:B------:R-:W-:Y:S02]  /*0db0*/  HSETP2.BF16_V2.GT.AND P0, PT, R27.reuse.H0_H0, R26.H0_H0, PT ;  /* 0x2000001a1b007234 */ /* 0x040fe40003f04802 */
[----:B------:R-:W-:Y:S01]  /*0dc0*/  PRMT R7, R26, 0x7610, R7 ;  /* 0x000076101a077816 */ /* 0x000fe20000000007 */
[----:B---3--:R-:W2:Y:S10]  /*0dd0*/  F2F.BF16.F16 R25, R25 ;  /* 0x0000001900197304 */ /* 0x008eb40000102000 */
        /* <DEDUP_REMOVED lines=10> */
[----:B------:R-:W-:Y:S01]  /*0e80*/  @!P0 PRMT R6, R27, 0x7610, R6 ;  /* 0x000076101b068816 */ /* 0x000fe20000000006 */
[----:B----4-:R-:W0:Y:S04]  /*0e90*/  F2F.BF16.F16 R13, R30 ;  /* 0x0000001e000d7304 */ /* 0x010e280000102000 */
[----:B------:R-:W-:Y:S02]  /*0ea0*/  HSETP2.BF16_V2.GT.AND P0, PT, R12.H0_H0, R6.H0_H0, PT ;  /* 0x200000060c007234 */ /* 0x000fe40003f04802 */
[----:B------:R-:W-:Y:S01]  /*0eb0*/  PRMT R7, R6, 0x7610, R7 ;  /* 0x0000761006077816 */ /* 0x000fe20000000007 */
[----:B0-----:R-:W-:-:S10]  /*0ec0*/  HADD2.BF16_V2 R13, R32.H0_H0, R13.H0_H0 ;  /* 0x2000000d200d7230 */ /* 0x001fd40000200800 */
[----:B------:R-:W-:Y:S02]  /*0ed0*/  @!P0 HSETP2.BF16_V2.GT.AND P1, PT, R12.H0_H0, R11.H0_H0, PT ;  /* 0x2000000b0c008234 */ /* 0x000fe40003f24802 */
[----:B------:R-:W-:-:S03]  /*0ee0*/  PRMT R14, R13, 0x7610, R14 ;  /* 0x000076100d0e7816 */ /* 0x000fc6000000000e */
[----:B------:R-:W-:Y:S02]  /*0ef0*/  @!P0 SEL R7, R11, R12, !P1 ;  /* 0x0000000c0b078207 */ /* 0x000fe40004800000 */
[----:B------:R-:W-:Y:S02]  /*0f00*/  @!P0 PRMT R12, R6, 0x7610, R12 ;  /* 0x00007610060c8816 */ /* 0x000fe4000000000c */
[----:B-----5:R-:W0:Y:S03]  /*0f10*/  F2F.BF16.F16 R6, R35 ;  /* 0x0000002300067304 */ /* 0x020e260000102000 */
[----:B------:R-:W-:Y:S02]  /*0f20*/  HSETP2.BF16_V2.GT.AND P0, PT, R14.H0_H0, R12.H0_H0, PT ;  /* 0x2000000c0e007234 */ /* 0x000fe40003f04802 */
[----:B------:R-:W-:-:S11]  /*0f30*/  PRMT R11, R12, 0x7610, R11 ;  /* 0x000076100c0b7816 */ /* 0x000fd6000000000b */
[----:B------:R-:W-:Y:S01]  /*0f40*/  @!P0 HSETP2.BF16_V2.GT.AND P1, PT, R14.H0_H0, R7.H0_H0, PT ;  /* 0x200000070e008234 */ /* 0x000fe20003f24802 */
[----:B0-----:R-:W-:-:S04]  /*0f50*/  HADD2.BF16_V2 R6, R33.H0_H0, R6.H0_H0 ;  /* 0x2000000621067230 */ /* 0x001fc80000200800 */
[----:B------:R-:W-:Y:S02]  /*0f60*/  @!P0 SEL R11, R7, R14, !P1 ;  /* 0x0000000e070b8207 */ /* 0x000fe40004800000 */
[----:B------:R-:W-:Y:S02]  /*0f70*/  @!P0 PRMT R14, R12, 0x7610, R14 ;  /* 0x000076100c0e8816 */ /* 0x000fe4000000000e */
[----:B------:R-:W-:Y:S01]  /*0f80*/  PRMT R12, R6, 0x7610, R12 ;  /* 0x00007610060c7816 */ /* 0x000fe2000000000c */
[----:B------:R-:W0:Y:S04]  /*0f90*/  F2F.BF16.F16 R7, R36 ;  /* 0x0000002400077304 */ /* 0x000e280000102000 */
[----:B------:R-:W-:Y:S02]  /*0fa0*/  HSETP2.BF16_V2.GT.AND P0, PT, R12.H0_H0, R14.H0_H0, PT ;  /* 0x2000000e0c007234 */ /* 0x000fe40003f04802 */
[----:B------:R-:W-:Y:S01]  /*0fb0*/  PRMT R13, R14, 0x7610, R13 ;  /* 0x000076100e0d7816 */ /* 0x000fe2000000000d */
[----:B0-----:R-:W-:-:S10]  /*0fc0*/  HADD2.BF16_V2 R7, R34.H0_H0, R7.H0_H0 ;  /* 0x2000000722077230 */ /* 0x001fd40000200800 */
[----:B------:R-:W-:Y:S02]  /*0fd0*/  @!P0 HSETP2.BF16_V2.GT.AND P1, PT, R12.H0_H0, R11.H0_H0, PT ;  /* 0x2000000b0c008234 */ /* 0x000fe40003f24802 */
[----:B------:R-:W-:-:S03]  /*0fe0*/  PRMT R6, R7, 0x7610, R6 ;  /* 0x0000761007067816 */ /* 0x000fc60000000006 */
        /* <DEDUP_REMOVED lines=12> */
.L_x_437:
[----:B------:R-:W-:Y:S05]  /*10b0*/  BSYNC.RECONVERGENT B1 ;  /* 0x0000000000017941 */ /* 0x000fea0003800200 */
.L_x_436:
[----:B------:R-:W-:-:S13]  /*10c0*/  LOP3.LUT P0, R9, R8, 0xf, RZ, 0xc0, !PT ;  /* 0x0000000f08097812 */ /* 0x000fda000780c0ff */
[----:B------:R-:W-:Y:S05]  /*10d0*/  @!P0 BRA `(.L_x_439) ;  /* 0x0000000c00dc8947 */ /* 0x000fea0003800000 */
[----:B------:R-:W-:Y:S01]  /*10e0*/  ISETP.GE.U32.AND P1, PT, R9, 0x8, PT ;  /* 0x000000080900780c */ /* 0x000fe20003f26070 */
[----:B------:R-:W-:Y:S01]  /*10f0*/  BSSY.RECONVERGENT B1, `(.L_x_440) ;  /* 0x0000056000017945 */ /* 0x000fe20003800200 */
[----:B------:R-:W-:-:S11]  /*1100*/  LOP3.LUT P0, R33, R8, 0x7, RZ, 0xc0, !PT ;  /* 0x0000000708217812 */ /* 0x000fd6000780c0ff */
[----:B------:R-:W-:Y:S05]  /*1110*/  @!P1 BRA `(.L_x_441) ;  /* 0x00000004004c9947 */ /* 0x000fea0003800000 */
        /* <DEDUP_REMOVED lines=15> */
[----:B------:R5:W5:Y:S04]  /*1210*/  LDG.E.U16 R31, desc[UR16][R10.64+0x1c0] ;  /* 0x0001c0100a1f7981 */ /* 0x000b68000c1e1500 */
[----:B------:R-:W5:Y:S01]  /*1220*/  LDG.E.U16 R32, desc[UR16][R12.64+0x1c0] ;  /* 0x0001c0100c207981 */ /* 0x000f62000c1e1500 */
[----:B--2---:R-:W4:Y:S02]  /*1230*/  F2F.BF16.F16 R35, R35 ;  /* 0x0000002300237304 */ /* 0x004f240000102000 */
[----:B----4-:R-:W-:-:S02]  /*1240*/  HADD2.BF16_V2 R34, R30.H0_H0, R35.H0_H0 ;  /* 0x200000231e227230 */ /* 0x010fc40000200800 */
[----:B------:R-:W2:Y:S04]  /*1250*/  LDG.E.U16 R30, desc[UR16][R12.64+0x180] ;  /* 0x000180100c1e7981 */ /* 0x000ea8000c1e1500 */
[----:B---3--:R-:W5:Y:S01]  /*1260*/  F2F.BF16.F16 R9, R9 ;  /* 0x0000000900097304 */ /* 0x008f620000102000 */
[----:B------:R-:W-:-:S13]  /*1270*/  HSETP2.BF16_V2.GT.AND P1, PT, R34.H0_H0, R6.H0_H0, PT ;  /* 0x2000000622007234 */ /* 0x000fda0003f24802 */
[----:B------:R-:W-:Y:S01]  /*1280*/  @!P1 HSETP2.BF16_V2.GT.AND P2, PT, R34.H0_H0, R7.H0_H0, PT ;  /* 0x2000000722009234 */ /* 0x000fe20003f44802 */
[----:B-----5:R-:W-:Y:S01]  /*1290*/  HADD2.BF16_V2 R11, R14.H0_H0, R9.H0_H0 ;  /* 0x200000090e0b7230 */ /* 0x020fe20000200800 */
[----:B------:R-:W-:-:S03]  /*12a0*/  PRMT R14, R6, 0x7610, R14 ;  /* 0x00007610060e7816 */ /* 0x000fc6000000000e */
        /* <DEDUP_REMOVED lines=11> */
[----:B------:R-:W0:Y:S04]  /*1360*/  F2F.BF16.F16 R23, R23 ;  /* 0x0000001700177304 */ /* 0x000e280000102000 */
[----:B------:R-:W-:Y:S02]  /*1370*/  HSETP2.BF16_V2.GT.AND P1, PT, R9.H0_H0, R7.H0_H0, PT ;  /* 0x2000000709007234 */ /* 0x000fe40003f24802 */
[----:B------:R-:W-:Y:S01]  /*1380*/  PRMT R10, R7, 0x7610, R10 ;  /* 0x00007610070a7816 */ /* 0x000fe2000000000a */
[----:B0-----:R-:W-:-:S10]  /*1390*/  HADD2.BF16_V2 R24, R24.H0_H0, R23.H0_H0 ;  /* 0x2000001718187230 */ /* 0x001fd40000200800 */
[----:B------:R-:W-:-:S05]  /*13a0*/  @!P1 HSETP2.BF16_V2.GT.AND P2, PT, R9.H0_H0, R6.H0_H0, PT ;  /* 0x2000000609009234 */ /* 0x000fca0003f44802 */
[----:B------:R-:W-:Y:S02]  /*13b0*/  @!P1 SEL R10, R6, R9, !P2 ;  /* 0x00000009060a9207 */ /* 0x000fe40005000000 */
[----:B------:R-:W-:Y:S02]  /*13c0*/  @!P1 PRMT R9, R7, 0x7610, R9 ;  /* 0x0000761007099816 */ /* 0x000fe40000000009 */
[----:B------:R-:W-:Y:S01]  /*13d0*/  PRMT R7, R24, 0x7610, R7 ;  /* 0x0000761018077816 */ /* 0x000fe20000000007 */
        /* <DEDUP_REMOVED lines=16> */
[----:B------:R-:W-:Y:S04]  /*14e0*/  F2F.BF16.F16 R29, R29 ;  /* 0x0000001d001d7304 */ /* 0x000fe80000102000 */
[----:B------:R-:W-:Y:S02]  /*14f0*/  HSETP2.BF16_V2.GT.AND P1, PT, R7.H0_H0, R9.H0_H0, PT ;  /* 0x2000000907007234 */ /* 0x000fe40003f24802 */
[----:B------:R-:W-:-:S11]  /*1500*/  PRMT R11, R9, 0x7610, R11 ;  /* 0x00007610090b7816 */ /* 0x000fd6000000000b */
[----:B------:R-:W-:-:S05]  /*1510*/  @!P1 HSETP2.BF16_V2.GT.AND P2, PT, R7.H0_H0, R10.H0_H0, PT ;  /* 0x2000000a07009234 */ /* 0x000fca0003f44802 */
[----:B------:R-:W-:Y:S02]  /*1520*/  @!P1 SEL R11, R10, R7, !P2 ;  /* 0x000000070a0b9207 */ /* 0x000fe40005000000 */
[----:B------:R-:W-:Y:S01]  /*1530*/  @!P1 PRMT R7, R9, 0x7610, R7 ;  /* 0x0000761009079816 */ /* 0x000fe20000000007 */
[----:B------:R-:W0:Y:S03]  /*1540*/  F2F.BF16.F16 R31, R31 ;  /* 0x0000001f001f7304 */ /* 0x000e260000102000 */
[----:B------:R-:W-:Y:S01]  /*1550*/  PRMT R9, R7, 0x7610, R9 ;  /* 0x0000761007097816 */ /* 0x000fe20000000009 */
[----:B0-----:R-:W-:-:S05]  /*1560*/  HADD2.BF16_V2 R32, R32.H0_H0, R31.H0_H0 ;  /* 0x2000001f20207230 */ /* 0x001fca0000200800 */
        /* <DEDUP_REMOVED lines=14> */
.L_x_441:
[----:B------:R-:W-:Y:S05]  /*1650*/  BSYNC.RECONVERGENT B1 ;  /* 0x0000000000017941 */ /* 0x000fea0003800200 */
.L_x_440:
[----:B------:R-:W-:Y:S05]  /*1660*/  @!P0 BRA `(.L_x_439) ;  /* 0x0000000800788947 */ /* 0x000fea0003800000 */
[----:B------:R-:W-:Y:S01]  /*1670*/  ISETP.GE.U32.AND P1, PT, R33, 0x4, PT ;  /* 0x000000042100780c */ /* 0x000fe20003f26070 */
[----:B------:R-:W-:Y:S01]  /*1680*/  BSSY.RECONVERGENT B1, `(.L_x_442) ;  /* 0x0000030000017945 */ /* 0x000fe20003800200 */
[----:B------:R-:W-:-:S04]  /*1690*/  LOP3.LUT R12, R8, 0x3, RZ, 0xc0, !PT ;  /* 0x00000003080c7812 */ /* 0x000fc800078ec0ff */
[----:B------:R-:W-:-:S07]  /*16a0*/  ISETP.NE.AND P0, PT, R12, RZ, PT ;  /* 0x000000ff0c00720c */ /* 0x000fce0003f05270 */
[----:B------:R-:W-:Y:S06]  /*16b0*/  @!P1 BRA `(.L_x_443) ;  /* 0x0000000000b09947 */ /* 0x000fec0003800000 */
        /* <DEDUP_REMOVED lines=9> */
[----:B------:R0:W5:Y:S01]  /*1750*/  LDG.E.U16 R27, desc[UR16][R8.64+0xc0] ;  /* 0x0000c010081b7981 */ /* 0x000162000c1e1500 */
[----:B------:R-:W-:Y:S01]  /*1760*/  VIADD R5, R5, 0x80 ;  /* 0x0000008005057836 */ /* 0x000fe20000000000 */
[----:B--2---:R-:W4:Y:S02]  /*1770*/  F2F.BF16.F16 R14, R14 ;  /* 0x0000000e000e7304 */ /* 0x004f240000102000 */
[----:B----4-:R-:W-:-:S06]  /*1780*/  HADD2.BF16_V2 R13, R13.H0_H0, R14.H0_H0 ;  /* 0x2000000e0d0d7230 */ /* 0x010fcc0000200800 */
[----:B---3--:R-:W5:Y:S01]  /*1790*/  F2F.BF16.F16 R24, R23 ;  /* 0x0000001700187304 */ /* 0x008f620000102000 */
[----:B------:R-:W-:-:S05]  /*17a0*/  PRMT R22, R13, 0x7610, R22 ;  /* 0x000076100d167816 */ /* 0x000fca0000000016 */
[----:B------:R-:W-:Y:S02]  /*17b0*/  HSETP2.BF16_V2.GT.AND P1, PT, R22.H0_H0, R6.H0_H0, PT ;  /* 0x2000000616007234 */ /* 0x000fe40003f24802 */
[----:B------:R-:W-:Y:S01]  /*17c0*/  PRMT R13, R6, 0x7610, R13 ;  /* 0x00007610060d7816 */ /* 0x000fe2000000000d */
[----:B-----5:R-:W-:-:S10]  /*17d0*/  HADD2.BF16_V2 R15, R15.H0_H0, R24.H0_H0 ;  /* 0x200000180f0f7230 */ /* 0x020fd40000200800 */
[----:B------:R-:W-:Y:S02]  /*17e0*/  @!P1 HSETP2.BF16_V2.GT.AND P2, PT, R22.H0_H0, R7.H0_H0, PT ;  /* 0x2000000716009234 */ /* 0x000fe40003f44802 */
[----:B0-----:R-:W-:-:S03]  /*17f0*/  PRMT R8, R15, 0x7610, R8 ;  /* 0x000076100f087816 */ /* 0x001fc60000000008 */
[----:B------:R-:W-:Y:S02]  /*1800*/  @!P1 SEL R13, R7, R22, !P2 ;  /* 0x00000016070d9207 */ /* 0x000fe40005000000 */
[----:B------:R-:W-:Y:S01]  /*1810*/  @!P1 PRMT R22, R6, 0x7610, R22 ;  /* 0x0000761006169816 */ /* 0x000fe20000000016 */
        /* <DEDUP_REMOVED lines=22> */
.L_x_443:
[----:B------:R-:W-:Y:S05]  /*1980*/  BSYNC.RECONVERGENT B1 ;  /* 0x0000000000017941 */ /* 0x000fea0003800200 */
.L_x_442:
[----:B------:R-:W-:Y:S05]  /*1990*/  @!P0 BRA `(.L_x_439) ;  /* 0x0000000400ac8947 */ /* 0x000fea0003800000 */
[----:B------:R-:W-:Y:S01]  /*19a0*/  BSSY.RECONVERGENT B1, `(.L_x_444) ;  /* 0x0000018000017945 */ /* 0x000fe20003800200 */
[----:B------:R-:W-:Y:S01]  /*19b0*/  PRMT R6, R6, 0x5410, R6 ;  /* 0x0000541006067816 */ /* 0x000fe20000000006 */
[----:B------:R-:W-:Y:S01]  /*19c0*/  IMAD.MOV.U32 R13, RZ, RZ, RZ ;  /* 0x000000ffff0d7224 */ /* 0x000fe200078e00ff */
[----:B------:R-:W-:-:S07]  /*19d0*/  PRMT R15, R7, 0x7610, R15 ;  /* 0x00007610070f7816 */ /* 0x000fce000000000f */
.L_x_446:
[----:B------:R-:W-:-:S06]  /*19e0*/  IMAD.WIDE.U32 R10, R5, 0x2, R18 ;  /* 0x00000002050a7825 */ /* 0x000fcc00078e0012 */
[----:B------:R-:W2:Y:S01]  /*19f0*/  LDG.E.U16 R10, desc[UR16][R10.64] ;  /* 0x000000100a0a7981 */ /* 0x000ea2000c1e1500 */
[----:B------:R-:W-:-:S06]  /*1a00*/  IMAD.WIDE.U32 R8, R5, 0x2, R20 ;  /* 0x0000000205087825 */ /* 0x000fcc00078e0014 */
[----:B------:R-:W3:Y:S01]  /*1a10*/  LDG.E.U16 R8, desc[UR16][R8.64] ;  /* 0x0000001008087981 */ /* 0x000ee2000c1e1500 */
[----:B------:R-:W-:-:S05]  /*1a20*/  VIADD R13, R13, 0x1 ;  /* 0x000000010d0d7836 */ /* 0x000fca0000000000 */
[----:B------:R-:W-:Y:S01]  /*1a30*/  ISETP.NE.AND P2, PT, R13, R12, PT ;  /* 0x0000000c0d00720c */ /* 0x000fe20003f45270 */
[----:B--2---:R-:W3:Y:S02]  /*1a40*/  F2F.BF16.F16 R7, R10 ;  /* 0x0000000a00077304 */ /* 0x004ee40000102000 */
[----:B---3--:R-:W-:-:S05]  /*1a50*/  HADD2.BF16_V2 R7, R8.H0_H0, R7.H0_H0 ;  /* 0x2000000708077230 */ /* 0x008fca0000200800 */
        /* <DEDUP_REMOVED lines=12> */
.L_x_445:
[----:B------:R-:W-:Y:S05]  /*1b20*/  BSYNC.RECONVERGENT B1 ;  /* 0x0000000000017941 */ /* 0x000fea0003800200 */
.L_x_444:
[----:B------:R-:W-:Y:S05]  /*1b30*/  BRA `(.L_x_439) ;  /* 0x0000000400447947 */ /* 0x000fea0003800000 */
.L_x_435:
        /* <DEDUP_REMOVED lines=16> */
.L_x_450:
[----:B------:R-:W-:-:S06]  /*1c40*/  IMAD.WIDE.U32 R10, R5, 0x2, R18 ;  /* 0x00000002050a7825 */ /* 0x000fcc00078e0012 */
[----:B------:R-:W2:Y:S01]  /*1c50*/  LDG.E.U16 R10, desc[UR16][R10.64+0x3c0] ;  /* 0x0003c0100a0a7981 */ /* 0x000ea2000c1e1500 */
[----:B------:R-:W-:-:S06]  /*1c60*/  IMAD.WIDE.U32 R6, R5, 0x2, R20 ;  /* 0x0000000205067825 */ /* 0x000fcc00078e0014 */
[----:B------:R-:W3:Y:S01]  /*1c70*/  LDG.E.U16 R6, desc[UR16][R6.64+0x3c0] ;  /* 0x0003c01006067981 */ /* 0x000ee2000c1e1500 */
[----:B------:R-:W-:Y:S02]  /*1c80*/  VIADD R9, R9, 0x10 ;  /* 0x0000001009097836 */ /* 0x000fe40000000000 */
[----:B------:R-:W-:-:S03]  /*1c90*/  VIADD R5, R5, 0x200 ;  /* 0x0000020005057836 */ /* 0x000fc60000000000 */
[----:B------:R-:W-:Y:S01]  /*1ca0*/  ISETP.NE.AND P0, PT, R9, R12, PT ;  /* 0x0000000c0900720c */ /* 0x000fe20003f05270 */
[----:B--2---:R-:W3:Y:S02]  /*1cb0*/  F2F.BF16.F16 R13, R10 ;  /* 0x0000000a000d7304 */ /* 0x004ee40000102000 */
[----:B---3--:R-:W-:-:S10]  /*1cc0*/  HADD2.BF16_V2 R13, R6.H0_H0, R13.H0_H0 ;  /* 0x2000000d060d7230 */ /* 0x008fd40000200800 */
[----:B------:R-:W-:Y:S05]  /*1cd0*/  @P0 BRA `(.L_x_450) ;  /* 0xfffffffc00d80947 */ /* 0x000fea000383ffff */
[----:B------:R-:W-:Y:S05]  /*1ce0*/  BSYNC.RECONVERGENT B2 ;  /* 0x0000000000027941 */ /* 0x000fea0003800200 */
.L_x_449:
[----:B------:R-:W-:-:S07]  /*1cf0*/  PRMT R6, R13, 0x7610, R6 ;  /* 0x000076100d067816 */ /* 0x000fce0000000006 */
.L_x_448:
[----:B------:R-:W-:Y:S05]  /*1d00*/  BSYNC.RECONVERGENT B1 ;  /* 0x0000000000017941 */ /* 0x000fea0003800200 */
.L_x_447:
        /* <DEDUP_REMOVED lines=9> */
[----:B------:R-:W-:-:S06]  /*1da0*/  IMAD.WIDE.U32 R12, R5, 0x2, R18 ;  /* 0x00000002050c7825 */ /* 0x000fcc00078e0012 */
[----:B------:R-:W2:Y:S01]  /*1db0*/  LDG.E.U16 R12, desc[UR16][R12.64+0x1c0] ;  /* 0x0001c0100c0c7981 */ /* 0x000ea2000c1e1500 */
[----:B------:R-:W-:-:S06]  /*1dc0*/  IMAD.WIDE.U32 R10, R5, 0x2, R20 ;  /* 0x00000002050a7825 */ /* 0x000fcc00078e0014 */
[----:B------:R-:W3:Y:S01]  /*1dd0*/  LDG.E.U16 R10, desc[UR16][R10.64+0x1c0] ;  /* 0x0001c0100a0a7981 */ /* 0x000ee2000c1e1500 */
[----:B------:R-:W-:Y:S01]  /*1de0*/  VIADD R5, R5, 0x100 ;  /* 0x0000010005057836 */ /* 0x000fe20000000000 */
[----:B--2---:R-:W3:Y:S02]  /*1df0*/  F2F.BF16.F16 R7, R12 ;  /* 0x0000000c00077304 */ /* 0x004ee40000102000 */
[----:B---3--:R-:W-:-:S05]  /*1e00*/  HADD2.BF16_V2 R7, R10.H0_H0, R7.H0_H0 ;  /* 0x200000070a077230 */ /* 0x008fca0000200800 */
[----:B------:R-:W-:-:S07]  /*1e10*/  PRMT R6, R7, 0x7610, R6 ;  /* 0x0000761007067816 */ /* 0x000fce0000000006 */
.L_x_452:
[----:B------:R-:W-:Y:S05]  /*1e20*/  BSYNC.RECONVERGENT B1 ;  /* 0x0000000000017941 */ /* 0x000fea0003800200 */
.L_x_451:
[----:B------:R-:W-:Y:S01]  /*1e30*/  PRMT R7, R9, 0x7610, R7 ;  /* 0x0000761009077816 */ /* 0x000fe20000000007 */
[----:B------:R-:W-:Y:S06]  /*1e40*/  @!P1 BRA `(.L_x_439) ;  /* 0x0000000000809947 */ /* 0x000fec0003800000 */
        /* <DEDUP_REMOVED lines=14> */
.L_x_454:
[----:B------:R-:W-:Y:S05]  /*1f30*/  BSYNC.RECONVERGENT B1 ;  /* 0x0000000000017941 */ /* 0x000fea0003800200 */
.L_x_453:
[----:B------:R-:W-:Y:S01]  /*1f40*/  PRMT R7, R12, 0x7610, R7 ;  /* 0x000076100c077816 */ /* 0x000fe20000000007 */
[----:B------:R-:W-:Y:S06]  /*1f50*/  @!P1 BRA `(.L_x_439) ;  /* 0x00000000003c9947 */ /* 0x000fec0003800000 */
[----:B------:R-:W-:Y:S01]  /*1f60*/  BSSY.RECONVERGENT B1, `(.L_x_455) ;  /* 0x000000c000017945 */ /* 0x000fe20003800200 */
[----:B------:R-:W-:-:S07]  /*1f70*/  IMAD.MOV.U32 R10, RZ, RZ, RZ ;  /* 0x000000ffff0a7224 */ /* 0x000fce00078e00ff */
.L_x_456:
        /* <DEDUP_REMOVED lines=11> */
.L_x_455:
[----:B------:R-:W-:Y:S01]  /*2030*/  IMAD.MOV.U32 R7, RZ, RZ, 0xff80 ;  /* 0x0000ff80ff077424 */ /* 0x000fe200078e00ff */
[----:B------:R-:W-:-:S07]  /*2040*/  PRMT R6, R11, 0x7610, R6 ;  /* 0x000076100b067816 */ /* 0x000fce0000000006 */
.L_x_439:
[----:B------:R-:W-:Y:S05]  /*2050*/  BSYNC.RECONVERGENT B0 ;  /* 0x0000000000007941 */ /* 0x000fea0003800200 */
.L_x_434:
        /* <DEDUP_REMOVED lines=50> */
.L_x_457:
        /* <DEDUP_REMOVED lines=75> */
.L_x_461:
[----:B------:R-:W-:Y:S05]  /*2830*/  BSYNC.RECONVERGENT B0 ;  /* 0x0000000000007941 */ /* 0x000fea0003800200 */
.L_x_460:
        /* <DEDUP_REMOVED lines=19> */
.L_x_463:
[----:B------:R-:W-:Y:S05]  /*2970*/  BSYNC.RECONVERGENT B0 ;  /* 0x0000000000007941 */ /* 0x000fea0003800200 */
.L_x_462:
        /* <DEDUP_REMOVED lines=17> */
.L_x_465:
[----:B------:R-:W-:Y:S05]  /*2a90*/  BSYNC.RECONVERGENT B0 ;  /* 0x0000000000007941 */ /* 0x000fea0003800200 */
.L_x_464:
        /* <DEDUP_REMOVED lines=19> */
.L_x_467:
[----:B------:R-:W-:Y:S05]  /*2bd0*/  BSYNC.RECONVERGENT B0 ;  /* 0x0000000000007941 */ /* 0x000fea0003800200 */
.L_x_466:
        /* <DEDUP_REMOVED lines=17> */
.L_x_469:
[----:B------:R-:W-:Y:S05]  /*2cf0*/  BSYNC.RECONVERGENT B0 ;  /* 0x0000000000007941 */ /* 0x000fea0003800200 */
.L_x_468:
        /* <DEDUP_REMOVED lines=17> */
.L_x_471:
[----:B------:R-:W-:Y:S05]  /*2e10*/  BSYNC.RECONVERGENT B0 ;  /* 0x0000000000007941 */ /* 0x000fea0003800200 */
.L_x_470:
        /* <DEDUP_REMOVED lines=19> */
.L_x_473:
[----:B------:R-:W-:Y:S05]  /*2f50*/  BSYNC.RECONVERGENT B0 ;  /* 0x0000000000007941 */ /* 0x000fea0003800200 */
.L_x_472:
        /* <DEDUP_REMOVED lines=17> */
.L_x_475:
[----:B------:R-:W-:Y:S05]  /*3070*/  BSYNC.RECONVERGENT B0 ;  /* 0x0000000000007941 */ /* 0x000fea0003800200 */
.L_x_474:
        /* <DEDUP_REMOVED lines=17> */
.L_x_477:
[----:B------:R-:W-:Y:S05]  /*3190*/  BSYNC.RECONVERGENT B0 ;  /* 0x0000000000007941 */ /* 0x000fea0003800200 */
.L_x_476:
        /* <DEDUP_REMOVED lines=17> */
.L_x_479:
[----:B------:R-:W-:Y:S05]  /*32b0*/  BSYNC.RECONVERGENT B0 ;  /* 0x0000000000007941 */ /* 0x000fea0003800200 */
.L_x_478:
        /* <DEDUP_REMOVED lines=16> */
.L_x_481:
[----:B------:R-:W-:Y:S05]  /*33c0*/  BSYNC.RECONVERGENT B0 ;  /* 0x0000000000007941 */ /* 0x000fea0003800200 */
.L_x_480:
        /* <DEDUP_REMOVED lines=18> */
.L_x_483:
[----:B------:R-:W-:Y:S05]  /*34f0*/  BSYNC.RECONVERGENT B0 ;  /* 0x0000000000007941 */ /* 0x000fea0003800200 */
.L_x_482:
        /* <DEDUP_REMOVED lines=17> */
.L_x_485:
[----:B------:R-:W-:Y:S05]  /*3610*/  BSYNC.RECONVERGENT B0 ;  /* 0x0000000000007941 */ /* 0x000fea0003800200 */
.L_x_484:
        /* <DEDUP_REMOVED lines=17> */
.L_x_487:
[----:B------:R-:W-:Y:S05]  /*3730*/  BSYNC.RECONVERGENT B0 ;  /* 0x0000000000007941 */ /* 0x000fea0003800200 */
.L_x_486:
        /* <DEDUP_REMOVED lines=15> */
.L_x_489:
[----:B------:R-:W-:Y:S05]  /*3830*/  BSYNC.RECONVERGENT B0 ;  /* 0x0000000000007941 */ /* 0x000fea0003800200 */
.L_x_488:
        /* <DEDUP_REMOVED lines=23> */
.L_x_491:
[----:B------:R-:W-:Y:S05]  /*39b0*/  BSYNC.RECONVERGENT B0 ;  /* 0x0000000000007941 */ /* 0x000fea0003800200 */
.L_x_490:
        /* <DEDUP_REMOVED lines=15> */
.L_x_493:
[----:B------:R-:W-:Y:S05]  /*3ab0*/  BSYNC.RECONVERGENT B0 ;  /* 0x0000000000007941 */ /* 0x000fea0003800200 */
.L_x_492:
        /* <DEDUP_REMOVED lines=15> */
.L_x_495:
[----:B------:R-:W-:Y:S05]  /*3bb0*/  BSYNC.RECONVERGENT B0 ;  /* 0x0000000000007941 */ /* 0x000fea0003800200 */
.L_x_494:
        /* <DEDUP_REMOVED lines=15> */
.L_x_497:
[----:B------:R-:W-:Y:S05]  /*3cb0*/  BSYNC.RECONVERGENT B0 ;  /* 0x0000000000007941 */ /* 0x000fea0003800200 */
.L_x_496:
        /* <DEDUP_REMOVED lines=15> */
.L_x_499:
[----:B------:R-:W-:Y:S05]  /*3db0*/  BSYNC.RECONVERGENT B0 ;  /* 0x0000000000007941 */ /* 0x000fea0003800200 */
.L_x_498:
[----:B------:R-:W-:Y:S01]  /*3dc0*/  ISETP.NE.AND P0, PT, R16, R13, PT ;  /* 0x0000000d1000720c */ /* 0x000fe20003f05270 */
[----:B------:R-:W-:-:S03]  /*3dd0*/  VIADD R12, R12, 0xffffffe0 ;  /* 0xffffffe00c0c7836 */ /* 0x000fc60000000000 */
[----:B------:R-:W-:Y:S02]  /*3de0*/  SEL R13, R15, R20, !P0 ;  /* 0x000000140f0d7207 */ /* 0x000fe40004000000 */
[----:B------:R-:W-:-:S07]  /*3df0*/  SEL R29, R29, R18, !P0 ;  /* 0x000000121d1d7207 */ /* 0x000fce0004000000 */
.L_x_459:
[----:B------:R-:W-:Y:S01]  /*3e00*/  NOP ;  /* 0x0000000000007918 */ /* 0x000fe20000000000 */
.L_x_458:
        /* <DEDUP_REMOVED lines=24> */
.L_x_502:
[----:B------:R-:W-:Y:S05]  /*3f90*/  BSYNC.RECONVERGENT B0 ;  /* 0x0000000000007941 */ /* 0x000fea0003800200 */
.L_x_501:
        /* <DEDUP_REMOVED lines=19> */
.L_x_504:
[----:B------:R-:W-:Y:S05]  /*40d0*/  BSYNC.RECONVERGENT B0 ;  /* 0x0000000000007941 */ /* 0x000fea0003800200 */
.L_x_503:
        /* <DEDUP_REMOVED lines=17> */
.L_x_506:
[----:B------:R-:W-:Y:S05]  /*41f0*/  BSYNC.RECONVERGENT B0 ;  /* 0x0000000000007941 */ /* 0x000fea0003800200 */
.L_x_505:
        /* <DEDUP_REMOVED lines=19> */
.L_x_508:
[----:B------:R-:W-:Y:S05]  /*4330*/  BSYNC.RECONVERGENT B0 ;  /* 0x0000000000007941 */ /* 0x000fea0003800200 */
.L_x_507:
        /* <DEDUP_REMOVED lines=17> */
.L_x_510:
[----:B------:R-:W-:Y:S05]  /*4450*/  BSYNC.RECONVERGENT B0 ;  /* 0x0000000000007941 */ /* 0x000fea0003800200 */
.L_x_509:
        /* <DEDUP_REMOVED lines=17> */
.L_x_512:
[----:B------:R-:W-:Y:S05]  /*4570*/  BSYNC.RECONVERGENT B0 ;  /* 0x0000000000007941 */ /* 0x000fea0003800200 */
.L_x_511:
        /* <DEDUP_REMOVED lines=19> */
.L_x_514:
[----:B------:R-:W-:Y:S05]  /*46b0*/  BSYNC.RECONVERGENT B0 ;  /* 0x0000000000007941 */ /* 0x000fea0003800200 */
.L_x_513:
        /* <DEDUP_REMOVED lines=17> */
.L_x_516:
[----:B------:R-:W-:Y:S05]  /*47d0*/  BSYNC.RECONVERGENT B0 ;  /* 0x0000000000007941 */ /* 0x000fea0003800200 */
.L_x_515:
        /* <DEDUP_REMOVED lines=17> */
.L_x_518:
[----:B------:R-:W-:Y:S05]  /*48f0*/  BSYNC.RECONVERGENT B0 ;  /* 0x0000000000007941 */ /* 0x000fea0003800200 */
.L_x_517:
        /* <DEDUP_REMOVED lines=17> */
.L_x_520:
[----:B------:R-:W-:Y:S05]  /*4a10*/  BSYNC.RECONVERGENT B0 ;  /* 0x0000000000007941 */ /* 0x000fea0003800200 */
.L_x_519:
        /* <DEDUP_REMOVED lines=16> */
.L_x_522:
[----:B------:R-:W-:Y:S05]  /*4b20*/  BSYNC.RECONVERGENT B0 ;  /* 0x0000000000007941 */ /* 0x000fea0003800200 */
.L_x_521:
        /* <DEDUP_REMOVED lines=18> */
.L_x_524:
[----:B------:R-:W-:Y:S05]  /*4c50*/  BSYNC.RECONVERGENT B0 ;  /* 0x0000000000007941 */ /* 0x000fea0003800200 */
.L_x_523:
        /* <DEDUP_REMOVED lines=17> */
.L_x_526:
[----:B------:R-:W-:Y:S05]  /*4d70*/  BSYNC.RECONVERGENT B0 ;  /* 0x0000000000007941 */ /* 0x000fea0003800200 */
.L_x_525:
        /* <DEDUP_REMOVED lines=17> */
.L_x_528:
[----:B------:R-:W-:Y:S05]  /*4e90*/  BSYNC.RECONVERGENT B0 ;  /* 0x0000000000007941 */ /* 0x000fea0003800200 */
.L_x_527:
        /* <DEDUP_REMOVED lines=15> */
.L_x_530:
[----:B------:R-:W-:Y:S05]  /*4f90*/  BSYNC.RECONVERGENT B0 ;  /* 0x0000000000007941 */ /* 0x000fea0003800200 */
.L_x_529:
        /* <DEDUP_REMOVED lines=24> */
.L_x_532:
[----:B------:R-:W-:Y:S05]  /*5120*/  BSYNC.RECONVERGENT B0 ;  /* 0x0000000000007941 */ /* 0x000fea0003800200 */
.L_x_531:
        /* <DEDUP_REMOVED lines=15> */
.L_x_534:
[----:B------:R-:W-:Y:S05]  /*5220*/  BSYNC.RECONVERGENT B0 ;  /* 0x0000000000007941 */ /* 0x000fea0003800200 */
.L_x_533:
        /* <DEDUP_REMOVED lines=15> */
.L_x_536:
[----:B------:R-:W-:Y:S05]  /*5320*/  BSYNC.RECONVERGENT B0 ;  /* 0x0000000000007941 */ /* 0x000fea0003800200 */
.L_x_535:
        /* <DEDUP_REMOVED lines=15> */
.L_x_538:
[----:B------:R-:W-:Y:S05]  /*5420*/  BSYNC.RECONVERGENT B0 ;  /* 0x0000000000007941 */ /* 0x000fea0003800200 */
.L_x_537:
        /* <DEDUP_REMOVED lines=15> */
.L_x_540:
[----:B------:R-:W-:Y:S05]  /*5520*/  BSYNC.RECONVERGENT B0 ;  /* 0x0000000000007941 */ /* 0x000fea0003800200 */
.L_x_539:
[----:B------:R-:W-:-:S04]  /*5530*/  ISETP.NE.AND P0, PT, R13, R12, PT ;  /* 0x0000000c0d00720c */ /* 0x000fc80003f05270 */
[----:B------:R-:W-:Y:S02]  /*5540*/  SEL R13, R15, R20, !P0 ;  /* 0x000000140f0d7207 */ /* 0x000fe40004000000 */
[----:B------:R-:W-:-:S07]  /*5550*/  SEL R29, R29, R14, !P0 ;  /* 0x0000000e1d1d7207 */ /* 0x000fce0004000000 */
.L_x_500:
[----:B------:R-:W-:-:S13]  /*5560*/  ISETP.GE.AND P0, PT, R0, 0x1, PT ;  /* 0x000000010000780c */ /* 0x000fda0003f06270 */
[----:B------:R-:W-:Y:S05]  /*5570*/  @!P0 BRA `(.L_x_541) ;  /* 0x0000000000108947 */ /* 0x000fea0003800000 */
[----:B------:R-:W-:-:S05]  /*5580*/  PRMT R13, R13, 0x5410, R13 ;  /* 0x000054100d0d7816 */ /* 0x000fca000000000d */
[----:B------:R-:W0:Y:S02]  /*5590*/  SHFL.IDX PT, R10, R13, R10, 0x1f ;  /* 0x00001f0a0d0a7589 */ /* 0x000e2400000e0000 */
[----:B0-----:R-:W-:-:S13]  /*55a0*/  HSETP2.BF16_V2.NEU.AND P0, PT, R10.H0_H0, -INF , -INF , PT ;  /* 0xff80ff800a007434 */ /* 0x001fda0003f0d802 */
[----:B------:R-:W-:Y:S05]  /*55b0*/  @P0 BRA `(.L_x_542) ;  /* 0x00000004005c0947 */ /* 0x000fea0003800000 */
.L_x_541:
        /* <DEDUP_REMOVED lines=16> */
.L_x_548:
        /* <DEDUP_REMOVED lines=30> */
.L_x_547:
[----:B-1----:R-:W-:-:S07]  /*58a0*/  VIADD R3, R13, 0xffffff80 ;  /* 0xffffff800d037836 */ /* 0x002fce0000000000 */
.L_x_546:
[----:B------:R-:W-:Y:S05]  /*58b0*/  BSYNC.RECONVERGENT B1 ;  /* 0x0000000000017941 */ /* 0x000fea0003800200 */
.L_x_545:
        /* <DEDUP_REMOVED lines=20> */
.L_x_550:
[----:B------:R-:W-:Y:S05]  /*5a00*/  BSYNC.RECONVERGENT B1 ;  /* 0x0000000000017941 */ /* 0x000fea0003800200 */
.L_x_549:
        /* <DEDUP_REMOVED lines=15> */
.L_x_544:
[----:B------:R-:W-:Y:S05]  /*5b00*/  BSYNC.RECONVERGENT B0 ;  /* 0x0000000000007941 */ /* 0x000fea0003800200 */
.L_x_543:
[----:B------:R-:W-:Y:S01]  /*5b10*/  PREEXIT ;  /* 0x000000000000782d */ /* 0x000fe20000000000 */
[----:B------:R-:W-:Y:S05]  /*5b20*/  EXIT ;  /* 0x000000000000794d */ /* 0x000fea0003800000 */
.L_x_542:
        /* <DEDUP_REMOVED lines=50> */
.L_x_598:
        /* <DEDUP_REMOVED lines=12> */
.L_x_667:
[----:B------:R-:W2:Y:S01]  /*5f10*/  LDCU UR6, c[0x0][0x3b8] ;  /* 0x00007700ff0677ac */ /* 0x000ea20008000800 */
[----:B0-----:R-:W-:-:S05]  /*5f20*/  VIADD R22, R22, 0x1 ;  /* 0x0000000116167836 */ /* 0x001fca0000000000 */
[----:B--2---:R-:W-:Y:S01]  /*5f30*/  ISETP.NE.AND P1, PT, R22, UR6, PT ;  /* 0x0000000616007c0c */ /* 0x004fe2000bf25270 */
[----:B------:R-:W-:-:S12]  /*5f40*/  @P0 BRA `(.L_x_553) ;  /* 0x00000018000c0947 */ /* 0x000fd80003800000 */
[--C-:B-1----:R-:W-:Y:S02]  /*5f50*/  IMAD R9, R2, UR5, R3.reuse ;  /* 0x0000000502097c24 */ /* 0x102fe4000f8e0203 */
[----:B------:R-:W-:-:S07]  /*5f60*/  IMAD.MOV.U32 R2, RZ, RZ, R3 ;  /* 0x000000ffff027224 */ /* 0x000fce00078e0003 */
.L_x_597:
        /* <DEDUP_REMOVED lines=18> */
[----:B0-----:R-:W-:-:S06]  /*6090*/  IMAD.WIDE R6, R9, 0x2, R6 ;  /* 0x0000000209067825 */ /* 0x001fcc00078e0206 */
[----:B------:R-:W2:Y:S02]  /*60a0*/  LDG.E.U16 R6, desc[UR16][R6.64] ;  /* 0x0000001006067981 */ /* 0x000ea4000c1e1500 */
[----:B--2---:R-:W0:Y:S02]  /*60b0*/  F2F.BF16.F16 R31, R6 ;  /* 0x00000006001f7304 */ /* 0x004e240000102000 */
[----:B0-----:R-:W-:-:S07]  /*60c0*/  HADD2.BF16_V2 R31, R32.H0_H0, R31.H0_H0 ;  /* 0x2000001f201f7230 */ /* 0x001fce0000200800 */
.L_x_554:
        /* <DEDUP_REMOVED lines=46> */
.L_x_558:
[----:B------:R-:W-:Y:S05]  /*63b0*/  BSYNC.RECONVERGENT B1 ;  /* 0x0000000000017941 */ /* 0x000fea0003800200 */
.L_x_557:
        /* <DEDUP_REMOVED lines=14> */
.L_x_560:
[----:B------:R-:W-:Y:S05]  /*64a0*/  BSYNC.RECONVERGENT B1 ;  /* 0x0000000000017941 */ /* 0x000fea0003800200 */
.L_x_559:
        /* <DEDUP_REMOVED lines=14> */
.L_x_562:
[----:B------:R-:W-:Y:S05]  /*6590*/  BSYNC.RECONVERGENT B1 ;  /* 0x0000000000017941 */ /* 0x000fea0003800200 */
.L_x_561:
        /* <DEDUP_REMOVED lines=14> */
.L_x_564:
[----:B------:R-:W-:Y:S05]  /*6680*/  BSYNC.RECONVERGENT B1 ;  /* 0x0000000000017941 */ /* 0x000fea0003800200 */
.L_x_563:
        /* <DEDUP_REMOVED lines=14> */
.L_x_566:
[----:B------:R-:W-:Y:S05]  /*6770*/  BSYNC.RECONVERGENT B1 ;  /* 0x0000000000017941 */ /* 0x000fea0003800200 */
.L_x_565:
        /* <DEDUP_REMOVED lines=14> */
.L_x_568:
[----:B------:R-:W-:Y:S05]  /*6860*/  BSYNC.RECONVERGENT B1 ;  /* 0x0000000000017941 */ /* 0x000fea0003800200 */
.L_x_567:
        /* <DEDUP_REMOVED lines=14> */
.L_x_570:
[----:B------:R-:W-:Y:S05]  /*6950*/  BSYNC.RECONVERGENT B1 ;  /* 0x0000000000017941 */ /* 0x000fea0003800200 */
.L_x_569:
        /* <DEDUP_REMOVED lines=14> */
.L_x_572:
[----:B------:R-:W-:Y:S05]  /*6a40*/  BSYNC.RECONVERGENT B1 ;  /* 0x0000000000017941 */ /* 0x000fea0003800200 */
.L_x_571:
        /* <DEDUP_REMOVED lines=14> */
.L_x_574:
[----:B------:R-:W-:Y:S05]  /*6b30*/  BSYNC.RECONVERGENT B1 ;  /* 0x0000000000017941 */ /* 0x000fea0003800200 */
.L_x_573:
        /* <DEDUP_REMOVED lines=15> */
.L_x_576:
[----:B------:R-:W-:Y:S05]  /*6c30*/  BSYNC.RECONVERGENT B1 ;  /* 0x0000000000017941 */ /* 0x000fea0003800200 */
.L_x_575:
        /* <DEDUP_REMOVED lines=14> */
.L_x_578:
[----:B------:R-:W-:Y:S05]  /*6d20*/  BSYNC.RECONVERGENT B1 ;  /* 0x0000000000017941 */ /* 0x000fea0003800200 */
.L_x_577:
        /* <DEDUP_REMOVED lines=15> */
.L_x_580:
[----:B------:R-:W-:Y:S05]  /*6e20*/  BSYNC.RECONVERGENT B1 ;  /* 0x0000000000017941 */ /* 0x000fea0003800200 */
.L_x_579:
        /* <DEDUP_REMOVED lines=14> */
.L_x_582:
[----:B------:R-:W-:Y:S05]  /*6f10*/  BSYNC.RECONVERGENT B1 ;  /* 0x0000000000017941 */ /* 0x000fea0003800200 */
.L_x_581:
        /* <DEDUP_REMOVED lines=14> */
.L_x_584:
[----:B------:R-:W-:Y:S05]  /*7000*/  BSYNC.RECONVERGENT B1 ;  /* 0x0000000000017941 */ /* 0x000fea0003800200 */
.L_x_583:
        /* <DEDUP_REMOVED lines=14> */
.L_x_586:
[----:B------:R-:W-:Y:S05]  /*70f0*/  BSYNC.RECONVERGENT B1 ;  /* 0x0000000000017941 */ /* 0x000fea0003800200 */
.L_x_585:
        /* <DEDUP_REMOVED lines=24> */
.L_x_588:
[----:B------:R-:W-:Y:S05]  /*7280*/  BSYNC.RECONVERGENT B1 ;  /* 0x0000000000017941 */ /* 0x000fea0003800200 */
.L_x_587:
        /* <DEDUP_REMOVED lines=15> */
.L_x_590:
[----:B------:R-:W-:Y:S05]  /*7380*/  BSYNC.RECONVERGENT B1 ;  /* 0x0000000000017941 */ /* 0x000fea0003800200 */
.L_x_589:
        /* <DEDUP_REMOVED lines=15> */
.L_x_592:
[----:B------:R-:W-:Y:S05]  /*7480*/  BSYNC.RECONVERGENT B1 ;  /* 0x0000000000017941 */ /* 0x000fea0003800200 */
.L_x_591:
        /* <DEDUP_REMOVED lines=15> */
.L_x_594:
[----:B------:R-:W-:Y:S05]  /*7580*/  BSYNC.RECONVERGENT B1 ;  /* 0x0000000000017941 */ /* 0x000fea0003800200 */
.L_x_593:
        /* <DEDUP_REMOVED lines=15> */
.L_x_596:
[----:B------:R-:W-:Y:S05]  /*7680*/  BSYNC.RECONVERGENT B1 ;  /* 0x0000000000017941 */ /* 0x000fea0003800200 */
.L_x_595:
        /* <DEDUP_REMOVED lines=10> */
.L_x_556:
[----:B------:R1:W-:Y:S04]  /*7730*/  @!P0 STS.U16 [R6+-0x40], R31 ;  /* 0xffffc01f06008388 */ /* 0x0003e80000000400 */
[----:B------:R1:W-:Y:S01]  /*7740*/  @!P0 STS [R7+-0x80], R30 ;  /* 0xffff801e07008388 */ /* 0x0003e20000000800 */
[----:B------:R-:W-:Y:S01]  /*7750*/  NOP ;  /* 0x0000000000007918 */ /* 0x000fe20000000000 */
.L_x_555:
[----:B------:R-:W-:Y:S01]  /*7760*/  VIADD R9, R9, 0x20 ;  /* 0x0000002009097836 */ /* 0x000fe20000000000 */
[----:B------:R-:W-:Y:S06]  /*7770*/  @!P2 BRA `(.L_x_597) ;  /* 0xffffffe400fca947 */ /* 0x000fec000383ffff */
.L_x_553:
[----:B------:R-:W-:Y:S05]  /*7780*/  @P1 BRA `(.L_x_598) ;  /* 0xffffffe400b01947 */ /* 0x000fea000383ffff */
[----:B------:R-:W-:Y:S05]  /*7790*/  BSYNC B0 ;  /* 0x0000000000007941 */ /* 0x000fea0003800000 */
.L_x_551:
        /* <DEDUP_REMOVED lines=18> */
.L_x_671:
[----:B------:R-:W-:Y:S01]  /*78c0*/  HSETP2.BF16_V2.GT.AND P0, PT, R4.H0_H0, R29.H0_H0, PT ;  /* 0x2000001d04007234 */ /* 0x000fe20003f04802 */
[----:B------:R-:W-:-:S12]  /*78d0*/  BSSY.RECONVERGENT B0, `(.L_x_601) ;  /* 0x0000006000007945 */ /* 0x000fd80003800200 */
[----:B------:R-:W-:Y:S05]  /*78e0*/  @P0 BRA `(.L_x_602) ;  /* 0x0000000000100947 */ /* 0x000fea0003800000 */
[----:B------:R-:W-:Y:S01]  /*78f0*/  HSETP2.BF16_V2.NEU.AND P0, PT, R4.H0_H0, R29.H0_H0, PT ;  /* 0x2000001d04007234 */ /* 0x000fe20003f0d802 */
[----:B------:R-:W-:-:S12]  /*7900*/  IMAD.MOV.U32 R7, RZ, RZ, RZ ;  /* 0x000000ffff077224 */ /* 0x000fd800078e00ff */
[----:B--2---:R-:W-:-:S04]  /*7910*/  @!P0 ISETP.GE.AND P1, PT, R10, R19, PT ;  /* 0x000000130a00820c */ /* 0x004fc80003f26270 */
[----:B------:R-:W-:-:S09]  /*7920*/  @!P0 SEL R7, RZ, 0x1, P1 ;  /* 0x00000001ff078807 */ /* 0x000fd20000800000 */
.L_x_602:
[----:B------:R-:W-:Y:S05]  /*7930*/  BSYNC.RECONVERGENT B0 ;  /* 0x0000000000007941 */ /* 0x000fea0003800200 */
.L_x_601:
        /* <DEDUP_REMOVED lines=9> */
.L_x_675:
        /* <DEDUP_REMOVED lines=8> */
.L_x_605:
[----:B------:R-:W-:Y:S05]  /*7a50*/  BSYNC.RECONVERGENT B0 ;  /* 0x0000000000007941 */ /* 0x000fea0003800200 */
.L_x_604:
        /* <DEDUP_REMOVED lines=10> */
.L_x_679:
[----:B------:R-:W-:Y:S01]  /*7b00*/  HSETP2.BF16_V2.GT.AND P0, PT, R16.H0_H0, R19.H0_H0, PT ;  /* 0x2000001310007234 */ /* 0x000fe20003f04802 */
[----:B------:R-:W-:-:S12]  /*7b10*/  BSSY.RECONVERGENT B0, `(.L_x_607) ;  /* 0x0000006000007945 */ /* 0x000fd80003800200 */
[----:B------:R-:W-:Y:S05]  /*7b20*/  @P0 BRA `(.L_x_608) ;  /* 0x0000000000100947 */ /* 0x000fea0003800000 */
[----:B------:R-:W-:Y:S01]  /*7b30*/  HSETP2.BF16_V2.NEU.AND P0, PT, R16.H0_H0, R19.H0_H0, PT ;  /* 0x2000001310007234 */ /* 0x000fe20003f0d802 */
[----:B------:R-:W-:-:S12]  /*7b40*/  IMAD.MOV.U32 R4, RZ, RZ, RZ ;  /* 0x000000ffff047224 */ /* 0x000fd800078e00ff */
[----:B--2---:R-:W-:-:S04]  /*7b50*/  @!P0 ISETP.GE.AND P1, PT, R10, R7, PT ;  /* 0x000000070a00820c */ /* 0x004fc80003f26270 */
[----:B------:R-:W-:-:S09]  /*7b60*/  @!P0 SEL R4, RZ, 0x1, P1 ;  /* 0x00000001ff048807 */ /* 0x000fd20000800000 */
.L_x_608:
[----:B------:R-:W-:Y:S05]  /*7b70*/  BSYNC.RECONVERGENT B0 ;  /* 0x0000000000007941 */ /* 0x000fea0003800200 */
.L_x_607:
        /* <DEDUP_REMOVED lines=9> */
.L_x_683:
        /* <DEDUP_REMOVED lines=8> */
.L_x_611:
[----:B------:R-:W-:Y:S05]  /*7c90*/  BSYNC.RECONVERGENT B0 ;  /* 0x0000000000007941 */ /* 0x000fea0003800200 */
.L_x_610:
        /* <DEDUP_REMOVED lines=9> */
.L_x_687:
        /* <DEDUP_REMOVED lines=8> */
.L_x_614:
[----:B------:R-:W-:Y:S05]  /*7db0*/  BSYNC.RECONVERGENT B0 ;  /* 0x0000000000007941 */ /* 0x000fea0003800200 */
.L_x_613:
        /* <DEDUP_REMOVED lines=10> */
.L_x_691:
[----:B------:R-:W-:Y:S01]  /*7e60*/  HSETP2.BF16_V2.GT.AND P0, PT, R16.H0_H0, R19.H0_H0, PT ;  /* 0x2000001310007234 */ /* 0x000fe20003f04802 */
[----:B------:R-:W-:-:S12]  /*7e70*/  BSSY.RECONVERGENT B0, `(.L_x_616) ;  /* 0x0000006000007945 */ /* 0x000fd80003800200 */
[----:B------:R-:W-:Y:S05]  /*7e80*/  @P0 BRA `(.L_x_617) ;  /* 0x0000000000100947 */ /* 0x000fea0003800000 */
[----:B------:R-:W-:Y:S01]  /*7e90*/  HSETP2.BF16_V2.NEU.AND P0, PT, R16.H0_H0, R19.H0_H0, PT ;  /* 0x2000001310007234 */ /* 0x000fe20003f0d802 */
[----:B------:R-:W-:-:S12]  /*7ea0*/  IMAD.MOV.U32 R7, RZ, RZ, RZ ;  /* 0x000000ffff077224 */ /* 0x000fd800078e00ff */
[----:B--2---:R-:W-:-:S04]  /*7eb0*/  @!P0 ISETP.GE.AND P1, PT, R15, R4, PT ;  /* 0x000000040f00820c */ /* 0x004fc80003f26270 */
[----:B------:R-:W-:-:S09]  /*7ec0*/  @!P0 SEL R7, RZ, 0x1, P1 ;  /* 0x00000001ff078807 */ /* 0x000fd20000800000 */
.L_x_617:
[----:B------:R-:W-:Y:S05]  /*7ed0*/  BSYNC.RECONVERGENT B0 ;  /* 0x0000000000007941 */ /* 0x000fea0003800200 */
.L_x_616:
        /* <DEDUP_REMOVED lines=9> */
.L_x_695:
        /* <DEDUP_REMOVED lines=8> */
.L_x_620:
[----:B------:R-:W-:Y:S05]  /*7ff0*/  BSYNC.RECONVERGENT B0 ;  /* 0x0000000000007941 */ /* 0x000fea0003800200 */
.L_x_619:
        /* <DEDUP_REMOVED lines=9> */
.L_x_699:
        /* <DEDUP_REMOVED lines=8> */
.L_x_623:
[----:B------:R-:W-:Y:S05]  /*8110*/  BSYNC.RECONVERGENT B0 ;  /* 0x0000000000007941 */ /* 0x000fea0003800200 */
.L_x_622:
        /* <DEDUP_REMOVED lines=9> */
.L_x_703:
        /* <DEDUP_REMOVED lines=8> */
.L_x_626:
[----:B------:R-:W-:Y:S05]  /*8230*/  BSYNC.RECONVERGENT B0 ;  /* 0x0000000000007941 */ /* 0x000fea0003800200 */
.L_x_625:
        /* <DEDUP_REMOVED lines=10> */
.L_x_707:
[----:B------:R-:W-:Y:S01]  /*82e0*/  HSETP2.BF16_V2.GT.AND P0, PT, R16.H0_H0, R11.H0_H0, PT ;  /* 0x2000000b10007234 */ /* 0x000fe20003f04802 */
[----:B------:R-:W-:-:S12]  /*82f0*/  BSSY.RECONVERGENT B0, `(.L_x_628) ;  /* 0x0000006000007945 */ /* 0x000fd80003800200 */
[----:B------:R-:W-:Y:S05]  /*8300*/  @P0 BRA `(.L_x_629) ;  /* 0x0000000000100947 */ /* 0x000fea0003800000 */
[----:B------:R-:W-:Y:S01]  /*8310*/  HSETP2.BF16_V2.NEU.AND P0, PT, R16.H0_H0, R11.H0_H0, PT ;  /* 0x2000000b10007234 */ /* 0x000fe20003f0d802 */
[----:B------:R-:W-:-:S12]  /*8320*/  IMAD.MOV.U32 R4, RZ, RZ, RZ ;  /* 0x000000ffff047224 */ /* 0x000fd800078e00ff */
[----:B--2---:R-:W-:-:S04]  /*8330*/  @!P0 ISETP.GE.AND P1, PT, R10, R7, PT ;  /* 0x000000070a00820c */ /* 0x004fc80003f26270 */
[----:B------:R-:W-:-:S09]  /*8340*/  @!P0 SEL R4, RZ, 0x1, P1 ;  /* 0x00000001ff048807 */ /* 0x000fd20000800000 */
.L_x_629:
[----:B------:R-:W-:Y:S05]  /*8350*/  BSYNC.RECONVERGENT B0 ;  /* 0x0000000000007941 */ /* 0x000fea0003800200 */
.L_x_628:
        /* <DEDUP_REMOVED lines=9> */
.L_x_711:
        /* <DEDUP_REMOVED lines=8> */
.L_x_632:
[----:B------:R-:W-:Y:S05]  /*8470*/  BSYNC.RECONVERGENT B0 ;  /* 0x0000000000007941 */ /* 0x000fea0003800200 */
.L_x_631:
        /* <DEDUP_REMOVED lines=10> */
.L_x_715:
        /* <DEDUP_REMOVED lines=8> */
.L_x_635:
[----:B------:R-:W-:Y:S05]  /*85a0*/  BSYNC.RECONVERGENT B0 ;  /* 0x0000000000007941 */ /* 0x000fea0003800200 */
.L_x_634:
        /* <DEDUP_REMOVED lines=9> */
.L_x_719:
        /* <DEDUP_REMOVED lines=8> */
.L_x_638:
[----:B------:R-:W-:Y:S05]  /*86c0*/  BSYNC.RECONVERGENT B0 ;  /* 0x0000000000007941 */ /* 0x000fea0003800200 */
.L_x_637:
        /* <DEDUP_REMOVED lines=9> */
.L_x_723:
        /* <DEDUP_REMOVED lines=8> */
.L_x_641:
[----:B------:R-:W-:Y:S05]  /*87e0*/  BSYNC.RECONVERGENT B0 ;  /* 0x0000000000007941 */ /* 0x000fea0003800200 */
.L_x_640:
        /* <DEDUP_REMOVED lines=10> */
.L_x_727:
[----:B------:R-:W-:Y:S01]  /*8890*/  HSETP2.BF16_V2.GT.AND P0, PT, R16.H0_H0, R13.H0_H0, PT ;  /* 0x2000000d10007234 */ /* 0x000fe20003f04802 */
[----:B------:R-:W-:-:S12]  /*88a0*/  BSSY.RECONVERGENT B0, `(.L_x_643) ;  /* 0x0000006000007945 */ /* 0x000fd80003800200 */
[----:B------:R-:W-:Y:S05]  /*88b0*/  @P0 BRA `(.L_x_644) ;  /* 0x0000000000100947 */ /* 0x000fea0003800000 */
[----:B------:R-:W-:Y:S01]  /*88c0*/  HSETP2.BF16_V2.NEU.AND P0, PT, R16.H0_H0, R13.H0_H0, PT ;  /* 0x2000000d10007234 */ /* 0x000fe20003f0d802 */
[----:B------:R-:W-:-:S12]  /*88d0*/  IMAD.MOV.U32 R7, RZ, RZ, RZ ;  /* 0x000000ffff077224 */ /* 0x000fd800078e00ff */
[----:B--2---:R-:W-:-:S04]  /*88e0*/  @!P0 ISETP.GE.AND P1, PT, R11, R4, PT ;  /* 0x000000040b00820c */ /* 0x004fc80003f26270 */
[----:B------:R-:W-:-:S09]  /*88f0*/  @!P0 SEL R7, RZ, 0x1, P1 ;  /* 0x00000001ff078807 */ /* 0x000fd20000800000 */
.L_x_644:
[----:B------:R-:W-:Y:S05]  /*8900*/  BSYNC.RECONVERGENT B0 ;  /* 0x0000000000007941 */ /* 0x000fea0003800200 */
.L_x_643:
        /* <DEDUP_REMOVED lines=18> */
.L_x_731:
        /* <DEDUP_REMOVED lines=8> */
.L_x_647:
[----:B------:R-:W-:Y:S05]  /*8ab0*/  BSYNC.RECONVERGENT B0 ;  /* 0x0000000000007941 */ /* 0x000fea0003800200 */
.L_x_646:
        /* <DEDUP_REMOVED lines=9> */
.L_x_735:
        /* <DEDUP_REMOVED lines=8> */
.L_x_650:
[----:B------:R-:W-:Y:S05]  /*8bd0*/  BSYNC.RECONVERGENT B0 ;  /* 0x0000000000007941 */ /* 0x000fea0003800200 */
.L_x_649:
        /* <DEDUP_REMOVED lines=9> */
.L_x_739:
        /* <DEDUP_REMOVED lines=8> */
.L_x_653:
[----:B------:R-:W-:Y:S05]  /*8cf0*/  BSYNC.RECONVERGENT B0 ;  /* 0x0000000000007941 */ /* 0x000fea0003800200 */
.L_x_652:
        /* <DEDUP_REMOVED lines=9> */
.L_x_743:
        /* <DEDUP_REMOVED lines=8> */
.L_x_656:
[----:B------:R-:W-:Y:S05]  /*8e10*/  BSYNC.RECONVERGENT B0 ;  /* 0x0000000000007941 */ /* 0x000fea0003800200 */
.L_x_655:
        /* <DEDUP_REMOVED lines=10> */
.L_x_747:
[----:B------:R-:W-:Y:S01]  /*8ec0*/  HSETP2.BF16_V2.GT.AND P0, PT, R8.H0_H0, R11.H0_H0, PT ;  /* 0x2000000b08007234 */ /* 0x000fe20003f04802 */
[----:B------:R-:W-:-:S12]  /*8ed0*/  BSSY.RECONVERGENT B0, `(.L_x_658) ;  /* 0x0000006000007945 */ /* 0x000fd80003800200 */
[----:B------:R-:W-:Y:S05]  /*8ee0*/  @P0 BRA `(.L_x_659) ;  /* 0x0000000000100947 */ /* 0x000fea0003800000 */
[----:B------:R-:W-:Y:S01]  /*8ef0*/  HSETP2.BF16_V2.NEU.AND P0, PT, R8.H0_H0, R11.H0_H0, PT ;  /* 0x2000000b08007234 */ /* 0x000fe20003f0d802 */
[----:B------:R-:W-:-:S12]  /*8f00*/  IMAD.MOV.U32 R7, RZ, RZ, RZ ;  /* 0x000000ffff077224 */ /* 0x000fd800078e00ff */
[----:B--2---:R-:W-:-:S04]  /*8f10*/  @!P0 ISETP.GE.AND P1, PT, R21, R4, PT ;  /* 0x000000041500820c */ /* 0x004fc80003f26270 */
[----:B------:R-:W-:-:S09]  /*8f20*/  @!P0 SEL R7, RZ, 0x1, P1 ;  /* 0x00000001ff078807 */ /* 0x000fd20000800000 */
.L_x_659:
[----:B------:R-:W-:Y:S05]  /*8f30*/  BSYNC.RECONVERGENT B0 ;  /* 0x0000000000007941 */ /* 0x000fea0003800200 */
.L_x_658:
[----:B------:R-:W-:Y:S01]  /*8f40*/  ISETP.NE.AND P0, PT, R7, R0, PT ;  /* 0x000000000700720c */ /* 0x000fe20003f05270 */
[----:B------:R-:W-:-:S03]  /*8f50*/  UMOV UR6, 0xffffffff ;  /* 0xffffffff00067882 */ /* 0x000fc60000000000 */
[----:B------:R-:W-:Y:S02]  /*8f60*/  SEL R0, R11, R8, !P0 ;  /* 0x000000080b007207 */ /* 0x000fe40004000000 */
[----:B--2---:R-:W-:Y:S02]  /*8f70*/  SEL R21, R4, R21, !P0 ;  /* 0x0000001504157207 */ /* 0x004fe40004000000 */
[----:B------:R-:W-:Y:S01]  /*8f80*/  PRMT R0, R0, 0x5410, R0 ;  /* 0x0000541000007816 */ /* 0x000fe20000000000 */
[----:B------:R-:W-:Y:S06]  /*8f90*/  BRA.DIV UR6, `(.L_x_660) ;  /* 0x0000001a06987947 */ /* 0x000fec000b800000 */
.L_x_750:
[----:B------:R-:W-:-:S03]  /*8fa0*/  UMOV UR6, 0xffffffff ;  /* 0xffffffff00067882 */ /* 0x000fc60000000000 */
[----:B------:R-:W-:Y:S05]  /*8fb0*/  BRA.DIV UR6, `(.L_x_661) ;  /* 0x0000001a06bc7947 */ /* 0x000fea000b800000 */
.L_x_599:
        /* <DEDUP_REMOVED lines=19> */
.L_x_662:
        /* <DEDUP_REMOVED lines=11> */
.L_x_759:
        /* <DEDUP_REMOVED lines=10> */
.L_x_663:
        /* <DEDUP_REMOVED lines=22> */
.L_x_552:
[----:B------:R-:W-:Y:S01]  /*93a0*/  BSSY B1, `(.L_x_665) ;  /* 0x0000006000017945 */ /* 0x000fe20003800000 */
[----:B------:R-:W-:Y:S02]  /*93b0*/  IMAD.MOV.U32 R7, RZ, RZ, 0x1f ;  /* 0x0000001fff077424 */ /* 0x000fe400078e00ff */
[----:B------:R-:W-:-:S07]  /*93c0*/  IMAD.MOV.U32 R2, RZ, RZ, -0x1 ;  /* 0xffffffffff027424 */ /* 0x000fce00078e00ff */
[----:B------:R-:W-:Y:S05]  /*93d0*/  WARPSYNC.COLLECTIVE R2, `(.L_x_666) ;  /* 0x0000000002087348 */ /* 0x000fea0003c00000 */
[----:B------:R0:W1:Y:S02]  /*93e0*/  SHFL.IDX P1, R2, R29, R22, R7 ;  /* 0x000000161d027389 */ /* 0x0000640000020007 */
[----:B01----:R-:W-:Y:S05]  /*93f0*/  ENDCOLLECTIVE ;  /* 0x000000000000791b */ /* 0x003fea0003800000 */
.L_x_666:
[----:B------:R-:W-:Y:S05]  /*9400*/  BSYNC B1 ;  /* 0x0000000000017941 */ /* 0x000fea0003800000 */
.L_x_665:
[----:B------:R-:W-:Y:S05]  /*9410*/  BRA `(.L_x_667) ;  /* 0xffffffc800bc7947 */ /* 0x000fea000383ffff */
.L_x_600:
[----:B------:R-:W-:Y:S01]  /*9420*/  BSSY B0, `(.L_x_668) ;  /* 0x0000007000007945 */ /* 0x000fe20003800000 */
[----:B------:R-:W-:Y:S02]  /*9430*/  IMAD.MOV.U32 R6, RZ, RZ, 0x1 ;  /* 0x00000001ff067424 */ /* 0x000fe400078e00ff */
[----:B------:R-:W-:Y:S02]  /*9440*/  IMAD.MOV.U32 R5, RZ, RZ, 0x1f ;  /* 0x0000001fff057424 */ /* 0x000fe400078e00ff */
[----:B------:R-:W-:-:S07]  /*9450*/  IMAD.MOV.U32 R2, RZ, RZ, -0x1 ;  /* 0xffffffffff027424 */ /* 0x000fce00078e00ff */
[----:B------:R-:W-:Y:S05]  /*9460*/  WARPSYNC.COLLECTIVE R2, `(.L_x_669) ;  /* 0x0000000002087348 */ /* 0x000fea0003c00000 */
[----:B------:R0:W1:Y:S02]  /*9470*/  SHFL.BFLY P0, R7, R9, R6, R5 ;  /* 0x0c00000609077389 */ /* 0x0000640000000005 */
[----:B01----:R-:W-:Y:S05]  /*9480*/  ENDCOLLECTIVE ;  /* 0x000000000000791b */ /* 0x003fea0003800000 */
.L_x_669:
[----:B------:R-:W-:Y:S05]  /*9490*/  BSYNC B0 ;  /* 0x0000000000007941 */ /* 0x000fea0003800000 */
.L_x_668:
        /* <DEDUP_REMOVED lines=8> */
.L_x_670:
[----:B------:R-:W-:Y:S02]  /*9520*/  IMAD.MOV.U32 R19, RZ, RZ, R7 ;  /* 0x000000ffff137224 */ /* 0x000fe400078e0007 */
[----:B------:R-:W-:Y:S01]  /*9530*/  IMAD.MOV.U32 R7, RZ, RZ, 0x1 ;  /* 0x00000001ff077424 */ /* 0x000fe200078e00ff */
[----:B------:R-:W-:Y:S06]  /*9540*/  BRA `(.L_x_671) ;  /* 0xffffffe000dc7947 */ /* 0x000fec000383ffff */
.L_x_603:
[----:B------:R-:W-:Y:S01]  /*9550*/  BSSY B0, `(.L_x_672) ;  /* 0x0000007000007945 */ /* 0x000fe20003800000 */
[----:B------:R-:W-:Y:S02]  /*9560*/  IMAD.MOV.U32 R6, RZ, RZ, 0x2 ;  /* 0x00000002ff067424 */ /* 0x000fe400078e00ff */
[----:B------:R-:W-:Y:S02]  /*9570*/  IMAD.MOV.U32 R5, RZ, RZ, 0x1f ;  /* 0x0000001fff057424 */ /* 0x000fe400078e00ff */
[----:B------:R-:W-:-:S07]  /*9580*/  IMAD.MOV.U32 R2, RZ, RZ, -0x1 ;  /* 0xffffffffff027424 */ /* 0x000fce00078e00ff */
[----:B------:R-:W-:Y:S05]  /*9590*/  WARPSYNC.COLLECTIVE R2, `(.L_x_673) ;  /* 0x0000000002087348 */ /* 0x000fea0003c00000 */
[----:B------:R0:W1:Y:S02]  /*95a0*/  SHFL.BFLY P0, R7, R9, R6, R5 ;  /* 0x0c00000609077389 */ /* 0x0000640000000005 */
[----:B01----:R-:W-:Y:S05]  /*95b0*/  ENDCOLLECTIVE ;  /* 0x000000000000791b */ /* 0x003fea0003800000 */
.L_x_673:
[----:B------:R-:W-:Y:S05]  /*95c0*/  BSYNC B0 ;  /* 0x0000000000007941 */ /* 0x000fea0003800000 */
.L_x_672:
        /* <DEDUP_REMOVED lines=8> */
.L_x_674:
[----:B------:R-:W-:Y:S05]  /*9650*/  BRA `(.L_x_675) ;  /* 0xffffffe000dc7947 */ /* 0x000fea000383ffff */
.L_x_606:
[----:B------:R-:W-:Y:S01]  /*9660*/  BSSY B0, `(.L_x_676) ;  /* 0x0000007000007945 */ /* 0x000fe20003800000 */
[----:B------:R-:W-:Y:S02]  /*9670*/  IMAD.MOV.U32 R6, RZ, RZ, 0x1 ;  /* 0x00000001ff067424 */ /* 0x000fe400078e00ff */
[----:B------:R-:W-:Y:S02]  /*9680*/  IMAD.MOV.U32 R5, RZ, RZ, 0x1f ;  /* 0x0000001fff057424 */ /* 0x000fe400078e00ff */
[----:B------:R-:W-:-:S07]  /*9690*/  IMAD.MOV.U32 R2, RZ, RZ, -0x1 ;  /* 0xffffffffff027424 */ /* 0x000fce00078e00ff */
[----:B------:R-:W-:Y:S05]  /*96a0*/  WARPSYNC.COLLECTIVE R2, `(.L_x_677) ;  /* 0x0000000002087348 */ /* 0x000fea0003c00000 */
[----:B------:R0:W1:Y:S02]  /*96b0*/  SHFL.BFLY P0, R7, R9, R6, R5 ;  /* 0x0c00000609077389 */ /* 0x0000640000000005 */
[----:B01----:R-:W-:Y:S05]  /*96c0*/  ENDCOLLECTIVE ;  /* 0x000000000000791b */ /* 0x003fea0003800000 */
.L_x_677:
[----:B------:R-:W-:Y:S05]  /*96d0*/  BSYNC B0 ;  /* 0x0000000000007941 */ /* 0x000fea0003800000 */
.L_x_676:
        /* <DEDUP_REMOVED lines=9> */
.L_x_678:
[----:B------:R-:W-:Y:S05]  /*9770*/  BRA `(.L_x_679) ;  /* 0xffffffe000e07947 */ /* 0x000fea000383ffff */
.L_x_609:
[----:B------:R-:W-:Y:S01]  /*9780*/  BSSY B0, `(.L_x_680) ;  /* 0x0000007000007945 */ /* 0x000fe20003800000 */
[----:B------:R-:W-:Y:S02]  /*9790*/  IMAD.MOV.U32 R6, RZ, RZ, 0x4 ;  /* 0x00000004ff067424 */ /* 0x000fe400078e00ff */
[----:B------:R-:W-:Y:S02]  /*97a0*/  IMAD.MOV.U32 R5, RZ, RZ, 0x1f ;  /* 0x0000001fff057424 */ /* 0x000fe400078e00ff */
[----:B------:R-:W-:-:S07]  /*97b0*/  IMAD.MOV.U32 R2, RZ, RZ, -0x1 ;  /* 0xffffffffff027424 */ /* 0x000fce00078e00ff */
[----:B------:R-:W-:Y:S05]  /*97c0*/  WARPSYNC.COLLECTIVE R2, `(.L_x_681) ;  /* 0x0000000002087348 */ /* 0x000fea0003c00000 */
[----:B------:R0:W1:Y:S02]  /*97d0*/  SHFL.BFLY P0, R7, R9, R6, R5 ;  /* 0x0c00000609077389 */ /* 0x0000640000000005 */
[----:B01----:R-:W-:Y:S05]  /*97e0*/  ENDCOLLECTIVE ;  /* 0x000000000000791b */ /* 0x003fea0003800000 */
.L_x_681:
[----:B------:R-:W-:Y:S05]  /*97f0*/  BSYNC B0 ;  /* 0x0000000000007941 */ /* 0x000fea0003800000 */
.L_x_680:
        /* <DEDUP_REMOVED lines=8> */
.L_x_682:
[----:B------:R-:W-:Y:S05]  /*9880*/  BRA `(.L_x_683) ;  /* 0xffffffe000e07947 */ /* 0x000fea000383ffff */
.L_x_612:
[----:B------:R-:W-:Y:S01]  /*9890*/  BSSY B0, `(.L_x_684) ;  /* 0x0000007000007945 */ /* 0x000fe20003800000 */
[----:B------:R-:W-:Y:S02]  /*98a0*/  IMAD.MOV.U32 R6, RZ, RZ, 0x2 ;  /* 0x00000002ff067424 */ /* 0x000fe400078e00ff */
[----:B------:R-:W-:Y:S02]  /*98b0*/  IMAD.MOV.U32 R5, RZ, RZ, 0x1f ;  /* 0x0000001fff057424 */ /* 0x000fe400078e00ff */
[----:B------:R-:W-:-:S07]  /*98c0*/  IMAD.MOV.U32 R2, RZ, RZ, -0x1 ;  /* 0xffffffffff027424 */ /* 0x000fce00078e00ff */
[----:B------:R-:W-:Y:S05]  /*98d0*/  WARPSYNC.COLLECTIVE R2, `(.L_x_685) ;  /* 0x0000000002087348 */ /* 0x000fea0003c00000 */
[----:B------:R0:W1:Y:S02]  /*98e0*/  SHFL.BFLY P0, R7, R9, R6, R5 ;  /* 0x0c00000609077389 */ /* 0x0000640000000005 */
[----:B01----:R-:W-:Y:S05]  /*98f0*/  ENDCOLLECTIVE ;  /* 0x000000000000791b */ /* 0x003fea0003800000 */
.L_x_685:
[----:B------:R-:W-:Y:S05]  /*9900*/  BSYNC B0 ;  /* 0x0000000000007941 */ /* 0x000fea0003800000 */
.L_x_684:
        /* <DEDUP_REMOVED lines=8> */
.L_x_686:
[----:B------:R-:W-:Y:S05]  /*9990*/  BRA `(.L_x_687) ;  /* 0xffffffe000e47947 */ /* 0x000fea000383ffff */
.L_x_615:
[----:B------:R-:W-:Y:S01]  /*99a0*/  BSSY B0, `(.L_x_688) ;  /* 0x0000007000007945 */ /* 0x000fe20003800000 */
[----:B------:R-:W-:Y:S02]  /*99b0*/  IMAD.MOV.U32 R6, RZ, RZ, 0x1 ;  /* 0x00000001ff067424 */ /* 0x000fe400078e00ff */
[----:B------:R-:W-:Y:S02]  /*99c0*/  IMAD.MOV.U32 R5, RZ, RZ, 0x1f ;  /* 0x0000001fff057424 */ /* 0x000fe400078e00ff */
[----:B------:R-:W-:-:S07]  /*99d0*/  IMAD.MOV.U32 R2, RZ, RZ, -0x1 ;  /* 0xffffffffff027424 */ /* 0x000fce00078e00ff */
[----:B------:R-:W-:Y:S05]  /*99e0*/  WARPSYNC.COLLECTIVE R2, `(.L_x_689) ;  /* 0x0000000002087348 */ /* 0x000fea0003c00000 */
[----:B------:R0:W1:Y:S02]  /*99f0*/  SHFL.BFLY P0, R7, R9, R6, R5 ;  /* 0x0c00000609077389 */ /* 0x0000640000000005 */
[----:B01----:R-:W-:Y:S05]  /*9a00*/  ENDCOLLECTIVE ;  /* 0x000000000000791b */ /* 0x003fea0003800000 */
.L_x_689:
[----:B------:R-:W-:Y:S05]  /*9a10*/  BSYNC B0 ;  /* 0x0000000000007941 */ /* 0x000fea0003800000 */
.L_x_688:
        /* <DEDUP_REMOVED lines=8> */
.L_x_690:
[----:B------:R-:W-:Y:S02]  /*9aa0*/  IMAD.MOV.U32 R4, RZ, RZ, R7 ;  /* 0x000000ffff047224 */ /* 0x000fe400078e0007 */
[----:B------:R-:W-:Y:S01]  /*9ab0*/  IMAD.MOV.U32 R7, RZ, RZ, 0x1 ;  /* 0x00000001ff077424 */ /* 0x000fe200078e00ff */
[----:B------:R-:W-:Y:S06]  /*9ac0*/  BRA `(.L_x_691) ;  /* 0xffffffe000e47947 */ /* 0x000fec000383ffff */
.L_x_618:
[----:B------:R-:W-:Y:S01]  /*9ad0*/  BSSY B0, `(.L_x_692) ;  /* 0x0000007000007945 */ /* 0x000fe20003800000 */
[----:B------:R-:W-:Y:S02]  /*9ae0*/  IMAD.MOV.U32 R6, RZ, RZ, 0x8 ;  /* 0x00000008ff067424 */ /* 0x000fe400078e00ff */
[----:B------:R-:W-:Y:S02]  /*9af0*/  IMAD.MOV.U32 R5, RZ, RZ, 0x1f ;  /* 0x0000001fff057424 */ /* 0x000fe400078e00ff */
[----:B------:R-:W-:-:S07]  /*9b00*/  IMAD.MOV.U32 R2, RZ, RZ, -0x1 ;  /* 0xffffffffff027424 */ /* 0x000fce00078e00ff */
[----:B------:R-:W-:Y:S05]  /*9b10*/  WARPSYNC.COLLECTIVE R2, `(.L_x_693) ;  /* 0x0000000002087348 */ /* 0x000fea0003c00000 */
[----:B------:R0:W1:Y:S02]  /*9b20*/  SHFL.BFLY P0, R7, R9, R6, R5 ;  /* 0x0c00000609077389 */ /* 0x0000640000000005 */
[----:B01----:R-:W-:Y:S05]  /*9b30*/  ENDCOLLECTIVE ;  /* 0x000000000000791b */ /* 0x003fea0003800000 */
.L_x_693:
[----:B------:R-:W-:Y:S05]  /*9b40*/  BSYNC B0 ;  /* 0x0000000000007941 */ /* 0x000fea0003800000 */
.L_x_692:
        /* <DEDUP_REMOVED lines=8> */
.L_x_694:
[----:B------:R-:W-:Y:S05]  /*9bd0*/  BRA `(.L_x_695) ;  /* 0xffffffe000e47947 */ /* 0x000fea000383ffff */
.L_x_621:
[----:B------:R-:W-:Y:S01]  /*9be0*/  BSSY B0, `(.L_x_696) ;  /* 0x0000007000007945 */ /* 0x000fe20003800000 */
[----:B------:R-:W-:Y:S02]  /*9bf0*/  IMAD.MOV.U32 R6, RZ, RZ, 0x4 ;  /* 0x00000004ff067424 */ /* 0x000fe400078e00ff */
[----:B------:R-:W-:Y:S02]  /*9c00*/  IMAD.MOV.U32 R5, RZ, RZ, 0x1f ;  /* 0x0000001fff057424 */ /* 0x000fe400078e00ff */
[----:B------:R-:W-:-:S07]  /*9c10*/  IMAD.MOV.U32 R2, RZ, RZ, -0x1 ;  /* 0xffffffffff027424 */ /* 0x000fce00078e00ff */
[----:B------:R-:W-:Y:S05]  /*9c20*/  WARPSYNC.COLLECTIVE R2, `(.L_x_697) ;  /* 0x0000000002087348 */ /* 0x000fea0003c00000 */
[----:B------:R0:W1:Y:S02]  /*9c30*/  SHFL.BFLY P0, R7, R9, R6, R5 ;  /* 0x0c00000609077389 */ /* 0x0000640000000005 */
[----:B01----:R-:W-:Y:S05]  /*9c40*/  ENDCOLLECTIVE ;  /* 0x000000000000791b */ /* 0x003fea0003800000 */
.L_x_697:
[----:B------:R-:W-:Y:S05]  /*9c50*/  BSYNC B0 ;  /* 0x0000000000007941 */ /* 0x000fea0003800000 */
.L_x_696:
        /* <DEDUP_REMOVED lines=8> */
.L_x_698:
[----:B------:R-:W-:Y:S05]  /*9ce0*/  BRA `(.L_x_699) ;  /* 0xffffffe000e87947 */ /* 0x000fea000383ffff */
.L_x_624:
[----:B------:R-:W-:Y:S01]  /*9cf0*/  BSSY B0, `(.L_x_700) ;  /* 0x0000007000007945 */ /* 0x000fe20003800000 */
[----:B------:R-:W-:Y:S02]  /*9d00*/  IMAD.MOV.U32 R6, RZ, RZ, 0x2 ;  /* 0x00000002ff067424 */ /* 0x000fe400078e00ff */
[----:B------:R-:W-:Y:S02]  /*9d10*/  IMAD.MOV.U32 R5, RZ, RZ, 0x1f ;  /* 0x0000001fff057424 */ /* 0x000fe400078e00ff */
[----:B------:R-:W-:-:S07]  /*9d20*/  IMAD.MOV.U32 R2, RZ, RZ, -0x1 ;  /* 0xffffffffff027424 */ /* 0x000fce00078e00ff */
[----:B------:R-:W-:Y:S05]  /*9d30*/  WARPSYNC.COLLECTIVE R2, `(.L_x_701) ;  /* 0x0000000002087348 */ /* 0x000fea0003c00000 */
[----:B------:R0:W1:Y:S02]  /*9d40*/  SHFL.BFLY P0, R7, R9, R6, R5 ;  /* 0x0c00000609077389 */ /* 0x0000640000000005 */
[----:B01----:R-:W-:Y:S05]  /*9d50*/  ENDCOLLECTIVE ;  /* 0x000000000000791b */ /* 0x003fea0003800000 */
.L_x_701:
[----:B------:R-:W-:Y:S05]  /*9d60*/  BSYNC B0 ;  /* 0x0000000000007941 */ /* 0x000fea0003800000 */
.L_x_700:
        /* <DEDUP_REMOVED lines=8> */
.L_x_702:
[----:B------:R-:W-:Y:S05]  /*9df0*/  BRA `(.L_x_703) ;  /* 0xffffffe000ec7947 */ /* 0x000fea000383ffff */
.L_x_627:
[----:B------:R-:W-:Y:S01]  /*9e00*/  BSSY B0, `(.L_x_704) ;  /* 0x0000007000007945 */ /* 0x000fe20003800000 */
[----:B------:R-:W-:Y:S02]  /*9e10*/  IMAD.MOV.U32 R6, RZ, RZ, 0x1 ;  /* 0x00000001ff067424 */ /* 0x000fe400078e00ff */
[----:B------:R-:W-:Y:S02]  /*9e20*/  IMAD.MOV.U32 R5, RZ, RZ, 0x1f ;  /* 0x0000001fff057424 */ /* 0x000fe400078e00ff */
[----:B------:R-:W-:-:S07]  /*9e30*/  IMAD.MOV.U32 R2, RZ, RZ, -0x1 ;  /* 0xffffffffff027424 */ /* 0x000fce00078e00ff */
[----:B------:R-:W-:Y:S05]  /*9e40*/  WARPSYNC.COLLECTIVE R2, `(.L_x_705) ;  /* 0x0000000002087348 */ /* 0x000fea0003c00000 */
[----:B------:R0:W1:Y:S02]  /*9e50*/  SHFL.BFLY P0, R7, R9, R6, R5 ;  /* 0x0c00000609077389 */ /* 0x0000640000000005 */
[----:B01----:R-:W-:Y:S05]  /*9e60*/  ENDCOLLECTIVE ;  /* 0x000000000000791b */ /* 0x003fea0003800000 */
.L_x_705:
[----:B------:R-:W-:Y:S05]  /*9e70*/  BSYNC B0 ;  /* 0x0000000000007941 */ /* 0x000fea0003800000 */
.L_x_704:
        /* <DEDUP_REMOVED lines=9> */
.L_x_706:
[----:B------:R-:W-:Y:S05]  /*9f10*/  BRA `(.L_x_707) ;  /* 0xffffffe000f07947 */ /* 0x000fea000383ffff */
.L_x_630:
[----:B------:R-:W-:Y:S01]  /*9f20*/  BSSY B0, `(.L_x_708) ;  /* 0x0000007000007945 */ /* 0x000fe20003800000 */
[----:B------:R-:W-:Y:S02]  /*9f30*/  IMAD.MOV.U32 R6, RZ, RZ, 0x10 ;  /* 0x00000010ff067424 */ /* 0x000fe400078e00ff */
[----:B------:R-:W-:Y:S02]  /*9f40*/  IMAD.MOV.U32 R5, RZ, RZ, 0x1f ;  /* 0x0000001fff057424 */ /* 0x000fe400078e00ff */
[----:B------:R-:W-:-:S07]  /*9f50*/  IMAD.MOV.U32 R2, RZ, RZ, -0x1 ;  /* 0xffffffffff027424 */ /* 0x000fce00078e00ff */
[----:B------:R-:W-:Y:S05]  /*9f60*/  WARPSYNC.COLLECTIVE R2, `(.L_x_709) ;  /* 0x0000000002087348 */ /* 0x000fea0003c00000 */
[----:B------:R0:W1:Y:S02]  /*9f70*/  SHFL.BFLY P0, R7, R9, R6, R5 ;  /* 0x0c00000609077389 */ /* 0x0000640000000005 */
[----:B01----:R-:W-:Y:S05]  /*9f80*/  ENDCOLLECTIVE ;  /* 0x000000000000791b */ /* 0x003fea0003800000 */
.L_x_709:
[----:B------:R-:W-:Y:S05]  /*9f90*/  BSYNC B0 ;  /* 0x0000000000007941 */ /* 0x000fea0003800000 */
.L_x_708:
        /* <DEDUP_REMOVED lines=8> */
.L_x_710:
[----:B------:R-:W-:Y:S05]  /*a020*/  BRA `(.L_x_711) ;  /* 0xffffffe000f07947 */ /* 0x000fea000383ffff */
.L_x_633:
[----:B------:R-:W-:Y:S01]  /*a030*/  BSSY B0, `(.L_x_712) ;  /* 0x0000007000007945 */ /* 0x000fe20003800000 */
[----:B------:R-:W-:Y:S02]  /*a040*/  IMAD.MOV.U32 R6, RZ, RZ, 0x8 ;  /* 0x00000008ff067424 */ /* 0x000fe400078e00ff */
[----:B------:R-:W-:Y:S02]  /*a050*/  IMAD.MOV.U32 R5, RZ, RZ, 0x1f ;  /* 0x0000001fff057424 */ /* 0x000fe400078e00ff */
[----:B------:R-:W-:-:S07]  /*a060*/  IMAD.MOV.U32 R2, RZ, RZ, -0x1 ;  /* 0xffffffffff027424 */ /* 0x000fce00078e00ff */
[----:B------:R-:W-:Y:S05]  /*a070*/  WARPSYNC.COLLECTIVE R2, `(.L_x_713) ;  /* 0x0000000002087348 */ /* 0x000fea0003c00000 */
[----:B------:R0:W1:Y:S02]  /*a080*/  SHFL.BFLY P0, R7, R9, R6, R5 ;  /* 0x0c00000609077389 */ /* 0x0000640000000005 */
[----:B01----:R-:W-:Y:S05]  /*a090*/  ENDCOLLECTIVE ;  /* 0x000000000000791b */ /* 0x003fea0003800000 */
.L_x_713:
[----:B------:R-:W-:Y:S05]  /*a0a0*/  BSYNC B0 ;  /* 0x0000000000007941 */ /* 0x000fea0003800000 */
.L_x_712:
        /* <DEDUP_REMOVED lines=8> */
.L_x_714:
[----:B------:R-:W-:Y:S05]  /*a130*/  BRA `(.L_x_715) ;  /* 0xffffffe000f87947 */ /* 0x000fea000383ffff */
.L_x_636:
[----:B------:R-:W-:Y:S01]  /*a140*/  BSSY B0, `(.L_x_716) ;  /* 0x0000007000007945 */ /* 0x000fe20003800000 */
[----:B------:R-:W-:Y:S02]  /*a150*/  IMAD.MOV.U32 R6, RZ, RZ, 0x4 ;  /* 0x00000004ff067424 */ /* 0x000fe400078e00ff */
[----:B------:R-:W-:Y:S02]  /*a160*/  IMAD.MOV.U32 R5, RZ, RZ, 0x1f ;  /* 0x0000001fff057424 */ /* 0x000fe400078e00ff */
[----:B------:R-:W-:-:S07]  /*a170*/  IMAD.MOV.U32 R2, RZ, RZ, -0x1 ;  /* 0xffffffffff027424 */ /* 0x000fce00078e00ff */
[----:B------:R-:W-:Y:S05]  /*a180*/  WARPSYNC.COLLECTIVE R2, `(.L_x_717) ;  /* 0x0000000002087348 */ /* 0x000fea0003c00000 */
[----:B------:R0:W1:Y:S02]  /*a190*/  SHFL.BFLY P0, R7, R9, R6, R5 ;  /* 0x0c00000609077389 */ /* 0x0000640000000005 */
[----:B01----:R-:W-:Y:S05]  /*a1a0*/  ENDCOLLECTIVE ;  /* 0x000000000000791b */ /* 0x003fea0003800000 */
.L_x_717:
[----:B------:R-:W-:Y:S05]  /*a1b0*/  BSYNC B0 ;  /* 0x0000000000007941 */ /* 0x000fea0003800000 */
.L_x_716:
        /* <DEDUP_REMOVED lines=8> */
.L_x_718:
[----:B------:R-:W-:Y:S05]  /*a240*/  BRA `(.L_x_719) ;  /* 0xffffffe000fc7947 */ /* 0x000fea000383ffff */
.L_x_639:
[----:B------:R-:W-:Y:S01]  /*a250*/  BSSY B0, `(.L_x_720) ;  /* 0x0000007000007945 */ /* 0x000fe20003800000 */
[----:B------:R-:W-:Y:S02]  /*a260*/  IMAD.MOV.U32 R6, RZ, RZ, 0x2 ;  /* 0x00000002ff067424 */ /* 0x000fe400078e00ff */
[----:B------:R-:W-:Y:S02]  /*a270*/  IMAD.MOV.U32 R5, RZ, RZ, 0x1f ;  /* 0x0000001fff057424 */ /* 0x000fe400078e00ff */
[----:B------:R-:W-:-:S07]  /*a280*/  IMAD.MOV.U32 R2, RZ, RZ, -0x1 ;  /* 0xffffffffff027424 */ /* 0x000fce00078e00ff */
[----:B------:R-:W-:Y:S05]  /*a290*/  WARPSYNC.COLLECTIVE R2, `(.L_x_721) ;  /* 0x0000000002087348 */ /* 0x000fea0003c00000 */
[----:B------:R0:W1:Y:S02]  /*a2a0*/  SHFL.BFLY P0, R7, R9, R6, R5 ;  /* 0x0c00000609077389 */ /* 0x0000640000000005 */
[----:B01----:R-:W-:Y:S05]  /*a2b0*/  ENDCOLLECTIVE ;  /* 0x000000000000791b */ /* 0x003fea0003800000 */
.L_x_721:
[----:B------:R-:W-:Y:S05]  /*a2c0*/  BSYNC B0 ;  /* 0x0000000000007941 */ /* 0x000fea0003800000 */
.L_x_720:
        /* <DEDUP_REMOVED lines=8> */
.L_x_722:
[----:B------:R-:W-:Y:S05]  /*a350*/  BRA `(.L_x_723) ;  /* 0xffffffe400007947 */ /* 0x000fea000383ffff */
.L_x_642:
[----:B------:R-:W-:Y:S01]  /*a360*/  BSSY B0, `(.L_x_724) ;  /* 0x0000007000007945 */ /* 0x000fe20003800000 */
[----:B------:R-:W-:Y:S02]  /*a370*/  IMAD.MOV.U32 R6, RZ, RZ, 0x1 ;  /* 0x00000001ff067424 */ /* 0x000fe400078e00ff */
[----:B------:R-:W-:Y:S02]  /*a380*/  IMAD.MOV.U32 R5, RZ, RZ, 0x1f ;  /* 0x0000001fff057424 */ /* 0x000fe400078e00ff */
[----:B------:R-:W-:-:S07]  /*a390*/  IMAD.MOV.U32 R2, RZ, RZ, -0x1 ;  /* 0xffffffffff027424 */ /* 0x000fce00078e00ff */
[----:B------:R-:W-:Y:S05]  /*a3a0*/  WARPSYNC.COLLECTIVE R2, `(.L_x_725) ;  /* 0x0000000002087348 */ /* 0x000fea0003c00000 */
[----:B------:R0:W1:Y:S02]  /*a3b0*/  SHFL.BFLY P0, R7, R9, R6, R5 ;  /* 0x0c00000609077389 */ /* 0x0000640000000005 */
[----:B01----:R-:W-:Y:S05]  /*a3c0*/  ENDCOLLECTIVE ;  /* 0x000000000000791b */ /* 0x003fea0003800000 */
.L_x_725:
[----:B------:R-:W-:Y:S05]  /*a3d0*/  BSYNC B0 ;  /* 0x0000000000007941 */ /* 0x000fea0003800000 */
.L_x_724:
        /* <DEDUP_REMOVED lines=8> */
.L_x_726:
[----:B------:R-:W-:Y:S02]  /*a460*/  IMAD.MOV.U32 R4, RZ, RZ, R7 ;  /* 0x000000ffff047224 */ /* 0x000fe400078e0007 */
[----:B------:R-:W-:Y:S01]  /*a470*/  IMAD.MOV.U32 R7, RZ, RZ, 0x1 ;  /* 0x00000001ff077424 */ /* 0x000fe200078e00ff */
[----:B------:R-:W-:Y:S06]  /*a480*/  BRA `(.L_x_727) ;  /* 0xffffffe400007947 */ /* 0x000fec000383ffff */
.L_x_645:
[----:B------:R-:W-:Y:S01]  /*a490*/  BSSY B0, `(.L_x_728) ;  /* 0x0000007000007945 */ /* 0x000fe20003800000 */
[----:B------:R-:W-:Y:S02]  /*a4a0*/  IMAD.MOV.U32 R6, RZ, RZ, 0x10 ;  /* 0x00000010ff067424 */ /* 0x000fe400078e00ff */
[----:B------:R-:W-:Y:S02]  /*a4b0*/  IMAD.MOV.U32 R5, RZ, RZ, 0x1f ;  /* 0x0000001fff057424 */ /* 0x000fe400078e00ff */
[----:B------:R-:W-:-:S07]  /*a4c0*/  IMAD.MOV.U32 R2, RZ, RZ, -0x1 ;  /* 0xffffffffff027424 */ /* 0x000fce00078e00ff */
[----:B------:R-:W-:Y:S05]  /*a4d0*/  WARPSYNC.COLLECTIVE R2, `(.L_x_729) ;  /* 0x0000000002087348 */ /* 0x000fea0003c00000 */
[----:B------:R0:W1:Y:S02]  /*a4e0*/  SHFL.BFLY P0, R7, R9, R6, R5 ;  /* 0x0c00000609077389 */ /* 0x0000640000000005 */
[----:B01----:R-:W-:Y:S05]  /*a4f0*/  ENDCOLLECTIVE ;  /* 0x000000000000791b */ /* 0x003fea0003800000 */
.L_x_729:
[----:B------:R-:W-:Y:S05]  /*a500*/  BSYNC B0 ;  /* 0x0000000000007941 */ /* 0x000fea0003800000 */
.L_x_728:
        /* <DEDUP_REMOVED lines=8> */
.L_x_730:
[----:B------:R-:W-:Y:S05]  /*a590*/  BRA `(.L_x_731) ;  /* 0xffffffe400247947 */ /* 0x000fea000383ffff */
.L_x_648:
[----:B------:R-:W-:Y:S01]  /*a5a0*/  BSSY B0, `(.L_x_732) ;  /* 0x0000007000007945 */ /* 0x000fe20003800000 */
[----:B------:R-:W-:Y:S02]  /*a5b0*/  IMAD.MOV.U32 R6, RZ, RZ, 0x8 ;  /* 0x00000008ff067424 */ /* 0x000fe400078e00ff */
[----:B------:R-:W-:Y:S02]  /*a5c0*/  IMAD.MOV.U32 R5, RZ, RZ, 0x1f ;  /* 0x0000001fff057424 */ /* 0x000fe400078e00ff */
[----:B------:R-:W-:-:S07]  /*a5d0*/  IMAD.MOV.U32 R2, RZ, RZ, -0x1 ;  /* 0xffffffffff027424 */ /* 0x000fce00078e00ff */
[----:B------:R-:W-:Y:S05]  /*a5e0*/  WARPSYNC.COLLECTIVE R2, `(.L_x_733) ;  /* 0x0000000002087348 */ /* 0x000fea0003c00000 */
[----:B------:R0:W1:Y:S02]  /*a5f0*/  SHFL.BFLY P0, R7, R9, R6, R5 ;  /* 0x0c00000609077389 */ /* 0x0000640000000005 */
[----:B01----:R-:W-:Y:S05]  /*a600*/  ENDCOLLECTIVE ;  /* 0x000000000000791b */ /* 0x003fea0003800000 */
.L_x_733:
[----:B------:R-:W-:Y:S05]  /*a610*/  BSYNC B0 ;  /* 0x0000000000007941 */ /* 0x000fea0003800000 */
.L_x_732:
        /* <DEDUP_REMOVED lines=8> */
.L_x_734:
[----:B------:R-:W-:Y:S05]  /*a6a0*/  BRA `(.L_x_735) ;  /* 0xffffffe400287947 */ /* 0x000fea000383ffff */
.L_x_651:
[----:B------:R-:W-:Y:S01]  /*a6b0*/  BSSY B0, `(.L_x_736) ;  /* 0x0000007000007945 */ /* 0x000fe20003800000 */
[----:B------:R-:W-:Y:S02]  /*a6c0*/  IMAD.MOV.U32 R6, RZ, RZ, 0x4 ;  /* 0x00000004ff067424 */ /* 0x000fe400078e00ff */
[----:B------:R-:W-:Y:S02]  /*a6d0*/  IMAD.MOV.U32 R5, RZ, RZ, 0x1f ;  /* 0x0000001fff057424 */ /* 0x000fe400078e00ff */
[----:B------:R-:W-:-:S07]  /*a6e0*/  IMAD.MOV.U32 R2, RZ, RZ, -0x1 ;  /* 0xffffffffff027424 */ /* 0x000fce00078e00ff */
[----:B------:R-:W-:Y:S05]  /*a6f0*/  WARPSYNC.COLLECTIVE R2, `(.L_x_737) ;  /* 0x0000000002087348 */ /* 0x000fea0003c00000 */
[----:B------:R0:W1:Y:S02]  /*a700*/  SHFL.BFLY P0, R7, R9, R6, R5 ;  /* 0x0c00000609077389 */ /* 0x0000640000000005 */
[----:B01----:R-:W-:Y:S05]  /*a710*/  ENDCOLLECTIVE ;  /* 0x000000000000791b */ /* 0x003fea0003800000 */
.L_x_737:
[----:B------:R-:W-:Y:S05]  /*a720*/  BSYNC B0 ;  /* 0x0000000000007941 */ /* 0x000fea0003800000 */
.L_x_736:
        /* <DEDUP_REMOVED lines=8> */
.L_x_738:
[----:B------:R-:W-:Y:S05]  /*a7b0*/  BRA `(.L_x_739) ;  /* 0xffffffe4002c7947 */ /* 0x000fea000383ffff */
.L_x_654:
[----:B------:R-:W-:Y:S01]  /*a7c0*/  BSSY B0, `(.L_x_740) ;  /* 0x0000007000007945 */ /* 0x000fe20003800000 */
[----:B------:R-:W-:Y:S02]  /*a7d0*/  IMAD.MOV.U32 R6, RZ, RZ, 0x2 ;  /* 0x00000002ff067424 */ /* 0x000fe400078e00ff */
[----:B------:R-:W-:Y:S02]  /*a7e0*/  IMAD.MOV.U32 R5, RZ, RZ, 0x1f ;  /* 0x0000001fff057424 */ /* 0x000fe400078e00ff */
[----:B------:R-:W-:-:S07]  /*a7f0*/  IMAD.MOV.U32 R2, RZ, RZ, -0x1 ;  /* 0xffffffffff027424 */ /* 0x000fce00078e00ff */
[----:B------:R-:W-:Y:S05]  /*a800*/  WARPSYNC.COLLECTIVE R2, `(.L_x_741) ;  /* 0x0000000002087348 */ /* 0x000fea0003c00000 */
[----:B------:R0:W1:Y:S02]  /*a810*/  SHFL.BFLY P0, R7, R9, R6, R5 ;  /* 0x0c00000609077389 */ /* 0x0000640000000005 */
[----:B01----:R-:W-:Y:S05]  /*a820*/  ENDCOLLECTIVE ;  /* 0x000000000000791b */ /* 0x003fea0003800000 */
.L_x_741:
[----:B------:R-:W-:Y:S05]  /*a830*/  BSYNC B0 ;  /* 0x0000000000007941 */ /* 0x000fea0003800000 */
.L_x_740:
        /* <DEDUP_REMOVED lines=8> */
.L_x_742:
[----:B------:R-:W-:Y:S05]  /*a8c0*/  BRA `(.L_x_743) ;  /* 0xffffffe400307947 */ /* 0x000fea000383ffff */
.L_x_657:
[----:B------:R-:W-:Y:S01]  /*a8d0*/  BSSY B0, `(.L_x_744) ;  /* 0x0000007000007945 */ /* 0x000fe20003800000 */
[----:B------:R-:W-:Y:S02]  /*a8e0*/  IMAD.MOV.U32 R6, RZ, RZ, 0x1 ;  /* 0x00000001ff067424 */ /* 0x000fe400078e00ff */
[----:B------:R-:W-:Y:S02]  /*a8f0*/  IMAD.MOV.U32 R5, RZ, RZ, 0x1f ;  /* 0x0000001fff057424 */ /* 0x000fe400078e00ff */
[----:B------:R-:W-:-:S07]  /*a900*/  IMAD.MOV.U32 R2, RZ, RZ, -0x1 ;  /* 0xffffffffff027424 */ /* 0x000fce00078e00ff */
[----:B------:R-:W-:Y:S05]  /*a910*/  WARPSYNC.COLLECTIVE R2, `(.L_x_745) ;  /* 0x0000000002087348 */ /* 0x000fea0003c00000 */
[----:B------:R0:W1:Y:S02]  /*a920*/  SHFL.BFLY P0, R7, R9, R6, R5 ;  /* 0x0c00000609077389 */ /* 0x0000640000000005 */
[----:B01----:R-:W-:Y:S05]  /*a930*/  ENDCOLLECTIVE ;  /* 0x000000000000791b */ /* 0x003fea0003800000 */
.L_x_745:
[----:B------:R-:W-:Y:S05]  /*a940*/  BSYNC B0 ;  /* 0x0000000000007941 */ /* 0x000fea0003800000 */
.L_x_744:
        /* <DEDUP_REMOVED lines=8> */
.L_x_746:
[----:B------:R-:W-:Y:S02]  /*a9d0*/  IMAD.MOV.U32 R4, RZ, RZ, R7 ;  /* 0x000000ffff047224 */ /* 0x000fe400078e0007 */
[----:B------:R-:W-:Y:S01]  /*a9e0*/  IMAD.MOV.U32 R7, RZ, RZ, 0x1 ;  /* 0x00000001ff077424 */ /* 0x000fe200078e00ff */
[----:B------:R-:W-:Y:S06]  /*a9f0*/  BRA `(.L_x_747) ;  /* 0xffffffe400307947 */ /* 0x000fec000383ffff */
.L_x_660:
        /* <DEDUP_REMOVED lines=9> */
.L_x_749:
[----:B------:R-:W-:Y:S05]  /*aa90*/  BSYNC B0 ;  /* 0x0000000000007941 */ /* 0x000fea0003800000 */
.L_x_748:
[----:B------:R-:W-:Y:S05]  /*aaa0*/  BRA `(.L_x_750) ;  /* 0xffffffe4003c7947 */ /* 0x000fea000383ffff */
.L_x_661:
        /* <DEDUP_REMOVED lines=9> */
.L_x_752:
[----:B------:R-:W-:Y:S05]  /*ab40*/  BSYNC B0 ;  /* 0x0000000000007941 */ /* 0x000fea0003800000 */
.L_x_751:
[----:B------:R-:W-:Y:S05]  /*ab50*/  BRA `(.L_x_599) ;  /* 0xffffffe400187947 */ /* 0x000fea000383ffff */
.L_x_664:
        /* <DEDUP_REMOVED lines=8> */
.L_x_754:
[----:B------:R-:W-:Y:S05]  /*abe0*/  BSYNC B0 ;  /* 0x0000000000007941 */ /* 0x000fea0003800000 */
.L_x_753:
[----:B------:R-:W-:Y:S01]  /*abf0*/  FADD.FTZ R9, R7, R0 ;  /* 0x0000000007097221 */ /* 0x000fe20000010000 */
[----:B------:R-:W-:Y:S02]  /*ac00*/  IMAD.MOV.U32 R6, RZ, RZ, 0x8 ;  /* 0x00000008ff067424 */ /* 0x000fe400078e00ff */
[----:B------:R-:W-:Y:S02]  /*ac10*/  IMAD.MOV.U32 R5, RZ, RZ, 0x1f ;  /* 0x0000001fff057424 */ /* 0x000fe400078e00ff */
[----:B------:R-:W-:-:S07]  /*ac20*/  IMAD.MOV.U32 R2, RZ, RZ, -0x1 ;  /* 0xffffffffff027424 */ /* 0x000fce00078e00ff */
[----:B------:R-:W-:Y:S05]  /*ac30*/  WARPSYNC.COLLECTIVE R2, `(.L_x_755) ;  /* 0x0000000002087348 */ /* 0x000fea0003c00000 */
[----:B------:R0:W1:Y:S02]  /*ac40*/  SHFL.BFLY P0, R7, R9, R6, R5 ;  /* 0x0c00000609077389 */ /* 0x0000640000000005 */
[----:B01----:R-:W-:Y:S05]  /*ac50*/  ENDCOLLECTIVE ;  /* 0x000000000000791b */ /* 0x003fea0003800000 */
.L_x_755:
[----:B------:R-:W-:Y:S02]  /*ac60*/  IMAD.MOV.U32 R6, RZ, RZ, 0x4 ;  /* 0x00000004ff067424 */ /* 0x000fe400078e00ff */
[----:B------:R-:W-:-:S04]  /*ac70*/  FADD.FTZ R4, R9, R7 ;  /* 0x0000000709047221 */ /* 0x000fc80000010000 */
[----:B------:R-:W-:-:S07]  /*ac80*/  IMAD.MOV.U32 R9, RZ, RZ, R4 ;  /* 0x000000ffff097224 */ /* 0x000fce00078e0004 */
[----:B------:R-:W-:Y:S05]  /*ac90*/  WARPSYNC.COLLECTIVE R2, `(.L_x_756) ;  /* 0x0000000002087348 */ /* 0x000fea0003c00000 */
[----:B------:R0:W1:Y:S02]  /*aca0*/  SHFL.BFLY P0, R7, R9, R6, R5 ;  /* 0x0c00000609077389 */ /* 0x0000640000000005 */
[----:B01----:R-:W-:Y:S05]  /*acb0*/  ENDCOLLECTIVE ;  /* 0x000000000000791b */ /* 0x003fea0003800000 */
.L_x_756:
[----:B------:R-:W-:Y:S02]  /*acc0*/  IMAD.MOV.U32 R6, RZ, RZ, 0x2 ;  /* 0x00000002ff067424 */ /* 0x000fe400078e00ff */
[----:B------:R-:W-:-:S04]  /*acd0*/  FADD.FTZ R8, R4, R7 ;  /* 0x0000000704087221 */ /* 0x000fc80000010000 */
[----:B------:R-:W-:-:S07]  /*ace0*/  IMAD.MOV.U32 R9, RZ, RZ, R8 ;  /* 0x000000ffff097224 */ /* 0x000fce00078e0008 */
[----:B------:R-:W-:Y:S05]  /*acf0*/  WARPSYNC.COLLECTIVE R2, `(.L_x_757) ;  /* 0x0000000002087348 */ /* 0x000fea0003c00000 */
[----:B------:R0:W1:Y:S02]  /*ad00*/  SHFL.BFLY P0, R7, R9, R6, R5 ;  /* 0x0c00000609077389 */ /* 0x0000640000000005 */
[----:B01----:R-:W-:Y:S05]  /*ad10*/  ENDCOLLECTIVE ;  /* 0x000000000000791b */ /* 0x003fea0003800000 */
.L_x_757:
[----:B------:R-:W-:Y:S02]  /*ad20*/  IMAD.MOV.U32 R6, RZ, RZ, 0x1 ;  /* 0x00000001ff067424 */ /* 0x000fe400078e00ff */
[----:B------:R-:W-:-:S04]  /*ad30*/  FADD.FTZ R10, R8, R7 ;  /* 0x00000007080a7221 */ /* 0x000fc80000010000 */
[----:B------:R-:W-:-:S07]  /*ad40*/  IMAD.MOV.U32 R9, RZ, RZ, R10 ;  /* 0x000000ffff097224 */ /* 0x000fce00078e000a */
[----:B------:R-:W-:Y:S05]  /*ad50*/  WARPSYNC.COLLECTIVE R2, `(.L_x_758) ;  /* 0x0000000002087348 */ /* 0x000fea0003c00000 */
[----:B------:R0:W1:Y:S02]  /*ad60*/  SHFL.BFLY P0, R7, R9, R6, R5 ;  /* 0x0c00000609077389 */ /* 0x0000640000000005 */
[----:B01----:R-:W-:Y:S05]  /*ad70*/  ENDCOLLECTIVE ;  /* 0x000000000000791b */ /* 0x003fea0003800000 */
.L_x_758:
[----:B------:R-:W-:Y:S05]  /*ad80*/  BRA `(.L_x_759) ;  /* 0xffffffe400047947 */ /* 0x000fea000383ffff */
.L_x_760:
        /* <DEDUP_REMOVED lines=15> */
.L_x_7843:


//--------------------- .text._ZN4vllm3moe44grouped_topk_fused_small_expert_count_kernelI13__nv_bfloat166__halfiLNS0_11ScoringFuncE0ELi128ELb0ELi8EEEvPT_PfPT1_PKT0_llllllbd --------------------------
	.section	.text._ZN4vllm3moe44grouped_topk_fused_small_expert_count_kernelI13__nv_bfloat166__halfiLNS0_11ScoringFuncE0ELi128ELb0ELi8EEEvPT_PfPT1_PKT0_llllllbd,"ax",@progbits
	.align	128
        .global         _ZN4vllm3moe44grouped_topk_fused_small_expert_count_kernelI13__nv_bfloat166__halfiLNS0_11ScoringFuncE0ELi128ELb0ELi8EEEvPT_PfPT1_PKT0_llllllbd
        .type           _ZN4vllm3moe44grouped_topk_fused_small_expert_count_kernelI13__nv_bfloat166__halfiLNS0_11ScoringFuncE0ELi128ELb0ELi8EEEvPT_PfPT1_PKT0_llllllbd,@function
        .size           _ZN4vllm3moe44grouped_topk_fused_small_expert_count_kernelI13__nv_bfloat166__halfiLNS0_11ScoringFuncE0ELi128ELb0ELi8EEEvPT_PfPT1_PKT0_llllllbd,(.L_x_7752 - _ZN4vllm3moe44grouped_topk_fused_small_expert_count_kernelI13__nv_bfloat166__halfiLNS0_11ScoringFuncE0ELi128ELb0ELi8EEEvPT_PfPT1_PKT0_llllllbd)
        .other          _ZN4vllm3moe44grouped_topk_fused_small_expert_count_kernelI13__nv_bfloat166__halfiLNS0_11ScoringFuncE0ELi128ELb0ELi8EEEvPT_PfPT1_PKT0_llllllbd,@"STO_CUDA_ENTRY STV_DEFAULT"
_ZN4vllm3moe44grouped_topk_fused_small_expert_count_kernelI13__nv_bfloat166__halfiLNS0_11ScoringFuncE0ELi128ELb0ELi8EEEvPT_PfPT1_PKT0_llllllbd:
.text._ZN4vllm3moe44grouped_topk_fused_small_expert_count_kernelI13__nv_bfloat166__halfiLNS0_11ScoringFuncE0ELi128ELb0ELi8EEEvPT_PfPT1_PKT0_llllllbd:
        /* <DEDUP_REMOVED lines=31> */
[----:B--2---:R-:W-:Y:S02]  /*01f0*/  HADD2.F32 R6, -RZ, R4.H0_H0 ;  /* 0x20000004ff067230 */ /* 0x004fe40000004100 */
[----:B---3--:R-:W-:-:S04]  /*0200*/  IMAD.U32 R9, R10, 0x10000, RZ ;  /* 0x000100000a097824 */ /* 0x008fc800078e00ff */
[----:B------:R-:W-:Y:S01]  /*0210*/  FADD.FTZ R6, R6, R9 ;  /* 0x0000000906067221 */ /* 0x000fe20000010000 */
[----:B------:R1:W-:Y:S04]  /*0220*/  STS [R8], R9 ;  /* 0x0000000908007388 */ /* 0x0003e80000000800 */
[----:B------:R1:W-:Y:S02]  /*0230*/  STS [R13], R6 ;  /* 0x000000060d007388 */ /* 0x0003e40000000800 */
.L_x_762:
[----:B------:R-:W-:Y:S05]  /*0240*/  BSYNC.RECONVERGENT B0 ;  /* 0x0000000000007941 */ /* 0x000fea0003800200 */
.L_x_761:
        /* <DEDUP_REMOVED lines=101> */
.L_x_766:
        /* <DEDUP_REMOVED lines=173> */
.L_x_765:
[----:B------:R-:W-:Y:S05]  /*1370*/  BRA.U !UP0, `(.L_x_764) ;  /* 0x0000000108cc7547 */ /* 0x000fea000b800000 */
[----:B------:R-:W-:Y:S01]  /*1380*/  IMAD R4, R12, 0x4, R1 ;  /* 0x000000040c047824 */ /* 0x000fe200078e0201 */
[----:B------:R-:W-:-:S12]  /*1390*/  UIADD3 UR5, UPT, UPT, -UR5, URZ, URZ ;  /* 0x000000ff05057290 */ /* 0x000fd8000fffe1ff */
.L_x_767:
        /* <DEDUP_REMOVED lines=49> */
.L_x_764:
        /* <DEDUP_REMOVED lines=56> */
[----:B------:R-:W-:Y:S05]  /*1a30*/  CALL.REL.NOINC `($__internal_5_$__cuda_sm20_div_rn_f64_full) ;  /* 0x0000000000747944 */ /* 0x000fea0003c00000 */
[----:B------:R-:W-:Y:S02]  /*1a40*/  IMAD.MOV.U32 R4, RZ, RZ, R14 ;  /* 0x000000ffff047224 */ /* 0x000fe400078e000e */
[----:B------:R-:W-:-:S07]  /*1a50*/  IMAD.MOV.U32 R5, RZ, RZ, R15 ;  /* 0x000000ffff057224 */ /* 0x000fce00078e000f */
.L_x_770:
[----:B------:R-:W-:Y:S05]  /*1a60*/  BSYNC.RECONVERGENT B0 ;  /* 0x0000000000007941 */ /* 0x000fea0003800200 */
.L_x_769:
[----:B------:R-:W-:Y:S01]  /*1a70*/  UMOV UR4, 0xf0000000 ;  /* 0xf000000000047882 */ /* 0x000fe20000000000 */
[----:B------:R-:W-:Y:S01]  /*1a80*/  UMOV UR5, 0x380fffff ;  /* 0x380fffff00057882 */ /* 0x000fe20000000000 */
[----:B------:R-:W0:Y:S01]  /*1a90*/  F2F.F32.F64 R6, R4 ;  /* 0x0000000400067310 */ /* 0x000e220000301000 */
[----:B------:R-:W-:-:S14]  /*1aa0*/  DSETP.GEU.AND P0, PT, |R4|, UR4, PT ;  /* 0x0000000404007e2a */ /* 0x000fdc000bf0e200 */
[----:B0-----:R-:W-:-:S07]  /*1ab0*/  @!P0 FMUL R6, R6, 1.175494350822287508e-38 ;  /* 0x0080000006068820 */ /* 0x001fce0000400000 */
.L_x_768:
        /* <DEDUP_REMOVED lines=18> */
.L_x_771:
[----:B------:R-:W-:Y:S05]  /*1be0*/  BSYNC.RECONVERGENT B0 ;  /* 0x0000000000007941 */ /* 0x000fea0003800200 */
.L_x_763:
[----:B------:R-:W-:Y:S01]  /*1bf0*/  PREEXIT ;  /* 0x000000000000782d */ /* 0x000fe20000000000 */
[----:B------:R-:W-:Y:S05]  /*1c00*/  EXIT ;  /* 0x000000000000794d */ /* 0x000fea0003800000 */
        .weak           $__internal_5_$__cuda_sm20_div_rn_f64_full
        .type           $__internal_5_$__cuda_sm20_div_rn_f64_full,@function
        .size           $__internal_5_$__cuda_sm20_div_rn_f64_full,(.L_x_7752 - $__internal_5_$__cuda_sm20_div_rn_f64_full)
$__internal_5_$__cuda_sm20_div_rn_f64_full:
        /* <DEDUP_REMOVED lines=67> */
.L_x_773:
        /* <DEDUP_REMOVED lines=16> */
.L_x_776:
[----:B------:R-:W-:Y:S01]  /*2140*/  LOP3.LUT R15, R9, 0x80000, RZ, 0xfc, !PT ;  /* 0x00080000090f7812 */ /* 0x000fe200078efcff */
[----:B------:R-:W-:Y:S01]  /*2150*/  IMAD.MOV.U32 R14, RZ, RZ, R8 ;  /* 0x000000ffff0e7224 */ /* 0x000fe200078e0008 */
[----:B------:R-:W-:Y:S06]  /*2160*/  BRA `(.L_x_774) ;  /* 0x0000000000087947 */ /* 0x000fec0003800000 */
.L_x_775:
[----:B------:R-:W-:Y:S01]  /*2170*/  LOP3.LUT R15, R11, 0x80000, RZ, 0xfc, !PT ;  /* 0x000800000b0f7812 */ /* 0x000fe200078efcff */
[----:B------:R-:W-:-:S07]  /*2180*/  IMAD.MOV.U32 R14, RZ, RZ, R10 ;  /* 0x000000ffff0e7224 */ /* 0x000fce00078e000a */
.L_x_774:
[----:B------:R-:W-:Y:S05]  /*2190*/  BSYNC.RECONVERGENT B1 ;  /* 0x0000000000017941 */ /* 0x000fea0003800200 */
.L_x_772:
[----:B------:R-:W-:Y:S02]  /*21a0*/  IMAD.MOV.U32 R4, RZ, RZ, R6 ;  /* 0x000000ffff047224 */ /* 0x000fe400078e0006 */
[----:B------:R-:W-:-:S04]  /*21b0*/  IMAD.MOV.U32 R5, RZ, RZ, 0x0 ;  /* 0x00000000ff057424 */ /* 0x000fc800078e00ff */
[----:B------:R-:W-:Y:S05]  /*21c0*/  RET.REL.NODEC R4 `(_ZN4vllm3moe44grouped_topk_fused_small_expert_count_kernelI13__nv_bfloat166__halfiLNS0_11ScoringFuncE0ELi128ELb0ELi8EEEvPT_PfPT1_PKT0_llllllbd) ;  /* 0xffffffdc048c7950 */ /* 0x000fea0003c3ffff */
.L_x_777:
        /* <DEDUP_REMOVED lines=11> */
.L_x_7752:


//--------------------- .text._ZN4vllm3moe44grouped_topk_fused_small_expert_count_kernelI13__nv_bfloat166__halfiLNS0_11ScoringFuncE0ELi384ELb0ELi8EEEvPT_PfPT1_PKT0_llllllbd --------------------------
	.section	.text._ZN4vllm3moe44grouped_topk_fused_small_expert_count_kernelI13__nv_bfloat166__halfiLNS0_11ScoringFuncE0ELi384ELb0ELi8EEEvPT_PfPT1_PKT0_llllllbd,"ax",@progbits
	.align	128
        .global         _ZN4vllm3moe44grouped_topk_fused_small_expert_count_kernelI13__nv_bfloat166__halfiLNS0_11ScoringFuncE0ELi384ELb0ELi8EEEvPT_PfPT1_PKT0_llllllbd
        .type           _ZN4vllm3moe44grouped_topk_fused_small_expert_count_kernelI13__nv_bfloat166__halfiLNS0_11ScoringFuncE0ELi384ELb0ELi8EEEvPT_PfPT1_PKT0_llllllbd,@function
        .size           _ZN4vllm3moe44grouped_topk_fused_small_expert_count_kernelI13__nv_bfloat166__halfiLNS0_11ScoringFuncE0ELi384ELb0ELi8EEEvPT_PfPT1_PKT0_llllllbd,(.L_x_7753 - _ZN4vllm3moe44grouped_topk_fused_small_expert_count_kernelI13__nv_bfloat166__halfiLNS0_11ScoringFuncE0ELi384ELb0ELi8EEEvPT_PfPT1_PKT0_llllllbd)
        .other          _ZN4vllm3moe44grouped_topk_fused_small_expert_count_kernelI13__nv_bfloat166__halfiLNS0_11ScoringFuncE0ELi384ELb0ELi8EEEvPT_PfPT1_PKT0_llllllbd,@"STO_CUDA_ENTRY STV_DEFAULT"
_ZN4vllm3moe44grouped_topk_fused_small_expert_count_kernelI13__nv_bfloat166__halfiLNS0_11ScoringFuncE0ELi384ELb0ELi8EEEvPT_PfPT1_PKT0_llllllbd:
.text._ZN4vllm3moe44grouped_topk_fused_small_expert_count_kernelI13__nv_bfloat166__halfiLNS0_11ScoringFuncE0ELi384ELb0ELi8EEEvPT_PfPT1_PKT0_llllllbd:
        /* <DEDUP_REMOVED lines=36> */
.L_x_779:
[----:B------:R-:W-:Y:S05]  /*0240*/  BSYNC.RECONVERGENT B0 ;  /* 0x0000000000007941 */ /* 0x000fea0003800200 */
.L_x_778:
        /* <DEDUP_REMOVED lines=112> */
.L_x_783:
        /* <DEDUP_REMOVED lines=99> */
.L_x_782:
        /* <DEDUP_REMOVED lines=44> */
.L_x_781:
        /* <DEDUP_REMOVED lines=18> */
.L_x_784:
        /* <DEDUP_REMOVED lines=13> */
.L_x_785:
[----:B------:R-:W-:Y:S05]  /*1430*/  BSYNC.RECONVERGENT B0 ;  /* 0x0000000000007941 */ /* 0x000fea0003800200 */
.L_x_780:
        /* <DEDUP_REMOVED lines=23> */
.L_x_788:
[----:B------:R-:W-:Y:S05]  /*15b0*/  BSYNC.RECONVERGENT B0 ;  /* 0x0000000000007941 */ /* 0x000fea0003800200 */
.L_x_787:
        /* <DEDUP_REMOVED lines=21> */
.L_x_791:
        /* <DEDUP_REMOVED lines=168> */
.L_x_790:
[----:B------:R-:W-:Y:S05]  /*2190*/  @!P1 BRA `(.L_x_789) ;  /* 0x0000000000d09947 */ /* 0x000fea0003800000 */
[C---:B------:R-:W-:Y:S02]  /*21a0*/  IMAD R0, R10.reuse, 0x4, R0 ;  /* 0x000000040a007824 */ /* 0x040fe400078e0200 */
[----:B------:R-:W-:Y:S02]  /*21b0*/  IMAD.MOV R6, RZ, RZ, -R6 ;  /* 0x000000ffff067224 */ /* 0x000fe400078e0a06 */
[----:B------:R-:W-:-:S07]  /*21c0*/  IMAD R12, R10, 0x4, R1 ;  /* 0x000000040a0c7824 */ /* 0x000fce00078e0201 */
.L_x_792:
        /* <DEDUP_REMOVED lines=49> */
.L_x_789:
        /* <DEDUP_REMOVED lines=58> */
[----:B------:R-:W-:Y:S05]  /*2880*/  CALL.REL.NOINC `($__internal_6_$__cuda_sm20_div_rn_f64_full) ;  /* 0x0000000000747944 */ /* 0x000fea0003c00000 */
[----:B------:R-:W-:Y:S02]  /*2890*/  IMAD.MOV.U32 R4, RZ, RZ, R14 ;  /* 0x000000ffff047224 */ /* 0x000fe400078e000e */
[----:B------:R-:W-:-:S07]  /*28a0*/  IMAD.MOV.U32 R5, RZ, RZ, R15 ;  /* 0x000000ffff057224 */ /* 0x000fce00078e000f */
.L_x_795:
[----:B------:R-:W-:Y:S05]  /*28b0*/  BSYNC.RECONVERGENT B0 ;  /* 0x0000000000007941 */ /* 0x000fea0003800200 */
.L_x_794:
[----:B------:R-:W-:Y:S01]  /*28c0*/  UMOV UR4, 0xf0000000 ;  /* 0xf000000000047882 */ /* 0x000fe20000000000 */
[----:B------:R-:W-:Y:S01]  /*28d0*/  UMOV UR5, 0x380fffff ;  /* 0x380fffff00057882 */ /* 0x000fe20000000000 */
[----:B------:R-:W0:Y:S01]  /*28e0*/  F2F.F32.F64 R6, R4 ;  /* 0x0000000400067310 */ /* 0x000e220000301000 */
[----:B------:R-:W-:-:S14]  /*28f0*/  DSETP.GEU.AND P0, PT, |R4|, UR4, PT ;  /* 0x0000000404007e2a */ /* 0x000fdc000bf0e200 */
[----:B0-----:R-:W-:-:S07]  /*2900*/  @!P0 FMUL R6, R6, 1.175494350822287508e-38 ;  /* 0x0080000006068820 */ /* 0x001fce0000400000 */
.L_x_793:
        /* <DEDUP_REMOVED lines=18> */
.L_x_796:
[----:B------:R-:W-:Y:S05]  /*2a30*/  BSYNC.RECONVERGENT B0 ;  /* 0x0000000000007941 */ /* 0x000fea0003800200 */
.L_x_786:
[----:B------:R-:W-:Y:S01]  /*2a40*/  PREEXIT ;  /* 0x000000000000782d */ /* 0x000fe20000000000 */
[----:B------:R-:W-:Y:S05]  /*2a50*/  EXIT ;  /* 0x000000000000794d */ /* 0x000fea0003800000 */
        .weak           $__internal_6_$__cuda_sm20_div_rn_f64_full
        .type           $__internal_6_$__cuda_sm20_div_rn_f64_full,@function
        .size           $__internal_6_$__cuda_sm20_div_rn_f64_full,(.L_x_7753 - $__internal_6_$__cuda_sm20_div_rn_f64_full)
$__internal_6_$__cuda_sm20_div_rn_f64_full:
        /* <DEDUP_REMOVED lines=67> */
.L_x_798:
        /* <DEDUP_REMOVED lines=16> */
.L_x_801:
[----:B------:R-:W-:Y:S01]  /*2f90*/  LOP3.LUT R15, R9, 0x80000, RZ, 0xfc, !PT ;  /* 0x00080000090f7812 */ /* 0x000fe200078efcff */
[----:B------:R-:W-:Y:S01]  /*2fa0*/  IMAD.MOV.U32 R14, RZ, RZ, R8 ;  /* 0x000000ffff0e7224 */ /* 0x000fe200078e0008 */
[----:B------:R-:W-:Y:S06]  /*2fb0*/  BRA `(.L_x_799) ;  /* 0x0000000000087947 */ /* 0x000fec0003800000 */
.L_x_800:
[----:B------:R-:W-:Y:S01]  /*2fc0*/  LOP3.LUT R15, R11, 0x80000, RZ, 0xfc, !PT ;  /* 0x000800000b0f7812 */ /* 0x000fe200078efcff */
[----:B------:R-:W-:-:S07]  /*2fd0*/  IMAD.MOV.U32 R14, RZ, RZ, R10 ;  /* 0x000000ffff0e7224 */ /* 0x000fce00078e000a */
.L_x_799:
[----:B------:R-:W-:Y:S05]  /*2fe0*/  BSYNC.RECONVERGENT B1 ;  /* 0x0000000000017941 */ /* 0x000fea0003800200 */
.L_x_797:
[----:B------:R-:W-:Y:S02]  /*2ff0*/  IMAD.MOV.U32 R4, RZ, RZ, R6 ;  /* 0x000000ffff047224 */ /* 0x000fe400078e0006 */
[----:B------:R-:W-:-:S04]  /*3000*/  IMAD.MOV.U32 R5, RZ, RZ, 0x0 ;  /* 0x00000000ff057424 */ /* 0x000fc800078e00ff */
[----:B------:R-:W-:Y:S05]  /*3010*/  RET.REL.NODEC R4 `(_ZN4vllm3moe44grouped_topk_fused_small_expert_count_kernelI13__nv_bfloat166__halfiLNS0_11ScoringFuncE0ELi384ELb0ELi8EEEvPT_PfPT1_PKT0_llllllbd) ;  /* 0xffffffcc04f87950 */ /* 0x000fea0003c3ffff */
.L_x_802:
        /* <DEDUP_REMOVED lines=14> */
.L_x_7753:


//--------------------- .text._ZN4vllm3moe44grouped_topk_fused_small_expert_count_kernelI13__nv_bfloat166__halfiLNS0_11ScoringFuncE0ELi512ELb0ELi8EEEvPT_PfPT1_PKT0_llllllbd --------------------------
	.section	.text._ZN4vllm3moe44grouped_topk_fused_small_expert_count_kernelI13__nv_bfloat166__halfiLNS0_11ScoringFuncE0ELi512ELb0ELi8EEEvPT_PfPT1_PKT0_llllllbd,"ax",@progbits
	.align	128
        .global         _ZN4vllm3moe44grouped_topk_fused_small_expert_count_kernelI13__nv_bfloat166__halfiLNS0_11ScoringFuncE0ELi512ELb0ELi8EEEvPT_PfPT1_PKT0_llllllbd
        .type           _ZN4vllm3moe44grouped_topk_fused_small_expert_count_kernelI13__nv_bfloat166__halfiLNS0_11ScoringFuncE0ELi512ELb0ELi8EEEvPT_PfPT1_PKT0_llllllbd,@function
        .size           _ZN4vllm3moe44grouped_topk_fused_small_expert_count_kernelI13__nv_bfloat166__halfiLNS0_11ScoringFuncE0ELi512ELb0ELi8EEEvPT_PfPT1_PKT0_llllllbd,(.L_x_7754 - _ZN4vllm3moe44grouped_topk_fused_small_expert_count_kernelI13__nv_bfloat166__halfiLNS0_11ScoringFuncE0ELi512ELb0ELi8EEEvPT_PfPT1_PKT0_llllllbd)
        .other          _ZN4vllm3moe44grouped_topk_fused_small_expert_count_kernelI13__nv_bfloat166__halfiLNS0_11ScoringFuncE0ELi512ELb0ELi8EEEvPT_PfPT1_PKT0_llllllbd,@"STO_CUDA_ENTRY STV_DEFAULT"
_ZN4vllm3moe44grouped_topk_fused_small_expert_count_kernelI13__nv_bfloat166__halfiLNS0_11ScoringFuncE0ELi512ELb0ELi8EEEvPT_PfPT1_PKT0_llllllbd:
.text._ZN4vllm3moe44grouped_topk_fused_small_expert_count_kernelI13__nv_bfloat166__halfiLNS0_11ScoringFuncE0ELi512ELb0ELi8EEEvPT_PfPT1_PKT0_llllllbd:
        /* <DEDUP_REMOVED lines=36> */
.L_x_804:
[----:B------:R-:W-:Y:S05]  /*0240*/  BSYNC.RECONVERGENT B0 ;  /* 0x0000000000007941 */ /* 0x000fea0003800200 */
.L_x_803:
        /* <DEDUP_REMOVED lines=112> */
.L_x_808:
        /* <DEDUP_REMOVED lines=99> */
.L_x_807:
        /* <DEDUP_REMOVED lines=44> */
.L_x_806:
        /* <DEDUP_REMOVED lines=18> */
.L_x_809:
        /* <DEDUP_REMOVED lines=13> */
.L_x_810:
[----:B------:R-:W-:Y:S05]  /*1430*/  BSYNC.RECONVERGENT B0 ;  /* 0x0000000000007941 */ /* 0x000fea0003800200 */
.L_x_805:
        /* <DEDUP_REMOVED lines=37> */
.L_x_814:
        /* <DEDUP_REMOVED lines=168> */
.L_x_813:
[----:B------:R-:W-:Y:S05]  /*2110*/  @!P1 BRA `(.L_x_812) ;  /* 0x0000000000d09947 */ /* 0x000fea0003800000 */
[C---:B------:R-:W-:Y:S02]  /*2120*/  IMAD R0, R11.reuse, 0x4, R0 ;  /* 0x000000040b007824 */ /* 0x040fe400078e0200 */
[----:B------:R-:W-:Y:S02]  /*2130*/  IMAD.MOV R8, RZ, RZ, -R8 ;  /* 0x000000ffff087224 */ /* 0x000fe400078e0a08 */
[----:B------:R-:W-:-:S07]  /*2140*/  IMAD R13, R11, 0x4, R1 ;  /* 0x000000040b0d7824 */ /* 0x000fce00078e0201 */
.L_x_815:
        /* <DEDUP_REMOVED lines=49> */
.L_x_812:
        /* <DEDUP_REMOVED lines=56> */
[----:B------:R-:W-:Y:S05]  /*27e0*/  CALL.REL.NOINC `($__internal_7_$__cuda_sm20_div_rn_f64_full) ;  /* 0x0000000000747944 */ /* 0x000fea0003c00000 */
[----:B------:R-:W-:Y:S02]  /*27f0*/  IMAD.MOV.U32 R4, RZ, RZ, R14 ;  /* 0x000000ffff047224 */ /* 0x000fe400078e000e */
[----:B------:R-:W-:-:S07]  /*2800*/  IMAD.MOV.U32 R5, RZ, RZ, R15 ;  /* 0x000000ffff057224 */ /* 0x000fce00078e000f */
.L_x_818:
[----:B------:R-:W-:Y:S05]  /*2810*/  BSYNC.RECONVERGENT B0 ;  /* 0x0000000000007941 */ /* 0x000fea0003800200 */
.L_x_817:
[----:B------:R-:W-:Y:S01]  /*2820*/  UMOV UR4, 0xf0000000 ;  /* 0xf000000000047882 */ /* 0x000fe20000000000 */
[----:B------:R-:W-:Y:S01]  /*2830*/  UMOV UR5, 0x380fffff ;  /* 0x380fffff00057882 */ /* 0x000fe20000000000 */
[----:B------:R-:W0:Y:S01]  /*2840*/  F2F.F32.F64 R6, R4 ;  /* 0x0000000400067310 */ /* 0x000e220000301000 */
[----:B------:R-:W-:-:S14]  /*2850*/  DSETP.GEU.AND P0, PT, |R4|, UR4, PT ;  /* 0x0000000404007e2a */ /* 0x000fdc000bf0e200 */
[----:B0-----:R-:W-:-:S07]  /*2860*/  @!P0 FMUL R6, R6, 1.175494350822287508e-38 ;  /* 0x0080000006068820 */ /* 0x001fce0000400000 */
.L_x_816:
        /* <DEDUP_REMOVED lines=18> */
.L_x_819:
[----:B------:R-:W-:Y:S05]  /*2990*/  BSYNC.RECONVERGENT B0 ;  /* 0x0000000000007941 */ /* 0x000fea0003800200 */
.L_x_811:
[----:B------:R-:W-:Y:S01]  /*29a0*/  PREEXIT ;  /* 0x000000000000782d */ /* 0x000fe20000000000 */
[----:B------:R-:W-:Y:S05]  /*29b0*/  EXIT ;  /* 0x000000000000794d */ /* 0x000fea0003800000 */
        .weak           $__internal_7_$__cuda_sm20_div_rn_f64_full
        .type           $__internal_7_$__cuda_sm20_div_rn_f64_full,@function
        .size           $__internal_7_$__cuda_sm20_div_rn_f64_full,(.L_x_7754 - $__internal_7_$__cuda_sm20_div_rn_f64_full)
$__internal_7_$__cuda_sm20_div_rn_f64_full:
        /* <DEDUP_REMOVED lines=67> */
.L_x_821:
        /* <DEDUP_REMOVED lines=16> */
.L_x_824:
[----:B------:R-:W-:Y:S01]  /*2ef0*/  LOP3.LUT R15, R9, 0x80000, RZ, 0xfc, !PT ;  /* 0x00080000090f7812 */ /* 0x000fe200078efcff */
[----:B------:R-:W-:Y:S01]  /*2f00*/  IMAD.MOV.U32 R14, RZ, RZ, R8 ;  /* 0x000000ffff0e7224 */ /* 0x000fe200078e0008 */
[----:B------:R-:W-:Y:S06]  /*2f10*/  BRA `(.L_x_822) ;  /* 0x0000000000087947 */ /* 0x000fec0003800000 */
.L_x_823:
[----:B------:R-:W-:Y:S01]  /*2f20*/  LOP3.LUT R15, R11, 0x80000, RZ, 0xfc, !PT ;  /* 0x000800000b0f7812 */ /* 0x000fe200078efcff */
[----:B------:R-:W-:-:S07]  /*2f30*/  IMAD.MOV.U32 R14, RZ, RZ, R10 ;  /* 0x000000ffff0e7224 */ /* 0x000fce00078e000a */
.L_x_822:
[----:B------:R-:W-:Y:S05]  /*2f40*/  BSYNC.RECONVERGENT B1 ;  /* 0x0000000000017941 */ /* 0x000fea0003800200 */
.L_x_820:
[----:B------:R-:W-:Y:S02]  /*2f50*/  IMAD.MOV.U32 R4, RZ, RZ, R6 ;  /* 0x000000ffff047224 */ /* 0x000fe400078e0006 */
[----:B------:R-:W-:-:S04]  /*2f60*/  IMAD.MOV.U32 R5, RZ, RZ, 0x0 ;  /* 0x00000000ff057424 */ /* 0x000fc800078e00ff */
[----:B------:R-:W-:Y:S05]  /*2f70*/  RET.REL.NODEC R4 `(_ZN4vllm3moe44grouped_topk_fused_small_expert_count_kernelI13__nv_bfloat166__halfiLNS0_11ScoringFuncE0ELi512ELb0ELi8EEEvPT_PfPT1_PKT0_llllllbd) ;  /* 0xffffffd004207950 */ /* 0x000fea0003c3ffff */
.L_x_825:
        /* <DEDUP_REMOVED lines=16> */
.L_x_7754:


//--------------------- .text._ZN4vllm3moe44grouped_topk_fused_small_expert_count_kernelI13__nv_bfloat166__halfiLNS0_11ScoringFuncE0ELi512ELb0ELi22EEEvPT_PfPT1_PKT0_llllllbd --------------------------
	.section	.text._ZN4vllm3moe44grouped_topk_fused_small_expert_count_kernelI13__nv_bfloat166__halfiLNS0_11ScoringFuncE0ELi512ELb0ELi22EEEvPT_PfPT1_PKT0_llllllbd,"ax",@progbits
	.align	128
        .global         _ZN4vllm3moe44grouped_topk_fused_small_expert_count_kernelI13__nv_bfloat166__halfiLNS0_11ScoringFuncE0ELi512ELb0ELi22EEEvPT_PfPT1_PKT0_llllllbd
        .type           _ZN4vllm3moe44grouped_topk_fused_small_expert_count_kernelI13__nv_bfloat166__halfiLNS0_11ScoringFuncE0ELi512ELb0ELi22EEEvPT_PfPT1_PKT0_llllllbd,@function
        .size           _ZN4vllm3moe44grouped_topk_fused_small_expert_count_kernelI13__nv_bfloat166__halfiLNS0_11ScoringFuncE0ELi512ELb0ELi22EEEvPT_PfPT1_PKT0_llllllbd,(.L_x_7755 - _ZN4vllm3moe44grouped_topk_fused_small_expert_count_kernelI13__nv_bfloat166__halfiLNS0_11ScoringFuncE0ELi512ELb0ELi22EEEvPT_PfPT1_PKT0_llllllbd)
        .other          _ZN4vllm3moe44grouped_topk_fused_small_expert_count_kernelI13__nv_bfloat166__halfiLNS0_11ScoringFuncE0ELi512ELb0ELi22EEEvPT_PfPT1_PKT0_llllllbd,@"STO_CUDA_ENTRY STV_DEFAULT"
_ZN4vllm3moe44grouped_topk_fused_small_expert_count_kernelI13__nv_bfloat166__halfiLNS0_11ScoringFuncE0ELi512ELb0ELi22EEEvPT_PfPT1_PKT0_llllllbd:
.text._ZN4vllm3moe44grouped_topk_fused_small_expert_count_kernelI13__nv_bfloat166__halfiLNS0_11ScoringFuncE0ELi512ELb0ELi22EEEvPT_PfPT1_PKT0_llllllbd:
        /* <DEDUP_REMOVED lines=36> */
.L_x_827:
[----:B------:R-:W-:Y:S05]  /*0240*/  BSYNC.RECONVERGENT B0 ;  /* 0x0000000000007941 */ /* 0x000fea0003800200 */
.L_x_826:
        /* <DEDUP_REMOVED lines=112> */
.L_x_831:
        /* <DEDUP_REMOVED lines=99> */
.L_x_830:
        /* <DEDUP_REMOVED lines=44> */
.L_x_829:
        /* <DEDUP_REMOVED lines=18> */
.L_x_832:
        /* <DEDUP_REMOVED lines=13> */
.L_x_833:
[----:B------:R-:W-:Y:S05]  /*1430*/  BSYNC.RECONVERGENT B0 ;  /* 0x0000000000007941 */ /* 0x000fea0003800200 */
.L_x_828:
        /* <DEDUP_REMOVED lines=77> */
.L_x_837:
        /* <DEDUP_REMOVED lines=183> */
.L_x_836:
[----:B------:R-:W-:Y:S05]  /*2480*/  @!P2 BRA `(.L_x_835) ;  /* 0x0000000000dca947 */ /* 0x000fea0003800000 */
[C---:B------:R-:W-:Y:S02]  /*2490*/  IMAD R0, R13.reuse, 0x4, R0 ;  /* 0x000000040d007824 */ /* 0x040fe400078e0200 */
[----:B------:R-:W-:Y:S02]  /*24a0*/  IMAD.MOV R10, RZ, RZ, -R10 ;  /* 0x000000ffff0a7224 */ /* 0x000fe400078e0a0a */
[----:B------:R-:W-:-:S07]  /*24b0*/  IMAD R15, R13, 0x4, R1 ;  /* 0x000000040d0f7824 */ /* 0x000fce00078e0201 */
.L_x_838:
        /* <DEDUP_REMOVED lines=52> */
.L_x_835:
        /* <DEDUP_REMOVED lines=56> */
[----:B------:R-:W-:Y:S05]  /*2b80*/  CALL.REL.NOINC `($__internal_8_$__cuda_sm20_div_rn_f64_full) ;  /* 0x0000000000747944 */ /* 0x000fea0003c00000 */
[----:B------:R-:W-:Y:S02]  /*2b90*/  IMAD.MOV.U32 R4, RZ, RZ, R14 ;  /* 0x000000ffff047224 */ /* 0x000fe400078e000e */
[----:B------:R-:W-:-:S07]  /*2ba0*/  IMAD.MOV.U32 R5, RZ, RZ, R15 ;  /* 0x000000ffff057224 */ /* 0x000fce00078e000f */
.L_x_841:
[----:B------:R-:W-:Y:S05]  /*2bb0*/  BSYNC.RECONVERGENT B0 ;  /* 0x0000000000007941 */ /* 0x000fea0003800200 */
.L_x_840:
[----:B------:R-:W-:Y:S01]  /*2bc0*/  UMOV UR4, 0xf0000000 ;  /* 0xf000000000047882 */ /* 0x000fe20000000000 */
[----:B------:R-:W-:Y:S01]  /*2bd0*/  UMOV UR5, 0x380fffff ;  /* 0x380fffff00057882 */ /* 0x000fe20000000000 */
[----:B------:R-:W0:Y:S01]  /*2be0*/  F2F.F32.F64 R6, R4 ;  /* 0x0000000400067310 */ /* 0x000e220000301000 */
[----:B------:R-:W-:-:S14]  /*2bf0*/  DSETP.GEU.AND P0, PT, |R4|, UR4, PT ;  /* 0x0000000404007e2a */ /* 0x000fdc000bf0e200 */
[----:B0-----:R-:W-:-:S07]  /*2c00*/  @!P0 FMUL R6, R6, 1.175494350822287508e-38 ;  /* 0x0080000006068820 */ /* 0x001fce0000400000 */
.L_x_839:
        /* <DEDUP_REMOVED lines=18> */
.L_x_842:
[----:B------:R-:W-:Y:S05]  /*2d30*/  BSYNC.RECONVERGENT B0 ;  /* 0x0000000000007941 */ /* 0x000fea0003800200 */
.L_x_834:
[----:B------:R-:W-:Y:S01]  /*2d40*/  PREEXIT ;  /* 0x000000000000782d */ /* 0x000fe20000000000 */
[----:B------:R-:W-:Y:S05]  /*2d50*/  EXIT ;  /* 0x000000000000794d */ /* 0x000fea0003800000 */
        .weak           $__internal_8_$__cuda_sm20_div_rn_f64_full
        .type           $__internal_8_$__cuda_sm20_div_rn_f64_full,@function
        .size           $__internal_8_$__cuda_sm20_div_rn_f64_full,(.L_x_7755 - $__internal_8_$__cuda_sm20_div_rn_f64_full)
$__internal_8_$__cuda_sm20_div_rn_f64_full:
        /* <DEDUP_REMOVED lines=67> */
.L_x_844:
        /* <DEDUP_REMOVED lines=16> */
.L_x_847:
[----:B------:R-:W-:Y:S01]  /*3290*/  LOP3.LUT R15, R9, 0x80000, RZ, 0xfc, !PT ;  /* 0x00080000090f7812 */ /* 0x000fe200078efcff */
[----:B------:R-:W-:Y:S01]  /*32a0*/  IMAD.MOV.U32 R14, RZ, RZ, R8 ;  /* 0x000000ffff0e7224 */ /* 0x000fe200078e0008 */
[----:B------:R-:W-:Y:S06]  /*32b0*/  BRA `(.L_x_845) ;  /* 0x0000000000087947 */ /* 0x000fec0003800000 */
.L_x_846:
[----:B------:R-:W-:Y:S01]  /*32c0*/  LOP3.LUT R15, R11, 0x80000, RZ, 0xfc, !PT ;  /* 0x000800000b0f7812 */ /* 0x000fe200078efcff */
[----:B------:R-:W-:-:S07]  /*32d0*/  IMAD.MOV.U32 R14, RZ, RZ, R10 ;  /* 0x000000ffff0e7224 */ /* 0x000fce00078e000a */
.L_x_845:
[----:B------:R-:W-:Y:S05]  /*32e0*/  BSYNC.RECONVERGENT B1 ;  /* 0x0000000000017941 */ /* 0x000fea0003800200 */
.L_x_843:
[----:B------:R-:W-:Y:S02]  /*32f0*/  IMAD.MOV.U32 R4, RZ, RZ, R6 ;  /* 0x000000ffff047224 */ /* 0x000fe400078e0006 */
[----:B------:R-:W-:-:S04]  /*3300*/  IMAD.MOV.U32 R5, RZ, RZ, 0x0 ;  /* 0x00000000ff057424 */ /* 0x000fc800078e00ff */
[----:B------:R-:W-:Y:S05]  /*3310*/  RET.REL.NODEC R4 `(_ZN4vllm3moe44grouped_topk_fused_small_expert_count_kernelI13__nv_bfloat166__halfiLNS0_11ScoringFuncE0ELi512ELb0ELi22EEEvPT_PfPT1_PKT0_llllllbd) ;  /* 0xffffffcc04387950 */ /* 0x000fea0003c3ffff */
.L_x_848:
        /* <DEDUP_REMOVED lines=14> */
.L_x_7755:


//--------------------- .text._ZN4vllm3moe44grouped_topk_fused_small_expert_count_kernelI13__nv_bfloat166__halfiLNS0_11ScoringFuncE0ELi256ELb1ELi8EEEvPT_PfPT1_PKT0_llllllbd --------------------------
	.section	.text._ZN4vllm3moe44grouped_topk_fused_small_expert_count_kernelI13__nv_bfloat166__halfiLNS0_11ScoringFuncE0ELi256ELb1ELi8EEEvPT_PfPT1_PKT0_llllllbd,"ax",@progbits
	.align	128
        .global         _ZN4vllm3moe44grouped_topk_fused_small_expert_count_kernelI13__nv_bfloat166__halfiLNS0_11ScoringFuncE0ELi256ELb1ELi8EEEvPT_PfPT1_PKT0_llllllbd
        .type           _ZN4vllm3moe44grouped_topk_fused_small_expert_count_kernelI13__nv_bfloat166__halfiLNS0_11ScoringFuncE0ELi256ELb1ELi8EEEvPT_PfPT1_PKT0_llllllbd,@function
        .size           _ZN4vllm3moe44grouped_topk_fused_small_expert_count_kernelI13__nv_bfloat166__halfiLNS0_11ScoringFuncE0ELi256ELb1ELi8EEEvPT_PfPT1_PKT0_llllllbd,(.L_x_7756 - _ZN4vllm3moe44grouped_topk_fused_small_expert_count_kernelI13__nv_bfloat166__halfiLNS0_11ScoringFuncE0ELi256ELb1ELi8EEEvPT_PfPT1_PKT0_llllllbd)
        .other          _ZN4vllm3moe44grouped_topk_fused_small_expert_count_kernelI13__nv_bfloat166__halfiLNS0_11ScoringFuncE0ELi256ELb1ELi8EEEvPT_PfPT1_PKT0_llllllbd,@"STO_CUDA_ENTRY STV_DEFAULT"
_ZN4vllm3moe44grouped_topk_fused_small_expert_count_kernelI13__nv_bfloat166__halfiLNS0_11ScoringFuncE0ELi256ELb1ELi8EEEvPT_PfPT1_PKT0_llllllbd:
.text._ZN4vllm3moe44grouped_topk_fused_small_expert_count_kernelI13__nv_bfloat166__halfiLNS0_11ScoringFuncE0ELi256ELb1ELi8EEEvPT_PfPT1_PKT0_llllllbd:
        /* <DEDUP_REMOVED lines=46> */
.L_x_850:
[----:B------:R-:W-:Y:S05]  /*02e0*/  BSYNC.RECONVERGENT B0 ;  /* 0x0000000000007941 */ /* 0x000fea0003800200 */
.L_x_849:
        /* <DEDUP_REMOVED lines=86> */
.L_x_852:
[----:B------:R-:W-:Y:S05]  /*0850*/  BSYNC.RECONVERGENT B0 ;  /* 0x0000000000007941 */ /* 0x000fea0003800200 */
.L_x_851:
        /* <DEDUP_REMOVED lines=263> */
.L_x_856:
        /* <DEDUP_REMOVED lines=173> */
.L_x_855:
[----:B------:R-:W-:Y:S05]  /*23a0*/  BRA.U !UP0, `(.L_x_854) ;  /* 0x0000000108c87547 */ /* 0x000fea000b800000 */
[----:B------:R-:W-:Y:S01]  /*23b0*/  IMAD R5, R4, 0x4, R1 ;  /* 0x0000000404057824 */ /* 0x000fe200078e0201 */
[----:B------:R-:W-:-:S12]  /*23c0*/  UIADD3 UR5, UPT, UPT, -UR5, URZ, URZ ;  /* 0x000000ff05057290 */ /* 0x000fd8000fffe1ff */
.L_x_857:
        /* <DEDUP_REMOVED lines=48> */
.L_x_854:
        /* <DEDUP_REMOVED lines=58> */
[----:B------:R-:W-:Y:S05]  /*2a70*/  CALL.REL.NOINC `($__internal_9_$__cuda_sm20_div_rn_f64_full) ;  /* 0x00000000006c7944 */ /* 0x000fea0003c00000 */
.L_x_860:
[----:B------:R-:W-:Y:S05]  /*2a80*/  BSYNC.RECONVERGENT B0 ;  /* 0x0000000000007941 */ /* 0x000fea0003800200 */
.L_x_859:
[----:B------:R-:W-:Y:S01]  /*2a90*/  UMOV UR4, 0xf0000000 ;  /* 0xf000000000047882 */ /* 0x000fe20000000000 */
[----:B------:R-:W-:Y:S01]  /*2aa0*/  UMOV UR5, 0x380fffff ;  /* 0x380fffff00057882 */ /* 0x000fe20000000000 */
[----:B------:R-:W0:Y:S01]  /*2ab0*/  F2F.F32.F64 R8, R4 ;  /* 0x0000000400087310 */ /* 0x000e220000301000 */
[----:B------:R-:W-:-:S14]  /*2ac0*/  DSETP.GEU.AND P0, PT, |R4|, UR4, PT ;  /* 0x0000000404007e2a */ /* 0x000fdc000bf0e200 */
[----:B0-----:R-:W-:-:S07]  /*2ad0*/  @!P0 FMUL R8, R8, 1.175494350822287508e-38 ;  /* 0x0080000008088820 */ /* 0x001fce0000400000 */
.L_x_858:
        /* <DEDUP_REMOVED lines=18> */
.L_x_861:
[----:B------:R-:W-:Y:S05]  /*2c00*/  BSYNC.RECONVERGENT B0 ;  /* 0x0000000000007941 */ /* 0x000fea0003800200 */
.L_x_853:
[----:B------:R-:W-:Y:S01]  /*2c10*/  PREEXIT ;  /* 0x000000000000782d */ /* 0x000fe20000000000 */
[----:B------:R-:W-:Y:S05]  /*2c20*/  EXIT ;  /* 0x000000000000794d */ /* 0x000fea0003800000 */
        .weak           $__internal_9_$__cuda_sm20_div_rn_f64_full
        .type           $__internal_9_$__cuda_sm20_div_rn_f64_full,@function
        .size           $__internal_9_$__cuda_sm20_div_rn_f64_full,(.L_x_7756 - $__internal_9_$__cuda_sm20_div_rn_f64_full)
$__internal_9_$__cuda_sm20_div_rn_f64_full:
        /* <DEDUP_REMOVED lines=67> */
.L_x_863:
        /* <DEDUP_REMOVED lines=16> */
.L_x_866:
[----:B------:R-:W-:Y:S01]  /*3160*/  LOP3.LUT R15, R7, 0x80000, RZ, 0xfc, !PT ;  /* 0x00080000070f7812 */ /* 0x000fe200078efcff */
[----:B------:R-:W-:Y:S01]  /*3170*/  IMAD.MOV.U32 R14, RZ, RZ, R6 ;  /* 0x000000ffff0e7224 */ /* 0x000fe200078e0006 */
[----:B------:R-:W-:Y:S06]  /*3180*/  BRA `(.L_x_864) ;  /* 0x0000000000087947 */ /* 0x000fec0003800000 */
.L_x_865:
[----:B------:R-:W-:Y:S01]  /*3190*/  LOP3.LUT R15, R9, 0x80000, RZ, 0xfc, !PT ;  /* 0x00080000090f7812 */ /* 0x000fe200078efcff */
[----:B------:R-:W-:-:S07]  /*31a0*/  IMAD.MOV.U32 R14, RZ, RZ, R8 ;  /* 0x000000ffff0e7224 */ /* 0x000fce00078e0008 */
.L_x_864:
[----:B------:R-:W-:Y:S05]  /*31b0*/  BSYNC.RECONVERGENT B1 ;  /* 0x0000000000017941 */ /* 0x000fea0003800200 */
.L_x_862:
[----:B------:R-:W-:Y:S02]  /*31c0*/  IMAD.MOV.U32 R13, RZ, RZ, 0x0 ;  /* 0x00000000ff0d7424 */ /* 0x000fe400078e00ff */
[----:B------:R-:W-:Y:S02]  /*31d0*/  IMAD.MOV.U32 R4, RZ, RZ, R14 ;  /* 0x000000ffff047224 */ /* 0x000fe400078e000e */
[----:B------:R-:W-:Y:S01]  /*31e0*/  IMAD.MOV.U32 R5, RZ, RZ, R15 ;  /* 0x000000ffff057224 */ /* 0x000fe200078e000f */
[----:B------:R-:W-:Y:S06]  /*31f0*/  RET.REL.NODEC R12 `(_ZN4vllm3moe44grouped_topk_fused_small_expert_count_kernelI13__nv_bfloat166__halfiLNS0_11ScoringFuncE0ELi256ELb1ELi8EEEvPT_PfPT1_PKT0_llllllbd) ;  /* 0xffffffcc0c807950 */ /* 0x000fec0003c3ffff */
.L_x_867:
        /* <DEDUP_REMOVED lines=16> */
.L_x_7756:


//--------------------- .text._ZN4vllm3moe25grouped_topk_fused_kernelI13__nv_bfloat16fiLNS0_11ScoringFuncE0EEEvPT_PfPT1_PKT0_lllllbd --------------------------
	.section	.text._ZN4vllm3moe25grouped_topk_fused_kernelI13__nv_bfloat16fiLNS0_11ScoringFuncE0EEEvPT_PfPT1_PKT0_lllllbd,"ax",@progbits
	.align	128
        .global         _ZN4vllm3moe25grouped_topk_fused_kernelI13__nv_bfloat16fiLNS0_11ScoringFuncE0EEEvPT_PfPT1_PKT0_lllllbd
        .type           _ZN4vllm3moe25grouped_topk_fused_kernelI13__nv_bfloat16fiLNS0_11ScoringFuncE0EEEvPT_PfPT1_PKT0_lllllbd,@function
        .size           _ZN4vllm3moe25grouped_topk_fused_kernelI13__nv_bfloat16fiLNS0_11ScoringFuncE0EEEvPT_PfPT1_PKT0_lllllbd,(.L_x_7849 - _ZN4vllm3moe25grouped_topk_fused_kernelI13__nv_bfloat16fiLNS0_11ScoringFuncE0EEEvPT_PfPT1_PKT0_lllllbd)
        .other          _ZN4vllm3moe25grouped_topk_fused_kernelI13__nv_bfloat16fiLNS0_11ScoringFuncE0EEEvPT_PfPT1_PKT0_lllllbd,@"STO_CUDA_ENTRY STV_DEFAULT"
_ZN4vllm3moe25grouped_topk_fused_kernelI13__nv_bfloat16fiLNS0_11ScoringFuncE0EEEvPT_PfPT1_PKT0_lllllbd:
.text._ZN4vllm3moe25grouped_topk_fused_kernelI13__nv_bfloat16fiLNS0_11ScoringFuncE0EEEvPT_PfPT1_PKT0_lllllbd:
        /* <DEDUP_REMOVED lines=103> */
.L_x_872:
[----:B------:R-:W-:-:S04]  /*0670*/  IMAD.WIDE.U32 R22, R8, 0x4, R16 ;  /* 0x0000000408167825 */ /* 0x000fc800078e0010 */
[----:B------:R-:W-:Y:S01]  /*0680*/  IMAD.WIDE.U32 R20, R8, 0x2, R18 ;  /* 0x0000000208147825 */ /* 0x000fe200078e0012 */
[----:B------:R-:W2:Y:S04]  /*0690*/  LDG.E R12, desc[UR16][R22.64] ;  /* 0x00000010160c7981 */ /* 0x000ea8000c1e1900 */
[----:B------:R-:W3:Y:S04]  /*06a0*/  LDG.E R24, desc[UR16][R22.64+0x80] ;  /* 0x0000801016187981 */ /* 0x000ee8000c1e1900 */
[----:B------:R-:W4:Y:S04]  /*06b0*/  LDG.E.U16 R31, desc[UR16][R20.64] ;  /* 0x00000010141f7981 */ /* 0x000f28000c1e1500 */
[----:B------:R-:W5:Y:S04]  /*06c0*/  LDG.E.U16 R33, desc[UR16][R20.64+0x40] ;  /* 0x0000401014217981 */ /* 0x000f68000c1e1500 */
[----:B------:R-:W5:Y:S04]  /*06d0*/  LDG.E R10, desc[UR16][R22.64+0x100] ;  /* 0x00010010160a7981 */ /* 0x000f68000c1e1900 */
[----:B------:R-:W5:Y:S04]  /*06e0*/  LDG.E.U16 R29, desc[UR16][R20.64+0x80] ;  /* 0x00008010141d7981 */ /* 0x000f68000c1e1500 */
[----:B------:R-:W5:Y:S04]  /*06f0*/  LDG.E R13, desc[UR16][R22.64+0x200] ;  /* 0x00020010160d7981 */ /* 0x000f68000c1e1900 */
[----:B------:R-:W5:Y:S04]  /*0700*/  LDG.E.U16 R27, desc[UR16][R20.64+0x100] ;  /* 0x00010010141b7981 */ /* 0x000f68000c1e1500 */
[----:B------:R-:W5:Y:S04]  /*0710*/  LDG.E R32, desc[UR16][R22.64+0x280] ;  /* 0x0002801016207981 */ /* 0x000f68000c1e1900 */
[----:B------:R-:W5:Y:S04]  /*0720*/  LDG.E R28, desc[UR16][R22.64+0x180] ;  /* 0x00018010161c7981 */ /* 0x000f68000c1e1900 */
[----:B------:R-:W5:Y:S04]  /*0730*/  LDG.E.U16 R35, desc[UR16][R20.64+0x140] ;  /* 0x0001401014237981 */ /* 0x000f68000c1e1500 */
[----:B------:R-:W5:Y:S04]  /*0740*/  LDG.E.U16 R11, desc[UR16][R20.64+0xc0] ;  /* 0x0000c010140b7981 */ /* 0x000f68000c1e1500 */
[----:B------:R-:W5:Y:S04]  /*0750*/  LDG.E R37, desc[UR16][R22.64+0x580] ;  /* 0x0005801016257981 */ /* 0x000f68000c1e1900 */
[----:B------:R-:W5:Y:S04]  /*0760*/  LDG.E R36, desc[UR16][R22.64+0x480] ;  /* 0x0004801016247981 */ /* 0x000f68000c1e1900 */
[----:B------:R-:W5:Y:S01]  /*0770*/  LDG.E.U16 R34, desc[UR16][R20.64+0x280] ;  /* 0x0002801014227981 */ /* 0x000f62000c1e1500 */
[----:B--2---:R-:W-:-:S02]  /*0780*/  F2FP.BF16.F32.PACK_AB R12, RZ, R12 ;  /* 0x0000000cff0c723e */ /* 0x004fc400000010ff */
[----:B---3--:R-:W-:Y:S02]  /*0790*/  F2FP.BF16.F32.PACK_AB R30, RZ, R24 ;  /* 0x00000018ff1e723e */ /* 0x008fe400000010ff */
[----:B------:R-:W2:Y:S01]  /*07a0*/  LDG.E R24, desc[UR16][R22.64+0x300] ;  /* 0x0003001016187981 */ /* 0x000ea2000c1e1900 */
[----:B----4-:R-:W-:-:S03]  /*07b0*/  HADD2.BF16_V2 R26, R31.H0_H0, R12.H0_H0 ;  /* 0x2000000c1f1a7230 */ /* 0x010fc60000200800 */
[----:B------:R-:W3:Y:S01]  /*07c0*/  LDG.E.U16 R31, desc[UR16][R20.64+0x180] ;  /* 0x00018010141f7981 */ /* 0x000ee2000c1e1500 */
[----:B-----5:R-:W-:-:S03]  /*07d0*/  HADD2.BF16_V2 R12, R33.H0_H0, R30.H0_H0 ;  /* 0x2000001e210c7230 */ /* 0x020fc60000200800 */
[----:B------:R-:W4:Y:S04]  /*07e0*/  LDG.E R30, desc[UR16][R22.64+0x380] ;  /* 0x00038010161e7981 */ /* 0x000f28000c1e1900 */
[----:B------:R-:W5:Y:S01]  /*07f0*/  LDG.E.U16 R33, desc[UR16][R20.64+0x1c0] ;  /* 0x0001c01014217981 */ /* 0x000f62000c1e1500 */
[----:B------:R-:W-:-:S05]  /*0800*/  F2FP.BF16.F32.PACK_AB R10, RZ, R10 ;  /* 0x0000000aff0a723e */ /* 0x000fca00000010ff */
[----:B------:R-:W-:Y:S01]  /*0810*/  HADD2.BF16_V2 R10, R29.H0_H0, R10.H0_H0 ;  /* 0x2000000a1d0a7230 */ /* 0x000fe20000200800 */
[----:B------:R-:W-:Y:S01]  /*0820*/  F2FP.BF16.F32.PACK_AB R13, RZ, R13 ;  /* 0x0000000dff0d723e */ /* 0x000fe200000010ff */
[----:B------:R-:W3:Y:S04]  /*0830*/  LDG.E R29, desc[UR16][R22.64+0x400] ;  /* 0x00040010161d7981 */ /* 0x000ee8000c1e1900 */
[----:B------:R-:W-:Y:S02]  /*0840*/  HADD2.BF16_V2 R27, R27.H0_H0, R13.H0_H0 ;  /* 0x2000000d1b1b7230 */ /* 0x000fe40000200800 */
[----:B------:R-:W3:Y:S01]  /*0850*/  LDG.E.U16 R13, desc[UR16][R20.64+0x200] ;  /* 0x00020010140d7981 */ /* 0x000ee2000c1e1500 */
[----:B------:R-:W-:Y:S02]  /*0860*/  F2FP.BF16.F32.PACK_AB R32, RZ, R32 ;  /* 0x00000020ff20723e */ /* 0x000fe400000010ff */
[----:B------:R-:W-:-:S03]  /*0870*/  F2FP.BF16.F32.PACK_AB R28, RZ, R28 ;  /* 0x0000001cff1c723e */ /* 0x000fc600000010ff */
[----:B------:R-:W-:Y:S02]  /*0880*/  HADD2.BF16_V2 R32, R35.H0_H0, R32.H0_H0 ;  /* 0x2000002023207230 */ /* 0x000fe40000200800 */
[----:B------:R-:W3:Y:S01]  /*0890*/  LDG.E.U16 R35, desc[UR16][R20.64+0x240] ;  /* 0x0002401014237981 */ /* 0x000ee2000c1e1500 */
[----:B------:R-:W-:-:S03]  /*08a0*/  HADD2.BF16_V2 R11, R11.H0_H0, R28.H0_H0 ;  /* 0x2000001c0b0b7230 */ /* 0x000fc60000200800 */
[----:B------:R-:W3:Y:S01]  /*08b0*/  LDG.E R28, desc[UR16][R22.64+0x500] ;  /* 0x00050010161c7981 */ /* 0x000ee2000c1e1900 */
[----:B----4-:R-:W-:-:S05]  /*08c0*/  F2FP.BF16.F32.PACK_AB R30, RZ, R30 ;  /* 0x0000001eff1e723e */ /* 0x010fca00000010ff */
[----:B-----5:R-:W-:Y:S02]  /*08d0*/  HADD2.BF16_V2 R30, R33.H0_H0, R30.H0_H0 ;  /* 0x2000001e211e7230 */ /* 0x020fe40000200800 */
[----:B------:R-:W4:Y:S01]  /*08e0*/  LDG.E.U16 R33, desc[UR16][R20.64+0x2c0] ;  /* 0x0002c01014217981 */ /* 0x000f22000c1e1500 */
[----:B--2---:R-:W-:Y:S02]  /*08f0*/  F2FP.BF16.F32.PACK_AB R24, RZ, R24 ;  /* 0x00000018ff18723e */ /* 0x004fe400000010ff */
[----:B---3--:R-:W-:-:S03]  /*0900*/  F2FP.BF16.F32.PACK_AB R29, RZ, R29 ;  /* 0x0000001dff1d723e */ /* 0x008fc600000010ff */
[----:B------:R-:W-:Y:S02]  /*0910*/  HADD2.BF16_V2 R31, R31.H0_H0, R24.H0_H0 ;  /* 0x200000181f1f7230 */ /* 0x000fe40000200800 */
[----:B------:R-:W2:Y:S01]  /*0920*/  LDG.E R24, desc[UR16][R22.64+0x600] ;  /* 0x0006001016187981 */ /* 0x000ea2000c1e1900 */
[----:B------:R-:W-:-:S03]  /*0930*/  HADD2.BF16_V2 R29, R13.H0_H0, R29.H0_H0 ;  /* 0x2000001d0d1d7230 */ /* 0x000fc60000200800 */
[----:B------:R-:W3:Y:S01]  /*0940*/  LDG.E.U16 R13, desc[UR16][R20.64+0x300] ;  /* 0x00030010140d7981 */ /* 0x000ee2000c1e1500 */
[----:B------:R-:W-:Y:S02]  /*0950*/  F2FP.BF16.F32.PACK_AB R37, RZ, R37 ;  /* 0x00000025ff25723e */ /* 0x000fe400000010ff */
[----:B------:R-:W-:Y:S02]  /*0960*/  F2FP.BF16.F32.PACK_AB R36, RZ, R36 ;  /* 0x00000024ff24723e */ /* 0x000fe400000010ff */
[----:B------:R-:W-:-:S03]  /*0970*/  HSETP2.BF16_V2.GT.AND P0, PT, R26.H0_H0, R7.H0_H0, PT ;  /* 0x200000071a007234 */ /* 0x000fc60003f04802 */
[----:B------:R-:W-:Y:S02]  /*0980*/  HADD2.BF16_V2 R35, R35.H0_H0, R36.H0_H0 ;  /* 0x2000002423237230 */ /* 0x000fe40000200800 */
[----:B------:R-:W5:Y:S01]  /*0990*/  LDG.E.U16 R36, desc[UR16][R20.64+0x340] ;  /* 0x0003401014247981 */ /* 0x000f62000c1e1500 */
[----:B------:R-:W-:-:S05]  /*09a0*/  F2FP.BF16.F32.PACK_AB R28, RZ, R28 ;  /* 0x0000001cff1c723e */ /* 0x000fca00000010ff */
[----:B------:R-:W-:Y:S02]  /*09b0*/  HADD2.BF16_V2 R28, R34.H0_H0, R28.H0_H0 ;  /* 0x2000001c221c7230 */ /* 0x000fe40000200800 */
[----:B------:R-:W-:Y:S01]  /*09c0*/  @!P0 HSETP2.BF16_V2.GT.AND P1, PT, R26.H0_H0, R25.H0_H0, PT ;  /* 0x200000191a008234 */ /* 0x000fe20003f24802 */
[----:B------:R-:W5:Y:S04]  /*09d0*/  LDG.E.U16 R34, desc[UR16][R20.64+0x380] ;  /* 0x0003801014227981 */ /* 0x000f68000c1e1500 */
[----:B------:R-:W5:Y:S04]  /*09e0*/  LDG.E.U16 R20, desc[UR16][R20.64+0x3c0] ;  /* 0x0003c01014147981 */ /* 0x000f68000c1e1500 */
[----:B------:R-:W5:Y:S01]  /*09f0*/  LDG.E R21, desc[UR16][R22.64+0x700] ;  /* 0x0007001016157981 */ /* 0x000f62000c1e1900 */
[----:B----4-:R-:W-:-:S03]  /*0a00*/  HADD2.BF16_V2 R33, R33.H0_H0, R37.H0_H0 ;  /* 0x2000002521217230 */ /* 0x010fc60000200800 */
[----:B------:R-:W4:Y:S04]  /*0a10*/  LDG.E R37, desc[UR16][R22.64+0x680] ;  /* 0x0006801016257981 */ /* 0x000f28000c1e1900 */
[----:B------:R0:W5:Y:S02]  /*0a20*/  LDG.E R22, desc[UR16][R22.64+0x780] ;  /* 0x0007801016167981 */ /* 0x000164000c1e1900 */
[----:B0-----:R-:W-:Y:S02]  /*0a30*/  PRMT R23, R7, 0x7610, R23 ;  /* 0x0000761007177816 */ /* 0x001fe40000000017 */
        /* <DEDUP_REMOVED lines=59> */
[----:B--2---:R-:W-:Y:S02]  /*0df0*/  F2FP.BF16.F32.PACK_AB R24, RZ, R24 ;  /* 0x00000018ff18723e */ /* 0x004fe400000010ff */
[----:B------:R-:W-:-:S03]  /*0e00*/  PRMT R7, R28, 0x7610, R7 ;  /* 0x000076101c077816 */ /* 0x000fc60000000007 */
[----:B---3--:R-:W-:-:S06]  /*0e10*/  HADD2.BF16_V2 R13, R13.H0_H0, R24.H0_H0 ;  /* 0x200000180d0d7230 */ /* 0x008fcc0000200800 */
[----:B------:R-:W-:-:S05]  /*0e20*/  @!P0 HSETP2.BF16_V2.GT.AND P1, PT, R33.H0_H0, R10.H0_H0, PT ;  /* 0x2000000a21008234 */ /* 0x000fca0003f24802 */
[----:B------:R-:W-:Y:S02]  /*0e30*/  @!P0 SEL R7, R10, R33, !P1 ;  /* 0x000000210a078207 */ /* 0x000fe40004800000 */
[----:B------:R-:W-:Y:S02]  /*0e40*/  @!P0 PRMT R33, R28, 0x7610, R33 ;  /* 0x000076101c218816 */ /* 0x000fe40000000021 */
[----:B------:R-:W-:-:S05]  /*0e50*/  PRMT R10, R13, 0x7610, R10 ;  /* 0x000076100d0a7816 */ /* 0x000fca000000000a */
[----:B------:R-:W-:Y:S02]  /*0e60*/  HSETP2.BF16_V2.GT.AND P0, PT, R10.H0_H0, R33.H0_H0, PT ;  /* 0x200000210a007234 */ /* 0x000fe40003f04802 */
[----:B----4-:R-:W-:Y:S02]  /*0e70*/  F2FP.BF16.F32.PACK_AB R37, RZ, R37 ;  /* 0x00000025ff25723e */ /* 0x010fe400000010ff */
[----:B------:R-:W-:-:S03]  /*0e80*/  PRMT R11, R33, 0x7610, R11 ;  /* 0x00007610210b7816 */ /* 0x000fc6000000000b */
[----:B-----5:R-:W-:-:S06]  /*0e90*/  HADD2.BF16_V2 R36, R36.H0_H0, R37.H0_H0 ;  /* 0x2000002524247230 */ /* 0x020fcc0000200800 */
[----:B------:R-:W-:Y:S02]  /*0ea0*/  @!P0 HSETP2.BF16_V2.GT.AND P1, PT, R10.H0_H0, R7.H0_H0, PT ;  /* 0x200000070a008234 */ /* 0x000fe40003f24802 */
[----:B------:R-:W-:-:S03]  /*0eb0*/  PRMT R12, R36, 0x7610, R12 ;  /* 0x00007610240c7816 */ /* 0x000fc6000000000c */
[----:B------:R-:W-:Y:S02]  /*0ec0*/  @!P0 SEL R11, R7, R10, !P1 ;  /* 0x0000000a070b8207 */ /* 0x000fe40004800000 */
[----:B------:R-:W-:-:S05]  /*0ed0*/  @!P0 PRMT R10, R33, 0x7610, R10 ;  /* 0x00007610210a8816 */ /* 0x000fca000000000a */
[----:B------:R-:W-:Y:S02]  /*0ee0*/  HSETP2.BF16_V2.GT.AND P0, PT, R12.H0_H0, R10.H0_H0, PT ;  /* 0x2000000a0c007234 */ /* 0x000fe40003f04802 */
[----:B------:R-:W-:Y:S02]  /*0ef0*/  F2FP.BF16.F32.PACK_AB R21, RZ, R21 ;  /* 0x00000015ff15723e */ /* 0x000fe400000010ff */
[----:B------:R-:W-:-:S03]  /*0f00*/  PRMT R13, R10, 0x7610, R13 ;  /* 0x000076100a0d7816 */ /* 0x000fc6000000000d */
[----:B------:R-:W-:-:S06]  /*0f10*/  HADD2.BF16_V2 R21, R34.H0_H0, R21.H0_H0 ;  /* 0x2000001522157230 */ /* 0x000fcc0000200800 */
[----:B------:R-:W-:-:S05]  /*0f20*/  @!P0 HSETP2.BF16_V2.GT.AND P1, PT, R12.H0_H0, R11.H0_H0, PT ;  /* 0x2000000b0c008234 */ /* 0x000fca0003f24802 */
[----:B------:R-:W-:Y:S02]  /*0f30*/  @!P0 SEL R13, R11, R12, !P1 ;  /* 0x0000000c0b0d8207 */ /* 0x000fe40004800000 */
[----:B------:R-:W-:Y:S02]  /*0f40*/  @!P0 PRMT R12, R10, 0x7610, R12 ;  /* 0x000076100a0c8816 */ /* 0x000fe4000000000c */
[----:B------:R-:W-:-:S05]  /*0f50*/  PRMT R10, R21, 0x7610, R10 ;  /* 0x00007610150a7816 */ /* 0x000fca000000000a */
[----:B------:R-:W-:Y:S02]  /*0f60*/  HSETP2.BF16_V2.GT.AND P0, PT, R10.H0_H0, R12.H0_H0, PT ;  /* 0x2000000c0a007234 */ /* 0x000fe40003f04802 */
[----:B------:R-:W-:-:S05]  /*0f70*/  F2FP.BF16.F32.PACK_AB R22, RZ, R22 ;  /* 0x00000016ff16723e */ /* 0x000fca00000010ff */
[----:B------:R-:W-:Y:S01]  /*0f80*/  HADD2.BF16_V2 R22, R20.H0_H0, R22.H0_H0 ;  /* 0x2000001614167230 */ /* 0x000fe20000200800 */
[----:B------:R-:W-:-:S05]  /*0f90*/  PRMT R20, R12, 0x7610, R20 ;  /* 0x000076100c147816 */ /* 0x000fca0000000014 */
        /* <DEDUP_REMOVED lines=14> */
.L_x_871:
[----:B------:R-:W-:Y:S05]  /*1080*/  BSYNC.RECONVERGENT B1 ;  /* 0x0000000000017941 */ /* 0x000fea0003800200 */
.L_x_870:
[----:B------:R-:W-:-:S13]  /*1090*/  LOP3.LUT P0, R5, R6, 0xf, RZ, 0xc0, !PT ;  /* 0x0000000f06057812 */ /* 0x000fda000780c0ff */
[----:B------:R-:W-:Y:S05]  /*10a0*/  @!P0 BRA `(.L_x_873) ;  /* 0x0000000c00c88947 */ /* 0x000fea0003800000 */
[----:B------:R-:W-:Y:S01]  /*10b0*/  ISETP.GE.U32.AND P1, PT, R5, 0x8, PT ;  /* 0x000000080500780c */ /* 0x000fe20003f26070 */
[----:B------:R-:W-:Y:S01]  /*10c0*/  BSSY.RECONVERGENT B1, `(.L_x_874) ;  /* 0x0000056000017945 */ /* 0x000fe20003800200 */
[----:B------:R-:W-:-:S11]  /*10d0*/  LOP3.LUT P0, R32, R6, 0x7, RZ, 0xc0, !PT ;  /* 0x0000000706207812 */ /* 0x000fd6000780c0ff */
[----:B------:R-:W-:Y:S05]  /*10e0*/  @!P1 BRA `(.L_x_875) ;  /* 0x00000004004c9947 */ /* 0x000fea0003800000 */
[----:B------:R-:W-:-:S04]  /*10f0*/  IMAD.WIDE.U32 R12, R8, 0x4, R16 ;  /* 0x00000004080c7825 */ /* 0x000fc800078e0010 */
[C---:B------:R-:W-:Y:S01]  /*1100*/  IMAD.WIDE.U32 R10, R8.reuse, 0x2, R18 ;  /* 0x00000002080a7825 */ /* 0x040fe200078e0012 */
[----:B------:R-:W2:Y:S04]  /*1110*/  LDG.E R34, desc[UR16][R12.64] ;  /* 0x000000100c227981 */ /* 0x000ea8000c1e1900 */
[----:B------:R-:W3:Y:S04]  /*1120*/  LDG.E.U16 R33, desc[UR16][R10.64] ;  /* 0x000000100a217981 */ /* 0x000ee8000c1e1500 */
[----:B------:R-:W4:Y:S04]  /*1130*/  LDG.E R5, desc[UR16][R12.64+0x80] ;  /* 0x000080100c057981 */ /* 0x000f28000c1e1900 */
[----:B------:R-:W5:Y:S04]  /*1140*/  LDG.E.U16 R9, desc[UR16][R10.64+0x40] ;  /* 0x000040100a097981 */ /* 0x000f68000c1e1500 */
[----:B------:R-:W5:Y:S04]  /*1150*/  LDG.E R20, desc[UR16][R12.64+0x100] ;  /* 0x000100100c147981 */ /* 0x000f68000c1e1900 */
        /* <DEDUP_REMOVED lines=10> */
[----:B------:R0:W5:Y:S01]  /*1200*/  LDG.E.U16 R35, desc[UR16][R10.64+0x1c0] ;  /* 0x0001c0100a237981 */ /* 0x000162000c1e1500 */
[----:B------:R-:W-:Y:S01]  /*1210*/  VIADD R8, R8, 0x100 ;  /* 0x0000010008087836 */ /* 0x000fe20000000000 */
[----:B--2---:R-:W-:-:S05]  /*1220*/  F2FP.BF16.F32.PACK_AB R34, RZ, R34 ;  /* 0x00000022ff22723e */ /* 0x004fca00000010ff */
[----:B---3--:R-:W-:-:S05]  /*1230*/  HADD2.BF16_V2 R34, R33.H0_H0, R34.H0_H0 ;  /* 0x2000002221227230 */ /* 0x008fca0000200800 */
[----:B------:R-:W-:Y:S02]  /*1240*/  HSETP2.BF16_V2.GT.AND P1, PT, R34.H0_H0, R7.H0_H0, PT ;  /* 0x2000000722007234 */ /* 0x000fe40003f24802 */
[----:B----4-:R-:W-:-:S05]  /*1250*/  F2FP.BF16.F32.PACK_AB R5, RZ, R5 ;  /* 0x00000005ff05723e */ /* 0x010fca00000010ff */
[----:B-----5:R-:W-:Y:S01]  /*1260*/  HADD2.BF16_V2 R9, R9.H0_H0, R5.H0_H0 ;  /* 0x2000000509097230 */ /* 0x020fe20000200800 */
[----:B------:R-:W-:-:S05]  /*1270*/  PRMT R5, R7, 0x7610, R5 ;  /* 0x0000761007057816 */ /* 0x000fca0000000005 */
[----:B------:R-:W-:Y:S02]  /*1280*/  @!P1 HSETP2.BF16_V2.GT.AND P2, PT, R34.H0_H0, R25.H0_H0, PT ;  /* 0x2000001922009234 */ /* 0x000fe40003f44802 */
[----:B0-----:R-:W-:-:S03]  /*1290*/  PRMT R10, R9, 0x7610, R10 ;  /* 0x00007610090a7816 */ /* 0x001fc6000000000a */
[----:B------:R-:W-:Y:S02]  /*12a0*/  @!P1 SEL R5, R25, R34, !P2 ;  /* 0x0000002219059207 */ /* 0x000fe40005000000 */
[----:B------:R-:W-:-:S05]  /*12b0*/  @!P1 PRMT R34, R7, 0x7610, R34 ;  /* 0x0000761007229816 */ /* 0x000fca0000000022 */
[----:B------:R-:W-:Y:S02]  /*12c0*/  HSETP2.BF16_V2.GT.AND P1, PT, R10.H0_H0, R34.H0_H0, PT ;  /* 0x200000220a007234 */ /* 0x000fe40003f24802 */
[----:B------:R-:W-:Y:S02]  /*12d0*/  F2FP.BF16.F32.PACK_AB R20, RZ, R20 ;  /* 0x00000014ff14723e */ /* 0x000fe400000010ff */
[----:B------:R-:W-:-:S03]  /*12e0*/  PRMT R7, R34, 0x7610, R7 ;  /* 0x0000761022077816 */ /* 0x000fc60000000007 */
[----:B------:R-:W-:-:S06]  /*12f0*/  HADD2.BF16_V2 R20, R21.H0_H0, R20.H0_H0 ;  /* 0x2000001415147230 */ /* 0x000fcc0000200800 */
        /* <DEDUP_REMOVED lines=50> */
.L_x_875:
[----:B------:R-:W-:Y:S05]  /*1620*/  BSYNC.RECONVERGENT B1 ;  /* 0x0000000000017941 */ /* 0x000fea0003800200 */
.L_x_874:
        /* <DEDUP_REMOVED lines=15> */
[----:B------:R0:W5:Y:S01]  /*1720*/  LDG.E.U16 R27, desc[UR16][R10.64+0xc0] ;  /* 0x0000c0100a1b7981 */ /* 0x000162000c1e1500 */
[----:B------:R-:W-:Y:S01]  /*1730*/  VIADD R8, R8, 0x80 ;  /* 0x0000008008087836 */ /* 0x000fe20000000000 */
[----:B--2---:R-:W-:-:S05]  /*1740*/  F2FP.BF16.F32.PACK_AB R9, RZ, R9 ;  /* 0x00000009ff09723e */ /* 0x004fca00000010ff */
[----:B---3--:R-:W-:Y:S01]  /*1750*/  HADD2.BF16_V2 R5, R5.H0_H0, R9.H0_H0 ;  /* 0x2000000905057230 */ /* 0x008fe20000200800 */
[----:B----4-:R-:W-:-:S04]  /*1760*/  F2FP.BF16.F32.PACK_AB R22, RZ, R22 ;  /* 0x00000016ff16723e */ /* 0x010fc800000010ff */
[----:B------:R-:W-:Y:S02]  /*1770*/  PRMT R20, R5, 0x7610, R20 ;  /* 0x0000761005147816 */ /* 0x000fe40000000014 */
[----:B------:R-:W-:Y:S01]  /*1780*/  PRMT R5, R7, 0x7610, R5 ;  /* 0x0000761007057816 */ /* 0x000fe20000000005 */
[----:B-----5:R-:W-:Y:S02]  /*1790*/  HADD2.BF16_V2 R21, R21.H0_H0, R22.H0_H0 ;  /* 0x2000001615157230 */ /* 0x020fe40000200800 */
[----:B------:R-:W-:Y:S02]  /*17a0*/  HSETP2.BF16_V2.GT.AND P1, PT, R20.H0_H0, R7.H0_H0, PT ;  /* 0x2000000714007234 */ /* 0x000fe40003f24802 */
[----:B------:R-:W-:Y:S02]  /*17b0*/  F2FP.BF16.F32.PACK_AB R24, RZ, R24 ;  /* 0x00000018ff18723e */ /* 0x000fe400000010ff */
[----:B0-----:R-:W-:-:S03]  /*17c0*/  PRMT R10, R21, 0x7610, R10 ;  /* 0x00007610150a7816 */ /* 0x001fc6000000000a */
[----:B------:R-:W-:Y:S01]  /*17d0*/  HADD2.BF16_V2 R23, R23.H0_H0, R24.H0_H0 ;  /* 0x2000001817177230 */ /* 0x000fe20000200800 */
[----:B------:R-:W-:-:S04]  /*17e0*/  F2FP.BF16.F32.PACK_AB R26, RZ, R26 ;  /* 0x0000001aff1a723e */ /* 0x000fc800000010ff */
[----:B------:R-:W-:Y:S02]  /*17f0*/  PRMT R12, R23, 0x7610, R12 ;  /* 0x00007610170c7816 */ /* 0x000fe4000000000c */
[----:B------:R-:W-:Y:S01]  /*1800*/  @!P1 HSETP2.BF16_V2.GT.AND P2, PT, R20.H0_H0, R25.H0_H0, PT ;  /* 0x2000001914009234 */ /* 0x000fe20003f44802 */
[----:B------:R-:W-:-:S04]  /*1810*/  HADD2.BF16_V2 R26, R27.H0_H0, R26.H0_H0 ;  /* 0x2000001a1b1a7230 */ /* 0x000fc80000200800 */
[----:B------:R-:W-:Y:S02]  /*1820*/  @!P1 SEL R5, R25, R20, !P2 ;  /* 0x0000001419059207 */ /* 0x000fe40005000000 */
[----:B------:R-:W-:Y:S02]  /*1830*/  @!P1 PRMT R20, R7, 0x7610, R20 ;  /* 0x0000761007149816 */ /* 0x000fe40000000014 */
[----:B------:R-:W-:Y:S02]  /*1840*/  PRMT R7, R26, 0x7610, R7 ;  /* 0x000076101a077816 */ /* 0x000fe40000000007 */
        /* <DEDUP_REMOVED lines=16> */
.L_x_877:
[----:B------:R-:W-:Y:S05]  /*1950*/  BSYNC.RECONVERGENT B1 ;  /* 0x0000000000017941 */ /* 0x000fea0003800200 */
.L_x_876:
[----:B------:R-:W-:Y:S05]  /*1960*/  @!P0 BRA `(.L_x_873) ;  /* 0x0000000400988947 */ /* 0x000fea0003800000 */
[----:B------:R-:W-:Y:S01]  /*1970*/  BSSY.RECONVERGENT B1, `(.L_x_878) ;  /* 0x0000017000017945 */ /* 0x000fe20003800200 */
[----:B------:R-:W-:Y:S01]  /*1980*/  PRMT R9, R7, 0x7610, R9 ;  /* 0x0000761007097816 */ /* 0x000fe20000000009 */
[----:B------:R-:W-:Y:S01]  /*1990*/  IMAD.MOV.U32 R5, RZ, RZ, RZ ;  /* 0x000000ffff057224 */ /* 0x000fe200078e00ff */
[----:B------:R-:W-:-:S07]  /*19a0*/  PRMT R20, R25, 0x7610, R20 ;  /* 0x0000761019147816 */ /* 0x000fce0000000014 */
.L_x_880:
[----:B------:R-:W-:-:S04]  /*19b0*/  IMAD.WIDE.U32 R12, R8, 0x4, R16 ;  /* 0x00000004080c7825 */ /* 0x000fc800078e0010 */
[----:B------:R-:W-:Y:S02]  /*19c0*/  IMAD.WIDE.U32 R10, R8, 0x2, R18 ;  /* 0x00000002080a7825 */ /* 0x000fe400078e0012 */
[----:B------:R-:W2:Y:S04]  /*19d0*/  LDG.E R12, desc[UR16][R12.64] ;  /* 0x000000100c0c7981 */ /* 0x000ea8000c1e1900 */
[----:B------:R-:W3:Y:S01]  /*19e0*/  LDG.E.U16 R11, desc[UR16][R10.64] ;  /* 0x000000100a0b7981 */ /* 0x000ee2000c1e1500 */
[----:B------:R-:W-:Y:S01]  /*19f0*/  VIADD R5, R5, 0x1 ;  /* 0x0000000105057836 */ /* 0x000fe20000000000 */
[----:B------:R-:W-:-:S04]  /*1a00*/  PRMT R25, R9, 0x7610, R25 ;  /* 0x0000761009197816 */ /* 0x000fc80000000019 */
[----:B------:R-:W-:Y:S02]  /*1a10*/  ISETP.NE.AND P2, PT, R5, R6, PT ;  /* 0x000000060500720c */ /* 0x000fe40003f45270 */
[----:B--2---:R-:W-:-:S05]  /*1a20*/  F2FP.BF16.F32.PACK_AB R7, RZ, R12 ;  /* 0x0000000cff07723e */ /* 0x004fca00000010ff */
[----:B---3--:R-:W-:-:S05]  /*1a30*/  HADD2.BF16_V2 R7, R11.H0_H0, R7.H0_H0 ;  /* 0x200000070b077230 */ /* 0x008fca0000200800 */
[----:B------:R-:W-:-:S13]  /*1a40*/  HSETP2.BF16_V2.GT.AND P0, PT, R7.H0_H0, R9.H0_H0, PT ;  /* 0x2000000907007234 */ /* 0x000fda0003f04802 */
        /* <DEDUP_REMOVED lines=9> */
.L_x_879:
[----:B------:R-:W-:Y:S05]  /*1ae0*/  BSYNC.RECONVERGENT B1 ;  /* 0x0000000000017941 */ /* 0x000fea0003800200 */
.L_x_878:
[----:B------:R-:W-:Y:S05]  /*1af0*/  BRA `(.L_x_873) ;  /* 0x0000000400347947 */ /* 0x000fea0003800000 */
.L_x_869:
        /* <DEDUP_REMOVED lines=16> */
.L_x_884:
[----:B------:R-:W-:-:S04]  /*1c00*/  IMAD.WIDE.U32 R10, R5, 0x4, R16 ;  /* 0x00000004050a7825 */ /* 0x000fc800078e0010 */
[----:B------:R-:W-:Y:S02]  /*1c10*/  IMAD.WIDE.U32 R8, R5, 0x2, R18 ;  /* 0x0000000205087825 */ /* 0x000fe400078e0012 */
[----:B------:R-:W2:Y:S04]  /*1c20*/  LDG.E R10, desc[UR16][R10.64+0x780] ;  /* 0x000780100a0a7981 */ /* 0x000ea8000c1e1900 */
[----:B------:R-:W3:Y:S01]  /*1c30*/  LDG.E.U16 R9, desc[UR16][R8.64+0x3c0] ;  /* 0x0003c01008097981 */ /* 0x000ee2000c1e1500 */
[----:B------:R-:W-:Y:S02]  /*1c40*/  VIADD R7, R7, 0x10 ;  /* 0x0000001007077836 */ /* 0x000fe40000000000 */
[----:B------:R-:W-:-:S03]  /*1c50*/  VIADD R5, R5, 0x200 ;  /* 0x0000020005057836 */ /* 0x000fc60000000000 */
[----:B------:R-:W-:Y:S02]  /*1c60*/  ISETP.NE.AND P0, PT, R7, R12, PT ;  /* 0x0000000c0700720c */ /* 0x000fe40003f05270 */
[----:B--2---:R-:W-:-:S05]  /*1c70*/  F2FP.BF16.F32.PACK_AB R11, RZ, R10 ;  /* 0x0000000aff0b723e */ /* 0x004fca00000010ff */
[----:B---3--:R-:W-:-:S06]  /*1c80*/  HADD2.BF16_V2 R9, R9.H0_H0, R11.H0_H0 ;  /* 0x2000000b09097230 */ /* 0x008fcc0000200800 */
[----:B------:R-:W-:Y:S05]  /*1c90*/  @P0 BRA `(.L_x_884) ;  /* 0xfffffffc00d80947 */ /* 0x000fea000383ffff */
[----:B------:R-:W-:Y:S05]  /*1ca0*/  BSYNC.RECONVERGENT B2 ;  /* 0x0000000000027941 */ /* 0x000fea0003800200 */
.L_x_883:
[----:B------:R-:W-:-:S07]  /*1cb0*/  PRMT R7, R9, 0x7610, R7 ;  /* 0x0000761009077816 */ /* 0x000fce0000000007 */
.L_x_882:
[----:B------:R-:W-:Y:S05]  /*1cc0*/  BSYNC.RECONVERGENT B1 ;  /* 0x0000000000017941 */ /* 0x000fea0003800200 */
.L_x_881:
        /* <DEDUP_REMOVED lines=11> */
[----:B------:R-:W2:Y:S04]  /*1d80*/  LDG.E R10, desc[UR16][R10.64+0x380] ;  /* 0x000380100a0a7981 */ /* 0x000ea8000c1e1900 */
[----:B------:R-:W3:Y:S01]  /*1d90*/  LDG.E.U16 R9, desc[UR16][R8.64+0x1c0] ;  /* 0x0001c01008097981 */ /* 0x000ee2000c1e1500 */
[----:B------:R-:W-:Y:S01]  /*1da0*/  VIADD R5, R5, 0x100 ;  /* 0x0000010005057836 */ /* 0x000fe20000000000 */
[----:B--2---:R-:W-:-:S05]  /*1db0*/  F2FP.BF16.F32.PACK_AB R7, RZ, R10 ;  /* 0x0000000aff07723e */ /* 0x004fca00000010ff */
[----:B---3--:R-:W-:-:S07]  /*1dc0*/  HADD2.BF16_V2 R7, R9.H0_H0, R7.H0_H0 ;  /* 0x2000000709077230 */ /* 0x008fce0000200800 */
.L_x_886:
[----:B------:R-:W-:Y:S05]  /*1dd0*/  BSYNC.RECONVERGENT B1 ;  /* 0x0000000000017941 */ /* 0x000fea0003800200 */
.L_x_885:
        /* <DEDUP_REMOVED lines=13> */
[----:B---3--:R-:W-:-:S05]  /*1eb0*/  HADD2.BF16_V2 R6, R9.H0_H0, R6.H0_H0 ;  /* 0x2000000609067230 */ /* 0x008fca0000200800 */
[----:B------:R-:W-:-:S07]  /*1ec0*/  PRMT R7, R6, 0x7610, R7 ;  /* 0x0000761006077816 */ /* 0x000fce0000000007 */
.L_x_888:
[----:B------:R-:W-:Y:S05]  /*1ed0*/  BSYNC.RECONVERGENT B1 ;  /* 0x0000000000017941 */ /* 0x000fea0003800200 */
.L_x_887:
[----:B------:R-:W-:Y:S05]  /*1ee0*/  @!P1 BRA `(.L_x_873) ;  /* 0x0000000000389947 */ /* 0x000fea0003800000 */
[----:B------:R-:W-:Y:S01]  /*1ef0*/  BSSY.RECONVERGENT B1, `(.L_x_889) ;  /* 0x000000c000017945 */ /* 0x000fe20003800200 */
[----:B------:R-:W-:-:S07]  /*1f00*/  IMAD.MOV.U32 R10, RZ, RZ, RZ ;  /* 0x000000ffff0a7224 */ /* 0x000fce00078e00ff */
.L_x_890:
[----:B------:R-:W-:-:S04]  /*1f10*/  IMAD.WIDE.U32 R8, R5, 0x4, R16 ;  /* 0x0000000405087825 */ /* 0x000fc800078e0010 */
[C---:B------:R-:W-:Y:S02]  /*1f20*/  IMAD.WIDE.U32 R6, R5.reuse, 0x2, R18 ;  /* 0x0000000205067825 */ /* 0x040fe400078e0012 */
        /* <DEDUP_REMOVED lines=9> */
.L_x_889:
[----:B------:R-:W-:-:S07]  /*1fc0*/  IMAD.MOV.U32 R25, RZ, RZ, 0xff80 ;  /* 0x0000ff80ff197424 */ /* 0x000fce00078e00ff */
.L_x_873:
[----:B------:R-:W-:Y:S05]  /*1fd0*/  BSYNC.RECONVERGENT B0 ;  /* 0x0000000000007941 */ /* 0x000fea0003800200 */
.L_x_868:
        /* <DEDUP_REMOVED lines=49> */
[----:B------:R-:W-:-:S07]  /*22f0*/  PRMT R6, R7, 0x7610, R6 ;  /* 0x0000761007067816 */ /* 0x000fce0000000006 */
.L_x_891:
        /* <DEDUP_REMOVED lines=75> */
.L_x_895:
[----:B------:R-:W-:Y:S05]  /*27b0*/  BSYNC.RECONVERGENT B0 ;  /* 0x0000000000007941 */ /* 0x000fea0003800200 */
.L_x_894:
        /* <DEDUP_REMOVED lines=19> */
.L_x_897:
[----:B------:R-:W-:Y:S05]  /*28f0*/  BSYNC.RECONVERGENT B0 ;  /* 0x0000000000007941 */ /* 0x000fea0003800200 */
.L_x_896:
        /* <DEDUP_REMOVED lines=17> */
.L_x_899:
[----:B------:R-:W-:Y:S05]  /*2a10*/  BSYNC.RECONVERGENT B0 ;  /* 0x0000000000007941 */ /* 0x000fea0003800200 */
.L_x_898:
        /* <DEDUP_REMOVED lines=19> */
.L_x_901:
[----:B------:R-:W-:Y:S05]  /*2b50*/  BSYNC.RECONVERGENT B0 ;  /* 0x0000000000007941 */ /* 0x000fea0003800200 */
.L_x_900:
        /* <DEDUP_REMOVED lines=17> */
.L_x_903:
[----:B------:R-:W-:Y:S05]  /*2c70*/  BSYNC.RECONVERGENT B0 ;  /* 0x0000000000007941 */ /* 0x000fea0003800200 */
.L_x_902:
        /* <DEDUP_REMOVED lines=17> */
.L_x_905:
[----:B------:R-:W-:Y:S05]  /*2d90*/  BSYNC.RECONVERGENT B0 ;  /* 0x0000000000007941 */ /* 0x000fea0003800200 */
.L_x_904:
        /* <DEDUP_REMOVED lines=19> */
.L_x_907:
[----:B------:R-:W-:Y:S05]  /*2ed0*/  BSYNC.RECONVERGENT B0 ;  /* 0x0000000000007941 */ /* 0x000fea0003800200 */
.L_x_906:
        /* <DEDUP_REMOVED lines=17> */
.L_x_909:
[----:B------:R-:W-:Y:S05]  /*2ff0*/  BSYNC.RECONVERGENT B0 ;  /* 0x0000000000007941 */ /* 0x000fea0003800200 */
.L_x_908:
        /* <DEDUP_REMOVED lines=17> */
.L_x_911:
[----:B------:R-:W-:Y:S05]  /*3110*/  BSYNC.RECONVERGENT B0 ;  /* 0x0000000000007941 */ /* 0x000fea0003800200 */
.L_x_910:
        /* <DEDUP_REMOVED lines=17> */
.L_x_913:
[----:B------:R-:W-:Y:S05]  /*3230*/  BSYNC.RECONVERGENT B0 ;  /* 0x0000000000007941 */ /* 0x000fea0003800200 */
.L_x_912:
        /* <DEDUP_REMOVED lines=16> */
.L_x_915:
[----:B------:R-:W-:Y:S05]  /*3340*/  BSYNC.RECONVERGENT B0 ;  /* 0x0000000000007941 */ /* 0x000fea0003800200 */
.L_x_914:
        /* <DEDUP_REMOVED lines=18> */
.L_x_917:
[----:B------:R-:W-:Y:S05]  /*3470*/  BSYNC.RECONVERGENT B0 ;  /* 0x0000000000007941 */ /* 0x000fea0003800200 */
.L_x_916:
        /* <DEDUP_REMOVED lines=17> */
.L_x_919:
[----:B------:R-:W-:Y:S05]  /*3590*/  BSYNC.RECONVERGENT B0 ;  /* 0x0000000000007941 */ /* 0x000fea0003800200 */
.L_x_918:
        /* <DEDUP_REMOVED lines=17> */
.L_x_921:
[----:B------:R-:W-:Y:S05]  /*36b0*/  BSYNC.RECONVERGENT B0 ;  /* 0x0000000000007941 */ /* 0x000fea0003800200 */
.L_x_920:
        /* <DEDUP_REMOVED lines=15> */
.L_x_923:
[----:B------:R-:W-:Y:S05]  /*37b0*/  BSYNC.RECONVERGENT B0 ;  /* 0x0000000000007941 */ /* 0x000fea0003800200 */
.L_x_922:
        /* <DEDUP_REMOVED lines=23> */
.L_x_925:
[----:B------:R-:W-:Y:S05]  /*3930*/  BSYNC.RECONVERGENT B0 ;  /* 0x0000000000007941 */ /* 0x000fea0003800200 */
.L_x_924:
        /* <DEDUP_REMOVED lines=15> */
.L_x_927:
[----:B------:R-:W-:Y:S05]  /*3a30*/  BSYNC.RECONVERGENT B0 ;  /* 0x0000000000007941 */ /* 0x000fea0003800200 */
.L_x_926:
        /* <DEDUP_REMOVED lines=15> */
.L_x_929:
[----:B------:R-:W-:Y:S05]  /*3b30*/  BSYNC.RECONVERGENT B0 ;  /* 0x0000000000007941 */ /* 0x000fea0003800200 */
.L_x_928:
        /* <DEDUP_REMOVED lines=15> */
.L_x_931:
[----:B------:R-:W-:Y:S05]  /*3c30*/  BSYNC.RECONVERGENT B0 ;  /* 0x0000000000007941 */ /* 0x000fea0003800200 */
.L_x_930:
        /* <DEDUP_REMOVED lines=15> */
.L_x_933:
[----:B------:R-:W-:Y:S05]  /*3d30*/  BSYNC.RECONVERGENT B0 ;  /* 0x0000000000007941 */ /* 0x000fea0003800200 */
.L_x_932:
[----:B------:R-:W-:Y:S01]  /*3d40*/  ISETP.NE.AND P0, PT, R16, R13, PT ;  /* 0x0000000d1000720c */ /* 0x000fe20003f05270 */
[----:B------:R-:W-:-:S03]  /*3d50*/  VIADD R12, R12, 0xffffffe0 ;  /* 0xffffffe00c0c7836 */ /* 0x000fc60000000000 */
[----:B------:R-:W-:Y:S02]  /*3d60*/  SEL R13, R15, R20, !P0 ;  /* 0x000000140f0d7207 */ /* 0x000fe40004000000 */
[----:B------:R-:W-:-:S07]  /*3d70*/  SEL R29, R29, R18, !P0 ;  /* 0x000000121d1d7207 */ /* 0x000fce0004000000 */
.L_x_893:
[----:B------:R-:W-:Y:S01]  /*3d80*/  NOP ;  /* 0x0000000000007918 */ /* 0x000fe20000000000 */
.L_x_892:
        /* <DEDUP_REMOVED lines=24> */
.L_x_936:
[----:B------:R-:W-:Y:S05]  /*3f10*/  BSYNC.RECONVERGENT B0 ;  /* 0x0000000000007941 */ /* 0x000fea0003800200 */
.L_x_935:
        /* <DEDUP_REMOVED lines=19> */
.L_x_938:
[----:B------:R-:W-:Y:S05]  /*4050*/  BSYNC.RECONVERGENT B0 ;  /* 0x0000000000007941 */ /* 0x000fea0003800200 */
.L_x_937:
        /* <DEDUP_REMOVED lines=17> */
.L_x_940:
[----:B------:R-:W-:Y:S05]  /*4170*/  BSYNC.RECONVERGENT B0 ;  /* 0x0000000000007941 */ /* 0x000fea0003800200 */
.L_x_939:
        /* <DEDUP_REMOVED lines=19> */
.L_x_942:
[----:B------:R-:W-:Y:S05]  /*42b0*/  BSYNC.RECONVERGENT B0 ;  /* 0x0000000000007941 */ /* 0x000fea0003800200 */
.L_x_941:
        /* <DEDUP_REMOVED lines=17> */
.L_x_944:
[----:B------:R-:W-:Y:S05]  /*43d0*/  BSYNC.RECONVERGENT B0 ;  /* 0x0000000000007941 */ /* 0x000fea0003800200 */
.L_x_943:
        /* <DEDUP_REMOVED lines=17> */
.L_x_946:
[----:B------:R-:W-:Y:S05]  /*44f0*/  BSYNC.RECONVERGENT B0 ;  /* 0x0000000000007941 */ /* 0x000fea0003800200 */
.L_x_945:
        /* <DEDUP_REMOVED lines=19> */
.L_x_948:
[----:B------:R-:W-:Y:S05]  /*4630*/  BSYNC.RECONVERGENT B0 ;  /* 0x0000000000007941 */ /* 0x000fea0003800200 */
.L_x_947:
        /* <DEDUP_REMOVED lines=17> */
.L_x_950:
[----:B------:R-:W-:Y:S05]  /*4750*/  BSYNC.RECONVERGENT B0 ;  /* 0x0000000000007941 */ /* 0x000fea0003800200 */
.L_x_949:
        /* <DEDUP_REMOVED lines=17> */
.L_x_952:
[----:B------:R-:W-:Y:S05]  /*4870*/  BSYNC.RECONVERGENT B0 ;  /* 0x0000000000007941 */ /* 0x000fea0003800200 */
.L_x_951:
        /* <DEDUP_REMOVED lines=17> */
.L_x_954:
[----:B------:R-:W-:Y:S05]  /*4990*/  BSYNC.RECONVERGENT B0 ;  /* 0x0000000000007941 */ /* 0x000fea0003800200 */
.L_x_953:
        /* <DEDUP_REMOVED lines=16> */
.L_x_956:
[----:B------:R-:W-:Y:S05]  /*4aa0*/  BSYNC.RECONVERGENT B0 ;  /* 0x0000000000007941 */ /* 0x000fea0003800200 */
.L_x_955:
        /* <DEDUP_REMOVED lines=18> */
.L_x_958:
[----:B------:R-:W-:Y:S05]  /*4bd0*/  BSYNC.RECONVERGENT B0 ;  /* 0x0000000000007941 */ /* 0x000fea0003800200 */
.L_x_957:
        /* <DEDUP_REMOVED lines=17> */
.L_x_960:
[----:B------:R-:W-:Y:S05]  /*4cf0*/  BSYNC.RECONVERGENT B0 ;  /* 0x0000000000007941 */ /* 0x000fea0003800200 */
.L_x_959:
        /* <DEDUP_REMOVED lines=17> */
.L_x_962:
[----:B------:R-:W-:Y:S05]  /*4e10*/  BSYNC.RECONVERGENT B0 ;  /* 0x0000000000007941 */ /* 0x000fea0003800200 */
.L_x_961:
        /* <DEDUP_REMOVED lines=15> */
.L_x_964:
[----:B------:R-:W-:Y:S05]  /*4f10*/  BSYNC.RECONVERGENT B0 ;  /* 0x0000000000007941 */ /* 0x000fea0003800200 */
.L_x_963:
        /* <DEDUP_REMOVED lines=24> */
.L_x_966:
[----:B------:R-:W-:Y:S05]  /*50a0*/  BSYNC.RECONVERGENT B0 ;  /* 0x0000000000007941 */ /* 0x000fea0003800200 */
.L_x_965:
        /* <DEDUP_REMOVED lines=15> */
.L_x_968:
[----:B------:R-:W-:Y:S05]  /*51a0*/  BSYNC.RECONVERGENT B0 ;  /* 0x0000000000007941 */ /* 0x000fea0003800200 */
.L_x_967:
        /* <DEDUP_REMOVED lines=15> */
.L_x_970:
[----:B------:R-:W-:Y:S05]  /*52a0*/  BSYNC.RECONVERGENT B0 ;  /* 0x0000000000007941 */ /* 0x000fea0003800200 */
.L_x_969:
        /* <DEDUP_REMOVED lines=15> */
.L_x_972:
[----:B------:R-:W-:Y:S05]  /*53a0*/  BSYNC.RECONVERGENT B0 ;  /* 0x0000000000007941 */ /* 0x000fea0003800200 */
.L_x_971:
        /* <DEDUP_REMOVED lines=15> */
.L_x_974:
[----:B------:R-:W-:Y:S05]  /*54a0*/  BSYNC.RECONVERGENT B0 ;  /* 0x0000000000007941 */ /* 0x000fea0003800200 */
.L_x_973:
[----:B------:R-:W-:-:S04]  /*54b0*/  ISETP.NE.AND P0, PT, R13, R12, PT ;  /* 0x0000000c0d00720c */ /* 0x000fc80003f05270 */
[----:B------:R-:W-:Y:S02]  /*54c0*/  SEL R13, R15, R20, !P0 ;  /* 0x000000140f0d7207 */ /* 0x000fe40004000000 */
[----:B------:R-:W-:-:S07]  /*54d0*/  SEL R29, R29, R14, !P0 ;  /* 0x0000000e1d1d7207 */ /* 0x000fce0004000000 */
.L_x_934:
[----:B------:R-:W-:-:S13]  /*54e0*/  ISETP.GE.AND P0, PT, R2, 0x1, PT ;  /* 0x000000010200780c */ /* 0x000fda0003f06270 */
[----:B------:R-:W-:Y:S05]  /*54f0*/  @!P0 BRA `(.L_x_975) ;  /* 0x0000000000108947 */ /* 0x000fea0003800000 */
[----:B------:R-:W-:-:S05]  /*5500*/  PRMT R13, R13, 0x5410, R13 ;  /* 0x000054100d0d7816 */ /* 0x000fca000000000d */
[----:B------:R-:W0:Y:S02]  /*5510*/  SHFL.IDX PT, R10, R13, R10, 0x1f ;  /* 0x00001f0a0d0a7589 */ /* 0x000e2400000e0000 */
[----:B0-----:R-:W-:-:S13]  /*5520*/  HSETP2.BF16_V2.NEU.AND P0, PT, R10.H0_H0, -INF , -INF , PT ;  /* 0xff80ff800a007434 */ /* 0x001fda0003f0d802 */
[----:B------:R-:W-:Y:S05]  /*5530*/  @P0 BRA `(.L_x_976) ;  /* 0x00000004005c0947 */ /* 0x000fea0003800000 */
.L_x_975:
        /* <DEDUP_REMOVED lines=16> */
.L_x_982:
        /* <DEDUP_REMOVED lines=30> */
.L_x_981:
[----:B-1----:R-:W-:-:S07]  /*5820*/  VIADD R3, R13, 0xffffff80 ;  /* 0xffffff800d037836 */ /* 0x002fce0000000000 */
.L_x_980:
[----:B------:R-:W-:Y:S05]  /*5830*/  BSYNC.RECONVERGENT B1 ;  /* 0x0000000000017941 */ /* 0x000fea0003800200 */
.L_x_979:
        /* <DEDUP_REMOVED lines=20> */
.L_x_984:
[----:B------:R-:W-:Y:S05]  /*5980*/  BSYNC.RECONVERGENT B1 ;  /* 0x0000000000017941 */ /* 0x000fea0003800200 */
.L_x_983:
        /* <DEDUP_REMOVED lines=15> */
.L_x_978:
[----:B------:R-:W-:Y:S05]  /*5a80*/  BSYNC.RECONVERGENT B0 ;  /* 0x0000000000007941 */ /* 0x000fea0003800200 */
.L_x_977:
[----:B------:R-:W-:Y:S01]  /*5a90*/  PREEXIT ;  /* 0x000000000000782d */ /* 0x000fe20000000000 */
[----:B------:R-:W-:Y:S05]  /*5aa0*/  EXIT ;  /* 0x000000000000794d */ /* 0x000fea0003800000 */
.L_x_976:
        /* <DEDUP_REMOVED lines=50> */
.L_x_1032:
        /* <DEDUP_REMOVED lines=12> */
.L_x_1101:
[----:B------:R-:W2:Y:S01]  /*5e90*/  LDCU UR6, c[0x0][0x3b8] ;  /* 0x00007700ff0677ac */ /* 0x000ea20008000800 */
[----:B0-----:R-:W-:-:S05]  /*5ea0*/  VIADD R22, R22, 0x1 ;  /* 0x0000000116167836 */ /* 0x001fca0000000000 */
[----:B--2---:R-:W-:Y:S01]  /*5eb0*/  ISETP.NE.AND P1, PT, R22, UR6, PT ;  /* 0x0000000616007c0c */ /* 0x004fe2000bf25270 */
[----:B------:R-:W-:-:S12]  /*5ec0*/  @P0 BRA `(.L_x_987) ;  /* 0x00000018000c0947 */ /* 0x000fd80003800000 */
[--C-:B-1----:R-:W-:Y:S02]  /*5ed0*/  IMAD R9, R0, UR5, R3.reuse ;  /* 0x0000000500097c24 */ /* 0x102fe4000f8e0203 */
[----:B------:R-:W-:-:S07]  /*5ee0*/  IMAD.MOV.U32 R0, RZ, RZ, R3 ;  /* 0x000000ffff007224 */ /* 0x000fce00078e0003 */
.L_x_1031:
        /* <DEDUP_REMOVED lines=19> */
[----:B------:R-:W2:Y:S02]  /*6020*/  LDG.E R6, desc[UR16][R6.64] ;  /* 0x0000001006067981 */ /* 0x000ea4000c1e1900 */
[----:B--2---:R-:W-:-:S05]  /*6030*/  F2FP.BF16.F32.PACK_AB R31, RZ, R6 ;  /* 0x00000006ff1f723e */ /* 0x004fca00000010ff */
[----:B------:R-:W-:-:S07]  /*6040*/  HADD2.BF16_V2 R31, R33.H0_H0, R31.H0_H0 ;  /* 0x2000001f211f7230 */ /* 0x000fce0000200800 */
.L_x_988:
        /* <DEDUP_REMOVED lines=46> */
.L_x_992:
[----:B------:R-:W-:Y:S05]  /*6330*/  BSYNC.RECONVERGENT B1 ;  /* 0x0000000000017941 */ /* 0x000fea0003800200 */
.L_x_991:
        /* <DEDUP_REMOVED lines=14> */
.L_x_994:
[----:B------:R-:W-:Y:S05]  /*6420*/  BSYNC.RECONVERGENT B1 ;  /* 0x0000000000017941 */ /* 0x000fea0003800200 */
.L_x_993:
        /* <DEDUP_REMOVED lines=14> */
.L_x_996:
[----:B------:R-:W-:Y:S05]  /*6510*/  BSYNC.RECONVERGENT B1 ;  /* 0x0000000000017941 */ /* 0x000fea0003800200 */
.L_x_995:
        /* <DEDUP_REMOVED lines=14> */
.L_x_998:
[----:B------:R-:W-:Y:S05]  /*6600*/  BSYNC.RECONVERGENT B1 ;  /* 0x0000000000017941 */ /* 0x000fea0003800200 */
.L_x_997:
        /* <DEDUP_REMOVED lines=14> */
.L_x_1000:
[----:B------:R-:W-:Y:S05]  /*66f0*/  BSYNC.RECONVERGENT B1 ;  /* 0x0000000000017941 */ /* 0x000fea0003800200 */
.L_x_999:
        /* <DEDUP_REMOVED lines=14> */
.L_x_1002:
[----:B------:R-:W-:Y:S05]  /*67e0*/  BSYNC.RECONVERGENT B1 ;  /* 0x0000000000017941 */ /* 0x000fea0003800200 */
.L_x_1001:
        /* <DEDUP_REMOVED lines=14> */
.L_x_1004:
[----:B------:R-:W-:Y:S05]  /*68d0*/  BSYNC.RECONVERGENT B1 ;  /* 0x0000000000017941 */ /* 0x000fea0003800200 */
.L_x_1003:
        /* <DEDUP_REMOVED lines=14> */
.L_x_1006:
[----:B------:R-:W-:Y:S05]  /*69c0*/  BSYNC.RECONVERGENT B1 ;  /* 0x0000000000017941 */ /* 0x000fea0003800200 */
.L_x_1005:
        /* <DEDUP_REMOVED lines=14> */
.L_x_1008:
[----:B------:R-:W-:Y:S05]  /*6ab0*/  BSYNC.RECONVERGENT B1 ;  /* 0x0000000000017941 */ /* 0x000fea0003800200 */
.L_x_1007:
        /* <DEDUP_REMOVED lines=15> */
.L_x_1010:
[----:B------:R-:W-:Y:S05]  /*6bb0*/  BSYNC.RECONVERGENT B1 ;  /* 0x0000000000017941 */ /* 0x000fea0003800200 */
.L_x_1009:
        /* <DEDUP_REMOVED lines=14> */
.L_x_1012:
[----:B------:R-:W-:Y:S05]  /*6ca0*/  BSYNC.RECONVERGENT B1 ;  /* 0x0000000000017941 */ /* 0x000fea0003800200 */
.L_x_1011:
        /* <DEDUP_REMOVED lines=15> */
.L_x_1014:
[----:B------:R-:W-:Y:S05]  /*6da0*/  BSYNC.RECONVERGENT B1 ;  /* 0x0000000000017941 */ /* 0x000fea0003800200 */
.L_x_1013:
        /* <DEDUP_REMOVED lines=14> */
.L_x_1016:
[----:B------:R-:W-:Y:S05]  /*6e90*/  BSYNC.RECONVERGENT B1 ;  /* 0x0000000000017941 */ /* 0x000fea0003800200 */
.L_x_1015:
        /* <DEDUP_REMOVED lines=14> */
.L_x_1018:
[----:B------:R-:W-:Y:S05]  /*6f80*/  BSYNC.RECONVERGENT B1 ;  /* 0x0000000000017941 */ /* 0x000fea0003800200 */
.L_x_1017:
        /* <DEDUP_REMOVED lines=14> */
.L_x_1020:
[----:B------:R-:W-:Y:S05]  /*7070*/  BSYNC.RECONVERGENT B1 ;  /* 0x0000000000017941 */ /* 0x000fea0003800200 */
.L_x_1019:
        /* <DEDUP_REMOVED lines=24> */
.L_x_1022:
[----:B------:R-:W-:Y:S05]  /*7200*/  BSYNC.RECONVERGENT B1 ;  /* 0x0000000000017941 */ /* 0x000fea0003800200 */
.L_x_1021:
        /* <DEDUP_REMOVED lines=15> */
.L_x_1024:
[----:B------:R-:W-:Y:S05]  /*7300*/  BSYNC.RECONVERGENT B1 ;  /* 0x0000000000017941 */ /* 0x000fea0003800200 */
.L_x_1023:
        /* <DEDUP_REMOVED lines=15> */
.L_x_1026:
[----:B------:R-:W-:Y:S05]  /*7400*/  BSYNC.RECONVERGENT B1 ;  /* 0x0000000000017941 */ /* 0x000fea0003800200 */
.L_x_1025:
        /* <DEDUP_REMOVED lines=15> */
.L_x_1028:
[----:B------:R-:W-:Y:S05]  /*7500*/  BSYNC.RECONVERGENT B1 ;  /* 0x0000000000017941 */ /* 0x000fea0003800200 */
.L_x_1027:
        /* <DEDUP_REMOVED lines=15> */
.L_x_1030:
[----:B------:R-:W-:Y:S05]  /*7600*/  BSYNC.RECONVERGENT B1 ;  /* 0x0000000000017941 */ /* 0x000fea0003800200 */
.L_x_1029:
        /* <DEDUP_REMOVED lines=10> */
.L_x_990:
[----:B------:R1:W-:Y:S04]  /*76b0*/  @!P0 STS.U16 [R6+-0x40], R31 ;  /* 0xffffc01f06008388 */ /* 0x0003e80000000400 */
[----:B------:R1:W-:Y:S01]  /*76c0*/  @!P0 STS [R7+-0x80], R30 ;  /* 0xffff801e07008388 */ /* 0x0003e20000000800 */
[----:B------:R-:W-:Y:S01]  /*76d0*/  NOP ;  /* 0x0000000000007918 */ /* 0x000fe20000000000 */
.L_x_989:
[----:B------:R-:W-:Y:S01]  /*76e0*/  VIADD R9, R9, 0x20 ;  /* 0x0000002009097836 */ /* 0x000fe20000000000 */
[----:B------:R-:W-:Y:S06]  /*76f0*/  @!P2 BRA `(.L_x_1031) ;  /* 0xffffffe400fca947 */ /* 0x000fec000383ffff */
.L_x_987:
[----:B------:R-:W-:Y:S05]  /*7700*/  @P1 BRA `(.L_x_1032) ;  /* 0xffffffe400b01947 */ /* 0x000fea000383ffff */
[----:B------:R-:W-:Y:S05]  /*7710*/  BSYNC B0 ;  /* 0x0000000000007941 */ /* 0x000fea0003800000 */
.L_x_985:
        /* <DEDUP_REMOVED lines=18> */
.L_x_1105:
[----:B------:R-:W-:Y:S01]  /*7840*/  HSETP2.BF16_V2.GT.AND P0, PT, R4.H0_H0, R29.H0_H0, PT ;  /* 0x2000001d04007234 */ /* 0x000fe20003f04802 */
[----:B------:R-:W-:-:S12]  /*7850*/  BSSY.RECONVERGENT B0, `(.L_x_1035) ;  /* 0x0000006000007945 */ /* 0x000fd80003800200 */
[----:B------:R-:W-:Y:S05]  /*7860*/  @P0 BRA `(.L_x_1036) ;  /* 0x0000000000100947 */ /* 0x000fea0003800000 */
[----:B------:R-:W-:Y:S01]  /*7870*/  HSETP2.BF16_V2.NEU.AND P0, PT, R4.H0_H0, R29.H0_H0, PT ;  /* 0x2000001d04007234 */ /* 0x000fe20003f0d802 */
[----:B------:R-:W-:-:S12]  /*7880*/  IMAD.MOV.U32 R7, RZ, RZ, RZ ;  /* 0x000000ffff077224 */ /* 0x000fd800078e00ff */
[----:B--2---:R-:W-:-:S04]  /*7890*/  @!P0 ISETP.GE.AND P1, PT, R10, R19, PT ;  /* 0x000000130a00820c */ /* 0x004fc80003f26270 */
[----:B------:R-:W-:-:S09]  /*78a0*/  @!P0 SEL R7, RZ, 0x1, P1 ;  /* 0x00000001ff078807 */ /* 0x000fd20000800000 */
.L_x_1036:
[----:B------:R-:W-:Y:S05]  /*78b0*/  BSYNC.RECONVERGENT B0 ;  /* 0x0000000000007941 */ /* 0x000fea0003800200 */
.L_x_1035:
        /* <DEDUP_REMOVED lines=9> */
.L_x_1109:
        /* <DEDUP_REMOVED lines=8> */
.L_x_1039:
[----:B------:R-:W-:Y:S05]  /*79d0*/  BSYNC.RECONVERGENT B0 ;  /* 0x0000000000007941 */ /* 0x000fea0003800200 */
.L_x_1038:
        /* <DEDUP_REMOVED lines=10> */
.L_x_1113:
[----:B------:R-:W-:Y:S01]  /*7a80*/  HSETP2.BF16_V2.GT.AND P0, PT, R16.H0_H0, R19.H0_H0, PT ;  /* 0x2000001310007234 */ /* 0x000fe20003f04802 */
[----:B------:R-:W-:-:S12]  /*7a90*/  BSSY.RECONVERGENT B0, `(.L_x_1041) ;  /* 0x0000006000007945 */ /* 0x000fd80003800200 */
[----:B------:R-:W-:Y:S05]  /*7aa0*/  @P0 BRA `(.L_x_1042) ;  /* 0x0000000000100947 */ /* 0x000fea0003800000 */
[----:B------:R-:W-:Y:S01]  /*7ab0*/  HSETP2.BF16_V2.NEU.AND P0, PT, R16.H0_H0, R19.H0_H0, PT ;  /* 0x2000001310007234 */ /* 0x000fe20003f0d802 */
[----:B------:R-:W-:-:S12]  /*7ac0*/  IMAD.MOV.U32 R4, RZ, RZ, RZ ;  /* 0x000000ffff047224 */ /* 0x000fd800078e00ff */
[----:B--2---:R-:W-:-:S04]  /*7ad0*/  @!P0 ISETP.GE.AND P1, PT, R10, R7, PT ;  /* 0x000000070a00820c */ /* 0x004fc80003f26270 */
[----:B------:R-:W-:-:S09]  /*7ae0*/  @!P0 SEL R4, RZ, 0x1, P1 ;  /* 0x00000001ff048807 */ /* 0x000fd20000800000 */
.L_x_1042:
[----:B------:R-:W-:Y:S05]  /*7af0*/  BSYNC.RECONVERGENT B0 ;  /* 0x0000000000007941 */ /* 0x000fea0003800200 */
.L_x_1041:
        /* <DEDUP_REMOVED lines=9> */
.L_x_1117:
        /* <DEDUP_REMOVED lines=8> */
.L_x_1045:
[----:B------:R-:W-:Y:S05]  /*7c10*/  BSYNC.RECONVERGENT B0 ;  /* 0x0000000000007941 */ /* 0x000fea0003800200 */
.L_x_1044:
        /* <DEDUP_REMOVED lines=9> */
.L_x_1121:
        /* <DEDUP_REMOVED lines=8> */
.L_x_1048:
[----:B------:R-:W-:Y:S05]  /*7d30*/  BSYNC.RECONVERGENT B0 ;  /* 0x0000000000007941 */ /* 0x000fea0003800200 */
.L_x_1047:
        /* <DEDUP_REMOVED lines=10> */
.L_x_1125:
[----:B------:R-:W-:Y:S01]  /*7de0*/  HSETP2.BF16_V2.GT.AND P0, PT, R16.H0_H0, R19.H0_H0, PT ;  /* 0x2000001310007234 */ /* 0x000fe20003f04802 */
[----:B------:R-:W-:-:S12]  /*7df0*/  BSSY.RECONVERGENT B0, `(.L_x_1050) ;  /* 0x0000006000007945 */ /* 0x000fd80003800200 */
[----:B------:R-:W-:Y:S05]  /*7e00*/  @P0 BRA `(.L_x_1051) ;  /* 0x0000000000100947 */ /* 0x000fea0003800000 */
[----:B------:R-:W-:Y:S01]  /*7e10*/  HSETP2.BF16_V2.NEU.AND P0, PT, R16.H0_H0, R19.H0_H0, PT ;  /* 0x2000001310007234 */ /* 0x000fe20003f0d802 */
[----:B------:R-:W-:-:S12]  /*7e20*/  IMAD.MOV.U32 R7, RZ, RZ, RZ ;  /* 0x000000ffff077224 */ /* 0x000fd800078e00ff */
[----:B--2---:R-:W-:-:S04]  /*7e30*/  @!P0 ISETP.GE.AND P1, PT, R15, R4, PT ;  /* 0x000000040f00820c */ /* 0x004fc80003f26270 */
[----:B------:R-:W-:-:S09]  /*7e40*/  @!P0 SEL R7, RZ, 0x1, P1 ;  /* 0x00000001ff078807 */ /* 0x000fd20000800000 */
.L_x_1051:
[----:B------:R-:W-:Y:S05]  /*7e50*/  BSYNC.RECONVERGENT B0 ;  /* 0x0000000000007941 */ /* 0x000fea0003800200 */
.L_x_1050:
        /* <DEDUP_REMOVED lines=9> */
.L_x_1129:
        /* <DEDUP_REMOVED lines=8> */
.L_x_1054:
[----:B------:R-:W-:Y:S05]  /*7f70*/  BSYNC.RECONVERGENT B0 ;  /* 0x0000000000007941 */ /* 0x000fea0003800200 */
.L_x_1053:
        /* <DEDUP_REMOVED lines=9> */
.L_x_1133:
        /* <DEDUP_REMOVED lines=8> */
.L_x_1057:
[----:B------:R-:W-:Y:S05]  /*8090*/  BSYNC.RECONVERGENT B0 ;  /* 0x0000000000007941 */ /* 0x000fea0003800200 */
.L_x_1056:
        /* <DEDUP_REMOVED lines=9> */
.L_x_1137:
        /* <DEDUP_REMOVED lines=8> */
.L_x_1060:
[----:B------:R-:W-:Y:S05]  /*81b0*/  BSYNC.RECONVERGENT B0 ;  /* 0x0000000000007941 */ /* 0x000fea0003800200 */
.L_x_1059:
        /* <DEDUP_REMOVED lines=10> */
.L_x_1141:
[----:B------:R-:W-:Y:S01]  /*8260*/  HSETP2.BF16_V2.GT.AND P0, PT, R16.H0_H0, R11.H0_H0, PT ;  /* 0x2000000b10007234 */ /* 0x000fe20003f04802 */
[----:B------:R-:W-:-:S12]  /*8270*/  BSSY.RECONVERGENT B0, `(.L_x_1062) ;  /* 0x0000006000007945 */ /* 0x000fd80003800200 */
[----:B------:R-:W-:Y:S05]  /*8280*/  @P0 BRA `(.L_x_1063) ;  /* 0x0000000000100947 */ /* 0x000fea0003800000 */
[----:B------:R-:W-:Y:S01]  /*8290*/  HSETP2.BF16_V2.NEU.AND P0, PT, R16.H0_H0, R11.H0_H0, PT ;  /* 0x2000000b10007234 */ /* 0x000fe20003f0d802 */
[----:B------:R-:W-:-:S12]  /*82a0*/  IMAD.MOV.U32 R4, RZ, RZ, RZ ;  /* 0x000000ffff047224 */ /* 0x000fd800078e00ff */
[----:B--2---:R-:W-:-:S04]  /*82b0*/  @!P0 ISETP.GE.AND P1, PT, R10, R7, PT ;  /* 0x000000070a00820c */ /* 0x004fc80003f26270 */
[----:B------:R-:W-:-:S09]  /*82c0*/  @!P0 SEL R4, RZ, 0x1, P1 ;  /* 0x00000001ff048807 */ /* 0x000fd20000800000 */
.L_x_1063:
[----:B------:R-:W-:Y:S05]  /*82d0*/  BSYNC.RECONVERGENT B0 ;  /* 0x0000000000007941 */ /* 0x000fea0003800200 */
.L_x_1062:
        /* <DEDUP_REMOVED lines=9> */
.L_x_1145:
        /* <DEDUP_REMOVED lines=8> */
.L_x_1066:
[----:B------:R-:W-:Y:S05]  /*83f0*/  BSYNC.RECONVERGENT B0 ;  /* 0x0000000000007941 */ /* 0x000fea0003800200 */
.L_x_1065:
        /* <DEDUP_REMOVED lines=10> */
.L_x_1149:
        /* <DEDUP_REMOVED lines=8> */
.L_x_1069:
[----:B------:R-:W-:Y:S05]  /*8520*/  BSYNC.RECONVERGENT B0 ;  /* 0x0000000000007941 */ /* 0x000fea0003800200 */
.L_x_1068:
        /* <DEDUP_REMOVED lines=9> */
.L_x_1153:
        /* <DEDUP_REMOVED lines=8> */
.L_x_1072:
[----:B------:R-:W-:Y:S05]  /*8640*/  BSYNC.RECONVERGENT B0 ;  /* 0x0000000000007941 */ /* 0x000fea0003800200 */
.L_x_1071:
        /* <DEDUP_REMOVED lines=9> */
.L_x_1157:
        /* <DEDUP_REMOVED lines=8> */
.L_x_1075:
[----:B------:R-:W-:Y:S05]  /*8760*/  BSYNC.RECONVERGENT B0 ;  /* 0x0000000000007941 */ /* 0x000fea0003800200 */
.L_x_1074:
        /* <DEDUP_REMOVED lines=10> */
.L_x_1161:
[----:B------:R-:W-:Y:S01]  /*8810*/  HSETP2.BF16_V2.GT.AND P0, PT, R16.H0_H0, R13.H0_H0, PT ;  /* 0x2000000d10007234 */ /* 0x000fe20003f04802 */
[----:B------:R-:W-:-:S12]  /*8820*/  BSSY.RECONVERGENT B0, `(.L_x_1077) ;  /* 0x0000006000007945 */ /* 0x000fd80003800200 */
[----:B------:R-:W-:Y:S05]  /*8830*/  @P0 BRA `(.L_x_1078) ;  /* 0x0000000000100947 */ /* 0x000fea0003800000 */
[----:B------:R-:W-:Y:S01]  /*8840*/  HSETP2.BF16_V2.NEU.AND P0, PT, R16.H0_H0, R13.H0_H0, PT ;  /* 0x2000000d10007234 */ /* 0x000fe20003f0d802 */
[----:B------:R-:W-:-:S12]  /*8850*/  IMAD.MOV.U32 R7, RZ, RZ, RZ ;  /* 0x000000ffff077224 */ /* 0x000fd800078e00ff */
[----:B--2---:R-:W-:-:S04]  /*8860*/  @!P0 ISETP.GE.AND P1, PT, R11, R4, PT ;  /* 0x000000040b00820c */ /* 0x004fc80003f26270 */
[----:B------:R-:W-:-:S09]  /*8870*/  @!P0 SEL R7, RZ, 0x1, P1 ;  /* 0x00000001ff078807 */ /* 0x000fd20000800000 */
.L_x_1078:
[----:B------:R-:W-:Y:S05]  /*8880*/  BSYNC.RECONVERGENT B0 ;  /* 0x0000000000007941 */ /* 0x000fea0003800200 */
.L_x_1077:
        /* <DEDUP_REMOVED lines=18> */
.L_x_1165:
        /* <DEDUP_REMOVED lines=8> */
.L_x_1081:
[----:B------:R-:W-:Y:S05]  /*8a30*/  BSYNC.RECONVERGENT B0 ;  /* 0x0000000000007941 */ /* 0x000fea0003800200 */
.L_x_1080:
        /* <DEDUP_REMOVED lines=9> */
.L_x_1169:
        /* <DEDUP_REMOVED lines=8> */
.L_x_1084:
[----:B------:R-:W-:Y:S05]  /*8b50*/  BSYNC.RECONVERGENT B0 ;  /* 0x0000000000007941 */ /* 0x000fea0003800200 */
.L_x_1083:
        /* <DEDUP_REMOVED lines=9> */
.L_x_1173:
        /* <DEDUP_REMOVED lines=8> */
.L_x_1087:
[----:B------:R-:W-:Y:S05]  /*8c70*/  BSYNC.RECONVERGENT B0 ;  /* 0x0000000000007941 */ /* 0x000fea0003800200 */
.L_x_1086:
        /* <DEDUP_REMOVED lines=9> */
.L_x_1177:
        /* <DEDUP_REMOVED lines=8> */
.L_x_1090:
[----:B------:R-:W-:Y:S05]  /*8d90*/  BSYNC.RECONVERGENT B0 ;  /* 0x0000000000007941 */ /* 0x000fea0003800200 */
.L_x_1089:
        /* <DEDUP_REMOVED lines=10> */
.L_x_1181:
[----:B------:R-:W-:Y:S01]  /*8e40*/  HSETP2.BF16_V2.GT.AND P0, PT, R8.H0_H0, R11.H0_H0, PT ;  /* 0x2000000b08007234 */ /* 0x000fe20003f04802 */
[----:B------:R-:W-:-:S12]  /*8e50*/  BSSY.RECONVERGENT B0, `(.L_x_1092) ;  /* 0x0000006000007945 */ /* 0x000fd80003800200 */
[----:B------:R-:W-:Y:S05]  /*8e60*/  @P0 BRA `(.L_x_1093) ;  /* 0x0000000000100947 */ /* 0x000fea0003800000 */
[----:B------:R-:W-:Y:S01]  /*8e70*/  HSETP2.BF16_V2.NEU.AND P0, PT, R8.H0_H0, R11.H0_H0, PT ;  /* 0x2000000b08007234 */ /* 0x000fe20003f0d802 */
[----:B------:R-:W-:-:S12]  /*8e80*/  IMAD.MOV.U32 R7, RZ, RZ, RZ ;  /* 0x000000ffff077224 */ /* 0x000fd800078e00ff */
[----:B--2---:R-:W-:-:S04]  /*8e90*/  @!P0 ISETP.GE.AND P1, PT, R21, R4, PT ;  /* 0x000000041500820c */ /* 0x004fc80003f26270 */
[----:B------:R-:W-:-:S09]  /*8ea0*/  @!P0 SEL R7, RZ, 0x1, P1 ;  /* 0x00000001ff078807 */ /* 0x000fd20000800000 */
.L_x_1093:
[----:B------:R-:W-:Y:S05]  /*8eb0*/  BSYNC.RECONVERGENT B0 ;  /* 0x0000000000007941 */ /* 0x000fea0003800200 */
.L_x_1092:
[----:B------:R-:W-:Y:S01]  /*8ec0*/  ISETP.NE.AND P0, PT, R7, R2, PT ;  /* 0x000000020700720c */ /* 0x000fe20003f05270 */
[----:B------:R-:W-:-:S03]  /*8ed0*/  UMOV UR6, 0xffffffff ;  /* 0xffffffff00067882 */ /* 0x000fc60000000000 */
[----:B------:R-:W-:Y:S02]  /*8ee0*/  SEL R0, R11, R8, !P0 ;  /* 0x000000080b007207 */ /* 0x000fe40004000000 */
[----:B--2---:R-:W-:Y:S02]  /*8ef0*/  SEL R21, R4, R21, !P0 ;  /* 0x0000001504157207 */ /* 0x004fe40004000000 */
[----:B------:R-:W-:Y:S01]  /*8f00*/  PRMT R0, R0, 0x5410, R0 ;  /* 0x0000541000007816 */ /* 0x000fe20000000000 */
[----:B------:R-:W-:Y:S06]  /*8f10*/  BRA.DIV UR6, `(.L_x_1094) ;  /* 0x0000001a06987947 */ /* 0x000fec000b800000 */
.L_x_1184:
[----:B------:R-:W-:-:S03]  /*8f20*/  UMOV UR6, 0xffffffff ;  /* 0xffffffff00067882 */ /* 0x000fc60000000000 */
[----:B------:R-:W-:Y:S05]  /*8f30*/  BRA.DIV UR6, `(.L_x_1095) ;  /* 0x0000001a06bc7947 */ /* 0x000fea000b800000 */
.L_x_1033:
        /* <DEDUP_REMOVED lines=19> */
.L_x_1096:
        /* <DEDUP_REMOVED lines=11> */
.L_x_1193:
        /* <DEDUP_REMOVED lines=10> */
.L_x_1097:
        /* <DEDUP_REMOVED lines=22> */
.L_x_986:
[----:B------:R-:W-:Y:S01]  /*9320*/  BSSY B1, `(.L_x_1099) ;  /* 0x0000006000017945 */ /* 0x000fe20003800000 */
[----:B------:R-:W-:Y:S02]  /*9330*/  IMAD.MOV.U32 R7, RZ, RZ, 0x1f ;  /* 0x0000001fff077424 */ /* 0x000fe400078e00ff */
[----:B------:R-:W-:-:S07]  /*9340*/  IMAD.MOV.U32 R0, RZ, RZ, -0x1 ;  /* 0xffffffffff007424 */ /* 0x000fce00078e00ff */
[----:B------:R-:W-:Y:S05]  /*9350*/  WARPSYNC.COLLECTIVE R0, `(.L_x_1100) ;  /* 0x0000000000087348 */ /* 0x000fea0003c00000 */
[----:B------:R0:W1:Y:S02]  /*9360*/  SHFL.IDX P1, R0, R29, R22, R7 ;  /* 0x000000161d007389 */ /* 0x0000640000020007 */
[----:B01----:R-:W-:Y:S05]  /*9370*/  ENDCOLLECTIVE ;  /* 0x000000000000791b */ /* 0x003fea0003800000 */
.L_x_1100:
[----:B------:R-:W-:Y:S05]  /*9380*/  BSYNC B1 ;  /* 0x0000000000017941 */ /* 0x000fea0003800000 */
.L_x_1099:
[----:B------:R-:W-:Y:S05]  /*9390*/  BRA `(.L_x_1101) ;  /* 0xffffffc800bc7947 */ /* 0x000fea000383ffff */
.L_x_1034:
[----:B------:R-:W-:Y:S01]  /*93a0*/  BSSY B0, `(.L_x_1102) ;  /* 0x0000007000007945 */ /* 0x000fe20003800000 */
[----:B------:R-:W-:Y:S02]  /*93b0*/  IMAD.MOV.U32 R6, RZ, RZ, 0x1 ;  /* 0x00000001ff067424 */ /* 0x000fe400078e00ff */
[----:B------:R-:W-:Y:S02]  /*93c0*/  IMAD.MOV.U32 R5, RZ, RZ, 0x1f ;  /* 0x0000001fff057424 */ /* 0x000fe400078e00ff */
[----:B------:R-:W-:-:S07]  /*93d0*/  IMAD.MOV.U32 R0, RZ, RZ, -0x1 ;  /* 0xffffffffff007424 */ /* 0x000fce00078e00ff */
[----:B------:R-:W-:Y:S05]  /*93e0*/  WARPSYNC.COLLECTIVE R0, `(.L_x_1103) ;  /* 0x0000000000087348 */ /* 0x000fea0003c00000 */
[----:B------:R0:W1:Y:S02]  /*93f0*/  SHFL.BFLY P0, R7, R9, R6, R5 ;  /* 0x0c00000609077389 */ /* 0x0000640000000005 */
[----:B01----:R-:W-:Y:S05]  /*9400*/  ENDCOLLECTIVE ;  /* 0x000000000000791b */ /* 0x003fea0003800000 */
.L_x_1103:
[----:B------:R-:W-:Y:S05]  /*9410*/  BSYNC B0 ;  /* 0x0000000000007941 */ /* 0x000fea0003800000 */
.L_x_1102:
        /* <DEDUP_REMOVED lines=8> */
.L_x_1104:
[----:B------:R-:W-:Y:S02]  /*94a0*/  IMAD.MOV.U32 R19, RZ, RZ, R7 ;  /* 0x000000ffff137224 */ /* 0x000fe400078e0007 */
[----:B------:R-:W-:Y:S01]  /*94b0*/  IMAD.MOV.U32 R7, RZ, RZ, 0x1 ;  /* 0x00000001ff077424 */ /* 0x000fe200078e00ff */
[----:B------:R-:W-:Y:S06]  /*94c0*/  BRA `(.L_x_1105) ;  /* 0xffffffe000dc7947 */ /* 0x000fec000383ffff */
.L_x_1037:
[----:B------:R-:W-:Y:S01]  /*94d0*/  BSSY B0, `(.L_x_1106) ;  /* 0x0000007000007945 */ /* 0x000fe20003800000 */
[----:B------:R-:W-:Y:S02]  /*94e0*/  IMAD.MOV.U32 R6, RZ, RZ, 0x2 ;  /* 0x00000002ff067424 */ /* 0x000fe400078e00ff */
[----:B------:R-:W-:Y:S02]  /*94f0*/  IMAD.MOV.U32 R5, RZ, RZ, 0x1f ;  /* 0x0000001fff057424 */ /* 0x000fe400078e00ff */
[----:B------:R-:W-:-:S07]  /*9500*/  IMAD.MOV.U32 R0, RZ, RZ, -0x1 ;  /* 0xffffffffff007424 */ /* 0x000fce00078e00ff */
[----:B------:R-:W-:Y:S05]  /*9510*/  WARPSYNC.COLLECTIVE R0, `(.L_x_1107) ;  /* 0x0000000000087348 */ /* 0x000fea0003c00000 */
[----:B------:R0:W1:Y:S02]  /*9520*/  SHFL.BFLY P0, R7, R9, R6, R5 ;  /* 0x0c00000609077389 */ /* 0x0000640000000005 */
[----:B01----:R-:W-:Y:S05]  /*9530*/  ENDCOLLECTIVE ;  /* 0x000000000000791b */ /* 0x003fea0003800000 */
.L_x_1107:
[----:B------:R-:W-:Y:S05]  /*9540*/  BSYNC B0 ;  /* 0x0000000000007941 */ /* 0x000fea0003800000 */
.L_x_1106:
        /* <DEDUP_REMOVED lines=8> */
.L_x_1108:
[----:B------:R-:W-:Y:S05]  /*95d0*/  BRA `(.L_x_1109) ;  /* 0xffffffe000dc7947 */ /* 0x000fea000383ffff */
.L_x_1040:
[----:B------:R-:W-:Y:S01]  /*95e0*/  BSSY B0, `(.L_x_1110) ;  /* 0x0000007000007945 */ /* 0x000fe20003800000 */
[----:B------:R-:W-:Y:S02]  /*95f0*/  IMAD.MOV.U32 R6, RZ, RZ, 0x1 ;  /* 0x00000001ff067424 */ /* 0x000fe400078e00ff */
[----:B------:R-:W-:Y:S02]  /*9600*/  IMAD.MOV.U32 R5, RZ, RZ, 0x1f ;  /* 0x0000001fff057424 */ /* 0x000fe400078e00ff */
[----:B------:R-:W-:-:S07]  /*9610*/  IMAD.MOV.U32 R0, RZ, RZ, -0x1 ;  /* 0xffffffffff007424 */ /* 0x000fce00078e00ff */
[----:B------:R-:W-:Y:S05]  /*9620*/  WARPSYNC.COLLECTIVE R0, `(.L_x_1111) ;  /* 0x0000000000087348 */ /* 0x000fea0003c00000 */
[----:B------:R0:W1:Y:S02]  /*9630*/  SHFL.BFLY P0, R7, R9, R6, R5 ;  /* 0x0c00000609077389 */ /* 0x0000640000000005 */
[----:B01----:R-:W-:Y:S05]  /*9640*/  ENDCOLLECTIVE ;  /* 0x000000000000791b */ /* 0x003fea0003800000 */
.L_x_1111:
[----:B------:R-:W-:Y:S05]  /*9650*/  BSYNC B0 ;  /* 0x0000000000007941 */ /* 0x000fea0003800000 */
.L_x_1110:
        /* <DEDUP_REMOVED lines=9> */
.L_x_1112:
[----:B------:R-:W-:Y:S05]  /*96f0*/  BRA `(.L_x_1113) ;  /* 0xffffffe000e07947 */ /* 0x000fea000383ffff */
.L_x_1043:
[----:B------:R-:W-:Y:S01]  /*9700*/  BSSY B0, `(.L_x_1114) ;  /* 0x0000007000007945 */ /* 0x000fe20003800000 */
[----:B------:R-:W-:Y:S02]  /*9710*/  IMAD.MOV.U32 R6, RZ, RZ, 0x4 ;  /* 0x00000004ff067424 */ /* 0x000fe400078e00ff */
[----:B------:R-:W-:Y:S02]  /*9720*/  IMAD.MOV.U32 R5, RZ, RZ, 0x1f ;  /* 0x0000001fff057424 */ /* 0x000fe400078e00ff */
[----:B------:R-:W-:-:S07]  /*9730*/  IMAD.MOV.U32 R0, RZ, RZ, -0x1 ;  /* 0xffffffffff007424 */ /* 0x000fce00078e00ff */
[----:B------:R-:W-:Y:S05]  /*9740*/  WARPSYNC.COLLECTIVE R0, `(.L_x_1115) ;  /* 0x0000000000087348 */ /* 0x000fea0003c00000 */
[----:B------:R0:W1:Y:S02]  /*9750*/  SHFL.BFLY P0, R7, R9, R6, R5 ;  /* 0x0c00000609077389 */ /* 0x0000640000000005 */
[----:B01----:R-:W-:Y:S05]  /*9760*/  ENDCOLLECTIVE ;  /* 0x000000000000791b */ /* 0x003fea0003800000 */
.L_x_1115:
[----:B------:R-:W-:Y:S05]  /*9770*/  BSYNC B0 ;  /* 0x0000000000007941 */ /* 0x000fea0003800000 */
.L_x_1114:
        /* <DEDUP_REMOVED lines=8> */
.L_x_1116:
[----:B------:R-:W-:Y:S05]  /*9800*/  BRA `(.L_x_1117) ;  /* 0xffffffe000e07947 */ /* 0x000fea000383ffff */
.L_x_1046:
[----:B------:R-:W-:Y:S01]  /*9810*/  BSSY B0, `(.L_x_1118) ;  /* 0x0000007000007945 */ /* 0x000fe20003800000 */
[----:B------:R-:W-:Y:S02]  /*9820*/  IMAD.MOV.U32 R6, RZ, RZ, 0x2 ;  /* 0x00000002ff067424 */ /* 0x000fe400078e00ff */
[----:B------:R-:W-:Y:S02]  /*9830*/  IMAD.MOV.U32 R5, RZ, RZ, 0x1f ;  /* 0x0000001fff057424 */ /* 0x000fe400078e00ff */
[----:B------:R-:W-:-:S07]  /*9840*/  IMAD.MOV.U32 R0, RZ, RZ, -0x1 ;  /* 0xffffffffff007424 */ /* 0x000fce00078e00ff */
[----:B------:R-:W-:Y:S05]  /*9850*/  WARPSYNC.COLLECTIVE R0, `(.L_x_1119) ;  /* 0x0000000000087348 */ /* 0x000fea0003c00000 */
[----:B------:R0:W1:Y:S02]  /*9860*/  SHFL.BFLY P0, R7, R9, R6, R5 ;  /* 0x0c00000609077389 */ /* 0x0000640000000005 */
[----:B01----:R-:W-:Y:S05]  /*9870*/  ENDCOLLECTIVE ;  /* 0x000000000000791b */ /* 0x003fea0003800000 */
.L_x_1119:
[----:B------:R-:W-:Y:S05]  /*9880*/  BSYNC B0 ;  /* 0x0000000000007941 */ /* 0x000fea0003800000 */
.L_x_1118:
        /* <DEDUP_REMOVED lines=8> */
.L_x_1120:
[----:B------:R-:W-:Y:S05]  /*9910*/  BRA `(.L_x_1121) ;  /* 0xffffffe000e47947 */ /* 0x000fea000383ffff */
.L_x_1049:
[----:B------:R-:W-:Y:S01]  /*9920*/  BSSY B0, `(.L_x_1122) ;  /* 0x0000007000007945 */ /* 0x000fe20003800000 */
[----:B------:R-:W-:Y:S02]  /*9930*/  IMAD.MOV.U32 R6, RZ, RZ, 0x1 ;  /* 0x00000001ff067424 */ /* 0x000fe400078e00ff */
[----:B------:R-:W-:Y:S02]  /*9940*/  IMAD.MOV.U32 R5, RZ, RZ, 0x1f ;  /* 0x0000001fff057424 */ /* 0x000fe400078e00ff */
[----:B------:R-:W-:-:S07]  /*9950*/  IMAD.MOV.U32 R0, RZ, RZ, -0x1 ;  /* 0xffffffffff007424 */ /* 0x000fce00078e00ff */
[----:B------:R-:W-:Y:S05]  /*9960*/  WARPSYNC.COLLECTIVE R0, `(.L_x_1123) ;  /* 0x0000000000087348 */ /* 0x000fea0003c00000 */
[----:B------:R0:W1:Y:S02]  /*9970*/  SHFL.BFLY P0, R7, R9, R6, R5 ;  /* 0x0c00000609077389 */ /* 0x0000640000000005 */
[----:B01----:R-:W-:Y:S05]  /*9980*/  ENDCOLLECTIVE ;  /* 0x000000000000791b */ /* 0x003fea0003800000 */
.L_x_1123:
[----:B------:R-:W-:Y:S05]  /*9990*/  BSYNC B0 ;  /* 0x0000000000007941 */ /* 0x000fea0003800000 */
.L_x_1122:
        /* <DEDUP_REMOVED lines=8> */
.L_x_1124:
[----:B------:R-:W-:Y:S02]  /*9a20*/  IMAD.MOV.U32 R4, RZ, RZ, R7 ;  /* 0x000000ffff047224 */ /* 0x000fe400078e0007 */
[----:B------:R-:W-:Y:S01]  /*9a30*/  IMAD.MOV.U32 R7, RZ, RZ, 0x1 ;  /* 0x00000001ff077424 */ /* 0x000fe200078e00ff */
[----:B------:R-:W-:Y:S06]  /*9a40*/  BRA `(.L_x_1125) ;  /* 0xffffffe000e47947 */ /* 0x000fec000383ffff */
.L_x_1052:
[----:B------:R-:W-:Y:S01]  /*9a50*/  BSSY B0, `(.L_x_1126) ;  /* 0x0000007000007945 */ /* 0x000fe20003800000 */
[----:B------:R-:W-:Y:S02]  /*9a60*/  IMAD.MOV.U32 R6, RZ, RZ, 0x8 ;  /* 0x00000008ff067424 */ /* 0x000fe400078e00ff */
[----:B------:R-:W-:Y:S02]  /*9a70*/  IMAD.MOV.U32 R5, RZ, RZ, 0x1f ;  /* 0x0000001fff057424 */ /* 0x000fe400078e00ff */
[----:B------:R-:W-:-:S07]  /*9a80*/  IMAD.MOV.U32 R0, RZ, RZ, -0x1 ;  /* 0xffffffffff007424 */ /* 0x000fce00078e00ff */
[----:B------:R-:W-:Y:S05]  /*9a90*/  WARPSYNC.COLLECTIVE R0, `(.L_x_1127) ;  /* 0x0000000000087348 */ /* 0x000fea0003c00000 */
[----:B------:R0:W1:Y:S02]  /*9aa0*/  SHFL.BFLY P0, R7, R9, R6, R5 ;  /* 0x0c00000609077389 */ /* 0x0000640000000005 */
[----:B01----:R-:W-:Y:S05]  /*9ab0*/  ENDCOLLECTIVE ;  /* 0x000000000000791b */ /* 0x003fea0003800000 */
.L_x_1127:
[----:B------:R-:W-:Y:S05]  /*9ac0*/  BSYNC B0 ;  /* 0x0000000000007941 */ /* 0x000fea0003800000 */
.L_x_1126:
        /* <DEDUP_REMOVED lines=8> */
.L_x_1128:
[----:B------:R-:W-:Y:S05]  /*9b50*/  BRA `(.L_x_1129) ;  /* 0xffffffe000e47947 */ /* 0x000fea000383ffff */
.L_x_1055:
[----:B------:R-:W-:Y:S01]  /*9b60*/  BSSY B0, `(.L_x_1130) ;  /* 0x0000007000007945 */ /* 0x000fe20003800000 */
[----:B------:R-:W-:Y:S02]  /*9b70*/  IMAD.MOV.U32 R6, RZ, RZ, 0x4 ;  /* 0x00000004ff067424 */ /* 0x000fe400078e00ff */
[----:B------:R-:W-:Y:S02]  /*9b80*/  IMAD.MOV.U32 R5, RZ, RZ, 0x1f ;  /* 0x0000001fff057424 */ /* 0x000fe400078e00ff */
[----:B------:R-:W-:-:S07]  /*9b90*/  IMAD.MOV.U32 R0, RZ, RZ, -0x1 ;  /* 0xffffffffff007424 */ /* 0x000fce00078e00ff */
[----:B------:R-:W-:Y:S05]  /*9ba0*/  WARPSYNC.COLLECTIVE R0, `(.L_x_1131) ;  /* 0x0000000000087348 */ /* 0x000fea0003c00000 */
[----:B------:R0:W1:Y:S02]  /*9bb0*/  SHFL.BFLY P0, R7, R9, R6, R5 ;  /* 0x0c00000609077389 */ /* 0x0000640000000005 */
[----:B01----:R-:W-:Y:S05]  /*9bc0*/  ENDCOLLECTIVE ;  /* 0x000000000000791b */ /* 0x003fea0003800000 */
.L_x_1131:
[----:B------:R-:W-:Y:S05]  /*9bd0*/  BSYNC B0 ;  /* 0x0000000000007941 */ /* 0x000fea0003800000 */
.L_x_1130:
        /* <DEDUP_REMOVED lines=8> */
.L_x_1132:
[----:B------:R-:W-:Y:S05]  /*9c60*/  BRA `(.L_x_1133) ;  /* 0xffffffe000e87947 */ /* 0x000fea000383ffff */
.L_x_1058:
[----:B------:R-:W-:Y:S01]  /*9c70*/  BSSY B0, `(.L_x_1134) ;  /* 0x0000007000007945 */ /* 0x000fe20003800000 */
[----:B------:R-:W-:Y:S02]  /*9c80*/  IMAD.MOV.U32 R6, RZ, RZ, 0x2 ;  /* 0x00000002ff067424 */ /* 0x000fe400078e00ff */
[----:B------:R-:W-:Y:S02]  /*9c90*/  IMAD.MOV.U32 R5, RZ, RZ, 0x1f ;  /* 0x0000001fff057424 */ /* 0x000fe400078e00ff */
[----:B------:R-:W-:-:S07]  /*9ca0*/  IMAD.MOV.U32 R0, RZ, RZ, -0x1 ;  /* 0xffffffffff007424 */ /* 0x000fce00078e00ff */
[----:B------:R-:W-:Y:S05]  /*9cb0*/  WARPSYNC.COLLECTIVE R0, `(.L_x_1135) ;  /* 0x0000000000087348 */ /* 0x000fea0003c00000 */
[----:B------:R0:W1:Y:S02]  /*9cc0*/  SHFL.BFLY P0, R7, R9, R6, R5 ;  /* 0x0c00000609077389 */ /* 0x0000640000000005 */
[----:B01----:R-:W-:Y:S05]  /*9cd0*/  ENDCOLLECTIVE ;  /* 0x000000000000791b */ /* 0x003fea0003800000 */
.L_x_1135:
[----:B------:R-:W-:Y:S05]  /*9ce0*/  BSYNC B0 ;  /* 0x0000000000007941 */ /* 0x000fea0003800000 */
.L_x_1134:
        /* <DEDUP_REMOVED lines=8> */
.L_x_1136:
[----:B------:R-:W-:Y:S05]  /*9d70*/  BRA `(.L_x_1137) ;  /* 0xffffffe000ec7947 */ /* 0x000fea000383ffff */
.L_x_1061:
[----:B------:R-:W-:Y:S01]  /*9d80*/  BSSY B0, `(.L_x_1138) ;  /* 0x0000007000007945 */ /* 0x000fe20003800000 */
[----:B------:R-:W-:Y:S02]  /*9d90*/  IMAD.MOV.U32 R6, RZ, RZ, 0x1 ;  /* 0x00000001ff067424 */ /* 0x000fe400078e00ff */
[----:B------:R-:W-:Y:S02]  /*9da0*/  IMAD.MOV.U32 R5, RZ, RZ, 0x1f ;  /* 0x0000001fff057424 */ /* 0x000fe400078e00ff */
[----:B------:R-:W-:-:S07]  /*9db0*/  IMAD.MOV.U32 R0, RZ, RZ, -0x1 ;  /* 0xffffffffff007424 */ /* 0x000fce00078e00ff */
[----:B------:R-:W-:Y:S05]  /*9dc0*/  WARPSYNC.COLLECTIVE R0, `(.L_x_1139) ;  /* 0x0000000000087348 */ /* 0x000fea0003c00000 */
[----:B------:R0:W1:Y:S02]  /*9dd0*/  SHFL.BFLY P0, R7, R9, R6, R5 ;  /* 0x0c00000609077389 */ /* 0x0000640000000005 */
[----:B01----:R-:W-:Y:S05]  /*9de0*/  ENDCOLLECTIVE ;  /* 0x000000000000791b */ /* 0x003fea0003800000 */
.L_x_1139:
[----:B------:R-:W-:Y:S05]  /*9df0*/  BSYNC B0 ;  /* 0x0000000000007941 */ /* 0x000fea0003800000 */
.L_x_1138:
        /* <DEDUP_REMOVED lines=9> */
.L_x_1140:
[----:B------:R-:W-:Y:S05]  /*9e90*/  BRA `(.L_x_1141) ;  /* 0xffffffe000f07947 */ /* 0x000fea000383ffff */
.L_x_1064:
[----:B------:R-:W-:Y:S01]  /*9ea0*/  BSSY B0, `(.L_x_1142) ;  /* 0x0000007000007945 */ /* 0x000fe20003800000 */
[----:B------:R-:W-:Y:S02]  /*9eb0*/  IMAD.MOV.U32 R6, RZ, RZ, 0x10 ;  /* 0x00000010ff067424 */ /* 0x000fe400078e00ff */
[----:B------:R-:W-:Y:S02]  /*9ec0*/  IMAD.MOV.U32 R5, RZ, RZ, 0x1f ;  /* 0x0000001fff057424 */ /* 0x000fe400078e00ff */
[----:B------:R-:W-:-:S07]  /*9ed0*/  IMAD.MOV.U32 R0, RZ, RZ, -0x1 ;  /* 0xffffffffff007424 */ /* 0x000fce00078e00ff */
[----:B------:R-:W-:Y:S05]  /*9ee0*/  WARPSYNC.COLLECTIVE R0, `(.L_x_1143) ;  /* 0x0000000000087348 */ /* 0x000fea0003c00000 */
[----:B------:R0:W1:Y:S02]  /*9ef0*/  SHFL.BFLY P0, R7, R9, R6, R5 ;  /* 0x0c00000609077389 */ /* 0x0000640000000005 */
[----:B01----:R-:W-:Y:S05]  /*9f00*/  ENDCOLLECTIVE ;  /* 0x000000000000791b */ /* 0x003fea0003800000 */
.L_x_1143:
[----:B------:R-:W-:Y:S05]  /*9f10*/  BSYNC B0 ;  /* 0x0000000000007941 */ /* 0x000fea0003800000 */
.L_x_1142:
        /* <DEDUP_REMOVED lines=8> */
.L_x_1144:
[----:B------:R-:W-:Y:S05]  /*9fa0*/  BRA `(.L_x_1145) ;  /* 0xffffffe000f07947 */ /* 0x000fea000383ffff */
.L_x_1067:
[----:B------:R-:W-:Y:S01]  /*9fb0*/  BSSY B0, `(.L_x_1146) ;  /* 0x0000007000007945 */ /* 0x000fe20003800000 */
[----:B------:R-:W-:Y:S02]  /*9fc0*/  IMAD.MOV.U32 R6, RZ, RZ, 0x8 ;  /* 0x00000008ff067424 */ /* 0x000fe400078e00ff */
[----:B------:R-:W-:Y:S02]  /*9fd0*/  IMAD.MOV.U32 R5, RZ, RZ, 0x1f ;  /* 0x0000001fff057424 */ /* 0x000fe400078e00ff */
[----:B------:R-:W-:-:S07]  /*9fe0*/  IMAD.MOV.U32 R0, RZ, RZ, -0x1 ;  /* 0xffffffffff007424 */ /* 0x000fce00078e00ff */
[----:B------:R-:W-:Y:S05]  /*9ff0*/  WARPSYNC.COLLECTIVE R0, `(.L_x_1147) ;  /* 0x0000000000087348 */ /* 0x000fea0003c00000 */
[----:B------:R0:W1:Y:S02]  /*a000*/  SHFL.BFLY P0, R7, R9, R6, R5 ;  /* 0x0c00000609077389 */ /* 0x0000640000000005 */
[----:B01----:R-:W-:Y:S05]  /*a010*/  ENDCOLLECTIVE ;  /* 0x000000000000791b */ /* 0x003fea0003800000 */
.L_x_1147:
[----:B------:R-:W-:Y:S05]  /*a020*/  BSYNC B0 ;  /* 0x0000000000007941 */ /* 0x000fea0003800000 */
.L_x_1146:
        /* <DEDUP_REMOVED lines=8> */
.L_x_1148:
[----:B------:R-:W-:Y:S05]  /*a0b0*/  BRA `(.L_x_1149) ;  /* 0xffffffe000f87947 */ /* 0x000fea000383ffff */
.L_x_1070:
[----:B------:R-:W-:Y:S01]  /*a0c0*/  BSSY B0, `(.L_x_1150) ;  /* 0x0000007000007945 */ /* 0x000fe20003800000 */
[----:B------:R-:W-:Y:S02]  /*a0d0*/  IMAD.MOV.U32 R6, RZ, RZ, 0x4 ;  /* 0x00000004ff067424 */ /* 0x000fe400078e00ff */
[----:B------:R-:W-:Y:S02]  /*a0e0*/  IMAD.MOV.U32 R5, RZ, RZ, 0x1f ;  /* 0x0000001fff057424 */ /* 0x000fe400078e00ff */
[----:B------:R-:W-:-:S07]  /*a0f0*/  IMAD.MOV.U32 R0, RZ, RZ, -0x1 ;  /* 0xffffffffff007424 */ /* 0x000fce00078e00ff */
[----:B------:R-:W-:Y:S05]  /*a100*/  WARPSYNC.COLLECTIVE R0, `(.L_x_1151) ;  /* 0x0000000000087348 */ /* 0x000fea0003c00000 */
[----:B------:R0:W1:Y:S02]  /*a110*/  SHFL.BFLY P0, R7, R9, R6, R5 ;  /* 0x0c00000609077389 */ /* 0x0000640000000005 */
[----:B01----:R-:W-:Y:S05]  /*a120*/  ENDCOLLECTIVE ;  /* 0x000000000000791b */ /* 0x003fea0003800000 */
.L_x_1151:
[----:B------:R-:W-:Y:S05]  /*a130*/  BSYNC B0 ;  /* 0x0000000000007941 */ /* 0x000fea0003800000 */
.L_x_1150:
        /* <DEDUP_REMOVED lines=8> */
.L_x_1152:
[----:B------:R-:W-:Y:S05]  /*a1c0*/  BRA `(.L_x_1153) ;  /* 0xffffffe000fc7947 */ /* 0x000fea000383ffff */
.L_x_1073:
[----:B------:R-:W-:Y:S01]  /*a1d0*/  BSSY B0, `(.L_x_1154) ;  /* 0x0000007000007945 */ /* 0x000fe20003800000 */
[----:B------:R-:W-:Y:S02]  /*a1e0*/  IMAD.MOV.U32 R6, RZ, RZ, 0x2 ;  /* 0x00000002ff067424 */ /* 0x000fe400078e00ff */
[----:B------:R-:W-:Y:S02]  /*a1f0*/  IMAD.MOV.U32 R5, RZ, RZ, 0x1f ;  /* 0x0000001fff057424 */ /* 0x000fe400078e00ff */
[----:B------:R-:W-:-:S07]  /*a200*/  IMAD.MOV.U32 R0, RZ, RZ, -0x1 ;  /* 0xffffffffff007424 */ /* 0x000fce00078e00ff */
[----:B------:R-:W-:Y:S05]  /*a210*/  WARPSYNC.COLLECTIVE R0, `(.L_x_1155) ;  /* 0x0000000000087348 */ /* 0x000fea0003c00000 */
[----:B------:R0:W1:Y:S02]  /*a220*/  SHFL.BFLY P0, R7, R9, R6, R5 ;  /* 0x0c00000609077389 */ /* 0x0000640000000005 */
[----:B01----:R-:W-:Y:S05]  /*a230*/  ENDCOLLECTIVE ;  /* 0x000000000000791b */ /* 0x003fea0003800000 */
.L_x_1155:
[----:B------:R-:W-:Y:S05]  /*a240*/  BSYNC B0 ;  /* 0x0000000000007941 */ /* 0x000fea0003800000 */
.L_x_1154:
        /* <DEDUP_REMOVED lines=8> */
.L_x_1156:
[----:B------:R-:W-:Y:S05]  /*a2d0*/  BRA `(.L_x_1157) ;  /* 0xffffffe400007947 */ /* 0x000fea000383ffff */
.L_x_1076:
[----:B------:R-:W-:Y:S01]  /*a2e0*/  BSSY B0, `(.L_x_1158) ;  /* 0x0000007000007945 */ /* 0x000fe20003800000 */
[----:B------:R-:W-:Y:S02]  /*a2f0*/  IMAD.MOV.U32 R6, RZ, RZ, 0x1 ;  /* 0x00000001ff067424 */ /* 0x000fe400078e00ff */
[----:B------:R-:W-:Y:S02]  /*a300*/  IMAD.MOV.U32 R5, RZ, RZ, 0x1f ;  /* 0x0000001fff057424 */ /* 0x000fe400078e00ff */
[----:B------:R-:W-:-:S07]  /*a310*/  IMAD.MOV.U32 R0, RZ, RZ, -0x1 ;  /* 0xffffffffff007424 */ /* 0x000fce00078e00ff */
[----:B------:R-:W-:Y:S05]  /*a320*/  WARPSYNC.COLLECTIVE R0, `(.L_x_1159) ;  /* 0x0000000000087348 */ /* 0x000fea0003c00000 */
[----:B------:R0:W1:Y:S02]  /*a330*/  SHFL.BFLY P0, R7, R9, R6, R5 ;  /* 0x0c00000609077389 */ /* 0x0000640000000005 */
[----:B01----:R-:W-:Y:S05]  /*a340*/  ENDCOLLECTIVE ;  /* 0x000000000000791b */ /* 0x003fea0003800000 */
.L_x_1159:
[----:B------:R-:W-:Y:S05]  /*a350*/  BSYNC B0 ;  /* 0x0000000000007941 */ /* 0x000fea0003800000 */
.L_x_1158:
        /* <DEDUP_REMOVED lines=8> */
.L_x_1160:
[----:B------:R-:W-:Y:S02]  /*a3e0*/  IMAD.MOV.U32 R4, RZ, RZ, R7 ;  /* 0x000000ffff047224 */ /* 0x000fe400078e0007 */
[----:B------:R-:W-:Y:S01]  /*a3f0*/  IMAD.MOV.U32 R7, RZ, RZ, 0x1 ;  /* 0x00000001ff077424 */ /* 0x000fe200078e00ff */
[----:B------:R-:W-:Y:S06]  /*a400*/  BRA `(.L_x_1161) ;  /* 0xffffffe400007947 */ /* 0x000fec000383ffff */
.L_x_1079:
[----:B------:R-:W-:Y:S01]  /*a410*/  BSSY B0, `(.L_x_1162) ;  /* 0x0000007000007945 */ /* 0x000fe20003800000 */
[----:B------:R-:W-:Y:S02]  /*a420*/  IMAD.MOV.U32 R6, RZ, RZ, 0x10 ;  /* 0x00000010ff067424 */ /* 0x000fe400078e00ff */
[----:B------:R-:W-:Y:S02]  /*a430*/  IMAD.MOV.U32 R5, RZ, RZ, 0x1f ;  /* 0x0000001fff057424 */ /* 0x000fe400078e00ff */
[----:B------:R-:W-:-:S07]  /*a440*/  IMAD.MOV.U32 R0, RZ, RZ, -0x1 ;  /* 0xffffffffff007424 */ /* 0x000fce00078e00ff */
[----:B------:R-:W-:Y:S05]  /*a450*/  WARPSYNC.COLLECTIVE R0, `(.L_x_1163) ;  /* 0x0000000000087348 */ /* 0x000fea0003c00000 */
[----:B------:R0:W1:Y:S02]  /*a460*/  SHFL.BFLY P0, R7, R9, R6, R5 ;  /* 0x0c00000609077389 */ /* 0x0000640000000005 */
[----:B01----:R-:W-:Y:S05]  /*a470*/  ENDCOLLECTIVE ;  /* 0x000000000000791b */ /* 0x003fea0003800000 */
.L_x_1163:
[----:B------:R-:W-:Y:S05]  /*a480*/  BSYNC B0 ;  /* 0x0000000000007941 */ /* 0x000fea0003800000 */
.L_x_1162:
        /* <DEDUP_REMOVED lines=8> */
.L_x_1164:
[----:B------:R-:W-:Y:S05]  /*a510*/  BRA `(.L_x_1165) ;  /* 0xffffffe400247947 */ /* 0x000fea000383ffff */
.L_x_1082:
[----:B------:R-:W-:Y:S01]  /*a520*/  BSSY B0, `(.L_x_1166) ;  /* 0x0000007000007945 */ /* 0x000fe20003800000 */
[----:B------:R-:W-:Y:S02]  /*a530*/  IMAD.MOV.U32 R6, RZ, RZ, 0x8 ;  /* 0x00000008ff067424 */ /* 0x000fe400078e00ff */
[----:B------:R-:W-:Y:S02]  /*a540*/  IMAD.MOV.U32 R5, RZ, RZ, 0x1f ;  /* 0x0000001fff057424 */ /* 0x000fe400078e00ff */
[----:B------:R-:W-:-:S07]  /*a550*/  IMAD.MOV.U32 R0, RZ, RZ, -0x1 ;  /* 0xffffffffff007424 */ /* 0x000fce00078e00ff */
[----:B------:R-:W-:Y:S05]  /*a560*/  WARPSYNC.COLLECTIVE R0, `(.L_x_1167) ;  /* 0x0000000000087348 */ /* 0x000fea0003c00000 */
[----:B------:R0:W1:Y:S02]  /*a570*/  SHFL.BFLY P0, R7, R9, R6, R5 ;  /* 0x0c00000609077389 */ /* 0x0000640000000005 */
[----:B01----:R-:W-:Y:S05]  /*a580*/  ENDCOLLECTIVE ;  /* 0x000000000000791b */ /* 0x003fea0003800000 */
.L_x_1167:
[----:B------:R-:W-:Y:S05]  /*a590*/  BSYNC B0 ;  /* 0x0000000000007941 */ /* 0x000fea0003800000 */
.L_x_1166:
        /* <DEDUP_REMOVED lines=8> */
.L_x_1168:
[----:B------:R-:W-:Y:S05]  /*a620*/  BRA `(.L_x_1169) ;  /* 0xffffffe400287947 */ /* 0x000fea000383ffff */
.L_x_1085:
[----:B------:R-:W-:Y:S01]  /*a630*/  BSSY B0, `(.L_x_1170) ;  /* 0x0000007000007945 */ /* 0x000fe20003800000 */
[----:B------:R-:W-:Y:S02]  /*a640*/  IMAD.MOV.U32 R6, RZ, RZ, 0x4 ;  /* 0x00000004ff067424 */ /* 0x000fe400078e00ff */
[----:B------:R-:W-:Y:S02]  /*a650*/  IMAD.MOV.U32 R5, RZ, RZ, 0x1f ;  /* 0x0000001fff057424 */ /* 0x000fe400078e00ff */
[----:B------:R-:W-:-:S07]  /*a660*/  IMAD.MOV.U32 R0, RZ, RZ, -0x1 ;  /* 0xffffffffff007424 */ /* 0x000fce00078e00ff */
[----:B------:R-:W-:Y:S05]  /*a670*/  WARPSYNC.COLLECTIVE R0, `(.L_x_1171) ;  /* 0x0000000000087348 */ /* 0x000fea0003c00000 */
[----:B------:R0:W1:Y:S02]  /*a680*/  SHFL.BFLY P0, R7, R9, R6, R5 ;  /* 0x0c00000609077389 */ /* 0x0000640000000005 */
[----:B01----:R-:W-:Y:S05]  /*a690*/  ENDCOLLECTIVE ;  /* 0x000000000000791b */ /* 0x003fea0003800000 */
.L_x_1171:
[----:B------:R-:W-:Y:S05]  /*a6a0*/  BSYNC B0 ;  /* 0x0000000000007941 */ /* 0x000fea0003800000 */
.L_x_1170:
        /* <DEDUP_REMOVED lines=8> */
.L_x_1172:
[----:B------:R-:W-:Y:S05]  /*a730*/  BRA `(.L_x_1173) ;  /* 0xffffffe4002c7947 */ /* 0x000fea000383ffff */
.L_x_1088:
[----:B------:R-:W-:Y:S01]  /*a740*/  BSSY B0, `(.L_x_1174) ;  /* 0x0000007000007945 */ /* 0x000fe20003800000 */
[----:B------:R-:W-:Y:S02]  /*a750*/  IMAD.MOV.U32 R6, RZ, RZ, 0x2 ;  /* 0x00000002ff067424 */ /* 0x000fe400078e00ff */
[----:B------:R-:W-:Y:S02]  /*a760*/  IMAD.MOV.U32 R5, RZ, RZ, 0x1f ;  /* 0x0000001fff057424 */ /* 0x000fe400078e00ff */
[----:B------:R-:W-:-:S07]  /*a770*/  IMAD.MOV.U32 R0, RZ, RZ, -0x1 ;  /* 0xffffffffff007424 */ /* 0x000fce00078e00ff */
[----:B------:R-:W-:Y:S05]  /*a780*/  WARPSYNC.COLLECTIVE R0, `(.L_x_1175) ;  /* 0x0000000000087348 */ /* 0x000fea0003c00000 */
[----:B------:R0:W1:Y:S02]  /*a790*/  SHFL.BFLY P0, R7, R9, R6, R5 ;  /* 0x0c00000609077389 */ /* 0x0000640000000005 */
[----:B01----:R-:W-:Y:S05]  /*a7a0*/  ENDCOLLECTIVE ;  /* 0x000000000000791b */ /* 0x003fea0003800000 */
.L_x_1175:
[----:B------:R-:W-:Y:S05]  /*a7b0*/  BSYNC B0 ;  /* 0x0000000000007941 */ /* 0x000fea0003800000 */
.L_x_1174:
        /* <DEDUP_REMOVED lines=8> */
.L_x_1176:
[----:B------:R-:W-:Y:S05]  /*a840*/  BRA `(.L_x_1177) ;  /* 0xffffffe400307947 */ /* 0x000fea000383ffff */
.L_x_1091:
[----:B------:R-:W-:Y:S01]  /*a850*/  BSSY B0, `(.L_x_1178) ;  /* 0x0000007000007945 */ /* 0x000fe20003800000 */
[----:B------:R-:W-:Y:S02]  /*a860*/  IMAD.MOV.U32 R6, RZ, RZ, 0x1 ;  /* 0x00000001ff067424 */ /* 0x000fe400078e00ff */
[----:B------:R-:W-:Y:S02]  /*a870*/  IMAD.MOV.U32 R5, RZ, RZ, 0x1f ;  /* 0x0000001fff057424 */ /* 0x000fe400078e00ff */
[----:B------:R-:W-:-:S07]  /*a880*/  IMAD.MOV.U32 R0, RZ, RZ, -0x1 ;  /* 0xffffffffff007424 */ /* 0x000fce00078e00ff */
[----:B------:R-:W-:Y:S05]  /*a890*/  WARPSYNC.COLLECTIVE R0, `(.L_x_1179) ;  /* 0x0000000000087348 */ /* 0x000fea0003c00000 */
[----:B------:R0:W1:Y:S02]  /*a8a0*/  SHFL.BFLY P0, R7, R9, R6, R5 ;  /* 0x0c00000609077389 */ /* 0x0000640000000005 */
[----:B01----:R-:W-:Y:S05]  /*a8b0*/  ENDCOLLECTIVE ;  /* 0x000000000000791b */ /* 0x003fea0003800000 */
.L_x_1179:
[----:B------:R-:W-:Y:S05]  /*a8c0*/  BSYNC B0 ;  /* 0x0000000000007941 */ /* 0x000fea0003800000 */
.L_x_1178:
        /* <DEDUP_REMOVED lines=8> */
.L_x_1180:
[----:B------:R-:W-:Y:S02]  /*a950*/  IMAD.MOV.U32 R4, RZ, RZ, R7 ;  /* 0x000000ffff047224 */ /* 0x000fe400078e0007 */
[----:B------:R-:W-:Y:S01]  /*a960*/  IMAD.MOV.U32 R7, RZ, RZ, 0x1 ;  /* 0x00000001ff077424 */ /* 0x000fe200078e00ff */
[----:B------:R-:W-:Y:S06]  /*a970*/  BRA `(.L_x_1181) ;  /* 0xffffffe400307947 */ /* 0x000fec000383ffff */
.L_x_1094:
        /* <DEDUP_REMOVED lines=9> */
.L_x_1183:
[----:B------:R-:W-:Y:S05]  /*aa10*/  BSYNC B0 ;  /* 0x0000000000007941 */ /* 0x000fea0003800000 */
.L_x_1182:
[----:B------:R-:W-:Y:S05]  /*aa20*/  BRA `(.L_x_1184) ;  /* 0xffffffe4003c7947 */ /* 0x000fea000383ffff */
.L_x_1095:
        /* <DEDUP_REMOVED lines=9> */
.L_x_1186:
[----:B------:R-:W-:Y:S05]  /*aac0*/  BSYNC B0 ;  /* 0x0000000000007941 */ /* 0x000fea0003800000 */
.L_x_1185:
[----:B------:R-:W-:Y:S05]  /*aad0*/  BRA `(.L_x_1033) ;  /* 0xffffffe400187947 */ /* 0x000fea000383ffff */
.L_x_1098:
        /* <DEDUP_REMOVED lines=8> */
.L_x_1188:
[----:B------:R-:W-:Y:S05]  /*ab60*/  BSYNC B0 ;  /* 0x0000000000007941 */ /* 0x000fea0003800000 */
.L_x_1187:
[----:B------:R-:W-:Y:S01]  /*ab70*/  FADD.FTZ R9, R7, R2 ;  /* 0x0000000207097221 */ /* 0x000fe20000010000 */
[----:B------:R-:W-:Y:S02]  /*ab80*/  IMAD.MOV.U32 R6, RZ, RZ, 0x8 ;  /* 0x00000008ff067424 */ /* 0x000fe400078e00ff */
[----:B------:R-:W-:Y:S02]  /*ab90*/  IMAD.MOV.U32 R5, RZ, RZ, 0x1f ;  /* 0x0000001fff057424 */ /* 0x000fe400078e00ff */
[----:B------:R-:W-:-:S07]  /*aba0*/  IMAD.MOV.U32 R0, RZ, RZ, -0x1 ;  /* 0xffffffffff007424 */ /* 0x000fce00078e00ff */
[----:B------:R-:W-:Y:S05]  /*abb0*/  WARPSYNC.COLLECTIVE R0, `(.L_x_1189) ;  /* 0x0000000000087348 */ /* 0x000fea0003c00000 */
[----:B------:R0:W1:Y:S02]  /*abc0*/  SHFL.BFLY P0, R7, R9, R6, R5 ;  /* 0x0c00000609077389 */ /* 0x0000640000000005 */
[----:B01----:R-:W-:Y:S05]  /*abd0*/  ENDCOLLECTIVE ;  /* 0x000000000000791b */ /* 0x003fea0003800000 */
.L_x_1189:
[----:B------:R-:W-:Y:S02]  /*abe0*/  IMAD.MOV.U32 R6, RZ, RZ, 0x4 ;  /* 0x00000004ff067424 */ /* 0x000fe400078e00ff */
[----:B------:R-:W-:-:S04]  /*abf0*/  FADD.FTZ R4, R9, R7 ;  /* 0x0000000709047221 */ /* 0x000fc80000010000 */
[----:B------:R-:W-:-:S07]  /*ac00*/  IMAD.MOV.U32 R9, RZ, RZ, R4 ;  /* 0x000000ffff097224 */ /* 0x000fce00078e0004 */
[----:B------:R-:W-:Y:S05]  /*ac10*/  WARPSYNC.COLLECTIVE R0, `(.L_x_1190) ;  /* 0x0000000000087348 */ /* 0x000fea0003c00000 */
[----:B------:R0:W1:Y:S02]  /*ac20*/  SHFL.BFLY P0, R7, R9, R6, R5 ;  /* 0x0c00000609077389 */ /* 0x0000640000000005 */
[----:B01----:R-:W-:Y:S05]  /*ac30*/  ENDCOLLECTIVE ;  /* 0x000000000000791b */ /* 0x003fea0003800000 */
.L_x_1190:
[----:B------:R-:W-:Y:S02]  /*ac40*/  IMAD.MOV.U32 R6, RZ, RZ, 0x2 ;  /* 0x00000002ff067424 */ /* 0x000fe400078e00ff */
[----:B------:R-:W-:-:S04]  /*ac50*/  FADD.FTZ R8, R4, R7 ;  /* 0x0000000704087221 */ /* 0x000fc80000010000 */
[----:B------:R-:W-:-:S07]  /*ac60*/  IMAD.MOV.U32 R9, RZ, RZ, R8 ;  /* 0x000000ffff097224 */ /* 0x000fce00078e0008 */
[----:B------:R-:W-:Y:S05]  /*ac70*/  WARPSYNC.COLLECTIVE R0, `(.L_x_1191) ;  /* 0x0000000000087348 */ /* 0x000fea0003c00000 */
[----:B------:R0:W1:Y:S02]  /*ac80*/  SHFL.BFLY P0, R7, R9, R6, R5 ;  /* 0x0c00000609077389 */ /* 0x0000640000000005 */
[----:B01----:R-:W-:Y:S05]  /*ac90*/  ENDCOLLECTIVE ;  /* 0x000000000000791b */ /* 0x003fea0003800000 */
.L_x_1191:
[----:B------:R-:W-:Y:S02]  /*aca0*/  IMAD.MOV.U32 R6, RZ, RZ, 0x1 ;  /* 0x00000001ff067424 */ /* 0x000fe400078e00ff */
[----:B------:R-:W-:-:S04]  /*acb0*/  FADD.FTZ R10, R8, R7 ;  /* 0x00000007080a7221 */ /* 0x000fc80000010000 */
[----:B------:R-:W-:-:S07]  /*acc0*/  IMAD.MOV.U32 R9, RZ, RZ, R10 ;  /* 0x000000ffff097224 */ /* 0x000fce00078e000a */
[----:B------:R-:W-:Y:S05]  /*acd0*/  WARPSYNC.COLLECTIVE R0, `(.L_x_1192) ;  /* 0x0000000000087348 */ /* 0x000fea0003c00000 */
[----:B------:R0:W1:Y:S02]  /*ace0*/  SHFL.BFLY P0, R7, R9, R6, R5 ;  /* 0x0c00000609077389 */ /* 0x0000640000000005 */
[----:B01----:R-:W-:Y:S05]  /*acf0*/  ENDCOLLECTIVE ;  /* 0x000000000000791b */ /* 0x003fea0003800000 */
.L_x_1192:
[----:B------:R-:W-:Y:S05]  /*ad00*/  BRA `(.L_x_1193) ;  /* 0xffffffe400047947 */ /* 0x000fea000383ffff */
.L_x_1194:
        /* <DEDUP_REMOVED lines=15> */
.L_x_7849:


//--------------------- .text._ZN4vllm3moe44grouped_topk_fused_small_expert_count_kernelI13__nv_bfloat16fiLNS0_11ScoringFuncE0ELi128ELb0ELi8EEEvPT_PfPT1_PKT0_llllllbd --------------------------
	.section	.text._ZN4vllm3moe44grouped_topk_fused_small_expert_count_kernelI13__nv_bfloat16fiLNS0_11ScoringFuncE0ELi128ELb0ELi8EEEvPT_PfPT1_PKT0_llllllbd,"ax",@progbits
	.align	128
        .global         _ZN4vllm3moe44grouped_topk_fused_small_expert_count_kernelI13__nv_bfloat16fiLNS0_11ScoringFuncE0ELi128ELb0ELi8EEEvPT_PfPT1_PKT0_llllllbd
        .type           _ZN4vllm3moe44grouped_topk_fused_small_expert_count_kernelI13__nv_bfloat16fiLNS0_11ScoringFuncE0ELi128ELb0ELi8EEEvPT_PfPT1_PKT0_llllllbd,@function
        .size           _ZN4vllm3moe44grouped_topk_fused_small_expert_count_kernelI13__nv_bfloat16fiLNS0_11ScoringFuncE0ELi128ELb0ELi8EEEvPT_PfPT1_PKT0_llllllbd,(.L_x_7757 - _ZN4vllm3moe44grouped_topk_fused_small_expert_count_kernelI13__nv_bfloat16fiLNS0_11ScoringFuncE0ELi128ELb0ELi8EEEvPT_PfPT1_PKT0_llllllbd)
        .other          _ZN4vllm3moe44grouped_topk_fused_small_expert_count_kernelI13__nv_bfloat16fiLNS0_11ScoringFuncE0ELi128ELb0ELi8EEEvPT_PfPT1_PKT0_llllllbd,@"STO_CUDA_ENTRY STV_DEFAULT"
_ZN4vllm3moe44grouped_topk_fused_small_expert_count_kernelI13__nv_bfloat16fiLNS0_11ScoringFuncE0ELi128ELb0ELi8EEEvPT_PfPT1_PKT0_llllllbd:
.text._ZN4vllm3moe44grouped_topk_fused_small_expert_count_kernelI13__nv_bfloat16fiLNS0_11ScoringFuncE0ELi128ELb0ELi8EEEvPT_PfPT1_PKT0_llllllbd:
        /* <DEDUP_REMOVED lines=20> */
[----:B------:R-:W-:Y:S02]  /*0140*/  LEA.HI.X R11, R4, UR7, R3, 0x1, P1 ;  /* 0x00000007040b7c11 */ /* 0x000fe400088f0c03 */
[----:B------:R-:W-:-:S03]  /*0150*/  LEA.HI.X R3, R8, UR5, RZ, 0x2, P0 ;  /* 0x0000000508037c11 */ /* 0x000fc600080f14ff */
[----:B------:R-:W2:Y:S04]  /*0160*/  LDG.E.U16 R10, desc[UR8][R10.64] ;  /* 0x000000080a0a7981 */ /* 0x000ea8000c1e1500 */
[----:B------:R-:W3:Y:S01]  /*0170*/  LDG.E R2, desc[UR8][R2.64] ;  /* 0x0000000802027981 */ /* 0x000ee2000c1e1900 */
[----:B------:R-:W1:Y:S01]  /*0180*/  S2UR UR6, SR_CgaCtaId ;  /* 0x00000000000679c3 */ /* 0x000e620000008800 */
[----:B------:R-:W-:Y:S02]  /*0190*/  UMOV UR4, 0x400 ;  /* 0x0000040000047882 */ /* 0x000fe40000000000 */
[----:B------:R-:W-:Y:S02]  /*01a0*/  UIADD3 UR5, UPT, UPT, UR4, 0x200, URZ ;  /* 0x0000020004057890 */ /* 0x000fe4000fffe0ff */
[----:B-1----:R-:W-:-:S02]  /*01b0*/  ULEA UR4, UR6, UR4, 0x18 ;  /* 0x0000000406047291 */ /* 0x002fc4000f8ec0ff */
[----:B------:R-:W-:-:S04]  /*01c0*/  ULEA UR5, UR6, UR5, 0x18 ;  /* 0x0000000506057291 */ /* 0x000fc8000f8ec0ff */
[C---:B------:R-:W-:Y:S02]  /*01d0*/  LEA R4, R8.reuse, UR4, 0x2 ;  /* 0x0000000408047c11 */ /* 0x040fe4000f8e10ff */
[----:B------:R-:W-:Y:S01]  /*01e0*/  LEA R13, R8, UR5, 0x2 ;  /* 0x00000005080d7c11 */ /* 0x000fe2000f8e10ff */
[----:B--2---:R-:W-:-:S04]  /*01f0*/  IMAD.U32 R5, R10, 0x10000, RZ ;  /* 0x000100000a057824 */ /* 0x004fc800078e00ff */
[----:B---3--:R-:W-:Y:S01]  /*0200*/  FADD.FTZ R6, R2, R5 ;  /* 0x0000000502067221 */ /* 0x008fe20000010000 */
[----:B------:R1:W-:Y:S04]  /*0210*/  STS [R4], R5 ;  /* 0x0000000504007388 */ /* 0x0003e80000000800 */
[----:B------:R1:W-:Y:S02]  /*0220*/  STS [R13], R6 ;  /* 0x000000060d007388 */ /* 0x0003e40000000800 */
.L_x_1196:
[----:B------:R-:W-:Y:S05]  /*0230*/  BSYNC.RECONVERGENT B0 ;  /* 0x0000000000007941 */ /* 0x000fea0003800200 */
.L_x_1195:
        /* <DEDUP_REMOVED lines=101> */
.L_x_1200:
        /* <DEDUP_REMOVED lines=173> */
.L_x_1199:
[----:B------:R-:W-:Y:S05]  /*1360*/  BRA.U !UP0, `(.L_x_1198) ;  /* 0x0000000108cc7547 */ /* 0x000fea000b800000 */
[----:B------:R-:W-:Y:S01]  /*1370*/  IMAD R4, R12, 0x4, R1 ;  /* 0x000000040c047824 */ /* 0x000fe200078e0201 */
[----:B------:R-:W-:-:S12]  /*1380*/  UIADD3 UR5, UPT, UPT, -UR5, URZ, URZ ;  /* 0x000000ff05057290 */ /* 0x000fd8000fffe1ff */
.L_x_1201:
        /* <DEDUP_REMOVED lines=49> */
.L_x_1198:
        /* <DEDUP_REMOVED lines=56> */
[----:B------:R-:W-:Y:S05]  /*1a20*/  CALL.REL.NOINC `($__internal_10_$__cuda_sm20_div_rn_f64_full) ;  /* 0x0000000000747944 */ /* 0x000fea0003c00000 */
[----:B------:R-:W-:Y:S02]  /*1a30*/  IMAD.MOV.U32 R4, RZ, RZ, R14 ;  /* 0x000000ffff047224 */ /* 0x000fe400078e000e */
[----:B------:R-:W-:-:S07]  /*1a40*/  IMAD.MOV.U32 R5, RZ, RZ, R15 ;  /* 0x000000ffff057224 */ /* 0x000fce00078e000f */
.L_x_1204:
[----:B------:R-:W-:Y:S05]  /*1a50*/  BSYNC.RECONVERGENT B0 ;  /* 0x0000000000007941 */ /* 0x000fea0003800200 */
.L_x_1203:
[----:B------:R-:W-:Y:S01]  /*1a60*/  UMOV UR4, 0xf0000000 ;  /* 0xf000000000047882 */ /* 0x000fe20000000000 */
[----:B------:R-:W-:Y:S01]  /*1a70*/  UMOV UR5, 0x380fffff ;  /* 0x380fffff00057882 */ /* 0x000fe20000000000 */
[----:B------:R-:W0:Y:S01]  /*1a80*/  F2F.F32.F64 R6, R4 ;  /* 0x0000000400067310 */ /* 0x000e220000301000 */
[----:B------:R-:W-:-:S14]  /*1a90*/  DSETP.GEU.AND P0, PT, |R4|, UR4, PT ;  /* 0x0000000404007e2a */ /* 0x000fdc000bf0e200 */
[----:B0-----:R-:W-:-:S07]  /*1aa0*/  @!P0 FMUL R6, R6, 1.175494350822287508e-38 ;  /* 0x0080000006068820 */ /* 0x001fce0000400000 */
.L_x_1202:
        /* <DEDUP_REMOVED lines=18> */
.L_x_1205:
[----:B------:R-:W-:Y:S05]  /*1bd0*/  BSYNC.RECONVERGENT B0 ;  /* 0x0000000000007941 */ /* 0x000fea0003800200 */
.L_x_1197:
[----:B------:R-:W-:Y:S01]  /*1be0*/  PREEXIT ;  /* 0x000000000000782d */ /* 0x000fe20000000000 */
[----:B------:R-:W-:Y:S05]  /*1bf0*/  EXIT ;  /* 0x000000000000794d */ /* 0x000fea0003800000 */
        .weak           $__internal_10_$__cuda_sm20_div_rn_f64_full
        .type           $__internal_10_$__cuda_sm20_div_rn_f64_full,@function
        .size           $__internal_10_$__cuda_sm20_div_rn_f64_full,(.L_x_7757 - $__internal_10_$__cuda_sm20_div_rn_f64_full)
$__internal_10_$__cuda_sm20_div_rn_f64_full:
        /* <DEDUP_REMOVED lines=67> */
.L_x_1207:
        /* <DEDUP_REMOVED lines=16> */
.L_x_1210:
[----:B------:R-:W-:Y:S01]  /*2130*/  LOP3.LUT R15, R9, 0x80000, RZ, 0xfc, !PT ;  /* 0x00080000090f7812 */ /* 0x000fe200078efcff */
[----:B------:R-:W-:Y:S01]  /*2140*/  IMAD.MOV.U32 R14, RZ, RZ, R8 ;  /* 0x000000ffff0e7224 */ /* 0x000fe200078e0008 */
[----:B------:R-:W-:Y:S06]  /*2150*/  BRA `(.L_x_1208) ;  /* 0x0000000000087947 */ /* 0x000fec0003800000 */
.L_x_1209:
[----:B------:R-:W-:Y:S01]  /*2160*/  LOP3.LUT R15, R11, 0x80000, RZ, 0xfc, !PT ;  /* 0x000800000b0f7812 */ /* 0x000fe200078efcff */
[----:B------:R-:W-:-:S07]  /*2170*/  IMAD.MOV.U32 R14, RZ, RZ, R10 ;  /* 0x000000ffff0e7224 */ /* 0x000fce00078e000a */
.L_x_1208:
[----:B------:R-:W-:Y:S05]  /*2180*/  BSYNC.RECONVERGENT B1 ;  /* 0x0000000000017941 */ /* 0x000fea0003800200 */
.L_x_1206:
[----:B------:R-:W-:Y:S02]  /*2190*/  IMAD.MOV.U32 R4, RZ, RZ, R6 ;  /* 0x000000ffff047224 */ /* 0x000fe400078e0006 */
[----:B------:R-:W-:-:S04]  /*21a0*/  IMAD.MOV.U32 R5, RZ, RZ, 0x0 ;  /* 0x00000000ff057424 */ /* 0x000fc800078e00ff */
[----:B------:R-:W-:Y:S05]  /*21b0*/  RET.REL.NODEC R4 `(_ZN4vllm3moe44grouped_topk_fused_small_expert_count_kernelI13__nv_bfloat16fiLNS0_11ScoringFuncE0ELi128ELb0ELi8EEEvPT_PfPT1_PKT0_llllllbd) ;  /* 0xffffffdc04907950 */ /* 0x000fea0003c3ffff */
.L_x_1211:
        /* <DEDUP_REMOVED lines=12> */
.L_x_7757:


//--------------------- .text._ZN4vllm3moe44grouped_topk_fused_small_expert_count_kernelI13__nv_bfloat16fiLNS0_11ScoringFuncE0ELi384ELb0ELi8EEEvPT_PfPT1_PKT0_llllllbd --------------------------
	.section	.text._ZN4vllm3moe44grouped_topk_fused_small_expert_count_kernelI13__nv_bfloat16fiLNS0_11ScoringFuncE0ELi384ELb0ELi8EEEvPT_PfPT1_PKT0_llllllbd,"ax",@progbits
	.align	128
        .global         _ZN4vllm3moe44grouped_topk_fused_small_expert_count_kernelI13__nv_bfloat16fiLNS0_11ScoringFuncE0ELi384ELb0ELi8EEEvPT_PfPT1_PKT0_llllllbd
        .type           _ZN4vllm3moe44grouped_topk_fused_small_expert_count_kernelI13__nv_bfloat16fiLNS0_11ScoringFuncE0ELi384ELb0ELi8EEEvPT_PfPT1_PKT0_llllllbd,@function
        .size           _ZN4vllm3moe44grouped_topk_fused_small_expert_count_kernelI13__nv_bfloat16fiLNS0_11ScoringFuncE0ELi384ELb0ELi8EEEvPT_PfPT1_PKT0_llllllbd,(.L_x_7758 - _ZN4vllm3moe44grouped_topk_fused_small_expert_count_kernelI13__nv_bfloat16fiLNS0_11ScoringFuncE0ELi384ELb0ELi8EEEvPT_PfPT1_PKT0_llllllbd)
        .other          _ZN4vllm3moe44grouped_topk_fused_small_expert_count_kernelI13__nv_bfloat16fiLNS0_11ScoringFuncE0ELi384ELb0ELi8EEEvPT_PfPT1_PKT0_llllllbd,@"STO_CUDA_ENTRY STV_DEFAULT"
_ZN4vllm3moe44grouped_topk_fused_small_expert_count_kernelI13__nv_bfloat16fiLNS0_11ScoringFuncE0ELi384ELb0ELi8EEEvPT_PfPT1_PKT0_llllllbd:
.text._ZN4vllm3moe44grouped_topk_fused_small_expert_count_kernelI13__nv_bfloat16fiLNS0_11ScoringFuncE0ELi384ELb0ELi8EEEvPT_PfPT1_PKT0_llllllbd:
        /* <DEDUP_REMOVED lines=35> */
.L_x_1213:
[----:B------:R-:W-:Y:S05]  /*0230*/  BSYNC.RECONVERGENT B0 ;  /* 0x0000000000007941 */ /* 0x000fea0003800200 */
.L_x_1212:
        /* <DEDUP_REMOVED lines=112> */
.L_x_1217:
        /* <DEDUP_REMOVED lines=99> */
.L_x_1216:
        /* <DEDUP_REMOVED lines=44> */
.L_x_1215:
        /* <DEDUP_REMOVED lines=18> */
.L_x_1218:
        /* <DEDUP_REMOVED lines=13> */
.L_x_1219:
[----:B------:R-:W-:Y:S05]  /*1420*/  BSYNC.RECONVERGENT B0 ;  /* 0x0000000000007941 */ /* 0x000fea0003800200 */
.L_x_1214:
        /* <DEDUP_REMOVED lines=23> */
.L_x_1222:
[----:B------:R-:W-:Y:S05]  /*15a0*/  BSYNC.RECONVERGENT B0 ;  /* 0x0000000000007941 */ /* 0x000fea0003800200 */
.L_x_1221:
        /* <DEDUP_REMOVED lines=21> */
.L_x_1225:
        /* <DEDUP_REMOVED lines=168> */
.L_x_1224:
[----:B------:R-:W-:Y:S05]  /*2180*/  @!P1 BRA `(.L_x_1223) ;  /* 0x0000000000d09947 */ /* 0x000fea0003800000 */
[C---:B------:R-:W-:Y:S02]  /*2190*/  IMAD R0, R10.reuse, 0x4, R0 ;  /* 0x000000040a007824 */ /* 0x040fe400078e0200 */
[----:B------:R-:W-:Y:S02]  /*21a0*/  IMAD.MOV R6, RZ, RZ, -R6 ;  /* 0x000000ffff067224 */ /* 0x000fe400078e0a06 */
[----:B------:R-:W-:-:S07]  /*21b0*/  IMAD R12, R10, 0x4, R1 ;  /* 0x000000040a0c7824 */ /* 0x000fce00078e0201 */
.L_x_1226:
        /* <DEDUP_REMOVED lines=49> */
.L_x_1223:
        /* <DEDUP_REMOVED lines=58> */
[----:B------:R-:W-:Y:S05]  /*2870*/  CALL.REL.NOINC `($__internal_11_$__cuda_sm20_div_rn_f64_full) ;  /* 0x0000000000747944 */ /* 0x000fea0003c00000 */
[----:B------:R-:W-:Y:S02]  /*2880*/  IMAD.MOV.U32 R4, RZ, RZ, R14 ;  /* 0x000000ffff047224 */ /* 0x000fe400078e000e */
[----:B------:R-:W-:-:S07]  /*2890*/  IMAD.MOV.U32 R5, RZ, RZ, R15 ;  /* 0x000000ffff057224 */ /* 0x000fce00078e000f */
.L_x_1229:
[----:B------:R-:W-:Y:S05]  /*28a0*/  BSYNC.RECONVERGENT B0 ;  /* 0x0000000000007941 */ /* 0x000fea0003800200 */
.L_x_1228:
[----:B------:R-:W-:Y:S01]  /*28b0*/  UMOV UR4, 0xf0000000 ;  /* 0xf000000000047882 */ /* 0x000fe20000000000 */
[----:B------:R-:W-:Y:S01]  /*28c0*/  UMOV UR5, 0x380fffff ;  /* 0x380fffff00057882 */ /* 0x000fe20000000000 */
[----:B------:R-:W0:Y:S01]  /*28d0*/  F2F.F32.F64 R6, R4 ;  /* 0x0000000400067310 */ /* 0x000e220000301000 */
[----:B------:R-:W-:-:S14]  /*28e0*/  DSETP.GEU.AND P0, PT, |R4|, UR4, PT ;  /* 0x0000000404007e2a */ /* 0x000fdc000bf0e200 */
[----:B0-----:R-:W-:-:S07]  /*28f0*/  @!P0 FMUL R6, R6, 1.175494350822287508e-38 ;  /* 0x0080000006068820 */ /* 0x001fce0000400000 */
.L_x_1227:
        /* <DEDUP_REMOVED lines=18> */
.L_x_1230:
[----:B------:R-:W-:Y:S05]  /*2a20*/  BSYNC.RECONVERGENT B0 ;  /* 0x0000000000007941 */ /* 0x000fea0003800200 */
.L_x_1220:
[----:B------:R-:W-:Y:S01]  /*2a30*/  PREEXIT ;  /* 0x000000000000782d */ /* 0x000fe20000000000 */
[----:B------:R-:W-:Y:S05]  /*2a40*/  EXIT ;  /* 0x000000000000794d */ /* 0x000fea0003800000 */
        .weak           $__internal_11_$__cuda_sm20_div_rn_f64_full
        .type           $__internal_11_$__cuda_sm20_div_rn_f64_full,@function
        .size           $__internal_11_$__cuda_sm20_div_rn_f64_full,(.L_x_7758 - $__internal_11_$__cuda_sm20_div_rn_f64_full)
$__internal_11_$__cuda_sm20_div_rn_f64_full:
        /* <DEDUP_REMOVED lines=67> */
.L_x_1232:
        /* <DEDUP_REMOVED lines=16> */
.L_x_1235:
[----:B------:R-:W-:Y:S01]  /*2f80*/  LOP3.LUT R15, R9, 0x80000, RZ, 0xfc, !PT ;  /* 0x00080000090f7812 */ /* 0x000fe200078efcff */
[----:B------:R-:W-:Y:S01]  /*2f90*/  IMAD.MOV.U32 R14, RZ, RZ, R8 ;  /* 0x000000ffff0e7224 */ /* 0x000fe200078e0008 */
[----:B------:R-:W-:Y:S06]  /*2fa0*/  BRA `(.L_x_1233) ;  /* 0x0000000000087947 */ /* 0x000fec0003800000 */
.L_x_1234:
[----:B------:R-:W-:Y:S01]  /*2fb0*/  LOP3.LUT R15, R11, 0x80000, RZ, 0xfc, !PT ;  /* 0x000800000b0f7812 */ /* 0x000fe200078efcff */
[----:B------:R-:W-:-:S07]  /*2fc0*/  IMAD.MOV.U32 R14, RZ, RZ, R10 ;  /* 0x000000ffff0e7224 */ /* 0x000fce00078e000a */
.L_x_1233:
[----:B------:R-:W-:Y:S05]  /*2fd0*/  BSYNC.RECONVERGENT B1 ;  /* 0x0000000000017941 */ /* 0x000fea0003800200 */
.L_x_1231:
[----:B------:R-:W-:Y:S02]  /*2fe0*/  IMAD.MOV.U32 R4, RZ, RZ, R6 ;  /* 0x000000ffff047224 */ /* 0x000fe400078e0006 */
[----:B------:R-:W-:-:S04]  /*2ff0*/  IMAD.MOV.U32 R5, RZ, RZ, 0x0 ;  /* 0x00000000ff057424 */ /* 0x000fc800078e00ff */
[----:B------:R-:W-:Y:S05]  /*3000*/  RET.REL.NODEC R4 `(_ZN4vllm3moe44grouped_topk_fused_small_expert_count_kernelI13__nv_bfloat16fiLNS0_11ScoringFuncE0ELi384ELb0ELi8EEEvPT_PfPT1_PKT0_llllllbd) ;  /* 0xffffffcc04fc7950 */ /* 0x000fea0003c3ffff */
.L_x_1236:
        /* <DEDUP_REMOVED lines=15> */
.L_x_7758:


//--------------------- .text._ZN4vllm3moe44grouped_topk_fused_small_expert_count_kernelI13__nv_bfloat16fiLNS0_11ScoringFuncE0ELi512ELb0ELi8EEEvPT_PfPT1_PKT0_llllllbd --------------------------
	.section	.text._ZN4vllm3moe44grouped_topk_fused_small_expert_count_kernelI13__nv_bfloat16fiLNS0_11ScoringFuncE0ELi512ELb0ELi8EEEvPT_PfPT1_PKT0_llllllbd,"ax",@progbits
	.align	128
        .global         _ZN4vllm3moe44grouped_topk_fused_small_expert_count_kernelI13__nv_bfloat16fiLNS0_11ScoringFuncE0ELi512ELb0ELi8EEEvPT_PfPT1_PKT0_llllllbd
        .type           _ZN4vllm3moe44grouped_topk_fused_small_expert_count_kernelI13__nv_bfloat16fiLNS0_11ScoringFuncE0ELi512ELb0ELi8EEEvPT_PfPT1_PKT0_llllllbd,@function
        .size           _ZN4vllm3moe44grouped_topk_fused_small_expert_count_kernelI13__nv_bfloat16fiLNS0_11ScoringFuncE0ELi512ELb0ELi8EEEvPT_PfPT1_PKT0_llllllbd,(.L_x_7759 - _ZN4vllm3moe44grouped_topk_fused_small_expert_count_kernelI13__nv_bfloat16fiLNS0_11ScoringFuncE0ELi512ELb0ELi8EEEvPT_PfPT1_PKT0_llllllbd)
        .other          _ZN4vllm3moe44grouped_topk_fused_small_expert_count_kernelI13__nv_bfloat16fiLNS0_11ScoringFuncE0ELi512ELb0ELi8EEEvPT_PfPT1_PKT0_llllllbd,@"STO_CUDA_ENTRY STV_DEFAULT"
_ZN4vllm3moe44grouped_topk_fused_small_expert_count_kernelI13__nv_bfloat16fiLNS0_11ScoringFuncE0ELi512ELb0ELi8EEEvPT_PfPT1_PKT0_llllllbd:
.text._ZN4vllm3moe44grouped_topk_fused_small_expert_count_kernelI13__nv_bfloat16fiLNS0_11ScoringFuncE0ELi512ELb0ELi8EEEvPT_PfPT1_PKT0_llllllbd:
        /* <DEDUP_REMOVED lines=35> */
.L_x_1238:
[----:B------:R-:W-:Y:S05]  /*0230*/  BSYNC.RECONVERGENT B0 ;  /* 0x0000000000007941 */ /* 0x000fea0003800200 */
.L_x_1237:
        /* <DEDUP_REMOVED lines=112> */
.L_x_1242:
        /* <DEDUP_REMOVED lines=99> */
.L_x_1241:
        /* <DEDUP_REMOVED lines=44> */
.L_x_1240:
        /* <DEDUP_REMOVED lines=18> */
.L_x_1243:
        /* <DEDUP_REMOVED lines=13> */
.L_x_1244:
[----:B------:R-:W-:Y:S05]  /*1420*/  BSYNC.RECONVERGENT B0 ;  /* 0x0000000000007941 */ /* 0x000fea0003800200 */
.L_x_1239:
        /* <DEDUP_REMOVED lines=37> */
.L_x_1248:
        /* <DEDUP_REMOVED lines=168> */
.L_x_1247:
[----:B------:R-:W-:Y:S05]  /*2100*/  @!P1 BRA `(.L_x_1246) ;  /* 0x0000000000d09947 */ /* 0x000fea0003800000 */
[C---:B------:R-:W-:Y:S02]  /*2110*/  IMAD R0, R11.reuse, 0x4, R0 ;  /* 0x000000040b007824 */ /* 0x040fe400078e0200 */
[----:B------:R-:W-:Y:S02]  /*2120*/  IMAD.MOV R8, RZ, RZ, -R8 ;  /* 0x000000ffff087224 */ /* 0x000fe400078e0a08 */
[----:B------:R-:W-:-:S07]  /*2130*/  IMAD R13, R11, 0x4, R1 ;  /* 0x000000040b0d7824 */ /* 0x000fce00078e0201 */
.L_x_1249:
        /* <DEDUP_REMOVED lines=49> */
.L_x_1246:
        /* <DEDUP_REMOVED lines=56> */
[----:B------:R-:W-:Y:S05]  /*27d0*/  CALL.REL.NOINC `($__internal_12_$__cuda_sm20_div_rn_f64_full) ;  /* 0x0000000000747944 */ /* 0x000fea0003c00000 */
[----:B------:R-:W-:Y:S02]  /*27e0*/  IMAD.MOV.U32 R4, RZ, RZ, R14 ;  /* 0x000000ffff047224 */ /* 0x000fe400078e000e */
[----:B------:R-:W-:-:S07]  /*27f0*/  IMAD.MOV.U32 R5, RZ, RZ, R15 ;  /* 0x000000ffff057224 */ /* 0x000fce00078e000f */
.L_x_1252:
[----:B------:R-:W-:Y:S05]  /*2800*/  BSYNC.RECONVERGENT B0 ;  /* 0x0000000000007941 */ /* 0x000fea0003800200 */
.L_x_1251:
[----:B------:R-:W-:Y:S01]  /*2810*/  UMOV UR4, 0xf0000000 ;  /* 0xf000000000047882 */ /* 0x000fe20000000000 */
[----:B------:R-:W-:Y:S01]  /*2820*/  UMOV UR5, 0x380fffff ;  /* 0x380fffff00057882 */ /* 0x000fe20000000000 */
[----:B------:R-:W0:Y:S01]  /*2830*/  F2F.F32.F64 R6, R4 ;  /* 0x0000000400067310 */ /* 0x000e220000301000 */
[----:B------:R-:W-:-:S14]  /*2840*/  DSETP.GEU.AND P0, PT, |R4|, UR4, PT ;  /* 0x0000000404007e2a */ /* 0x000fdc000bf0e200 */
[----:B0-----:R-:W-:-:S07]  /*2850*/  @!P0 FMUL R6, R6, 1.175494350822287508e-38 ;  /* 0x0080000006068820 */ /* 0x001fce0000400000 */
.L_x_1250:
        /* <DEDUP_REMOVED lines=18> */
.L_x_1253:
[----:B------:R-:W-:Y:S05]  /*2980*/  BSYNC.RECONVERGENT B0 ;  /* 0x0000000000007941 */ /* 0x000fea0003800200 */
.L_x_1245:
[----:B------:R-:W-:Y:S01]  /*2990*/  PREEXIT ;  /* 0x000000000000782d */ /* 0x000fe20000000000 */
[----:B------:R-:W-:Y:S05]  /*29a0*/  EXIT ;  /* 0x000000000000794d */ /* 0x000fea0003800000 */
        .weak           $__internal_12_$__cuda_sm20_div_rn_f64_full
        .type           $__internal_12_$__cuda_sm20_div_rn_f64_full,@function
        .size           $__internal_12_$__cuda_sm20_div_rn_f64_full,(.L_x_7759 - $__internal_12_$__cuda_sm20_div_rn_f64_full)
$__internal_12_$__cuda_sm20_div_rn_f64_full:
        /* <DEDUP_REMOVED lines=67> */
.L_x_1255:
        /* <DEDUP_REMOVED lines=16> */
.L_x_1258:
[----:B------:R-:W-:Y:S01]  /*2ee0*/  LOP3.LUT R15, R9, 0x80000, RZ, 0xfc, !PT ;  /* 0x00080000090f7812 */ /* 0x000fe200078efcff */
[----:B------:R-:W-:Y:S01]  /*2ef0*/  IMAD.MOV.U32 R14, RZ, RZ, R8 ;  /* 0x000000ffff0e7224 */ /* 0x000fe200078e0008 */
[----:B------:R-:W-:Y:S06]  /*2f00*/  BRA `(.L_x_1256) ;  /* 0x0000000000087947 */ /* 0x000fec0003800000 */
.L_x_1257:
[----:B------:R-:W-:Y:S01]  /*2f10*/  LOP3.LUT R15, R11, 0x80000, RZ, 0xfc, !PT ;  /* 0x000800000b0f7812 */ /* 0x000fe200078efcff */
[----:B------:R-:W-:-:S07]  /*2f20*/  IMAD.MOV.U32 R14, RZ, RZ, R10 ;  /* 0x000000ffff0e7224 */ /* 0x000fce00078e000a */
.L_x_1256:
[----:B------:R-:W-:Y:S05]  /*2f30*/  BSYNC.RECONVERGENT B1 ;  /* 0x0000000000017941 */ /* 0x000fea0003800200 */
.L_x_1254:
[----:B------:R-:W-:Y:S02]  /*2f40*/  IMAD.MOV.U32 R4, RZ, RZ, R6 ;  /* 0x000000ffff047224 */ /* 0x000fe400078e0006 */
[----:B------:R-:W-:-:S04]  /*2f50*/  IMAD.MOV.U32 R5, RZ, RZ, 0x0 ;  /* 0x00000000ff057424 */ /* 0x000fc800078e00ff */
[----:B------:R-:W-:Y:S05]  /*2f60*/  RET.REL.NODEC R4 `(_ZN4vllm3moe44grouped_topk_fused_small_expert_count_kernelI13__nv_bfloat16fiLNS0_11ScoringFuncE0ELi512ELb0ELi8EEEvPT_PfPT1_PKT0_llllllbd) ;  /* 0xffffffd004247950 */ /* 0x000fea0003c3ffff */
.L_x_1259:
        /* <DEDUP_REMOVED lines=9> */
.L_x_7759:


//--------------------- .text._ZN4vllm3moe44grouped_topk_fused_small_expert_count_kernelI13__nv_bfloat16fiLNS0_11ScoringFuncE0ELi512ELb0ELi22EEEvPT_PfPT1_PKT0_llllllbd --------------------------
	.section	.text._ZN4vllm3moe44grouped_topk_fused_small_expert_count_kernelI13__nv_bfloat16fiLNS0_11ScoringFuncE0ELi512ELb0ELi22EEEvPT_PfPT1_PKT0_llllllbd,"ax",@progbits
	.align	128
        .global         _ZN4vllm3moe44grouped_topk_fused_small_expert_count_kernelI13__nv_bfloat16fiLNS0_11ScoringFuncE0ELi512ELb0ELi22EEEvPT_PfPT1_PKT0_llllllbd
        .type           _ZN4vllm3moe44grouped_topk_fused_small_expert_count_kernelI13__nv_bfloat16fiLNS0_11ScoringFuncE0ELi512ELb0ELi22EEEvPT_PfPT1_PKT0_llllllbd,@function
        .size           _ZN4vllm3moe44grouped_topk_fused_small_expert_count_kernelI13__nv_bfloat16fiLNS0_11ScoringFuncE0ELi512ELb0ELi22EEEvPT_PfPT1_PKT0_llllllbd,(.L_x_7760 - _ZN4vllm3moe44grouped_topk_fused_small_expert_count_kernelI13__nv_bfloat16fiLNS0_11ScoringFuncE0ELi512ELb0ELi22EEEvPT_PfPT1_PKT0_llllllbd)
        .other          _ZN4vllm3moe44grouped_topk_fused_small_expert_count_kernelI13__nv_bfloat16fiLNS0_11ScoringFuncE0ELi512ELb0ELi22EEEvPT_PfPT1_PKT0_llllllbd,@"STO_CUDA_ENTRY STV_DEFAULT"
_ZN4vllm3moe44grouped_topk_fused_small_expert_count_kernelI13__nv_bfloat16fiLNS0_11ScoringFuncE0ELi512ELb0ELi22EEEvPT_PfPT1_PKT0_llllllbd:
.text._ZN4vllm3moe44grouped_topk_fused_small_expert_count_kernelI13__nv_bfloat16fiLNS0_11ScoringFuncE0ELi512ELb0ELi22EEEvPT_PfPT1_PKT0_llllllbd:
        /* <DEDUP_REMOVED lines=35> */
.L_x_1261:
[----:B------:R-:W-:Y:S05]  /*0230*/  BSYNC.RECONVERGENT B0 ;  /* 0x0000000000007941 */ /* 0x000fea0003800200 */
.L_x_1260:
        /* <DEDUP_REMOVED lines=112> */
.L_x_1265:
        /* <DEDUP_REMOVED lines=99> */
.L_x_1264:
        /* <DEDUP_REMOVED lines=44> */
.L_x_1263:
        /* <DEDUP_REMOVED lines=18> */
.L_x_1266:
        /* <DEDUP_REMOVED lines=13> */
.L_x_1267:
[----:B------:R-:W-:Y:S05]  /*1420*/  BSYNC.RECONVERGENT B0 ;  /* 0x0000000000007941 */ /* 0x000fea0003800200 */
.L_x_1262:
        /* <DEDUP_REMOVED lines=77> */
.L_x_1271:
        /* <DEDUP_REMOVED lines=183> */
.L_x_1270:
[----:B------:R-:W-:Y:S05]  /*2470*/  @!P2 BRA `(.L_x_1269) ;  /* 0x0000000000dca947 */ /* 0x000fea0003800000 */
[C---:B------:R-:W-:Y:S02]  /*2480*/  IMAD R0, R13.reuse, 0x4, R0 ;  /* 0x000000040d007824 */ /* 0x040fe400078e0200 */
[----:B------:R-:W-:Y:S02]  /*2490*/  IMAD.MOV R10, RZ, RZ, -R10 ;  /* 0x000000ffff0a7224 */ /* 0x000fe400078e0a0a */
[----:B------:R-:W-:-:S07]  /*24a0*/  IMAD R15, R13, 0x4, R1 ;  /* 0x000000040d0f7824 */ /* 0x000fce00078e0201 */
.L_x_1272:
        /* <DEDUP_REMOVED lines=52> */
.L_x_1269:
        /* <DEDUP_REMOVED lines=56> */
[----:B------:R-:W-:Y:S05]  /*2b70*/  CALL.REL.NOINC `($__internal_13_$__cuda_sm20_div_rn_f64_full) ;  /* 0x0000000000747944 */ /* 0x000fea0003c00000 */
[----:B------:R-:W-:Y:S02]  /*2b80*/  IMAD.MOV.U32 R4, RZ, RZ, R14 ;  /* 0x000000ffff047224 */ /* 0x000fe400078e000e */
[----:B------:R-:W-:-:S07]  /*2b90*/  IMAD.MOV.U32 R5, RZ, RZ, R15 ;  /* 0x000000ffff057224 */ /* 0x000fce00078e000f */
.L_x_1275:
[----:B------:R-:W-:Y:S05]  /*2ba0*/  BSYNC.RECONVERGENT B0 ;  /* 0x0000000000007941 */ /* 0x000fea0003800200 */
.L_x_1274:
[----:B------:R-:W-:Y:S01]  /*2bb0*/  UMOV UR4, 0xf0000000 ;  /* 0xf000000000047882 */ /* 0x000fe20000000000 */
[----:B------:R-:W-:Y:S01]  /*2bc0*/  UMOV UR5, 0x380fffff ;  /* 0x380fffff00057882 */ /* 0x000fe20000000000 */
[----:B------:R-:W0:Y:S01]  /*2bd0*/  F2F.F32.F64 R6, R4 ;  /* 0x0000000400067310 */ /* 0x000e220000301000 */
[----:B------:R-:W-:-:S14]  /*2be0*/  DSETP.GEU.AND P0, PT, |R4|, UR4, PT ;  /* 0x0000000404007e2a */ /* 0x000fdc000bf0e200 */
[----:B0-----:R-:W-:-:S07]  /*2bf0*/  @!P0 FMUL R6, R6, 1.175494350822287508e-38 ;  /* 0x0080000006068820 */ /* 0x001fce0000400000 */
.L_x_1273:
        /* <DEDUP_REMOVED lines=18> */
.L_x_1276:
[----:B------:R-:W-:Y:S05]  /*2d20*/  BSYNC.RECONVERGENT B0 ;  /* 0x0000000000007941 */ /* 0x000fea0003800200 */
.L_x_1268:
[----:B------:R-:W-:Y:S01]  /*2d30*/  PREEXIT ;  /* 0x000000000000782d */ /* 0x000fe20000000000 */
[----:B------:R-:W-:Y:S05]  /*2d40*/  EXIT ;  /* 0x000000000000794d */ /* 0x000fea0003800000 */
        .weak           $__internal_13_$__cuda_sm20_div_rn_f64_full
        .type           $__internal_13_$__cuda_sm20_div_rn_f64_full,@function
        .size           $__internal_13_$__cuda_sm20_div_rn_f64_full,(.L_x_7760 - $__internal_13_$__cuda_sm20_div_rn_f64_full)
$__internal_13_$__cuda_sm20_div_rn_f64_full:
        /* <DEDUP_REMOVED lines=67> */
.L_x_1278:
        /* <DEDUP_REMOVED lines=16> */
.L_x_1281:
[----:B------:R-:W-:Y:S01]  /*3280*/  LOP3.LUT R15, R9, 0x80000, RZ, 0xfc, !PT ;  /* 0x00080000090f7812 */ /* 0x000fe200078efcff */
[----:B------:R-:W-:Y:S01]  /*3290*/  IMAD.MOV.U32 R14, RZ, RZ, R8 ;  /* 0x000000ffff0e7224 */ /* 0x000fe200078e0008 */
[----:B------:R-:W-:Y:S06]  /*32a0*/  BRA `(.L_x_1279) ;  /* 0x0000000000087947 */ /* 0x000fec0003800000 */
.L_x_1280:
[----:B------:R-:W-:Y:S01]  /*32b0*/  LOP3.LUT R15, R11, 0x80000, RZ, 0xfc, !PT ;  /* 0x000800000b0f7812 */ /* 0x000fe200078efcff */
[----:B------:R-:W-:-:S07]  /*32c0*/  IMAD.MOV.U32 R14, RZ, RZ, R10 ;  /* 0x000000ffff0e7224 */ /* 0x000fce00078e000a */
.L_x_1279:
[----:B------:R-:W-:Y:S05]  /*32d0*/  BSYNC.RECONVERGENT B1 ;  /* 0x0000000000017941 */ /* 0x000fea0003800200 */
.L_x_1277:
[----:B------:R-:W-:Y:S02]  /*32e0*/  IMAD.MOV.U32 R4, RZ, RZ, R6 ;  /* 0x000000ffff047224 */ /* 0x000fe400078e0006 */
[----:B------:R-:W-:-:S04]  /*32f0*/  IMAD.MOV.U32 R5, RZ, RZ, 0x0 ;  /* 0x00000000ff057424 */ /* 0x000fc800078e00ff */
[----:B------:R-:W-:Y:S05]  /*3300*/  RET.REL.NODEC R4 `(_ZN4vllm3moe44grouped_topk_fused_small_expert_count_kernelI13__nv_bfloat16fiLNS0_11ScoringFuncE0ELi512ELb0ELi22EEEvPT_PfPT1_PKT0_llllllbd) ;  /* 0xffffffcc043c7950 */ /* 0x000fea0003c3ffff */
.L_x_1282:
        /* <DEDUP_REMOVED lines=15> */
.L_x_7760:


//--------------------- .text._ZN4vllm3moe44grouped_topk_fused_small_expert_count_kernelI13__nv_bfloat16fiLNS0_11ScoringFuncE0ELi256ELb1ELi8EEEvPT_PfPT1_PKT0_llllllbd --------------------------
	.section	.text._ZN4vllm3moe44grouped_topk_fused_small_expert_count_kernelI13__nv_bfloat16fiLNS0_11ScoringFuncE0ELi256ELb1ELi8EEEvPT_PfPT1_PKT0_llllllbd,"ax",@progbits
	.align	128
        .global         _ZN4vllm3moe44grouped_topk_fused_small_expert_count_kernelI13__nv_bfloat16fiLNS0_11ScoringFuncE0ELi256ELb1ELi8EEEvPT_PfPT1_PKT0_llllllbd
        .type           _ZN4vllm3moe44grouped_topk_fused_small_expert_count_kernelI13__nv_bfloat16fiLNS0_11ScoringFuncE0ELi256ELb1ELi8EEEvPT_PfPT1_PKT0_llllllbd,@function
        .size           _ZN4vllm3moe44grouped_topk_fused_small_expert_count_kernelI13__nv_bfloat16fiLNS0_11ScoringFuncE0ELi256ELb1ELi8EEEvPT_PfPT1_PKT0_llllllbd,(.L_x_7761 - _ZN4vllm3moe44grouped_topk_fused_small_expert_count_kernelI13__nv_bfloat16fiLNS0_11ScoringFuncE0ELi256ELb1ELi8EEEvPT_PfPT1_PKT0_llllllbd)
        .other          _ZN4vllm3moe44grouped_topk_fused_small_expert_count_kernelI13__nv_bfloat16fiLNS0_11ScoringFuncE0ELi256ELb1ELi8EEEvPT_PfPT1_PKT0_llllllbd,@"STO_CUDA_ENTRY STV_DEFAULT"
_ZN4vllm3moe44grouped_topk_fused_small_expert_count_kernelI13__nv_bfloat16fiLNS0_11ScoringFuncE0ELi256ELb1ELi8EEEvPT_PfPT1_PKT0_llllllbd:
.text._ZN4vllm3moe44grouped_topk_fused_small_expert_count_kernelI13__nv_bfloat16fiLNS0_11ScoringFuncE0ELi256ELb1ELi8EEEvPT_PfPT1_PKT0_llllllbd:
        /* <DEDUP_REMOVED lines=27> */
[----:B--2---:R-:W-:-:S03]  /*01b0*/  LEA R8, P0, R6, UR4, 0x2 ;  /* 0x0000000406087c11 */ /* 0x004fc6000f8010ff */
[----:B------:R-:W-:Y:S01]  /*01c0*/  IMAD R9, R9, UR7, R11 ;  /* 0x0000000709097c24 */ /* 0x000fe2000f8e020b */
[----:B-1----:R-:W-:-:S04]  /*01d0*/  LEA R12, P2, R10, UR14, 0x1 ;  /* 0x0000000e0a0c7c11 */ /* 0x002fc8000f8408ff */
[----:B------:R-:W-:Y:S02]  /*01e0*/  LEA.HI.X R13, R10, UR15, R9, 0x1, P2 ;  /* 0x0000000f0a0d7c11 */ /* 0x000fe400090f0c09 */
[----:B------:R-:W-:-:S03]  /*01f0*/  LEA.HI.X R9, R6, UR5, RZ, 0x2, P0 ;  /* 0x0000000506097c11 */ /* 0x000fc600080f14ff */
[----:B------:R-:W2:Y:S04]  /*0200*/  LDG.E.U16 R12, desc[UR8][R12.64] ;  /* 0x000000080c0c7981 */ /* 0x000ea8000c1e1500 */
[----:B------:R-:W3:Y:S01]  /*0210*/  LDG.E R8, desc[UR8][R8.64] ;  /* 0x0000000808087981 */ /* 0x000ee2000c1e1900 */
[----:B------:R-:W0:Y:S01]  /*0220*/  S2UR UR6, SR_CgaCtaId ;  /* 0x00000000000679c3 */ /* 0x000e220000008800 */
[----:B------:R-:W-:Y:S02]  /*0230*/  UMOV UR4, 0x400 ;  /* 0x0000040000047882 */ /* 0x000fe40000000000 */
[----:B------:R-:W-:Y:S02]  /*0240*/  UIADD3 UR5, UPT, UPT, UR4, 0x400, URZ ;  /* 0x0000040004057890 */ /* 0x000fe4000fffe0ff */
[----:B0-----:R-:W-:-:S02]  /*0250*/  ULEA UR4, UR6, UR4, 0x18 ;  /* 0x0000000406047291 */ /* 0x001fc4000f8ec0ff */
[----:B------:R-:W-:-:S04]  /*0260*/  ULEA UR5, UR6, UR5, 0x18 ;  /* 0x0000000506057291 */ /* 0x000fc8000f8ec0ff */
[C---:B------:R-:W-:Y:S02]  /*0270*/  LEA R10, R6.reuse, UR4, 0x2 ;  /* 0x00000004060a7c11 */ /* 0x040fe4000f8e10ff */
[----:B------:R-:W-:Y:S01]  /*0280*/  LEA R15, R6, UR5, 0x2 ;  /* 0x00000005060f7c11 */ /* 0x000fe2000f8e10ff */
[----:B--2---:R-:W-:-:S04]  /*0290*/  IMAD.U32 R11, R12, 0x10000, RZ ;  /* 0x000100000c0b7824 */ /* 0x004fc800078e00ff */
[----:B---3--:R-:W-:Y:S01]  /*02a0*/  FADD.FTZ R4, R8, R11 ;  /* 0x0000000b08047221 */ /* 0x008fe20000010000 */
[----:B------:R0:W-:Y:S04]  /*02b0*/  STS [R10], R11 ;  /* 0x0000000b0a007388 */ /* 0x0001e80000000800 */
[----:B------:R0:W-:Y:S02]  /*02c0*/  STS [R15], R4 ;  /* 0x000000040f007388 */ /* 0x0001e40000000800 */
.L_x_1284:
[----:B------:R-:W-:Y:S05]  /*02d0*/  BSYNC.RECONVERGENT B0 ;  /* 0x0000000000007941 */ /* 0x000fea0003800200 */
.L_x_1283:
[----:B------:R-:W-:Y:S01]  /*02e0*/  ISETP.GT.AND P0, PT, R4, -0x1, PT ;  /* 0xffffffff0400780c */ /* 0x000fe20003f04270 */
[----:B------:R-:W1:Y:S01]  /*02f0*/  LDCU UR4, c[0x0][0x360] ;  /* 0x00006c00ff0477ac */ /* 0x000e620008000800 */
[----:B------:R-:W-:Y:S01]  /*0300*/  LOP3.LUT R6, R6, 0xffff, RZ, 0xc, !PT ;  /* 0x0000ffff06067812 */ /* 0x000fe200078e0cff */
[----:B------:R-:W-:Y:S01]  /*0310*/  BSSY.RECONVERGENT B0, `(.L_x_1285) ;  /* 0x0000053000007945 */ /* 0x000fe20003800200 */
[----:B------:R-:W-:Y:S01]  /*0320*/  SEL R7, R0, 0x80000000, !P0 ;  /* 0x8000000000077807 */ /* 0x000fe20004000000 */
[----:B------:R-:W2:Y:S02]  /*0330*/  LDCU UR5, c[0x0][0x364] ;  /* 0x00006c80ff0577ac */ /* 0x000ea40008000800 */
[----:B------:R-:W3:Y:S01]  /*0340*/  SHFL.BFLY PT, R9, R6, 0x10, 0x1f ;  /* 0x0e001f0006097f89 */ /* 0x000ee200000e0000 */
[----:B------:R-:W-:-:S05]  /*0350*/  LOP3.LUT R7, R7, R4, RZ, 0x3c, !PT ;  /* 0x0000000407077212 */ /* 0x000fca00078e3cff */
[----:B0-----:R-:W0:Y:S01]  /*0360*/  SHFL.BFLY PT, R4, R7, 0x10, 0x1f ;  /* 0x0e001f0007047f89 */ /* 0x001e2200000e0000 */
[----:B---3--:R-:W-:-:S04]  /*0370*/  ISETP.GT.U32.AND P0, PT, R6, R9, PT ;  /* 0x000000090600720c */ /* 0x008fc80003f04070 */
        /* <DEDUP_REMOVED lines=40> */
[----:B------:R-:W2:Y:S02]  /*0600*/  S2R R8, SR_TID.Y ;  /* 0x0000000000087919 */ /* 0x000ea40000002200 */
[----:B------:R-:W0:Y:S04]  /*0610*/  SHFL.BFLY PT, R7, R10, 0x4, 0x1f ;  /* 0x0c801f000a077f89 */ /* 0x000e2800000e0000 */
[----:B------:R-:W3:Y:S01]  /*0620*/  SHFL.BFLY PT, R6, R11, 0x4, 0x1f ;  /* 0x0c801f000b067f89 */ /* 0x000ee200000e0000 */
[----:B------:R-:W2:Y:S01]  /*0630*/  S2R R9, SR_TID.Z ;  /* 0x0000000000097919 */ /* 0x000ea20000002300 */
        /* <DEDUP_REMOVED lines=32> */
.L_x_1286:
[----:B------:R-:W-:Y:S05]  /*0840*/  BSYNC.RECONVERGENT B0 ;  /* 0x0000000000007941 */ /* 0x000fea0003800200 */
.L_x_1285:
[----:B------:R-:W-:Y:S01]  /*0850*/  BAR.SYNC.DEFER_BLOCKING 0x0 ;  /* 0x0000000000007b1d */ /* 0x000fe20000010000 */
[----:B------:R-:W-:-:S13]  /*0860*/  ISETP.NE.AND P0, PT, R5, RZ, PT ;  /* 0x000000ff0500720c */ /* 0x000fda0003f05270 */
[----:B------:R-:W-:Y:S05]  /*0870*/  @P0 BRA `(.L_x_1287) ;  /* 0x0000002000e00947 */ /* 0x000fea0003800000 */
[----:B------:R-:W-:Y:S01]  /*0880*/  ISETP.GE.U32.AND P0, PT, R2, UR10, PT ;  /* 0x0000000a02007c0c */ /* 0x000fe2000bf06070 */
[----:B------:R-:W1:Y:S03]  /*0890*/  LDCU UR14, c[0x0][0x3b8] ;  /* 0x00007700ff0e77ac */ /* 0x000e660008000800 */
[----:B------:R-:W-:-:S13]  /*08a0*/  ISETP.GE.AND.EX P0, PT, RZ, UR11, PT, P0 ;  /* 0x0000000bff007c0c */ /* 0x000fda000bf06300 */
[----:B------:R-:W0:Y:S01]  /*08b0*/  @!P0 S2R R5, SR_CgaCtaId ;  /* 0x0000000000058919 */ /* 0x000e220000008800 */
        /* <DEDUP_REMOVED lines=256> */
.L_x_1290:
        /* <DEDUP_REMOVED lines=173> */
.L_x_1289:
[----:B------:R-:W-:Y:S05]  /*2390*/  BRA.U !UP0, `(.L_x_1288) ;  /* 0x0000000108c87547 */ /* 0x000fea000b800000 */
[----:B------:R-:W-:Y:S01]  /*23a0*/  IMAD R5, R4, 0x4, R1 ;  /* 0x0000000404057824 */ /* 0x000fe200078e0201 */
[----:B------:R-:W-:-:S12]  /*23b0*/  UIADD3 UR5, UPT, UPT, -UR5, URZ, URZ ;  /* 0x000000ff05057290 */ /* 0x000fd8000fffe1ff */
.L_x_1291:
        /* <DEDUP_REMOVED lines=48> */
.L_x_1288:
        /* <DEDUP_REMOVED lines=58> */
[----:B------:R-:W-:Y:S05]  /*2a60*/  CALL.REL.NOINC `($__internal_14_$__cuda_sm20_div_rn_f64_full) ;  /* 0x00000000006c7944 */ /* 0x000fea0003c00000 */
.L_x_1294:
[----:B------:R-:W-:Y:S05]  /*2a70*/  BSYNC.RECONVERGENT B0 ;  /* 0x0000000000007941 */ /* 0x000fea0003800200 */
.L_x_1293:
[----:B------:R-:W-:Y:S01]  /*2a80*/  UMOV UR4, 0xf0000000 ;  /* 0xf000000000047882 */ /* 0x000fe20000000000 */
[----:B------:R-:W-:Y:S01]  /*2a90*/  UMOV UR5, 0x380fffff ;  /* 0x380fffff00057882 */ /* 0x000fe20000000000 */
[----:B------:R-:W0:Y:S01]  /*2aa0*/  F2F.F32.F64 R8, R4 ;  /* 0x0000000400087310 */ /* 0x000e220000301000 */
[----:B------:R-:W-:-:S14]  /*2ab0*/  DSETP.GEU.AND P0, PT, |R4|, UR4, PT ;  /* 0x0000000404007e2a */ /* 0x000fdc000bf0e200 */
[----:B0-----:R-:W-:-:S07]  /*2ac0*/  @!P0 FMUL R8, R8, 1.175494350822287508e-38 ;  /* 0x0080000008088820 */ /* 0x001fce0000400000 */
.L_x_1292:
        /* <DEDUP_REMOVED lines=18> */
.L_x_1295:
[----:B------:R-:W-:Y:S05]  /*2bf0*/  BSYNC.RECONVERGENT B0 ;  /* 0x0000000000007941 */ /* 0x000fea0003800200 */
.L_x_1287:
[----:B------:R-:W-:Y:S01]  /*2c00*/  PREEXIT ;  /* 0x000000000000782d */ /* 0x000fe20000000000 */
[----:B------:R-:W-:Y:S05]  /*2c10*/  EXIT ;  /* 0x000000000000794d */ /* 0x000fea0003800000 */
        .weak           $__internal_14_$__cuda_sm20_div_rn_f64_full
        .type           $__internal_14_$__cuda_sm20_div_rn_f64_full,@function
        .size           $__internal_14_$__cuda_sm20_div_rn_f64_full,(.L_x_7761 - $__internal_14_$__cuda_sm20_div_rn_f64_full)
$__internal_14_$__cuda_sm20_div_rn_f64_full:
        /* <DEDUP_REMOVED lines=67> */
.L_x_1297:
        /* <DEDUP_REMOVED lines=16> */
.L_x_1300:
[----:B------:R-:W-:Y:S01]  /*3150*/  LOP3.LUT R15, R7, 0x80000, RZ, 0xfc, !PT ;  /* 0x00080000070f7812 */ /* 0x000fe200078efcff */
[----:B------:R-:W-:Y:S01]  /*3160*/  IMAD.MOV.U32 R14, RZ, RZ, R6 ;  /* 0x000000ffff0e7224 */ /* 0x000fe200078e0006 */
[----:B------:R-:W-:Y:S06]  /*3170*/  BRA `(.L_x_1298) ;  /* 0x0000000000087947 */ /* 0x000fec0003800000 */
.L_x_1299:
[----:B------:R-:W-:Y:S01]  /*3180*/  LOP3.LUT R15, R9, 0x80000, RZ, 0xfc, !PT ;  /* 0x00080000090f7812 */ /* 0x000fe200078efcff */
[----:B------:R-:W-:-:S07]  /*3190*/  IMAD.MOV.U32 R14, RZ, RZ, R8 ;  /* 0x000000ffff0e7224 */ /* 0x000fce00078e0008 */
.L_x_1298:
[----:B------:R-:W-:Y:S05]  /*31a0*/  BSYNC.RECONVERGENT B1 ;  /* 0x0000000000017941 */ /* 0x000fea0003800200 */
.L_x_1296:
[----:B------:R-:W-:Y:S02]  /*31b0*/  IMAD.MOV.U32 R13, RZ, RZ, 0x0 ;  /* 0x00000000ff0d7424 */ /* 0x000fe400078e00ff */
[----:B------:R-:W-:Y:S02]  /*31c0*/  IMAD.MOV.U32 R4, RZ, RZ, R14 ;  /* 0x000000ffff047224 */ /* 0x000fe400078e000e */
[----:B------:R-:W-:Y:S01]  /*31d0*/  IMAD.MOV.U32 R5, RZ, RZ, R15 ;  /* 0x000000ffff057224 */ /* 0x000fe200078e000f */
[----:B------:R-:W-:Y:S06]  /*31e0*/  RET.REL.NODEC R12 `(_ZN4vllm3moe44grouped_topk_fused_small_expert_count_kernelI13__nv_bfloat16fiLNS0_11ScoringFuncE0ELi256ELb1ELi8EEEvPT_PfPT1_PKT0_llllllbd) ;  /* 0xffffffcc0c847950 */ /* 0x000fec0003c3ffff */
.L_x_1301:
        /* <DEDUP_REMOVED lines=9> */
.L_x_7761:


//--------------------- .text._ZN4vllm3moe25grouped_topk_fused_kernelI6__half13__nv_bfloat16iLNS0_11ScoringFuncE0EEEvPT_PfPT1_PKT0_lllllbd --------------------------
	.section	.text._ZN4vllm3moe25grouped_topk_fused_kernelI6__half13__nv_bfloat16iLNS0_11ScoringFuncE0EEEvPT_PfPT1_PKT0_lllllbd,"ax",@progbits
	.align	128
        .global         _ZN4vllm3moe25grouped_topk_fused_kernelI6__half13__nv_bfloat16iLNS0_11ScoringFuncE0EEEvPT_PfPT1_PKT0_lllllbd
        .type           _ZN4vllm3moe25grouped_topk_fused_kernelI6__half13__nv_bfloat16iLNS0_11ScoringFuncE0EEEvPT_PfPT1_PKT0_lllllbd,@function
        .size           _ZN4vllm3moe25grouped_topk_fused_kernelI6__half13__nv_bfloat16iLNS0_11ScoringFuncE0EEEvPT_PfPT1_PKT0_lllllbd,(.L_x_7855 - _ZN4vllm3moe25grouped_topk_fused_kernelI6__half13__nv_bfloat16iLNS0_11ScoringFuncE0EEEvPT_PfPT1_PKT0_lllllbd)
        .other          _ZN4vllm3moe25grouped_topk_fused_kernelI6__half13__nv_bfloat16iLNS0_11ScoringFuncE0EEEvPT_PfPT1_PKT0_lllllbd,@"STO_CUDA_ENTRY STV_DEFAULT"
_ZN4vllm3moe25grouped_topk_fused_kernelI6__half13__nv_bfloat16iLNS0_11ScoringFuncE0EEEvPT_PfPT1_PKT0_lllllbd:
.text._ZN4vllm3moe25grouped_topk_fused_kernelI6__half13__nv_bfloat16iLNS0_11ScoringFuncE0EEEvPT_PfPT1_PKT0_lllllbd:
        /* <DEDUP_REMOVED lines=103> */
.L_x_1306:
        /* <DEDUP_REMOVED lines=17> */
[----:B--2---:R-:W4:Y:S02]  /*0780*/  F2F.F16.BF16 R22, R22 ;  /* 0x0000001600167304 */ /* 0x004f240000400800 */
[----:B----4-:R-:W-:-:S02]  /*0790*/  HADD2 R29, R29.H0_H0, R22.H0_H0 ;  /* 0x200000161d1d7230 */ /* 0x010fc40000000800 */
[----:B------:R-:W2:Y:S04]  /*07a0*/  LDG.E.U16 R22, desc[UR16][R34.64+0x180] ;  /* 0x0001801022167981 */ /* 0x000ea8000c1e1500 */
[----:B---3--:R-:W0:Y:S08]  /*07b0*/  F2F.F16.BF16 R25, R25 ;  /* 0x0000001900197304 */ /* 0x008e300000400800 */
[----:B-----5:R-:W1:Y:S01]  /*07c0*/  F2F.F16.BF16 R28, R28 ;  /* 0x0000001c001c7304 */ /* 0x020e620000400800 */
[----:B0-----:R-:W-:-:S07]  /*07d0*/  HADD2 R12, R12.H0_H0, R25.H0_H0 ;  /* 0x200000190c0c7230 */ /* 0x001fce0000000800 */
[----:B------:R0:W-:Y:S01]  /*07e0*/  F2F.F16.BF16 R27, R31 ;  /* 0x0000001f001b7304 */ /* 0x0001e20000400800 */
[----:B------:R-:W3:Y:S01]  /*07f0*/  LDG.E.U16 R25, desc[UR16][R34.64+0x200] ;  /* 0x0002001022197981 */ /* 0x000ee2000c1e1500 */
[----:B-1----:R-:W-:-:S03]  /*0800*/  HADD2 R13, R13.H0_H0, R28.H0_H0 ;  /* 0x2000001c0d0d7230 */ /* 0x002fc60000000800 */
[----:B------:R-:W4:Y:S03]  /*0810*/  LDG.E.U16 R28, desc[UR16][R36.64+0x280] ;  /* 0x00028010241c7981 */ /* 0x000f26000c1e1500 */
[----:B------:R-:W1:Y:S01]  /*0820*/  F2F.F16.BF16 R30, R30 ;  /* 0x0000001e001e7304 */ /* 0x000e620000400800 */
[----:B0-----:R-:W5:Y:S07]  /*0830*/  LDG.E.U16 R31, desc[UR16][R34.64+0x2c0] ;  /* 0x0002c010221f7981 */ /* 0x001f6e000c1e1500 */
[----:B------:R0:W-:Y:S01]  /*0840*/  F2F.F16.BF16 R41, R32 ;  /* 0x0000002000297304 */ /* 0x0001e20000400800 */
[----:B-1----:R-:W-:-:S02]  /*0850*/  HADD2 R15, R15.H0_H0, R30.H0_H0 ;  /* 0x2000001e0f0f7230 */ /* 0x002fc40000000800 */
[----:B------:R-:W5:Y:S04]  /*0860*/  LDG.E.U16 R30, desc[UR16][R34.64+0x240] ;  /* 0x00024010221e7981 */ /* 0x000f68000c1e1500 */
[----:B0-----:R-:W5:Y:S01]  /*0870*/  LDG.E.U16 R32, desc[UR16][R36.64+0x2c0] ;  /* 0x0002c01024207981 */ /* 0x001f62000c1e1500 */
[----:B------:R0:W1:Y:S03]  /*0880*/  F2F.F16.BF16 R14, R23 ;  /* 0x00000017000e7304 */ /* 0x0000660000400800 */
[----:B0-----:R-:W5:Y:S01]  /*0890*/  LDG.E.U16 R23, desc[UR16][R34.64+0x1c0] ;  /* 0x0001c01022177981 */ /* 0x001f62000c1e1500 */
[----:B-1----:R-:W-:-:S03]  /*08a0*/  HADD2 R11, R11.H0_H0, R14.H0_H0 ;  /* 0x2000000e0b0b7230 */ /* 0x002fc60000000800 */
[----:B------:R-:W5:Y:S01]  /*08b0*/  LDG.E.U16 R14, desc[UR16][R34.64+0x100] ;  /* 0x00010010220e7981 */ /* 0x000f62000c1e1500 */
[----:B--2---:R-:W-:-:S03]  /*08c0*/  HADD2 R22, R22.H0_H0, R27.H0_H0 ;  /* 0x2000001b16167230 */ /* 0x004fc60000000800 */
[----:B------:R-:W2:Y:S01]  /*08d0*/  LDG.E.U16 R27, desc[UR16][R34.64+0x280] ;  /* 0x00028010221b7981 */ /* 0x000ea2000c1e1500 */
[----:B------:R-:W3:Y:S02]  /*08e0*/  F2F.F16.BF16 R24, R24 ;  /* 0x0000001800187304 */ /* 0x000ee40000400800 */
[----:B---3--:R-:W-:Y:S02]  /*08f0*/  HADD2 R24, R25.H0_H0, R24.H0_H0 ;  /* 0x2000001819187230 */ /* 0x008fe40000000800 */
[----:B------:R-:W3:Y:S04]  /*0900*/  LDG.E.U16 R25, desc[UR16][R36.64+0x300] ;  /* 0x0003001024197981 */ /* 0x000ee8000c1e1500 */
[----:B----4-:R-:W-:Y:S08]  /*0910*/  F2F.F16.BF16 R28, R28 ;  /* 0x0000001c001c7304 */ /* 0x010ff00000400800 */
[----:B------:R-:W0:Y:S01]  /*0920*/  F2F.F16.BF16 R26, R26 ;  /* 0x0000001a001a7304 */ /* 0x000e220000400800 */
[----:B------:R-:W-:-:S07]  /*0930*/  HSETP2.GT.AND P0, PT, R29.H0_H0, R6.H0_H0, PT ;  /* 0x200000061d007234 */ /* 0x000fce0003f04800 */
[----:B-----5:R-:W1:Y:S01]  /*0940*/  F2F.F16.BF16 R32, R32 ;  /* 0x0000002000207304 */ /* 0x020e620000400800 */
[----:B0-----:R-:W-:Y:S02]  /*0950*/  HADD2 R26, R30.H0_H0, R26.H0_H0 ;  /* 0x2000001a1e1a7230 */ /* 0x001fe40000000800 */
[----:B------:R-:W4:Y:S05]  /*0960*/  LDG.E.U16 R30, desc[UR16][R36.64+0x340] ;  /* 0x00034010241e7981 */ /* 0x000f2a000c1e1500 */
[----:B------:R0:W5:Y:S01]  /*0970*/  F2F.F16.BF16 R40, R33 ;  /* 0x0000002100287304 */ /* 0x0001620000400800 */
[----:B-1----:R-:W-:Y:S02]  /*0980*/  HADD2 R31, R31.H0_H0, R32.H0_H0 ;  /* 0x200000201f1f7230 */ /* 0x002fe40000000800 */
[----:B------:R-:W4:Y:S01]  /*0990*/  LDG.E.U16 R32, desc[UR16][R34.64+0x340] ;  /* 0x0003401022207981 */ /* 0x000f22000c1e1500 */
[----:B------:R-:W-:-:S03]  /*09a0*/  @!P0 HSETP2.GT.AND P1, PT, R29.H0_H0, R7.H0_H0, PT ;  /* 0x200000071d008234 */ /* 0x000fc60003f24800 */
[----:B0-----:R-:W4:Y:S01]  /*09b0*/  LDG.E.U16 R33, desc[UR16][R34.64+0x380] ;  /* 0x0003801022217981 */ /* 0x001f22000c1e1500 */
[----:B-----5:R-:W-:Y:S01]  /*09c0*/  HADD2 R23, R23.H0_H0, R40.H0_H0 ;  /* 0x2000002817177230 */ /* 0x020fe20000000800 */
[----:B------:R-:W-:Y:S02]  /*09d0*/  PRMT R40, R11, 0x7610, R40 ;  /* 0x000076100b287816 */ /* 0x000fe40000000028 */
[----:B------:R-:W-:Y:S01]  /*09e0*/  PRMT R11, R12, 0x7610, R11 ;  /* 0x000076100c0b7816 */ /* 0x000fe2000000000b */
[----:B------:R-:W-:Y:S02]  /*09f0*/  HADD2 R14, R14.H0_H0, R41.H0_H0 ;  /* 0x200000290e0e7230 */ /* 0x000fe40000000800 */
[----:B--2---:R-:W-:Y:S02]  /*0a00*/  HADD2 R27, R27.H0_H0, R28.H0_H0 ;  /* 0x2000001c1b1b7230 */ /* 0x004fe40000000800 */
[----:B------:R-:W2:Y:S04]  /*0a10*/  LDG.E.U16 R28, desc[UR16][R34.64+0x300] ;  /* 0x00030010221c7981 */ /* 0x000ea8000c1e1500 */
[----:B------:R-:W5:Y:S04]  /*0a20*/  LDG.E.U16 R34, desc[UR16][R34.64+0x3c0] ;  /* 0x0003c01022227981 */ /* 0x000f68000c1e1500 */
[----:B------:R-:W5:Y:S04]  /*0a30*/  LDG.E.U16 R35, desc[UR16][R36.64+0x380] ;  /* 0x0003801024237981 */ /* 0x000f68000c1e1500 */
[----:B------:R0:W5:Y:S02]  /*0a40*/  LDG.E.U16 R36, desc[UR16][R36.64+0x3c0] ;  /* 0x0003c01024247981 */ /* 0x000164000c1e1500 */
[----:B0-----:R-:W-:-:S02]  /*0a50*/  PRMT R37, R6, 0x7610, R37 ;  /* 0x0000761006257816 */ /* 0x001fc40000000025 */
[----:B------:R-:W-:Y:S02]  /*0a60*/  @!P0 SEL R37, R7, R29, !P1 ;  /* 0x0000001d07258207 */ /* 0x000fe40004800000 */
[----:B------:R-:W-:-:S05]  /*0a70*/  @!P0 PRMT R29, R6, 0x7610, R29 ;  /* 0x00007610061d8816 */ /* 0x000fca000000001d */
[----:B------:R-:W-:Y:S02]  /*0a80*/  HSETP2.GT.AND P0, PT, R40.H0_H0, R29.H0_H0, PT ;  /* 0x2000001d28007234 */ /* 0x000fe40003f04800 */
[----:B------:R-:W-:-:S11]  /*0a90*/  PRMT R6, R29, 0x7610, R6 ;  /* 0x000076101d067816 */ /* 0x000fd60000000006 */
[----:B------:R-:W-:-:S05]  /*0aa0*/  @!P0 HSETP2.GT.AND P1, PT, R40.H0_H0, R37.H0_H0, PT ;  /* 0x2000002528008234 */ /* 0x000fca0003f24800 */
[----:B------:R-:W-:Y:S02]  /*0ab0*/  @!P0 SEL R6, R37, R40, !P1 ;  /* 0x0000002825068207 */ /* 0x000fe40004800000 */
[----:B------:R-:W-:-:S05]  /*0ac0*/  @!P0 PRMT R40, R29, 0x7610, R40 ;  /* 0x000076101d288816 */ /* 0x000fca0000000028 */
[----:B------:R-:W-:Y:S02]  /*0ad0*/  HSETP2.GT.AND P0, PT, R11.H0_H0, R40.H0_H0, PT ;  /* 0x200000280b007234 */ /* 0x000fe40003f04800 */
[----:B------:R-:W-:-:S11]  /*0ae0*/  PRMT R7, R40, 0x7610, R7 ;  /* 0x0000761028077816 */ /* 0x000fd60000000007 */
[----:B------:R-:W-:-:S05]  /*0af0*/  @!P0 HSETP2.GT.AND P1, PT, R11.H0_H0, R6.H0_H0, PT ;  /* 0x200000060b008234 */ /* 0x000fca0003f24800 */
[----:B------:R-:W-:Y:S02]  /*0b00*/  @!P0 SEL R7, R6, R11, !P1 ;  /* 0x0000000b06078207 */ /* 0x000fe40004800000 */
[----:B------:R-:W-:Y:S02]  /*0b10*/  @!P0 PRMT R11, R40, 0x7610, R11 ;  /* 0x00007610280b8816 */ /* 0x000fe4000000000b */
[----:B------:R-:W-:-:S05]  /*0b20*/  PRMT R6, R13, 0x7610, R6 ;  /* 0x000076100d067816 */ /* 0x000fca0000000006 */
        /* <DEDUP_REMOVED lines=39> */
[----:B------:R-:W-:-:S05]  /*0da0*/  @!P0 PRMT R26, R7, 0x7610, R26 ;  /* 0x00007610071a8816 */ /* 0x000fca000000001a */
[C---:B------:R-:W-:Y:S02]  /*0db0*/  HSETP2.GT.AND P0, PT, R27.reuse.H0_H0, R26.H0_H0, PT ;  /* 0x2000001a1b007234 */ /* 0x040fe40003f04800 */
[----:B------:R-:W-:Y:S01]  /*0dc0*/  PRMT R7, R26, 0x7610, R7 ;  /* 0x000076101a077816 */ /* 0x000fe20000000007 */
[----:B---3--:R-:W2:Y:S10]  /*0dd0*/  F2F.F16.BF16 R25, R25 ;  /* 0x0000001900197304 */ /* 0x008eb40000400800 */
[----:B------:R-:W-:-:S05]  /*0de0*/  @!P0 HSETP2.GT.AND P1, PT, R27.H0_H0, R6.H0_H0, PT ;  /* 0x200000061b008234 */ /* 0x000fca0003f24800 */
[----:B------:R-:W-:Y:S02]  /*0df0*/  @!P0 SEL R7, R6, R27, !P1 ;  /* 0x0000001b06078207 */ /* 0x000fe40004800000 */
[----:B------:R-:W-:Y:S02]  /*0e00*/  @!P0 PRMT R27, R26, 0x7610, R27 ;  /* 0x000076101a1b8816 */ /* 0x000fe4000000001b */
[----:B------:R-:W-:-:S05]  /*0e10*/  PRMT R6, R31, 0x7610, R6 ;  /* 0x000076101f067816 */ /* 0x000fca0000000006 */
[----:B------:R-:W-:Y:S01]  /*0e20*/  HSETP2.GT.AND P0, PT, R6.H0_H0, R27.H0_H0, PT ;  /* 0x2000001b06007234 */ /* 0x000fe20003f04800 */
[----:B--2---:R-:W-:Y:S01]  /*0e30*/  HADD2 R28, R28.H0_H0, R25.H0_H0 ;  /* 0x200000191c1c7230 */ /* 0x004fe20000000800 */
[----:B------:R-:W-:-:S04]  /*0e40*/  PRMT R11, R27, 0x7610, R11 ;  /* 0x000076101b0b7816 */ /* 0x000fc8000000000b */
[----:B------:R-:W-:-:S07]  /*0e50*/  PRMT R12, R28, 0x7610, R12 ;  /* 0x000076101c0c7816 */ /* 0x000fce000000000c */
[----:B------:R-:W-:-:S05]  /*0e60*/  @!P0 HSETP2.GT.AND P1, PT, R6.H0_H0, R7.H0_H0, PT ;  /* 0x2000000706008234 */ /* 0x000fca0003f24800 */
[----:B------:R-:W-:Y:S02]  /*0e70*/  @!P0 SEL R11, R7, R6, !P1 ;  /* 0x00000006070b8207 */ /* 0x000fe40004800000 */
[----:B------:R-:W-:Y:S01]  /*0e80*/  @!P0 PRMT R6, R27, 0x7610, R6 ;  /* 0x000076101b068816 */ /* 0x000fe20000000006 */
[----:B----4-:R-:W0:Y:S04]  /*0e90*/  F2F.F16.BF16 R13, R30 ;  /* 0x0000001e000d7304 */ /* 0x010e280000400800 */
[----:B------:R-:W-:Y:S02]  /*0ea0*/  HSETP2.GT.AND P0, PT, R12.H0_H0, R6.H0_H0, PT ;  /* 0x200000060c007234 */ /* 0x000fe40003f04800 */
[----:B------:R-:W-:Y:S01]  /*0eb0*/  PRMT R7, R6, 0x7610, R7 ;  /* 0x0000761006077816 */ /* 0x000fe20000000007 */
[----:B0-----:R-:W-:-:S10]  /*0ec0*/  HADD2 R13, R32.H0_H0, R13.H0_H0 ;  /* 0x2000000d200d7230 */ /* 0x001fd40000000800 */
[----:B------:R-:W-:Y:S02]  /*0ed0*/  @!P0 HSETP2.GT.AND P1, PT, R12.H0_H0, R11.H0_H0, PT ;  /* 0x2000000b0c008234 */ /* 0x000fe40003f24800 */
[----:B------:R-:W-:-:S03]  /*0ee0*/  PRMT R14, R13, 0x7610, R14 ;  /* 0x000076100d0e7816 */ /* 0x000fc6000000000e */
[----:B------:R-:W-:Y:S02]  /*0ef0*/  @!P0 SEL R7, R11, R12, !P1 ;  /* 0x0000000c0b078207 */ /* 0x000fe40004800000 */
[----:B------:R-:W-:Y:S02]  /*0f00*/  @!P0 PRMT R12, R6, 0x7610, R12 ;  /* 0x00007610060c8816 */ /* 0x000fe4000000000c */
[----:B-----5:R-:W0:Y:S03]  /*0f10*/  F2F.F16.BF16 R6, R35 ;  /* 0x0000002300067304 */ /* 0x020e260000400800 */
[----:B------:R-:W-:Y:S02]  /*0f20*/  HSETP2.GT.AND P0, PT, R14.H0_H0, R12.H0_H0, PT ;  /* 0x2000000c0e007234 */ /* 0x000fe40003f04800 */
[----:B------:R-:W-:-:S11]  /*0f30*/  PRMT R11, R12, 0x7610, R11 ;  /* 0x000076100c0b7816 */ /* 0x000fd6000000000b */
[----:B------:R-:W-:Y:S01]  /*0f40*/  @!P0 HSETP2.GT.AND P1, PT, R14.H0_H0, R7.H0_H0, PT ;  /* 0x200000070e008234 */ /* 0x000fe20003f24800 */
[----:B0-----:R-:W-:-:S04]  /*0f50*/  HADD2 R6, R33.H0_H0, R6.H0_H0 ;  /* 0x2000000621067230 */ /* 0x001fc80000000800 */
[----:B------:R-:W-:Y:S02]  /*0f60*/  @!P0 SEL R11, R7, R14, !P1 ;  /* 0x0000000e070b8207 */ /* 0x000fe40004800000 */
[----:B------:R-:W-:Y:S02]  /*0f70*/  @!P0 PRMT R14, R12, 0x7610, R14 ;  /* 0x000076100c0e8816 */ /* 0x000fe4000000000e */
[----:B------:R-:W-:Y:S01]  /*0f80*/  PRMT R12, R6, 0x7610, R12 ;  /* 0x00007610060c7816 */ /* 0x000fe2000000000c */
[----:B------:R-:W0:Y:S04]  /*0f90*/  F2F.F16.BF16 R7, R36 ;  /* 0x0000002400077304 */ /* 0x000e280000400800 */
[----:B------:R-:W-:Y:S02]  /*0fa0*/  HSETP2.GT.AND P0, PT, R12.H0_H0, R14.H0_H0, PT ;  /* 0x2000000e0c007234 */ /* 0x000fe40003f04800 */
[----:B------:R-:W-:Y:S01]  /*0fb0*/  PRMT R13, R14, 0x7610, R13 ;  /* 0x000076100e0d7816 */ /* 0x000fe2000000000d */
[----:B0-----:R-:W-:-:S10]  /*0fc0*/  HADD2 R7, R34.H0_H0, R7.H0_H0 ;  /* 0x2000000722077230 */ /* 0x001fd40000000800 */
[----:B------:R-:W-:Y:S02]  /*0fd0*/  @!P0 HSETP2.GT.AND P1, PT, R12.H0_H0, R11.H0_H0, PT ;  /* 0x2000000b0c008234 */ /* 0x000fe40003f24800 */
[----:B------:R-:W-:-:S03]  /*0fe0*/  PRMT R6, R7, 0x7610, R6 ;  /* 0x0000761007067816 */ /* 0x000fc60000000006 */
[----:B------:R-:W-:Y:S02]  /*0ff0*/  @!P0 SEL R13, R11, R12, !P1 ;  /* 0x0000000c0b0d8207 */ /* 0x000fe40004800000 */
[----:B------:R-:W-:Y:S01]  /*1000*/  @!P0 PRMT R12, R14, 0x7610, R12 ;  /* 0x000076100e0c8816 */ /* 0x000fe2000000000c */
[----:B------:R-:W-:-:S04]  /*1010*/  VIADD R9, R9, 0x10 ;  /* 0x0000001009097836 */ /* 0x000fc80000000000 */
[----:B------:R-:W-:Y:S02]  /*1020*/  HSETP2.GT.AND P0, PT, R6.H0_H0, R12.H0_H0, PT ;  /* 0x2000000c06007234 */ /* 0x000fe40003f04800 */
[----:B------:R-:W-:Y:S02]  /*1030*/  ISETP.NE.AND P2, PT, R9, R10, PT ;  /* 0x0000000a0900720c */ /* 0x000fe40003f45270 */
[----:B------:R-:W-:-:S09]  /*1040*/  PRMT R7, R12, 0x7610, R7 ;  /* 0x000076100c077816 */ /* 0x000fd20000000007 */
[----:B------:R-:W-:Y:S01]  /*1050*/  @!P0 HSETP2.GT.AND P1, PT, R6.H0_H0, R13.H0_H0, PT ;  /* 0x2000000d06008234 */ /* 0x000fe20003f24800 */
[----:B------:R-:W-:-:S04]  /*1060*/  VIADD R5, R5, 0x200 ;  /* 0x0000020005057836 */ /* 0x000fc80000000000 */
[----:B------:R-:W-:Y:S02]  /*1070*/  @!P0 SEL R13, R13, R6, !P1 ;  /* 0x000000060d0d8207 */ /* 0x000fe40004800000 */
[----:B------:R-:W-:Y:S02]  /*1080*/  @!P0 PRMT R6, R12, 0x7610, R6 ;  /* 0x000076100c068816 */ /* 0x000fe40000000006 */
[----:B------:R-:W-:Y:S01]  /*1090*/  @!P0 PRMT R7, R13, 0x7610, R7 ;  /* 0x000076100d078816 */ /* 0x000fe20000000007 */
[----:B------:R-:W-:Y:S06]  /*10a0*/  @P2 BRA `(.L_x_1306) ;  /* 0xfffffff400702947 */ /* 0x000fec000383ffff */
.L_x_1305:
[----:B------:R-:W-:Y:S05]  /*10b0*/  BSYNC.RECONVERGENT B1 ;  /* 0x0000000000017941 */ /* 0x000fea0003800200 */
.L_x_1304:
        /* <DEDUP_REMOVED lines=23> */
[----:B--2---:R-:W4:Y:S02]  /*1230*/  F2F.F16.BF16 R35, R35 ;  /* 0x0000002300237304 */ /* 0x004f240000400800 */
[----:B----4-:R-:W-:-:S02]  /*1240*/  HADD2 R34, R30.H0_H0, R35.H0_H0 ;  /* 0x200000231e227230 */ /* 0x010fc40000000800 */
[----:B------:R-:W2:Y:S04]  /*1250*/  LDG.E.U16 R30, desc[UR16][R12.64+0x180] ;  /* 0x000180100c1e7981 */ /* 0x000ea8000c1e1500 */
[----:B---3--:R-:W5:Y:S01]  /*1260*/  F2F.F16.BF16 R9, R9 ;  /* 0x0000000900097304 */ /* 0x008f620000400800 */
[----:B------:R-:W-:-:S13]  /*1270*/  HSETP2.GT.AND P1, PT, R34.H0_H0, R6.H0_H0, PT ;  /* 0x2000000622007234 */ /* 0x000fda0003f24800 */
[----:B------:R-:W-:Y:S01]  /*1280*/  @!P1 HSETP2.GT.AND P2, PT, R34.H0_H0, R7.H0_H0, PT ;  /* 0x2000000722009234 */ /* 0x000fe20003f44800 */
[----:B-----5:R-:W-:Y:S01]  /*1290*/  HADD2 R11, R14.H0_H0, R9.H0_H0 ;  /* 0x200000090e0b7230 */ /* 0x020fe20000000800 */
[----:B------:R-:W-:-:S03]  /*12a0*/  PRMT R14, R6, 0x7610, R14 ;  /* 0x00007610060e7816 */ /* 0x000fc6000000000e */
        /* <DEDUP_REMOVED lines=11> */
[----:B------:R-:W0:Y:S04]  /*1360*/  F2F.F16.BF16 R23, R23 ;  /* 0x0000001700177304 */ /* 0x000e280000400800 */
[----:B------:R-:W-:Y:S02]  /*1370*/  HSETP2.GT.AND P1, PT, R9.H0_H0, R7.H0_H0, PT ;  /* 0x2000000709007234 */ /* 0x000fe40003f24800 */
[----:B------:R-:W-:Y:S01]  /*1380*/  PRMT R10, R7, 0x7610, R10 ;  /* 0x00007610070a7816 */ /* 0x000fe2000000000a */
[----:B0-----:R-:W-:-:S10]  /*1390*/  HADD2 R24, R24.H0_H0, R23.H0_H0 ;  /* 0x2000001718187230 */ /* 0x001fd40000000800 */
[----:B------:R-:W-:-:S05]  /*13a0*/  @!P1 HSETP2.GT.AND P2, PT, R9.H0_H0, R6.H0_H0, PT ;  /* 0x2000000609009234 */ /* 0x000fca0003f44800 */
[----:B------:R-:W-:Y:S02]  /*13b0*/  @!P1 SEL R10, R6, R9, !P2 ;  /* 0x00000009060a9207 */ /* 0x000fe40005000000 */
[----:B------:R-:W-:Y:S02]  /*13c0*/  @!P1 PRMT R9, R7, 0x7610, R9 ;  /* 0x0000761007099816 */ /* 0x000fe40000000009 */
[----:B------:R-:W-:Y:S01]  /*13d0*/  PRMT R7, R24, 0x7610, R7 ;  /* 0x0000761018077816 */ /* 0x000fe20000000007 */
        /* <DEDUP_REMOVED lines=16> */
[----:B------:R-:W-:Y:S04]  /*14e0*/  F2F.F16.BF16 R29, R29 ;  /* 0x0000001d001d7304 */ /* 0x000fe80000400800 */
[----:B------:R-:W-:Y:S02]  /*14f0*/  HSETP2.GT.AND P1, PT, R7.H0_H0, R9.H0_H0, PT ;  /* 0x2000000907007234 */ /* 0x000fe40003f24800 */
[----:B------:R-:W-:-:S11]  /*1500*/  PRMT R11, R9, 0x7610, R11 ;  /* 0x00007610090b7816 */ /* 0x000fd6000000000b */
[----:B------:R-:W-:-:S05]  /*1510*/  @!P1 HSETP2.GT.AND P2, PT, R7.H0_H0, R10.H0_H0, PT ;  /* 0x2000000a07009234 */ /* 0x000fca0003f44800 */
[----:B------:R-:W-:Y:S02]  /*1520*/  @!P1 SEL R11, R10, R7, !P2 ;  /* 0x000000070a0b9207 */ /* 0x000fe40005000000 */
[----:B------:R-:W-:Y:S01]  /*1530*/  @!P1 PRMT R7, R9, 0x7610, R7 ;  /* 0x0000761009079816 */ /* 0x000fe20000000007 */
[----:B------:R-:W0:Y:S03]  /*1540*/  F2F.F16.BF16 R31, R31 ;  /* 0x0000001f001f7304 */ /* 0x000e260000400800 */
[----:B------:R-:W-:Y:S01]  /*1550*/  PRMT R9, R7, 0x7610, R9 ;  /* 0x0000761007097816 */ /* 0x000fe20000000009 */
[----:B0-----:R-:W-:-:S05]  /*1560*/  HADD2 R32, R32.H0_H0, R31.H0_H0 ;  /* 0x2000001f20207230 */ /* 0x001fca0000000800 */
[----:B------:R-:W-:Y:S01]  /*1570*/  PRMT R6, R32, 0x7610, R6 ;  /* 0x0000761020067816 */ /* 0x000fe20000000006 */
[----:B------:R-:W-:Y:S02]  /*1580*/  VIADD R5, R5, 0x100 ;  /* 0x0000010005057836 */ /* 0x000fe40000000000 */
[----:B--2---:R-:W-:-:S05]  /*1590*/  HADD2 R30, R30.H0_H0, R29.H0_H0 ;  /* 0x2000001d1e1e7230 */ /* 0x004fca0000000800 */
[----:B------:R-:W-:-:S05]  /*15a0*/  PRMT R10, R30, 0x7610, R10 ;  /* 0x000076101e0a7816 */ /* 0x000fca000000000a */
[----:B------:R-:W-:-:S13]  /*15b0*/  HSETP2.GT.AND P1, PT, R10.H0_H0, R7.H0_H0, PT ;  /* 0x200000070a007234 */ /* 0x000fda0003f24800 */
        /* <DEDUP_REMOVED lines=8> */
[----:B------:R-:W-:-:S07]  /*1640*/  @!P1 PRMT R7, R9, 0x7610, R7 ;  /* 0x0000761009079816 */ /* 0x000fce0000000007 */
.L_x_1309:
[----:B------:R-:W-:Y:S05]  /*1650*/  BSYNC.RECONVERGENT B1 ;  /* 0x0000000000017941 */ /* 0x000fea0003800200 */
.L_x_1308:
        /* <DEDUP_REMOVED lines=17> */
[----:B--2---:R-:W4:Y:S02]  /*1770*/  F2F.F16.BF16 R14, R14 ;  /* 0x0000000e000e7304 */ /* 0x004f240000400800 */
[----:B----4-:R-:W-:-:S06]  /*1780*/  HADD2 R13, R13.H0_H0, R14.H0_H0 ;  /* 0x2000000e0d0d7230 */ /* 0x010fcc0000000800 */
[----:B---3--:R-:W5:Y:S01]  /*1790*/  F2F.F16.BF16 R24, R23 ;  /* 0x0000001700187304 */ /* 0x008f620000400800 */
[----:B------:R-:W-:-:S05]  /*17a0*/  PRMT R22, R13, 0x7610, R22 ;  /* 0x000076100d167816 */ /* 0x000fca0000000016 */
[----:B------:R-:W-:Y:S02]  /*17b0*/  HSETP2.GT.AND P1, PT, R22.H0_H0, R6.H0_H0, PT ;  /* 0x2000000616007234 */ /* 0x000fe40003f24800 */
[----:B------:R-:W-:Y:S01]  /*17c0*/  PRMT R13, R6, 0x7610, R13 ;  /* 0x00007610060d7816 */ /* 0x000fe2000000000d */
[----:B-----5:R-:W-:-:S10]  /*17d0*/  HADD2 R15, R15.H0_H0, R24.H0_H0 ;  /* 0x200000180f0f7230 */ /* 0x020fd40000000800 */
[----:B------:R-:W-:Y:S02]  /*17e0*/  @!P1 HSETP2.GT.AND P2, PT, R22.H0_H0, R7.H0_H0, PT ;  /* 0x2000000716009234 */ /* 0x000fe40003f44800 */
[----:B0-----:R-:W-:-:S03]  /*17f0*/  PRMT R8, R15, 0x7610, R8 ;  /* 0x000076100f087816 */ /* 0x001fc60000000008 */
[----:B------:R-:W-:Y:S02]  /*1800*/  @!P1 SEL R13, R7, R22, !P2 ;  /* 0x00000016070d9207 */ /* 0x000fe40005000000 */
[----:B------:R-:W-:Y:S01]  /*1810*/  @!P1 PRMT R22, R6, 0x7610, R22 ;  /* 0x0000761006169816 */ /* 0x000fe20000000016 */
        /* <DEDUP_REMOVED lines=22> */
.L_x_1311:
[----:B------:R-:W-:Y:S05]  /*1980*/  BSYNC.RECONVERGENT B1 ;  /* 0x0000000000017941 */ /* 0x000fea0003800200 */
.L_x_1310:
[----:B------:R-:W-:Y:S05]  /*1990*/  @!P0 BRA `(.L_x_1307) ;  /* 0x0000000400ac8947 */ /* 0x000fea0003800000 */
[----:B------:R-:W-:Y:S01]  /*19a0*/  BSSY.RECONVERGENT B1, `(.L_x_1312) ;  /* 0x0000018000017945 */ /* 0x000fe20003800200 */
[----:B------:R-:W-:Y:S01]  /*19b0*/  PRMT R6, R6, 0x5410, R6 ;  /* 0x0000541006067816 */ /* 0x000fe20000000006 */
[----:B------:R-:W-:Y:S01]  /*19c0*/  IMAD.MOV.U32 R13, RZ, RZ, RZ ;  /* 0x000000ffff0d7224 */ /* 0x000fe200078e00ff */
[----:B------:R-:W-:-:S07]  /*19d0*/  PRMT R15, R7, 0x7610, R15 ;  /* 0x00007610070f7816 */ /* 0x000fce000000000f */
.L_x_1314:
[----:B------:R-:W-:-:S06]  /*19e0*/  IMAD.WIDE.U32 R10, R5, 0x2, R18 ;  /* 0x00000002050a7825 */ /* 0x000fcc00078e0012 */
[----:B------:R-:W2:Y:S01]  /*19f0*/  LDG.E.U16 R10, desc[UR16][R10.64] ;  /* 0x000000100a0a7981 */ /* 0x000ea2000c1e1500 */
[----:B------:R-:W-:-:S06]  /*1a00*/  IMAD.WIDE.U32 R8, R5, 0x2, R20 ;  /* 0x0000000205087825 */ /* 0x000fcc00078e0014 */
[----:B------:R-:W3:Y:S01]  /*1a10*/  LDG.E.U16 R8, desc[UR16][R8.64] ;  /* 0x0000001008087981 */ /* 0x000ee2000c1e1500 */
[----:B------:R-:W-:-:S05]  /*1a20*/  VIADD R13, R13, 0x1 ;  /* 0x000000010d0d7836 */ /* 0x000fca0000000000 */
[----:B------:R-:W-:Y:S01]  /*1a30*/  ISETP.NE.AND P2, PT, R13, R12, PT ;  /* 0x0000000c0d00720c */ /* 0x000fe20003f45270 */
[----:B--2---:R-:W3:Y:S02]  /*1a40*/  F2F.F16.BF16 R7, R10 ;  /* 0x0000000a00077304 */ /* 0x004ee40000400800 */
[----:B---3--:R-:W-:-:S05]  /*1a50*/  HADD2 R7, R8.H0_H0, R7.H0_H0 ;  /* 0x2000000708077230 */ /* 0x008fca0000000800 */
[----:B------:R-:W-:-:S04]  /*1a60*/  PRMT R6, R7, 0x7610, R6 ;  /* 0x0000761007067816 */ /* 0x000fc80000000006 */
[----:B------:R-:W-:Y:S02]  /*1a70*/  PRMT R7, R6, 0x7632, R7 ;  /* 0x0000763206077816 */ /* 0x000fe40000000007 */
[----:B------:R-:W-:-:S13]  /*1a80*/  HSETP2.GT.AND P0, PT, R6.H0_H0, R6.H1_H1, PT ;  /* 0x3000000606007234 */ /* 0x000fda0003f04800 */
[----:B------:R-:W-:-:S05]  /*1a90*/  @!P0 HSETP2.GT.AND P1, PT, R6.H0_H0, R15.H0_H0, PT ;  /* 0x2000000f06008234 */ /* 0x000fca0003f24800 */
        /* <DEDUP_REMOVED lines=8> */
.L_x_1313:
[----:B------:R-:W-:Y:S05]  /*1b20*/  BSYNC.RECONVERGENT B1 ;  /* 0x0000000000017941 */ /* 0x000fea0003800200 */
.L_x_1312:
[----:B------:R-:W-:Y:S05]  /*1b30*/  BRA `(.L_x_1307) ;  /* 0x0000000400447947 */ /* 0x000fea0003800000 */
.L_x_1303:
        /* <DEDUP_REMOVED lines=16> */
.L_x_1318:
[----:B------:R-:W-:-:S06]  /*1c40*/  IMAD.WIDE.U32 R10, R5, 0x2, R18 ;  /* 0x00000002050a7825 */ /* 0x000fcc00078e0012 */
[----:B------:R-:W2:Y:S01]  /*1c50*/  LDG.E.U16 R10, desc[UR16][R10.64+0x3c0] ;  /* 0x0003c0100a0a7981 */ /* 0x000ea2000c1e1500 */
[----:B------:R-:W-:-:S06]  /*1c60*/  IMAD.WIDE.U32 R6, R5, 0x2, R20 ;  /* 0x0000000205067825 */ /* 0x000fcc00078e0014 */
[----:B------:R-:W3:Y:S01]  /*1c70*/  LDG.E.U16 R6, desc[UR16][R6.64+0x3c0] ;  /* 0x0003c01006067981 */ /* 0x000ee2000c1e1500 */
[----:B------:R-:W-:Y:S02]  /*1c80*/  VIADD R9, R9, 0x10 ;  /* 0x0000001009097836 */ /* 0x000fe40000000000 */
[----:B------:R-:W-:-:S03]  /*1c90*/  VIADD R5, R5, 0x200 ;  /* 0x0000020005057836 */ /* 0x000fc60000000000 */
[----:B------:R-:W-:Y:S01]  /*1ca0*/  ISETP.NE.AND P0, PT, R9, R12, PT ;  /* 0x0000000c0900720c */ /* 0x000fe20003f05270 */
[----:B--2---:R-:W3:Y:S02]  /*1cb0*/  F2F.F16.BF16 R13, R10 ;  /* 0x0000000a000d7304 */ /* 0x004ee40000400800 */
[----:B---3--:R-:W-:-:S10]  /*1cc0*/  HADD2 R13, R6.H0_H0, R13.H0_H0 ;  /* 0x2000000d060d7230 */ /* 0x008fd40000000800 */
[----:B------:R-:W-:Y:S05]  /*1cd0*/  @P0 BRA `(.L_x_1318) ;  /* 0xfffffffc00d80947 */ /* 0x000fea000383ffff */
[----:B------:R-:W-:Y:S05]  /*1ce0*/  BSYNC.RECONVERGENT B2 ;  /* 0x0000000000027941 */ /* 0x000fea0003800200 */
.L_x_1317:
[----:B------:R-:W-:-:S07]  /*1cf0*/  PRMT R6, R13, 0x7610, R6 ;  /* 0x000076100d067816 */ /* 0x000fce0000000006 */
.L_x_1316:
[----:B------:R-:W-:Y:S05]  /*1d00*/  BSYNC.RECONVERGENT B1 ;  /* 0x0000000000017941 */ /* 0x000fea0003800200 */
.L_x_1315:
        /* <DEDUP_REMOVED lines=14> */
[----:B--2---:R-:W3:Y:S02]  /*1df0*/  F2F.F16.BF16 R7, R12 ;  /* 0x0000000c00077304 */ /* 0x004ee40000400800 */
[----:B---3--:R-:W-:-:S05]  /*1e00*/  HADD2 R7, R10.H0_H0, R7.H0_H0 ;  /* 0x200000070a077230 */ /* 0x008fca0000000800 */
[----:B------:R-:W-:-:S07]  /*1e10*/  PRMT R6, R7, 0x7610, R6 ;  /* 0x0000761007067816 */ /* 0x000fce0000000006 */
.L_x_1320:
[----:B------:R-:W-:Y:S05]  /*1e20*/  BSYNC.RECONVERGENT B1 ;  /* 0x0000000000017941 */ /* 0x000fea0003800200 */
.L_x_1319:
        /* <DEDUP_REMOVED lines=16> */
.L_x_1322:
[----:B------:R-:W-:Y:S05]  /*1f30*/  BSYNC.RECONVERGENT B1 ;  /* 0x0000000000017941 */ /* 0x000fea0003800200 */
.L_x_1321:
[----:B------:R-:W-:Y:S01]  /*1f40*/  PRMT R7, R12, 0x7610, R7 ;  /* 0x000076100c077816 */ /* 0x000fe20000000007 */
[----:B------:R-:W-:Y:S06]  /*1f50*/  @!P1 BRA `(.L_x_1307) ;  /* 0x00000000003c9947 */ /* 0x000fec0003800000 */
[----:B------:R-:W-:Y:S01]  /*1f60*/  BSSY.RECONVERGENT B1, `(.L_x_1323) ;  /* 0x000000c000017945 */ /* 0x000fe20003800200 */
[----:B------:R-:W-:-:S07]  /*1f70*/  IMAD.MOV.U32 R10, RZ, RZ, RZ ;  /* 0x000000ffff0a7224 */ /* 0x000fce00078e00ff */
.L_x_1324:
        /* <DEDUP_REMOVED lines=11> */
.L_x_1323:
[----:B------:R-:W-:Y:S01]  /*2030*/  IMAD.MOV.U32 R7, RZ, RZ, 0xfc00 ;  /* 0x0000fc00ff077424 */ /* 0x000fe200078e00ff */
[----:B------:R-:W-:-:S07]  /*2040*/  PRMT R6, R11, 0x7610, R6 ;  /* 0x000076100b067816 */ /* 0x000fce0000000006 */
.L_x_1307:
[----:B------:R-:W-:Y:S05]  /*2050*/  BSYNC.RECONVERGENT B0 ;  /* 0x0000000000007941 */ /* 0x000fea0003800200 */
.L_x_1302:
[----:B------:R-:W-:-:S06]  /*2060*/  PRMT R5, R6, 0x7610, R0 ;  /* 0x0000761006057816 */ /* 0x000fcc0000000000 */
[----:B------:R-:W0:Y:S02]  /*2070*/  SHFL.BFLY PT, R5, R5, 0x10, 0x1f ;  /* 0x0e001f0005057f89 */ /* 0x000e2400000e0000 */
[----:B0-----:R-:W-:-:S05]  /*2080*/  HSETP2.GEU.AND P0, PT, R6.H0_H0, R5.H0_H0, PT ;  /* 0x2000000506007234 */ /* 0x001fca0003f0e800 */
[----:B------:R-:W-:-:S04]  /*2090*/  SEL R8, R6, R5, P0 ;  /* 0x0000000506087207 */ /* 0x000fc80000000000 */
[----:B------:R-:W-:-:S05]  /*20a0*/  PRMT R5, R8, 0x7610, R5 ;  /* 0x0000761008057816 */ /* 0x000fca0000000005 */
[----:B------:R-:W0:Y:S02]  /*20b0*/  SHFL.BFLY PT, R9, R5, 0x8, 0x1f ;  /* 0x0d001f0005097f89 */ /* 0x000e2400000e0000 */
[----:B0-----:R-:W-:-:S05]  /*20c0*/  HSETP2.GEU.AND P0, PT, R8.H0_H0, R9.H0_H0, PT ;  /* 0x2000000908007234 */ /* 0x001fca0003f0e800 */
[----:B------:R-:W-:-:S04]  /*20d0*/  SEL R8, R8, R9, P0 ;  /* 0x0000000908087207 */ /* 0x000fc80000000000 */
        /* <DEDUP_REMOVED lines=12> */
[----:B------:R-:W-:Y:S02]  /*21a0*/  PRMT R8, R13, 0x7610, R8 ;  /* 0x000076100d087816 */ /* 0x000fe40000000008 */
[----:B------:R-:W-:-:S13]  /*21b0*/  HSETP2.NEU.AND P0, PT, R13.H0_H0, R6.H0_H0, PT ;  /* 0x200000060d007234 */ /* 0x000fda0003f0d800 */
[----:B------:R-:W-:Y:S02]  /*21c0*/  VOTE.ANY R5, PT, !P0 ;  /* 0x0000000000057806 */ /* 0x000fe400040e0100 */
[----:B------:R-:W-:-:S04]  /*21d0*/  ISETP.NE.AND P0, PT, R3, RZ, PT ;  /* 0x000000ff0300720c */ /* 0x000fc80003f05270 */
[----:B------:R-:W0:Y:S02]  /*21e0*/  POPC R5, R5 ;  /* 0x0000000500057309 */ /* 0x000e240000000000 */
[----:B0-----:R-:W-:-:S13]  /*21f0*/  ISETP.NE.AND P1, PT, R5, 0x1, PT ;  /* 0x000000010500780c */ /* 0x001fda0003f25270 */
[----:B------:R-:W-:Y:S05]  /*2200*/  @P1 BRA `(.L_x_1325) ;  /* 0x00000000005c1947 */ /* 0x000fea0003800000 */
[----:B------:R-:W-:-:S05]  /*2210*/  HSETP2.NEU.AND P1, PT, R6.H0_H0, R13.H0_H0, PT ;  /* 0x2000000d06007234 */ /* 0x000fca0003f2d800 */
        /* <DEDUP_REMOVED lines=21> */
[----:B------:R-:W-:-:S07]  /*2370*/  PRMT R8, R6, 0x7610, R8 ;  /* 0x0000761006087816 */ /* 0x000fce0000000008 */
.L_x_1325:
[----:B------:R-:W-:Y:S02]  /*2380*/  @!P0 HADD2 R8, R13.H0_H0, R8.H0_H0 ;  /* 0x200000080d088230 */ /* 0x000fe40000000800 */
        /* <DEDUP_REMOVED lines=36> */
[----:B------:R-:W-:-:S05]  /*25d0*/  HSETP2.GT.AND P0, PT, R14.H0_H0, -INF , -INF , PT ;  /* 0xfc00fc000e007434 */ /* 0x000fca0003f04800 */
[----:B------:R-:W-:-:S13]  /*25e0*/  HSETP2.NEU.AND P0, PT, R14.H0_H0, -INF , -INF , P0 ;  /* 0xfc00fc000e007434 */ /* 0x000fda000070d800 */
        /* <DEDUP_REMOVED lines=30> */
[----:B------:R-:W-:-:S13]  /*27d0*/  HSETP2.GT.AND P1, PT, R18.H0_H0, R21.H0_H0, PT ;  /* 0x2000001512007234 */ /* 0x000fda0003f24800 */
[----:B------:R-:W-:Y:S05]  /*27e0*/  @P1 BRA `(.L_x_1329) ;  /* 0x0000000000101947 */ /* 0x000fea0003800000 */
[----:B------:R-:W-:Y:S01]  /*27f0*/  HSETP2.NEU.AND P1, PT, R18.H0_H0, R21.H0_H0, PT ;  /* 0x2000001512007234 */ /* 0x000fe20003f2d800 */
[----:B------:R-:W-:-:S12]  /*2800*/  IMAD.MOV.U32 R16, RZ, RZ, RZ ;  /* 0x000000ffff107224 */ /* 0x000fd800078e00ff */
[----:B------:R-:W-:-:S04]  /*2810*/  @!P1 ISETP.GE.AND P2, PT, R19, R20, PT ;  /* 0x000000141300920c */ /* 0x000fc80003f46270 */
[----:B------:R-:W-:-:S09]  /*2820*/  @!P1 SEL R16, RZ, 0x1, P2 ;  /* 0x00000001ff109807 */ /* 0x000fd20001000000 */
.L_x_1329:
[----:B------:R-:W-:Y:S05]  /*2830*/  BSYNC.RECONVERGENT B0 ;  /* 0x0000000000007941 */ /* 0x000fea0003800200 */
.L_x_1328:
        /* <DEDUP_REMOVED lines=13> */
[----:B------:R-:W-:-:S13]  /*2910*/  HSETP2.GT.AND P2, PT, R18.H0_H0, R21.H0_H0, PT ;  /* 0x2000001512007234 */ /* 0x000fda0003f44800 */
[----:B-12---:R-:W-:Y:S05]  /*2920*/  @P2 BRA `(.L_x_1331) ;  /* 0x0000000000102947 */ /* 0x006fea0003800000 */
[----:B------:R-:W-:Y:S01]  /*2930*/  HSETP2.NEU.AND P2, PT, R18.H0_H0, R21.H0_H0, PT ;  /* 0x2000001512007234 */ /* 0x000fe20003f4d800 */
[----:B------:R-:W-:-:S12]  /*2940*/  IMAD.MOV.U32 R14, RZ, RZ, RZ ;  /* 0x000000ffff0e7224 */ /* 0x000fd800078e00ff */
[----:B------:R-:W-:-:S04]  /*2950*/  @!P2 ISETP.GE.AND P3, PT, R19, R20, PT ;  /* 0x000000141300a20c */ /* 0x000fc80003f66270 */
[----:B------:R-:W-:-:S09]  /*2960*/  @!P2 SEL R14, RZ, 0x1, P3 ;  /* 0x00000001ff0ea807 */ /* 0x000fd20001800000 */
.L_x_1331:
[----:B------:R-:W-:Y:S05]  /*2970*/  BSYNC.RECONVERGENT B0 ;  /* 0x0000000000007941 */ /* 0x000fea0003800200 */
.L_x_1330:
        /* <DEDUP_REMOVED lines=17> */
.L_x_1333:
[----:B------:R-:W-:Y:S05]  /*2a90*/  BSYNC.RECONVERGENT B0 ;  /* 0x0000000000007941 */ /* 0x000fea0003800200 */
.L_x_1332:
        /* <DEDUP_REMOVED lines=19> */
.L_x_1335:
[----:B------:R-:W-:Y:S05]  /*2bd0*/  BSYNC.RECONVERGENT B0 ;  /* 0x0000000000007941 */ /* 0x000fea0003800200 */
.L_x_1334:
        /* <DEDUP_REMOVED lines=17> */
.L_x_1337:
[----:B------:R-:W-:Y:S05]  /*2cf0*/  BSYNC.RECONVERGENT B0 ;  /* 0x0000000000007941 */ /* 0x000fea0003800200 */
.L_x_1336:
        /* <DEDUP_REMOVED lines=17> */
.L_x_1339:
[----:B------:R-:W-:Y:S05]  /*2e10*/  BSYNC.RECONVERGENT B0 ;  /* 0x0000000000007941 */ /* 0x000fea0003800200 */
.L_x_1338:
        /* <DEDUP_REMOVED lines=19> */
.L_x_1341:
[----:B------:R-:W-:Y:S05]  /*2f50*/  BSYNC.RECONVERGENT B0 ;  /* 0x0000000000007941 */ /* 0x000fea0003800200 */
.L_x_1340:
        /* <DEDUP_REMOVED lines=17> */
.L_x_1343:
[----:B------:R-:W-:Y:S05]  /*3070*/  BSYNC.RECONVERGENT B0 ;  /* 0x0000000000007941 */ /* 0x000fea0003800200 */
.L_x_1342:
        /* <DEDUP_REMOVED lines=17> */
.L_x_1345:
[----:B------:R-:W-:Y:S05]  /*3190*/  BSYNC.RECONVERGENT B0 ;  /* 0x0000000000007941 */ /* 0x000fea0003800200 */
.L_x_1344:
        /* <DEDUP_REMOVED lines=17> */
.L_x_1347:
[----:B------:R-:W-:Y:S05]  /*32b0*/  BSYNC.RECONVERGENT B0 ;  /* 0x0000000000007941 */ /* 0x000fea0003800200 */
.L_x_1346:
        /* <DEDUP_REMOVED lines=16> */
.L_x_1349:
[----:B------:R-:W-:Y:S05]  /*33c0*/  BSYNC.RECONVERGENT B0 ;  /* 0x0000000000007941 */ /* 0x000fea0003800200 */
.L_x_1348:
        /* <DEDUP_REMOVED lines=18> */
.L_x_1351:
[----:B------:R-:W-:Y:S05]  /*34f0*/  BSYNC.RECONVERGENT B0 ;  /* 0x0000000000007941 */ /* 0x000fea0003800200 */
.L_x_1350:
        /* <DEDUP_REMOVED lines=17> */
.L_x_1353:
[----:B------:R-:W-:Y:S05]  /*3610*/  BSYNC.RECONVERGENT B0 ;  /* 0x0000000000007941 */ /* 0x000fea0003800200 */
.L_x_1352:
        /* <DEDUP_REMOVED lines=17> */
.L_x_1355:
[----:B------:R-:W-:Y:S05]  /*3730*/  BSYNC.RECONVERGENT B0 ;  /* 0x0000000000007941 */ /* 0x000fea0003800200 */
.L_x_1354:
        /* <DEDUP_REMOVED lines=15> */
.L_x_1357:
[----:B------:R-:W-:Y:S05]  /*3830*/  BSYNC.RECONVERGENT B0 ;  /* 0x0000000000007941 */ /* 0x000fea0003800200 */
.L_x_1356:
[----:B------:R-:W-:Y:S01]  /*3840*/  ISETP.NE.AND P0, PT, R13, R20, PT ;  /* 0x000000140d00720c */ /* 0x000fe20003f05270 */
[----:B------:R-:W-:Y:S03]  /*3850*/  BSSY.RECONVERGENT B0, `(.L_x_1358) ;  /* 0x0000016000007945 */ /* 0x000fe60003800200 */
[----:B------:R-:W-:Y:S02]  /*3860*/  SEL R19, R19, R24, !P0 ;  /* 0x0000001813137207 */ /* 0x000fe40004000000 */
[----:B------:R-:W-:Y:S01]  /*3870*/  SEL R18, R21, R22, !P0 ;  /* 0x0000001615127207 */ /* 0x000fe20004000000 */
[----:B------:R-:W-:Y:S02]  /*3880*/  IMAD.MOV.U32 R21, RZ, RZ, 0x1 ;  /* 0x00000001ff157424 */ /* 0x000fe400078e00ff */
[C---:B------:R-:W-:Y:S02]  /*3890*/  HSETP2.NEU.AND P1, PT, R19.reuse.H0_H0, -INF , -INF , PT ;  /* 0xfc00fc0013007434 */ /* 0x040fe40003f2d800 */
[----:B------:R-:W-:-:S02]  /*38a0*/  HSETP2.GT.AND P0, PT, R19.H0_H0, -INF , -INF , PT ;  /* 0xfc00fc0013007434 */ /* 0x000fc40003f04800 */
        /* <DEDUP_REMOVED lines=16> */
.L_x_1359:
[----:B------:R-:W-:Y:S05]  /*39b0*/  BSYNC.RECONVERGENT B0 ;  /* 0x0000000000007941 */ /* 0x000fea0003800200 */
.L_x_1358:
        /* <DEDUP_REMOVED lines=15> */
.L_x_1361:
[----:B------:R-:W-:Y:S05]  /*3ab0*/  BSYNC.RECONVERGENT B0 ;  /* 0x0000000000007941 */ /* 0x000fea0003800200 */
.L_x_1360:
        /* <DEDUP_REMOVED lines=15> */
.L_x_1363:
[----:B------:R-:W-:Y:S05]  /*3bb0*/  BSYNC.RECONVERGENT B0 ;  /* 0x0000000000007941 */ /* 0x000fea0003800200 */
.L_x_1362:
        /* <DEDUP_REMOVED lines=15> */
.L_x_1365:
[----:B------:R-:W-:Y:S05]  /*3cb0*/  BSYNC.RECONVERGENT B0 ;  /* 0x0000000000007941 */ /* 0x000fea0003800200 */
.L_x_1364:
        /* <DEDUP_REMOVED lines=15> */
.L_x_1367:
[----:B------:R-:W-:Y:S05]  /*3db0*/  BSYNC.RECONVERGENT B0 ;  /* 0x0000000000007941 */ /* 0x000fea0003800200 */
.L_x_1366:
[----:B------:R-:W-:Y:S01]  /*3dc0*/  ISETP.NE.AND P0, PT, R16, R13, PT ;  /* 0x0000000d1000720c */ /* 0x000fe20003f05270 */
[----:B------:R-:W-:-:S03]  /*3dd0*/  VIADD R12, R12, 0xffffffe0 ;  /* 0xffffffe00c0c7836 */ /* 0x000fc60000000000 */
[----:B------:R-:W-:Y:S02]  /*3de0*/  SEL R13, R15, R20, !P0 ;  /* 0x000000140f0d7207 */ /* 0x000fe40004000000 */
[----:B------:R-:W-:-:S07]  /*3df0*/  SEL R29, R29, R18, !P0 ;  /* 0x000000121d1d7207 */ /* 0x000fce0004000000 */
.L_x_1327:
[----:B------:R-:W-:Y:S01]  /*3e00*/  NOP ;  /* 0x0000000000007918 */ /* 0x000fe20000000000 */
.L_x_1326:
        /* <DEDUP_REMOVED lines=18> */
[----:B0-----:R-:W-:-:S13]  /*3f30*/  HSETP2.GT.AND P1, PT, R14.H0_H0, R21.H0_H0, PT ;  /* 0x200000150e007234 */ /* 0x001fda0003f24800 */
[----:B------:R-:W-:Y:S05]  /*3f40*/  @P1 BRA `(.L_x_1370) ;  /* 0x0000000000101947 */ /* 0x000fea0003800000 */
[----:B------:R-:W-:Y:S01]  /*3f50*/  HSETP2.NEU.AND P1, PT, R14.H0_H0, R21.H0_H0, PT ;  /* 0x200000150e007234 */ /* 0x000fe20003f2d800 */
[----:B------:R-:W-:-:S12]  /*3f60*/  IMAD.MOV.U32 R16, RZ, RZ, RZ ;  /* 0x000000ffff107224 */ /* 0x000fd800078e00ff */
[----:B------:R-:W-:-:S04]  /*3f70*/  @!P1 ISETP.GE.AND P2, PT, R15, R18, PT ;  /* 0x000000120f00920c */ /* 0x000fc80003f46270 */
[----:B------:R-:W-:-:S09]  /*3f80*/  @!P1 SEL R16, RZ, 0x1, P2 ;  /* 0x00000001ff109807 */ /* 0x000fd20001000000 */
.L_x_1370:
[----:B------:R-:W-:Y:S05]  /*3f90*/  BSYNC.RECONVERGENT B0 ;  /* 0x0000000000007941 */ /* 0x000fea0003800200 */
.L_x_1369:
        /* <DEDUP_REMOVED lines=19> */
.L_x_1372:
[----:B------:R-:W-:Y:S05]  /*40d0*/  BSYNC.RECONVERGENT B0 ;  /* 0x0000000000007941 */ /* 0x000fea0003800200 */
.L_x_1371:
        /* <DEDUP_REMOVED lines=17> */
.L_x_1374:
[----:B------:R-:W-:Y:S05]  /*41f0*/  BSYNC.RECONVERGENT B0 ;  /* 0x0000000000007941 */ /* 0x000fea0003800200 */
.L_x_1373:
        /* <DEDUP_REMOVED lines=19> */
.L_x_1376:
[----:B------:R-:W-:Y:S05]  /*4330*/  BSYNC.RECONVERGENT B0 ;  /* 0x0000000000007941 */ /* 0x000fea0003800200 */
.L_x_1375:
        /* <DEDUP_REMOVED lines=17> */
.L_x_1378:
[----:B------:R-:W-:Y:S05]  /*4450*/  BSYNC.RECONVERGENT B0 ;  /* 0x0000000000007941 */ /* 0x000fea0003800200 */
.L_x_1377:
        /* <DEDUP_REMOVED lines=17> */
.L_x_1380:
[----:B------:R-:W-:Y:S05]  /*4570*/  BSYNC.RECONVERGENT B0 ;  /* 0x0000000000007941 */ /* 0x000fea0003800200 */
.L_x_1379:
        /* <DEDUP_REMOVED lines=19> */
.L_x_1382:
[----:B------:R-:W-:Y:S05]  /*46b0*/  BSYNC.RECONVERGENT B0 ;  /* 0x0000000000007941 */ /* 0x000fea0003800200 */
.L_x_1381:
        /* <DEDUP_REMOVED lines=17> */
.L_x_1384:
[----:B------:R-:W-:Y:S05]  /*47d0*/  BSYNC.RECONVERGENT B0 ;  /* 0x0000000000007941 */ /* 0x000fea0003800200 */
.L_x_1383:
        /* <DEDUP_REMOVED lines=17> */
.L_x_1386:
[----:B------:R-:W-:Y:S05]  /*48f0*/  BSYNC.RECONVERGENT B0 ;  /* 0x0000000000007941 */ /* 0x000fea0003800200 */
.L_x_1385:
        /* <DEDUP_REMOVED lines=17> */
.L_x_1388:
[----:B------:R-:W-:Y:S05]  /*4a10*/  BSYNC.RECONVERGENT B0 ;  /* 0x0000000000007941 */ /* 0x000fea0003800200 */
.L_x_1387:
        /* <DEDUP_REMOVED lines=16> */
.L_x_1390:
[----:B------:R-:W-:Y:S05]  /*4b20*/  BSYNC.RECONVERGENT B0 ;  /* 0x0000000000007941 */ /* 0x000fea0003800200 */
.L_x_1389:
        /* <DEDUP_REMOVED lines=18> */
.L_x_1392:
[----:B------:R-:W-:Y:S05]  /*4c50*/  BSYNC.RECONVERGENT B0 ;  /* 0x0000000000007941 */ /* 0x000fea0003800200 */
.L_x_1391:
        /* <DEDUP_REMOVED lines=17> */
.L_x_1394:
[----:B------:R-:W-:Y:S05]  /*4d70*/  BSYNC.RECONVERGENT B0 ;  /* 0x0000000000007941 */ /* 0x000fea0003800200 */
.L_x_1393:
        /* <DEDUP_REMOVED lines=17> */
.L_x_1396:
[----:B------:R-:W-:Y:S05]  /*4e90*/  BSYNC.RECONVERGENT B0 ;  /* 0x0000000000007941 */ /* 0x000fea0003800200 */
.L_x_1395:
        /* <DEDUP_REMOVED lines=15> */
.L_x_1398:
[----:B------:R-:W-:Y:S05]  /*4f90*/  BSYNC.RECONVERGENT B0 ;  /* 0x0000000000007941 */ /* 0x000fea0003800200 */
.L_x_1397:
[----:B------:R-:W-:Y:S01]  /*4fa0*/  ISETP.NE.AND P0, PT, R12, R19, PT ;  /* 0x000000130c00720c */ /* 0x000fe20003f05270 */
[----:B------:R-:W-:Y:S03]  /*4fb0*/  BSSY.RECONVERGENT B0, `(.L_x_1399) ;  /* 0x0000017000007945 */ /* 0x000fe60003800200 */
[----:B------:R-:W-:Y:S02]  /*4fc0*/  SEL R20, R22, R23, !P0 ;  /* 0x0000001716147207 */ /* 0x000fe40004000000 */
[----:B------:R-:W-:-:S03]  /*4fd0*/  SEL R18, R18, R21, !P0 ;  /* 0x0000001512127207 */ /* 0x000fc60004000000 */
[C-C-:B------:R-:W-:Y:S02]  /*4fe0*/  HSETP2.NEU.AND P1, PT, R20.reuse.H0_H0, R13.reuse.H0_H0, PT ;  /* 0x2000000d14007234 */ /* 0x140fe40003f2d800 */
[----:B------:R-:W-:Y:S02]  /*4ff0*/  ISETP.GE.AND P2, PT, R18, R29, PT ;  /* 0x0000001d1200720c */ /* 0x000fe40003f46270 */
[----:B------:R-:W-:Y:S02]  /*5000*/  HSETP2.GT.AND P0, PT, R20.H0_H0, R13.H0_H0, PT ;  /* 0x2000000d14007234 */ /* 0x000fe40003f04800 */
        /* <DEDUP_REMOVED lines=17> */
.L_x_1400:
[----:B------:R-:W-:Y:S05]  /*5120*/  BSYNC.RECONVERGENT B0 ;  /* 0x0000000000007941 */ /* 0x000fea0003800200 */
.L_x_1399:
        /* <DEDUP_REMOVED lines=15> */
.L_x_1402:
[----:B------:R-:W-:Y:S05]  /*5220*/  BSYNC.RECONVERGENT B0 ;  /* 0x0000000000007941 */ /* 0x000fea0003800200 */
.L_x_1401:
        /* <DEDUP_REMOVED lines=15> */
.L_x_1404:
[----:B------:R-:W-:Y:S05]  /*5320*/  BSYNC.RECONVERGENT B0 ;  /* 0x0000000000007941 */ /* 0x000fea0003800200 */
.L_x_1403:
        /* <DEDUP_REMOVED lines=15> */
.L_x_1406:
[----:B------:R-:W-:Y:S05]  /*5420*/  BSYNC.RECONVERGENT B0 ;  /* 0x0000000000007941 */ /* 0x000fea0003800200 */
.L_x_1405:
        /* <DEDUP_REMOVED lines=15> */
.L_x_1408:
[----:B------:R-:W-:Y:S05]  /*5520*/  BSYNC.RECONVERGENT B0 ;  /* 0x0000000000007941 */ /* 0x000fea0003800200 */
.L_x_1407:
[----:B------:R-:W-:-:S04]  /*5530*/  ISETP.NE.AND P0, PT, R13, R12, PT ;  /* 0x0000000c0d00720c */ /* 0x000fc80003f05270 */
[----:B------:R-:W-:Y:S02]  /*5540*/  SEL R13, R15, R20, !P0 ;  /* 0x000000140f0d7207 */ /* 0x000fe40004000000 */
[----:B------:R-:W-:-:S07]  /*5550*/  SEL R29, R29, R14, !P0 ;  /* 0x0000000e1d1d7207 */ /* 0x000fce0004000000 */
.L_x_1368:
[----:B------:R-:W-:-:S13]  /*5560*/  ISETP.GE.AND P0, PT, R0, 0x1, PT ;  /* 0x000000010000780c */ /* 0x000fda0003f06270 */
[----:B------:R-:W-:Y:S05]  /*5570*/  @!P0 BRA `(.L_x_1409) ;  /* 0x0000000000108947 */ /* 0x000fea0003800000 */
[----:B------:R-:W-:-:S05]  /*5580*/  PRMT R13, R13, 0x5410, R13 ;  /* 0x000054100d0d7816 */ /* 0x000fca000000000d */
[----:B------:R-:W0:Y:S02]  /*5590*/  SHFL.IDX PT, R10, R13, R10, 0x1f ;  /* 0x00001f0a0d0a7589 */ /* 0x000e2400000e0000 */
[----:B0-----:R-:W-:-:S13]  /*55a0*/  HSETP2.NEU.AND P0, PT, R10.H0_H0, -INF , -INF , PT ;  /* 0xfc00fc000a007434 */ /* 0x001fda0003f0d800 */
[----:B------:R-:W-:Y:S05]  /*55b0*/  @P0 BRA `(.L_x_1410) ;  /* 0x00000004005c0947 */ /* 0x000fea0003800000 */
.L_x_1409:
        /* <DEDUP_REMOVED lines=16> */
.L_x_1416:
        /* <DEDUP_REMOVED lines=30> */
.L_x_1415:
[----:B-1----:R-:W-:-:S07]  /*58a0*/  VIADD R3, R13, 0xffffff80 ;  /* 0xffffff800d037836 */ /* 0x002fce0000000000 */
.L_x_1414:
[----:B------:R-:W-:Y:S05]  /*58b0*/  BSYNC.RECONVERGENT B1 ;  /* 0x0000000000017941 */ /* 0x000fea0003800200 */
.L_x_1413:
        /* <DEDUP_REMOVED lines=20> */
.L_x_1418:
[----:B------:R-:W-:Y:S05]  /*5a00*/  BSYNC.RECONVERGENT B1 ;  /* 0x0000000000017941 */ /* 0x000fea0003800200 */
.L_x_1417:
        /* <DEDUP_REMOVED lines=15> */
.L_x_1412:
[----:B------:R-:W-:Y:S05]  /*5b00*/  BSYNC.RECONVERGENT B0 ;  /* 0x0000000000007941 */ /* 0x000fea0003800200 */
.L_x_1411:
[----:B------:R-:W-:Y:S01]  /*5b10*/  PREEXIT ;  /* 0x000000000000782d */ /* 0x000fe20000000000 */
[----:B------:R-:W-:Y:S05]  /*5b20*/  EXIT ;  /* 0x000000000000794d */ /* 0x000fea0003800000 */
.L_x_1410:
        /* <DEDUP_REMOVED lines=50> */
.L_x_1466:
        /* <DEDUP_REMOVED lines=12> */
.L_x_1535:
[----:B------:R-:W2:Y:S01]  /*5f10*/  LDCU UR6, c[0x0][0x3b8] ;  /* 0x00007700ff0677ac */ /* 0x000ea20008000800 */
[----:B0-----:R-:W-:-:S05]  /*5f20*/  VIADD R22, R22, 0x1 ;  /* 0x0000000116167836 */ /* 0x001fca0000000000 */
[----:B--2---:R-:W-:Y:S01]  /*5f30*/  ISETP.NE.AND P1, PT, R22, UR6, PT ;  /* 0x0000000616007c0c */ /* 0x004fe2000bf25270 */
[----:B------:R-:W-:-:S12]  /*5f40*/  @P0 BRA `(.L_x_1421) ;  /* 0x00000018000c0947 */ /* 0x000fd80003800000 */
[--C-:B-1----:R-:W-:Y:S02]  /*5f50*/  IMAD R9, R2, UR5, R3.reuse ;  /* 0x0000000502097c24 */ /* 0x102fe4000f8e0203 */
[----:B------:R-:W-:-:S07]  /*5f60*/  IMAD.MOV.U32 R2, RZ, RZ, R3 ;  /* 0x000000ffff027224 */ /* 0x000fce00078e0003 */
.L_x_1465:
        /* <DEDUP_REMOVED lines=20> */
[----:B--2---:R-:W0:Y:S02]  /*60b0*/  F2F.F16.BF16 R31, R6 ;  /* 0x00000006001f7304 */ /* 0x004e240000400800 */
[----:B0-----:R-:W-:-:S07]  /*60c0*/  HADD2 R31, R32.H0_H0, R31.H0_H0 ;  /* 0x2000001f201f7230 */ /* 0x001fce0000000800 */
.L_x_1422:
[C-C-:B------:R-:W-:Y:S01]  /*60d0*/  HSETP2.NEU.AND P2, PT, R31.reuse.H0_H0, R8.reuse.H1_H1, PT ;  /* 0x300000081f007234 */ /* 0x140fe20003f4d800 */
[----:B------:R-:W-:Y:S05]  /*60e0*/  WARPSYNC.ALL ;  /* 0x0000000000007948 */ /* 0x000fea0003800000 */
[----:B------:R-:W-:Y:S01]  /*60f0*/  ISETP.GE.AND P3, PT, R30, R19, PT ;  /* 0x000000131e00720c */ /* 0x000fe20003f66270 */
[----:B------:R-:W-:Y:S01]  /*6100*/  VIADD R2, R2, 0x20 ;  /* 0x0000002002027836 */ /* 0x000fe20000000000 */
[----:B------:R-:W-:Y:S02]  /*6110*/  HSETP2.GT.AND P0, PT, R31.H0_H0, R8.H1_H1, PT ;  /* 0x300000081f007234 */ /* 0x000fe40003f04800 */
        /* <DEDUP_REMOVED lines=35> */
[----:B-1----:R-:W-:-:S13]  /*6350*/  HSETP2.GT.AND P3, PT, R19.H0_H0, R32.H0_H0, PT ;  /* 0x2000002013007234 */ /* 0x002fda0003f64800 */
[----:B------:R-:W-:Y:S05]  /*6360*/  @P3 BRA `(.L_x_1426) ;  /* 0x0000000000103947 */ /* 0x000fea0003800000 */
[----:B------:R-:W-:Y:S01]  /*6370*/  HSETP2.NEU.AND P3, PT, R19.H0_H0, R32.H0_H0, PT ;  /* 0x2000002013007234 */ /* 0x000fe20003f6d800 */
[----:B------:R-:W-:-:S12]  /*6380*/  IMAD.MOV.U32 R35, RZ, RZ, RZ ;  /* 0x000000ffff237224 */ /* 0x000fd800078e00ff */
[----:B------:R-:W-:-:S04]  /*6390*/  @!P3 ISETP.GE.AND P4, PT, R33, R36, PT ;  /* 0x000000242100b20c */ /* 0x000fc80003f86270 */
[----:B------:R-:W-:-:S09]  /*63a0*/  @!P3 SEL R35, RZ, 0x1, P4 ;  /* 0x00000001ff23b807 */ /* 0x000fd20002000000 */
.L_x_1426:
[----:B------:R-:W-:Y:S05]  /*63b0*/  BSYNC.RECONVERGENT B1 ;  /* 0x0000000000017941 */ /* 0x000fea0003800200 */
.L_x_1425:
        /* <DEDUP_REMOVED lines=8> */
[----:B-1----:R-:W-:-:S13]  /*6440*/  HSETP2.GT.AND P3, PT, R19.H0_H0, R32.H0_H0, PT ;  /* 0x2000002013007234 */ /* 0x002fda0003f64800 */
[----:B------:R-:W-:Y:S05]  /*6450*/  @P3 BRA `(.L_x_1428) ;  /* 0x0000000000103947 */ /* 0x000fea0003800000 */
[----:B------:R-:W-:Y:S01]  /*6460*/  HSETP2.NEU.AND P3, PT, R19.H0_H0, R32.H0_H0, PT ;  /* 0x2000002013007234 */ /* 0x000fe20003f6d800 */
[----:B------:R-:W-:-:S12]  /*6470*/  IMAD.MOV.U32 R35, RZ, RZ, RZ ;  /* 0x000000ffff237224 */ /* 0x000fd800078e00ff */
[----:B------:R-:W-:-:S04]  /*6480*/  @!P3 ISETP.GE.AND P4, PT, R33, R36, PT ;  /* 0x000000242100b20c */ /* 0x000fc80003f86270 */
[----:B------:R-:W-:-:S09]  /*6490*/  @!P3 SEL R35, RZ, 0x1, P4 ;  /* 0x00000001ff23b807 */ /* 0x000fd20002000000 */
.L_x_1428:
[----:B------:R-:W-:Y:S05]  /*64a0*/  BSYNC.RECONVERGENT B1 ;  /* 0x0000000000017941 */ /* 0x000fea0003800200 */
.L_x_1427:
        /* <DEDUP_REMOVED lines=14> */
.L_x_1430:
[----:B------:R-:W-:Y:S05]  /*6590*/  BSYNC.RECONVERGENT B1 ;  /* 0x0000000000017941 */ /* 0x000fea0003800200 */
.L_x_1429:
        /* <DEDUP_REMOVED lines=14> */
.L_x_1432:
[----:B------:R-:W-:Y:S05]  /*6680*/  BSYNC.RECONVERGENT B1 ;  /* 0x0000000000017941 */ /* 0x000fea0003800200 */
.L_x_1431:
        /* <DEDUP_REMOVED lines=14> */
.L_x_1434:
[----:B------:R-:W-:Y:S05]  /*6770*/  BSYNC.RECONVERGENT B1 ;  /* 0x0000000000017941 */ /* 0x000fea0003800200 */
.L_x_1433:
        /* <DEDUP_REMOVED lines=14> */
.L_x_1436:
[----:B------:R-:W-:Y:S05]  /*6860*/  BSYNC.RECONVERGENT B1 ;  /* 0x0000000000017941 */ /* 0x000fea0003800200 */
.L_x_1435:
        /* <DEDUP_REMOVED lines=14> */
.L_x_1438:
[----:B------:R-:W-:Y:S05]  /*6950*/  BSYNC.RECONVERGENT B1 ;  /* 0x0000000000017941 */ /* 0x000fea0003800200 */
.L_x_1437:
        /* <DEDUP_REMOVED lines=14> */
.L_x_1440:
[----:B------:R-:W-:Y:S05]  /*6a40*/  BSYNC.RECONVERGENT B1 ;  /* 0x0000000000017941 */ /* 0x000fea0003800200 */
.L_x_1439:
        /* <DEDUP_REMOVED lines=14> */
.L_x_1442:
[----:B------:R-:W-:Y:S05]  /*6b30*/  BSYNC.RECONVERGENT B1 ;  /* 0x0000000000017941 */ /* 0x000fea0003800200 */
.L_x_1441:
        /* <DEDUP_REMOVED lines=9> */
[----:B------:R-:W-:-:S13]  /*6bd0*/  HSETP2.GT.AND P3, PT, R32.H0_H0, R35.H0_H0, PT ;  /* 0x2000002320007234 */ /* 0x000fda0003f64800 */
[----:B------:R-:W-:Y:S05]  /*6be0*/  @P3 BRA `(.L_x_1444) ;  /* 0x0000000000103947 */ /* 0x000fea0003800000 */
[----:B------:R-:W-:Y:S01]  /*6bf0*/  HSETP2.NEU.AND P3, PT, R32.H0_H0, R35.H0_H0, PT ;  /* 0x2000002320007234 */ /* 0x000fe20003f6d800 */
[----:B------:R-:W-:-:S12]  /*6c00*/  IMAD.MOV.U32 R34, RZ, RZ, RZ ;  /* 0x000000ffff227224 */ /* 0x000fd800078e00ff */
[----:B------:R-:W-:-:S04]  /*6c10*/  @!P3 ISETP.GE.AND P4, PT, R33, R36, PT ;  /* 0x000000242100b20c */ /* 0x000fc80003f86270 */
[----:B------:R-:W-:-:S09]  /*6c20*/  @!P3 SEL R34, RZ, 0x1, P4 ;  /* 0x00000001ff22b807 */ /* 0x000fd20002000000 */
.L_x_1444:
[----:B------:R-:W-:Y:S05]  /*6c30*/  BSYNC.RECONVERGENT B1 ;  /* 0x0000000000017941 */ /* 0x000fea0003800200 */
.L_x_1443:
        /* <DEDUP_REMOVED lines=14> */
.L_x_1446:
[----:B------:R-:W-:Y:S05]  /*6d20*/  BSYNC.RECONVERGENT B1 ;  /* 0x0000000000017941 */ /* 0x000fea0003800200 */
.L_x_1445:
        /* <DEDUP_REMOVED lines=15> */
.L_x_1448:
[----:B------:R-:W-:Y:S05]  /*6e20*/  BSYNC.RECONVERGENT B1 ;  /* 0x0000000000017941 */ /* 0x000fea0003800200 */
.L_x_1447:
        /* <DEDUP_REMOVED lines=14> */
.L_x_1450:
[----:B------:R-:W-:Y:S05]  /*6f10*/  BSYNC.RECONVERGENT B1 ;  /* 0x0000000000017941 */ /* 0x000fea0003800200 */
.L_x_1449:
        /* <DEDUP_REMOVED lines=14> */
.L_x_1452:
[----:B------:R-:W-:Y:S05]  /*7000*/  BSYNC.RECONVERGENT B1 ;  /* 0x0000000000017941 */ /* 0x000fea0003800200 */
.L_x_1451:
        /* <DEDUP_REMOVED lines=14> */
.L_x_1454:
[----:B------:R-:W-:Y:S05]  /*70f0*/  BSYNC.RECONVERGENT B1 ;  /* 0x0000000000017941 */ /* 0x000fea0003800200 */
.L_x_1453:
        /* <DEDUP_REMOVED lines=24> */
.L_x_1456:
[----:B------:R-:W-:Y:S05]  /*7280*/  BSYNC.RECONVERGENT B1 ;  /* 0x0000000000017941 */ /* 0x000fea0003800200 */
.L_x_1455:
        /* <DEDUP_REMOVED lines=15> */
.L_x_1458:
[----:B------:R-:W-:Y:S05]  /*7380*/  BSYNC.RECONVERGENT B1 ;  /* 0x0000000000017941 */ /* 0x000fea0003800200 */
.L_x_1457:
        /* <DEDUP_REMOVED lines=15> */
.L_x_1460:
[----:B------:R-:W-:Y:S05]  /*7480*/  BSYNC.RECONVERGENT B1 ;  /* 0x0000000000017941 */ /* 0x000fea0003800200 */
.L_x_1459:
        /* <DEDUP_REMOVED lines=15> */
.L_x_1462:
[----:B------:R-:W-:Y:S05]  /*7580*/  BSYNC.RECONVERGENT B1 ;  /* 0x0000000000017941 */ /* 0x000fea0003800200 */
.L_x_1461:
        /* <DEDUP_REMOVED lines=15> */
.L_x_1464:
[----:B------:R-:W-:Y:S05]  /*7680*/  BSYNC.RECONVERGENT B1 ;  /* 0x0000000000017941 */ /* 0x000fea0003800200 */
.L_x_1463:
        /* <DEDUP_REMOVED lines=10> */
.L_x_1424:
[----:B------:R1:W-:Y:S04]  /*7730*/  @!P0 STS.U16 [R6+-0x40], R31 ;  /* 0xffffc01f06008388 */ /* 0x0003e80000000400 */
[----:B------:R1:W-:Y:S01]  /*7740*/  @!P0 STS [R7+-0x80], R30 ;  /* 0xffff801e07008388 */ /* 0x0003e20000000800 */
[----:B------:R-:W-:Y:S01]  /*7750*/  NOP ;  /* 0x0000000000007918 */ /* 0x000fe20000000000 */
.L_x_1423:
[----:B------:R-:W-:Y:S01]  /*7760*/  VIADD R9, R9, 0x20 ;  /* 0x0000002009097836 */ /* 0x000fe20000000000 */
[----:B------:R-:W-:Y:S06]  /*7770*/  @!P2 BRA `(.L_x_1465) ;  /* 0xffffffe400fca947 */ /* 0x000fec000383ffff */
.L_x_1421:
[----:B------:R-:W-:Y:S05]  /*7780*/  @P1 BRA `(.L_x_1466) ;  /* 0xffffffe400b01947 */ /* 0x000fea000383ffff */
[----:B------:R-:W-:Y:S05]  /*7790*/  BSYNC B0 ;  /* 0x0000000000007941 */ /* 0x000fea0003800000 */
.L_x_1419:
        /* <DEDUP_REMOVED lines=18> */
.L_x_1539:
[----:B------:R-:W-:Y:S01]  /*78c0*/  HSETP2.GT.AND P0, PT, R4.H0_H0, R29.H0_H0, PT ;  /* 0x2000001d04007234 */ /* 0x000fe20003f04800 */
[----:B------:R-:W-:-:S12]  /*78d0*/  BSSY.RECONVERGENT B0, `(.L_x_1469) ;  /* 0x0000006000007945 */ /* 0x000fd80003800200 */
[----:B------:R-:W-:Y:S05]  /*78e0*/  @P0 BRA `(.L_x_1470) ;  /* 0x0000000000100947 */ /* 0x000fea0003800000 */
[----:B------:R-:W-:Y:S01]  /*78f0*/  HSETP2.NEU.AND P0, PT, R4.H0_H0, R29.H0_H0, PT ;  /* 0x2000001d04007234 */ /* 0x000fe20003f0d800 */
[----:B------:R-:W-:-:S12]  /*7900*/  IMAD.MOV.U32 R7, RZ, RZ, RZ ;  /* 0x000000ffff077224 */ /* 0x000fd800078e00ff */
[----:B--2---:R-:W-:-:S04]  /*7910*/  @!P0 ISETP.GE.AND P1, PT, R10, R19, PT ;  /* 0x000000130a00820c */ /* 0x004fc80003f26270 */
[----:B------:R-:W-:-:S09]  /*7920*/  @!P0 SEL R7, RZ, 0x1, P1 ;  /* 0x00000001ff078807 */ /* 0x000fd20000800000 */
.L_x_1470:
[----:B------:R-:W-:Y:S05]  /*7930*/  BSYNC.RECONVERGENT B0 ;  /* 0x0000000000007941 */ /* 0x000fea0003800200 */
.L_x_1469:
        /* <DEDUP_REMOVED lines=9> */
.L_x_1543:
[----:B------:R-:W-:Y:S01]  /*79d0*/  HSETP2.GT.AND P0, PT, R4.H0_H0, R19.H0_H0, PT ;  /* 0x2000001304007234 */ /* 0x000fe20003f04800 */
[----:B------:R-:W-:Y:S01]  /*79e0*/  BSSY.RECONVERGENT B0, `(.L_x_1472) ;  /* 0x0000007000007945 */ /* 0x000fe20003800200 */
[----:B------:R-:W-:-:S11]  /*79f0*/  IMAD.MOV.U32 R5, RZ, RZ, 0x1 ;  /* 0x00000001ff057424 */ /* 0x000fd600078e00ff */
[----:B------:R-:W-:Y:S05]  /*7a00*/  @P0 BRA `(.L_x_1473) ;  /* 0x0000000000100947 */ /* 0x000fea0003800000 */
[----:B------:R-:W-:Y:S01]  /*7a10*/  HSETP2.NEU.AND P0, PT, R4.H0_H0, R19.H0_H0, PT ;  /* 0x2000001304007234 */ /* 0x000fe20003f0d800 */
[----:B------:R-:W-:-:S12]  /*7a20*/  IMAD.MOV.U32 R5, RZ, RZ, RZ ;  /* 0x000000ffff057224 */ /* 0x000fd800078e00ff */
[----:B--2---:R-:W-:-:S04]  /*7a30*/  @!P0 ISETP.GE.AND P1, PT, R10, R7, PT ;  /* 0x000000070a00820c */ /* 0x004fc80003f26270 */
[----:B------:R-:W-:-:S09]  /*7a40*/  @!P0 SEL R5, RZ, 0x1, P1 ;  /* 0x00000001ff058807 */ /* 0x000fd20000800000 */
.L_x_1473:
[----:B------:R-:W-:Y:S05]  /*7a50*/  BSYNC.RECONVERGENT B0 ;  /* 0x0000000000007941 */ /* 0x000fea0003800200 */
.L_x_1472:
        /* <DEDUP_REMOVED lines=10> */
.L_x_1547:
[----:B------:R-:W-:Y:S01]  /*7b00*/  HSETP2.GT.AND P0, PT, R16.H0_H0, R19.H0_H0, PT ;  /* 0x2000001310007234 */ /* 0x000fe20003f04800 */
[----:B------:R-:W-:-:S12]  /*7b10*/  BSSY.RECONVERGENT B0, `(.L_x_1475) ;  /* 0x0000006000007945 */ /* 0x000fd80003800200 */
[----:B------:R-:W-:Y:S05]  /*7b20*/  @P0 BRA `(.L_x_1476) ;  /* 0x0000000000100947 */ /* 0x000fea0003800000 */
[----:B------:R-:W-:Y:S01]  /*7b30*/  HSETP2.NEU.AND P0, PT, R16.H0_H0, R19.H0_H0, PT ;  /* 0x2000001310007234 */ /* 0x000fe20003f0d800 */
[----:B------:R-:W-:-:S12]  /*7b40*/  IMAD.MOV.U32 R4, RZ, RZ, RZ ;  /* 0x000000ffff047224 */ /* 0x000fd800078e00ff */
[----:B--2---:R-:W-:-:S04]  /*7b50*/  @!P0 ISETP.GE.AND P1, PT, R10, R7, PT ;  /* 0x000000070a00820c */ /* 0x004fc80003f26270 */
[----:B------:R-:W-:-:S09]  /*7b60*/  @!P0 SEL R4, RZ, 0x1, P1 ;  /* 0x00000001ff048807 */ /* 0x000fd20000800000 */
.L_x_1476:
[----:B------:R-:W-:Y:S05]  /*7b70*/  BSYNC.RECONVERGENT B0 ;  /* 0x0000000000007941 */ /* 0x000fea0003800200 */
.L_x_1475:
        /* <DEDUP_REMOVED lines=9> */
.L_x_1551:
        /* <DEDUP_REMOVED lines=8> */
.L_x_1479:
[----:B------:R-:W-:Y:S05]  /*7c90*/  BSYNC.RECONVERGENT B0 ;  /* 0x0000000000007941 */ /* 0x000fea0003800200 */
.L_x_1478:
        /* <DEDUP_REMOVED lines=9> */
.L_x_1555:
        /* <DEDUP_REMOVED lines=8> */
.L_x_1482:
[----:B------:R-:W-:Y:S05]  /*7db0*/  BSYNC.RECONVERGENT B0 ;  /* 0x0000000000007941 */ /* 0x000fea0003800200 */
.L_x_1481:
        /* <DEDUP_REMOVED lines=10> */
.L_x_1559:
[----:B------:R-:W-:Y:S01]  /*7e60*/  HSETP2.GT.AND P0, PT, R16.H0_H0, R19.H0_H0, PT ;  /* 0x2000001310007234 */ /* 0x000fe20003f04800 */
[----:B------:R-:W-:-:S12]  /*7e70*/  BSSY.RECONVERGENT B0, `(.L_x_1484) ;  /* 0x0000006000007945 */ /* 0x000fd80003800200 */
[----:B------:R-:W-:Y:S05]  /*7e80*/  @P0 BRA `(.L_x_1485) ;  /* 0x0000000000100947 */ /* 0x000fea0003800000 */
[----:B------:R-:W-:Y:S01]  /*7e90*/  HSETP2.NEU.AND P0, PT, R16.H0_H0, R19.H0_H0, PT ;  /* 0x2000001310007234 */ /* 0x000fe20003f0d800 */
[----:B------:R-:W-:-:S12]  /*7ea0*/  IMAD.MOV.U32 R7, RZ, RZ, RZ ;  /* 0x000000ffff077224 */ /* 0x000fd800078e00ff */
[----:B--2---:R-:W-:-:S04]  /*7eb0*/  @!P0 ISETP.GE.AND P1, PT, R15, R4, PT ;  /* 0x000000040f00820c */ /* 0x004fc80003f26270 */
[----:B------:R-:W-:-:S09]  /*7ec0*/  @!P0 SEL R7, RZ, 0x1, P1 ;  /* 0x00000001ff078807 */ /* 0x000fd20000800000 */
.L_x_1485:
[----:B------:R-:W-:Y:S05]  /*7ed0*/  BSYNC.RECONVERGENT B0 ;  /* 0x0000000000007941 */ /* 0x000fea0003800200 */
.L_x_1484:
        /* <DEDUP_REMOVED lines=9> */
.L_x_1563:
        /* <DEDUP_REMOVED lines=8> */
.L_x_1488:
[----:B------:R-:W-:Y:S05]  /*7ff0*/  BSYNC.RECONVERGENT B0 ;  /* 0x0000000000007941 */ /* 0x000fea0003800200 */
.L_x_1487:
        /* <DEDUP_REMOVED lines=9> */
.L_x_1567:
        /* <DEDUP_REMOVED lines=8> */
.L_x_1491:
[----:B------:R-:W-:Y:S05]  /*8110*/  BSYNC.RECONVERGENT B0 ;  /* 0x0000000000007941 */ /* 0x000fea0003800200 */
.L_x_1490:
        /* <DEDUP_REMOVED lines=9> */
.L_x_1571:
        /* <DEDUP_REMOVED lines=8> */
.L_x_1494:
[----:B------:R-:W-:Y:S05]  /*8230*/  BSYNC.RECONVERGENT B0 ;  /* 0x0000000000007941 */ /* 0x000fea0003800200 */
.L_x_1493:
        /* <DEDUP_REMOVED lines=10> */
.L_x_1575:
[----:B------:R-:W-:Y:S01]  /*82e0*/  HSETP2.GT.AND P0, PT, R16.H0_H0, R11.H0_H0, PT ;  /* 0x2000000b10007234 */ /* 0x000fe20003f04800 */
[----:B------:R-:W-:-:S12]  /*82f0*/  BSSY.RECONVERGENT B0, `(.L_x_1496) ;  /* 0x0000006000007945 */ /* 0x000fd80003800200 */
[----:B------:R-:W-:Y:S05]  /*8300*/  @P0 BRA `(.L_x_1497) ;  /* 0x0000000000100947 */ /* 0x000fea0003800000 */
[----:B------:R-:W-:Y:S01]  /*8310*/  HSETP2.NEU.AND P0, PT, R16.H0_H0, R11.H0_H0, PT ;  /* 0x2000000b10007234 */ /* 0x000fe20003f0d800 */
[----:B------:R-:W-:-:S12]  /*8320*/  IMAD.MOV.U32 R4, RZ, RZ, RZ ;  /* 0x000000ffff047224 */ /* 0x000fd800078e00ff */
[----:B--2---:R-:W-:-:S04]  /*8330*/  @!P0 ISETP.GE.AND P1, PT, R10, R7, PT ;  /* 0x000000070a00820c */ /* 0x004fc80003f26270 */
[----:B------:R-:W-:-:S09]  /*8340*/  @!P0 SEL R4, RZ, 0x1, P1 ;  /* 0x00000001ff048807 */ /* 0x000fd20000800000 */
.L_x_1497:
[----:B------:R-:W-:Y:S05]  /*8350*/  BSYNC.RECONVERGENT B0 ;  /* 0x0000000000007941 */ /* 0x000fea0003800200 */
.L_x_1496:
        /* <DEDUP_REMOVED lines=9> */
.L_x_1579:
        /* <DEDUP_REMOVED lines=8> */
.L_x_1500:
[----:B------:R-:W-:Y:S05]  /*8470*/  BSYNC.RECONVERGENT B0 ;  /* 0x0000000000007941 */ /* 0x000fea0003800200 */
.L_x_1499:
        /* <DEDUP_REMOVED lines=10> */
.L_x_1583:
        /* <DEDUP_REMOVED lines=8> */
.L_x_1503:
[----:B------:R-:W-:Y:S05]  /*85a0*/  BSYNC.RECONVERGENT B0 ;  /* 0x0000000000007941 */ /* 0x000fea0003800200 */
.L_x_1502:
        /* <DEDUP_REMOVED lines=9> */
.L_x_1587:
        /* <DEDUP_REMOVED lines=8> */
.L_x_1506:
[----:B------:R-:W-:Y:S05]  /*86c0*/  BSYNC.RECONVERGENT B0 ;  /* 0x0000000000007941 */ /* 0x000fea0003800200 */
.L_x_1505:
        /* <DEDUP_REMOVED lines=9> */
.L_x_1591:
        /* <DEDUP_REMOVED lines=8> */
.L_x_1509:
[----:B------:R-:W-:Y:S05]  /*87e0*/  BSYNC.RECONVERGENT B0 ;  /* 0x0000000000007941 */ /* 0x000fea0003800200 */
.L_x_1508:
        /* <DEDUP_REMOVED lines=10> */
.L_x_1595:
[----:B------:R-:W-:Y:S01]  /*8890*/  HSETP2.GT.AND P0, PT, R16.H0_H0, R13.H0_H0, PT ;  /* 0x2000000d10007234 */ /* 0x000fe20003f04800 */
[----:B------:R-:W-:-:S12]  /*88a0*/  BSSY.RECONVERGENT B0, `(.L_x_1511) ;  /* 0x0000006000007945 */ /* 0x000fd80003800200 */
[----:B------:R-:W-:Y:S05]  /*88b0*/  @P0 BRA `(.L_x_1512) ;  /* 0x0000000000100947 */ /* 0x000fea0003800000 */
[----:B------:R-:W-:Y:S01]  /*88c0*/  HSETP2.NEU.AND P0, PT, R16.H0_H0, R13.H0_H0, PT ;  /* 0x2000000d10007234 */ /* 0x000fe20003f0d800 */
[----:B------:R-:W-:-:S12]  /*88d0*/  IMAD.MOV.U32 R7, RZ, RZ, RZ ;  /* 0x000000ffff077224 */ /* 0x000fd800078e00ff */
[----:B--2---:R-:W-:-:S04]  /*88e0*/  @!P0 ISETP.GE.AND P1, PT, R11, R4, PT ;  /* 0x000000040b00820c */ /* 0x004fc80003f26270 */
[----:B------:R-:W-:-:S09]  /*88f0*/  @!P0 SEL R7, RZ, 0x1, P1 ;  /* 0x00000001ff078807 */ /* 0x000fd20000800000 */
.L_x_1512:
[----:B------:R-:W-:Y:S05]  /*8900*/  BSYNC.RECONVERGENT B0 ;  /* 0x0000000000007941 */ /* 0x000fea0003800200 */
.L_x_1511:
[----:B------:R-:W-:Y:S01]  /*8910*/  ISETP.NE.AND P0, PT, R0, R7, PT ;  /* 0x000000070000720c */ /* 0x000fe20003f05270 */
[----:B------:R-:W-:-:S03]  /*8920*/  UMOV UR6, 0xffffffff ;  /* 0xffffffff00067882 */ /* 0x000fc60000000000 */
[----:B------:R-:W-:Y:S02]  /*8930*/  SEL R5, R16, R13, !P0 ;  /* 0x0000000d10057207 */ /* 0x000fe40004000000 */
[----:B--2---:R-:W-:-:S03]  /*8940*/  SEL R4, R11, R4, !P0 ;  /* 0x000000040b047207 */ /* 0x004fc60004000000 */
        /* <DEDUP_REMOVED lines=14> */
.L_x_1599:
        /* <DEDUP_REMOVED lines=8> */
.L_x_1515:
[----:B------:R-:W-:Y:S05]  /*8ab0*/  BSYNC.RECONVERGENT B0 ;  /* 0x0000000000007941 */ /* 0x000fea0003800200 */
.L_x_1514:
        /* <DEDUP_REMOVED lines=9> */
.L_x_1603:
        /* <DEDUP_REMOVED lines=8> */
.L_x_1518:
[----:B------:R-:W-:Y:S05]  /*8bd0*/  BSYNC.RECONVERGENT B0 ;  /* 0x0000000000007941 */ /* 0x000fea0003800200 */
.L_x_1517:
        /* <DEDUP_REMOVED lines=9> */
.L_x_1607:
        /* <DEDUP_REMOVED lines=8> */
.L_x_1521:
[----:B------:R-:W-:Y:S05]  /*8cf0*/  BSYNC.RECONVERGENT B0 ;  /* 0x0000000000007941 */ /* 0x000fea0003800200 */
.L_x_1520:
        /* <DEDUP_REMOVED lines=9> */
.L_x_1611:
        /* <DEDUP_REMOVED lines=8> */
.L_x_1524:
[----:B------:R-:W-:Y:S05]  /*8e10*/  BSYNC.RECONVERGENT B0 ;  /* 0x0000000000007941 */ /* 0x000fea0003800200 */
.L_x_1523:
        /* <DEDUP_REMOVED lines=10> */
.L_x_1615:
[----:B------:R-:W-:Y:S01]  /*8ec0*/  HSETP2.GT.AND P0, PT, R8.H0_H0, R11.H0_H0, PT ;  /* 0x2000000b08007234 */ /* 0x000fe20003f04800 */
[----:B------:R-:W-:-:S12]  /*8ed0*/  BSSY.RECONVERGENT B0, `(.L_x_1526) ;  /* 0x0000006000007945 */ /* 0x000fd80003800200 */
[----:B------:R-:W-:Y:S05]  /*8ee0*/  @P0 BRA `(.L_x_1527) ;  /* 0x0000000000100947 */ /* 0x000fea0003800000 */
[----:B------:R-:W-:Y:S01]  /*8ef0*/  HSETP2.NEU.AND P0, PT, R8.H0_H0, R11.H0_H0, PT ;  /* 0x2000000b08007234 */ /* 0x000fe20003f0d800 */
[----:B------:R-:W-:-:S12]  /*8f00*/  IMAD.MOV.U32 R7, RZ, RZ, RZ ;  /* 0x000000ffff077224 */ /* 0x000fd800078e00ff */
[----:B--2---:R-:W-:-:S04]  /*8f10*/  @!P0 ISETP.GE.AND P1, PT, R21, R4, PT ;  /* 0x000000041500820c */ /* 0x004fc80003f26270 */
[----:B------:R-:W-:-:S09]  /*8f20*/  @!P0 SEL R7, RZ, 0x1, P1 ;  /* 0x00000001ff078807 */ /* 0x000fd20000800000 */
.L_x_1527:
[----:B------:R-:W-:Y:S05]  /*8f30*/  BSYNC.RECONVERGENT B0 ;  /* 0x0000000000007941 */ /* 0x000fea0003800200 */
.L_x_1526:
[----:B------:R-:W-:Y:S01]  /*8f40*/  ISETP.NE.AND P0, PT, R7, R0, PT ;  /* 0x000000000700720c */ /* 0x000fe20003f05270 */
[----:B------:R-:W-:-:S03]  /*8f50*/  UMOV UR6, 0xffffffff ;  /* 0xffffffff00067882 */ /* 0x000fc60000000000 */
[----:B------:R-:W-:Y:S02]  /*8f60*/  SEL R0, R11, R8, !P0 ;  /* 0x000000080b007207 */ /* 0x000fe40004000000 */
[----:B--2---:R-:W-:Y:S02]  /*8f70*/  SEL R21, R4, R21, !P0 ;  /* 0x0000001504157207 */ /* 0x004fe40004000000 */
[----:B------:R-:W-:Y:S01]  /*8f80*/  PRMT R0, R0, 0x5410, R0 ;  /* 0x0000541000007816 */ /* 0x000fe20000000000 */
[----:B------:R-:W-:Y:S06]  /*8f90*/  BRA.DIV UR6, `(.L_x_1528) ;  /* 0x0000001a06987947 */ /* 0x000fec000b800000 */
.L_x_1618:
[----:B------:R-:W-:-:S03]  /*8fa0*/  UMOV UR6, 0xffffffff ;  /* 0xffffffff00067882 */ /* 0x000fc60000000000 */
[----:B------:R-:W-:Y:S05]  /*8fb0*/  BRA.DIV UR6, `(.L_x_1529) ;  /* 0x0000001a06bc7947 */ /* 0x000fea000b800000 */
.L_x_1467:
        /* <DEDUP_REMOVED lines=10> */
[----:B---3--:R-:W-:-:S06]  /*9060*/  @!P1 HADD2.F32 R0, -RZ, R38.H0_H0 ;  /* 0x20000026ff009230 */ /* 0x008fcc0000004100 */
        /* <DEDUP_REMOVED lines=8> */
.L_x_1530:
        /* <DEDUP_REMOVED lines=11> */
.L_x_1627:
        /* <DEDUP_REMOVED lines=10> */
.L_x_1531:
        /* <DEDUP_REMOVED lines=22> */
.L_x_1420:
[----:B------:R-:W-:Y:S01]  /*93a0*/  BSSY B1, `(.L_x_1533) ;  /* 0x0000006000017945 */ /* 0x000fe20003800000 */
[----:B------:R-:W-:Y:S02]  /*93b0*/  IMAD.MOV.U32 R7, RZ, RZ, 0x1f ;  /* 0x0000001fff077424 */ /* 0x000fe400078e00ff */
[----:B------:R-:W-:-:S07]  /*93c0*/  IMAD.MOV.U32 R2, RZ, RZ, -0x1 ;  /* 0xffffffffff027424 */ /* 0x000fce00078e00ff */
[----:B------:R-:W-:Y:S05]  /*93d0*/  WARPSYNC.COLLECTIVE R2, `(.L_x_1534) ;  /* 0x0000000002087348 */ /* 0x000fea0003c00000 */
[----:B------:R0:W1:Y:S02]  /*93e0*/  SHFL.IDX P1, R2, R29, R22, R7 ;  /* 0x000000161d027389 */ /* 0x0000640000020007 */
[----:B01----:R-:W-:Y:S05]  /*93f0*/  ENDCOLLECTIVE ;  /* 0x000000000000791b */ /* 0x003fea0003800000 */
.L_x_1534:
[----:B------:R-:W-:Y:S05]  /*9400*/  BSYNC B1 ;  /* 0x0000000000017941 */ /* 0x000fea0003800000 */
.L_x_1533:
[----:B------:R-:W-:Y:S05]  /*9410*/  BRA `(.L_x_1535) ;  /* 0xffffffc800bc7947 */ /* 0x000fea000383ffff */
.L_x_1468:
[----:B------:R-:W-:Y:S01]  /*9420*/  BSSY B0, `(.L_x_1536) ;  /* 0x0000007000007945 */ /* 0x000fe20003800000 */
[----:B------:R-:W-:Y:S02]  /*9430*/  IMAD.MOV.U32 R6, RZ, RZ, 0x1 ;  /* 0x00000001ff067424 */ /* 0x000fe400078e00ff */
[----:B------:R-:W-:Y:S02]  /*9440*/  IMAD.MOV.U32 R5, RZ, RZ, 0x1f ;  /* 0x0000001fff057424 */ /* 0x000fe400078e00ff */
[----:B------:R-:W-:-:S07]  /*9450*/  IMAD.MOV.U32 R2, RZ, RZ, -0x1 ;  /* 0xffffffffff027424 */ /* 0x000fce00078e00ff */
[----:B------:R-:W-:Y:S05]  /*9460*/  WARPSYNC.COLLECTIVE R2, `(.L_x_1537) ;  /* 0x0000000002087348 */ /* 0x000fea0003c00000 */
[----:B------:R0:W1:Y:S02]  /*9470*/  SHFL.BFLY P0, R7, R9, R6, R5 ;  /* 0x0c00000609077389 */ /* 0x0000640000000005 */
[----:B01----:R-:W-:Y:S05]  /*9480*/  ENDCOLLECTIVE ;  /* 0x000000000000791b */ /* 0x003fea0003800000 */
.L_x_1537:
[----:B------:R-:W-:Y:S05]  /*9490*/  BSYNC B0 ;  /* 0x0000000000007941 */ /* 0x000fea0003800000 */
.L_x_1536:
        /* <DEDUP_REMOVED lines=8> */
.L_x_1538:
[----:B------:R-:W-:Y:S02]  /*9520*/  IMAD.MOV.U32 R19, RZ, RZ, R7 ;  /* 0x000000ffff137224 */ /* 0x000fe400078e0007 */
[----:B------:R-:W-:Y:S01]  /*9530*/  IMAD.MOV.U32 R7, RZ, RZ, 0x1 ;  /* 0x00000001ff077424 */ /* 0x000fe200078e00ff */
[----:B------:R-:W-:Y:S06]  /*9540*/  BRA `(.L_x_1539) ;  /* 0xffffffe000dc7947 */ /* 0x000fec000383ffff */
.L_x_1471:
[----:B------:R-:W-:Y:S01]  /*9550*/  BSSY B0, `(.L_x_1540) ;  /* 0x0000007000007945 */ /* 0x000fe20003800000 */
[----:B------:R-:W-:Y:S02]  /*9560*/  IMAD.MOV.U32 R6, RZ, RZ, 0x2 ;  /* 0x00000002ff067424 */ /* 0x000fe400078e00ff */
[----:B------:R-:W-:Y:S02]  /*9570*/  IMAD.MOV.U32 R5, RZ, RZ, 0x1f ;  /* 0x0000001fff057424 */ /* 0x000fe400078e00ff */
[----:B------:R-:W-:-:S07]  /*9580*/  IMAD.MOV.U32 R2, RZ, RZ, -0x1 ;  /* 0xffffffffff027424 */ /* 0x000fce00078e00ff */
[----:B------:R-:W-:Y:S05]  /*9590*/  WARPSYNC.COLLECTIVE R2, `(.L_x_1541) ;  /* 0x0000000002087348 */ /* 0x000fea0003c00000 */
[----:B------:R0:W1:Y:S02]  /*95a0*/  SHFL.BFLY P0, R7, R9, R6, R5 ;  /* 0x0c00000609077389 */ /* 0x0000640000000005 */
[----:B01----:R-:W-:Y:S05]  /*95b0*/  ENDCOLLECTIVE ;  /* 0x000000000000791b */ /* 0x003fea0003800000 */
.L_x_1541:
[----:B------:R-:W-:Y:S05]  /*95c0*/  BSYNC B0 ;  /* 0x0000000000007941 */ /* 0x000fea0003800000 */
.L_x_1540:
        /* <DEDUP_REMOVED lines=8> */
.L_x_1542:
[----:B------:R-:W-:Y:S05]  /*9650*/  BRA `(.L_x_1543) ;  /* 0xffffffe000dc7947 */ /* 0x000fea000383ffff */
.L_x_1474:
[----:B------:R-:W-:Y:S01]  /*9660*/  BSSY B0, `(.L_x_1544) ;  /* 0x0000007000007945 */ /* 0x000fe20003800000 */
[----:B------:R-:W-:Y:S02]  /*9670*/  IMAD.MOV.U32 R6, RZ, RZ, 0x1 ;  /* 0x00000001ff067424 */ /* 0x000fe400078e00ff */
[----:B------:R-:W-:Y:S02]  /*9680*/  IMAD.MOV.U32 R5, RZ, RZ, 0x1f ;  /* 0x0000001fff057424 */ /* 0x000fe400078e00ff */
[----:B------:R-:W-:-:S07]  /*9690*/  IMAD.MOV.U32 R2, RZ, RZ, -0x1 ;  /* 0xffffffffff027424 */ /* 0x000fce00078e00ff */
[----:B------:R-:W-:Y:S05]  /*96a0*/  WARPSYNC.COLLECTIVE R2, `(.L_x_1545) ;  /* 0x0000000002087348 */ /* 0x000fea0003c00000 */
[----:B------:R0:W1:Y:S02]  /*96b0*/  SHFL.BFLY P0, R7, R9, R6, R5 ;  /* 0x0c00000609077389 */ /* 0x0000640000000005 */
[----:B01----:R-:W-:Y:S05]  /*96c0*/  ENDCOLLECTIVE ;  /* 0x000000000000791b */ /* 0x003fea0003800000 */
.L_x_1545:
[----:B------:R-:W-:Y:S05]  /*96d0*/  BSYNC B0 ;  /* 0x0000000000007941 */ /* 0x000fea0003800000 */
.L_x_1544:
        /* <DEDUP_REMOVED lines=9> */
.L_x_1546:
[----:B------:R-:W-:Y:S05]  /*9770*/  BRA `(.L_x_1547) ;  /* 0xffffffe000e07947 */ /* 0x000fea000383ffff */
.L_x_1477:
[----:B------:R-:W-:Y:S01]  /*9780*/  BSSY B0, `(.L_x_1548) ;  /* 0x0000007000007945 */ /* 0x000fe20003800000 */
[----:B------:R-:W-:Y:S02]  /*9790*/  IMAD.MOV.U32 R6, RZ, RZ, 0x4 ;  /* 0x00000004ff067424 */ /* 0x000fe400078e00ff */
[----:B------:R-:W-:Y:S02]  /*97a0*/  IMAD.MOV.U32 R5, RZ, RZ, 0x1f ;  /* 0x0000001fff057424 */ /* 0x000fe400078e00ff */
[----:B------:R-:W-:-:S07]  /*97b0*/  IMAD.MOV.U32 R2, RZ, RZ, -0x1 ;  /* 0xffffffffff027424 */ /* 0x000fce00078e00ff */
[----:B------:R-:W-:Y:S05]  /*97c0*/  WARPSYNC.COLLECTIVE R2, `(.L_x_1549) ;  /* 0x0000000002087348 */ /* 0x000fea0003c00000 */
[----:B------:R0:W1:Y:S02]  /*97d0*/  SHFL.BFLY P0, R7, R9, R6, R5 ;  /* 0x0c00000609077389 */ /* 0x0000640000000005 */
[----:B01----:R-:W-:Y:S05]  /*97e0*/  ENDCOLLECTIVE ;  /* 0x000000000000791b */ /* 0x003fea0003800000 */
.L_x_1549:
[----:B------:R-:W-:Y:S05]  /*97f0*/  BSYNC B0 ;  /* 0x0000000000007941 */ /* 0x000fea0003800000 */
.L_x_1548:
        /* <DEDUP_REMOVED lines=8> */
.L_x_1550:
[----:B------:R-:W-:Y:S05]  /*9880*/  BRA `(.L_x_1551) ;  /* 0xffffffe000e07947 */ /* 0x000fea000383ffff */
.L_x_1480:
[----:B------:R-:W-:Y:S01]  /*9890*/  BSSY B0, `(.L_x_1552) ;  /* 0x0000007000007945 */ /* 0x000fe20003800000 */
[----:B------:R-:W-:Y:S02]  /*98a0*/  IMAD.MOV.U32 R6, RZ, RZ, 0x2 ;  /* 0x00000002ff067424 */ /* 0x000fe400078e00ff */
[----:B------:R-:W-:Y:S02]  /*98b0*/  IMAD.MOV.U32 R5, RZ, RZ, 0x1f ;  /* 0x0000001fff057424 */ /* 0x000fe400078e00ff */
[----:B------:R-:W-:-:S07]  /*98c0*/  IMAD.MOV.U32 R2, RZ, RZ, -0x1 ;  /* 0xffffffffff027424 */ /* 0x000fce00078e00ff */
[----:B------:R-:W-:Y:S05]  /*98d0*/  WARPSYNC.COLLECTIVE R2, `(.L_x_1553) ;  /* 0x0000000002087348 */ /* 0x000fea0003c00000 */
[----:B------:R0:W1:Y:S02]  /*98e0*/  SHFL.BFLY P0, R7, R9, R6, R5 ;  /* 0x0c00000609077389 */ /* 0x0000640000000005 */
[----:B01----:R-:W-:Y:S05]  /*98f0*/  ENDCOLLECTIVE ;  /* 0x000000000000791b */ /* 0x003fea0003800000 */
.L_x_1553:
[----:B------:R-:W-:Y:S05]  /*9900*/  BSYNC B0 ;  /* 0x0000000000007941 */ /* 0x000fea0003800000 */
.L_x_1552:
        /* <DEDUP_REMOVED lines=8> */
.L_x_1554:
[----:B------:R-:W-:Y:S05]  /*9990*/  BRA `(.L_x_1555) ;  /* 0xffffffe000e47947 */ /* 0x000fea000383ffff */
.L_x_1483:
[----:B------:R-:W-:Y:S01]  /*99a0*/  BSSY B0, `(.L_x_1556) ;  /* 0x0000007000007945 */ /* 0x000fe20003800000 */
[----:B------:R-:W-:Y:S02]  /*99b0*/  IMAD.MOV.U32 R6, RZ, RZ, 0x1 ;  /* 0x00000001ff067424 */ /* 0x000fe400078e00ff */
[----:B------:R-:W-:Y:S02]  /*99c0*/  IMAD.MOV.U32 R5, RZ, RZ, 0x1f ;  /* 0x0000001fff057424 */ /* 0x000fe400078e00ff */
[----:B------:R-:W-:-:S07]  /*99d0*/  IMAD.MOV.U32 R2, RZ, RZ, -0x1 ;  /* 0xffffffffff027424 */ /* 0x000fce00078e00ff */
[----:B------:R-:W-:Y:S05]  /*99e0*/  WARPSYNC.COLLECTIVE R2, `(.L_x_1557) ;  /* 0x0000000002087348 */ /* 0x000fea0003c00000 */
[----:B------:R0:W1:Y:S02]  /*99f0*/  SHFL.BFLY P0, R7, R9, R6, R5 ;  /* 0x0c00000609077389 */ /* 0x0000640000000005 */
[----:B01----:R-:W-:Y:S05]  /*9a00*/  ENDCOLLECTIVE ;  /* 0x000000000000791b */ /* 0x003fea0003800000 */
.L_x_1557:
[----:B------:R-:W-:Y:S05]  /*9a10*/  BSYNC B0 ;  /* 0x0000000000007941 */ /* 0x000fea0003800000 */
.L_x_1556:
        /* <DEDUP_REMOVED lines=8> */
.L_x_1558:
[----:B------:R-:W-:Y:S02]  /*9aa0*/  IMAD.MOV.U32 R4, RZ, RZ, R7 ;  /* 0x000000ffff047224 */ /* 0x000fe400078e0007 */
[----:B------:R-:W-:Y:S01]  /*9ab0*/  IMAD.MOV.U32 R7, RZ, RZ, 0x1 ;  /* 0x00000001ff077424 */ /* 0x000fe200078e00ff */
[----:B------:R-:W-:Y:S06]  /*9ac0*/  BRA `(.L_x_1559) ;  /* 0xffffffe000e47947 */ /* 0x000fec000383ffff */
.L_x_1486:
[----:B------:R-:W-:Y:S01]  /*9ad0*/  BSSY B0, `(.L_x_1560) ;  /* 0x0000007000007945 */ /* 0x000fe20003800000 */
[----:B------:R-:W-:Y:S02]  /*9ae0*/  IMAD.MOV.U32 R6, RZ, RZ, 0x8 ;  /* 0x00000008ff067424 */ /* 0x000fe400078e00ff */
[----:B------:R-:W-:Y:S02]  /*9af0*/  IMAD.MOV.U32 R5, RZ, RZ, 0x1f ;  /* 0x0000001fff057424 */ /* 0x000fe400078e00ff */
[----:B------:R-:W-:-:S07]  /*9b00*/  IMAD.MOV.U32 R2, RZ, RZ, -0x1 ;  /* 0xffffffffff027424 */ /* 0x000fce00078e00ff */
[----:B------:R-:W-:Y:S05]  /*9b10*/  WARPSYNC.COLLECTIVE R2, `(.L_x_1561) ;  /* 0x0000000002087348 */ /* 0x000fea0003c00000 */
[----:B------:R0:W1:Y:S02]  /*9b20*/  SHFL.BFLY P0, R7, R9, R6, R5 ;  /* 0x0c00000609077389 */ /* 0x0000640000000005 */
[----:B01----:R-:W-:Y:S05]  /*9b30*/  ENDCOLLECTIVE ;  /* 0x000000000000791b */ /* 0x003fea0003800000 */
.L_x_1561:
[----:B------:R-:W-:Y:S05]  /*9b40*/  BSYNC B0 ;  /* 0x0000000000007941 */ /* 0x000fea0003800000 */
.L_x_1560:
        /* <DEDUP_REMOVED lines=8> */
.L_x_1562:
[----:B------:R-:W-:Y:S05]  /*9bd0*/  BRA `(.L_x_1563) ;  /* 0xffffffe000e47947 */ /* 0x000fea000383ffff */
.L_x_1489:
[----:B------:R-:W-:Y:S01]  /*9be0*/  BSSY B0, `(.L_x_1564) ;  /* 0x0000007000007945 */ /* 0x000fe20003800000 */
[----:B------:R-:W-:Y:S02]  /*9bf0*/  IMAD.MOV.U32 R6, RZ, RZ, 0x4 ;  /* 0x00000004ff067424 */ /* 0x000fe400078e00ff */
[----:B------:R-:W-:Y:S02]  /*9c00*/  IMAD.MOV.U32 R5, RZ, RZ, 0x1f ;  /* 0x0000001fff057424 */ /* 0x000fe400078e00ff */
[----:B------:R-:W-:-:S07]  /*9c10*/  IMAD.MOV.U32 R2, RZ, RZ, -0x1 ;  /* 0xffffffffff027424 */ /* 0x000fce00078e00ff */
[----:B------:R-:W-:Y:S05]  /*9c20*/  WARPSYNC.COLLECTIVE R2, `(.L_x_1565) ;  /* 0x0000000002087348 */ /* 0x000fea0003c00000 */
[----:B------:R0:W1:Y:S02]  /*9c30*/  SHFL.BFLY P0, R7, R9, R6, R5 ;  /* 0x0c00000609077389 */ /* 0x0000640000000005 */
[----:B01----:R-:W-:Y:S05]  /*9c40*/  ENDCOLLECTIVE ;  /* 0x000000000000791b */ /* 0x003fea0003800000 */
.L_x_1565:
[----:B------:R-:W-:Y:S05]  /*9c50*/  BSYNC B0 ;  /* 0x0000000000007941 */ /* 0x000fea0003800000 */
.L_x_1564:
        /* <DEDUP_REMOVED lines=8> */
.L_x_1566:
[----:B------:R-:W-:Y:S05]  /*9ce0*/  BRA `(.L_x_1567) ;  /* 0xffffffe000e87947 */ /* 0x000fea000383ffff */
.L_x_1492:
[----:B------:R-:W-:Y:S01]  /*9cf0*/  BSSY B0, `(.L_x_1568) ;  /* 0x0000007000007945 */ /* 0x000fe20003800000 */
[----:B------:R-:W-:Y:S02]  /*9d00*/  IMAD.MOV.U32 R6, RZ, RZ, 0x2 ;  /* 0x00000002ff067424 */ /* 0x000fe400078e00ff */
[----:B------:R-:W-:Y:S02]  /*9d10*/  IMAD.MOV.U32 R5, RZ, RZ, 0x1f ;  /* 0x0000001fff057424 */ /* 0x000fe400078e00ff */
[----:B------:R-:W-:-:S07]  /*9d20*/  IMAD.MOV.U32 R2, RZ, RZ, -0x1 ;  /* 0xffffffffff027424 */ /* 0x000fce00078e00ff */
[----:B------:R-:W-:Y:S05]  /*9d30*/  WARPSYNC.COLLECTIVE R2, `(.L_x_1569) ;  /* 0x0000000002087348 */ /* 0x000fea0003c00000 */
[----:B------:R0:W1:Y:S02]  /*9d40*/  SHFL.BFLY P0, R7, R9, R6, R5 ;  /* 0x0c00000609077389 */ /* 0x0000640000000005 */
[----:B01----:R-:W-:Y:S05]  /*9d50*/  ENDCOLLECTIVE ;  /* 0x000000000000791b */ /* 0x003fea0003800000 */
.L_x_1569:
[----:B------:R-:W-:Y:S05]  /*9d60*/  BSYNC B0 ;  /* 0x0000000000007941 */ /* 0x000fea0003800000 */
.L_x_1568:
        /* <DEDUP_REMOVED lines=8> */
.L_x_1570:
[----:B------:R-:W-:Y:S05]  /*9df0*/  BRA `(.L_x_1571) ;  /* 0xffffffe000ec7947 */ /* 0x000fea000383ffff */
.L_x_1495:
[----:B------:R-:W-:Y:S01]  /*9e00*/  BSSY B0, `(.L_x_1572) ;  /* 0x0000007000007945 */ /* 0x000fe20003800000 */
[----:B------:R-:W-:Y:S02]  /*9e10*/  IMAD.MOV.U32 R6, RZ, RZ, 0x1 ;  /* 0x00000001ff067424 */ /* 0x000fe400078e00ff */
[----:B------:R-:W-:Y:S02]  /*9e20*/  IMAD.MOV.U32 R5, RZ, RZ, 0x1f ;  /* 0x0000001fff057424 */ /* 0x000fe400078e00ff */
[----:B------:R-:W-:-:S07]  /*9e30*/  IMAD.MOV.U32 R2, RZ, RZ, -0x1 ;  /* 0xffffffffff027424 */ /* 0x000fce00078e00ff */
[----:B------:R-:W-:Y:S05]  /*9e40*/  WARPSYNC.COLLECTIVE R2, `(.L_x_1573) ;  /* 0x0000000002087348 */ /* 0x000fea0003c00000 */
[----:B------:R0:W1:Y:S02]  /*9e50*/  SHFL.BFLY P0, R7, R9, R6, R5 ;  /* 0x0c00000609077389 */ /* 0x0000640000000005 */
[----:B01----:R-:W-:Y:S05]  /*9e60*/  ENDCOLLECTIVE ;  /* 0x000000000000791b */ /* 0x003fea0003800000 */
.L_x_1573:
[----:B------:R-:W-:Y:S05]  /*9e70*/  BSYNC B0 ;  /* 0x0000000000007941 */ /* 0x000fea0003800000 */
.L_x_1572:
        /* <DEDUP_REMOVED lines=9> */
.L_x_1574:
[----:B------:R-:W-:Y:S05]  /*9f10*/  BRA `(.L_x_1575) ;  /* 0xffffffe000f07947 */ /* 0x000fea000383ffff */
.L_x_1498:
[----:B------:R-:W-:Y:S01]  /*9f20*/  BSSY B0, `(.L_x_1576) ;  /* 0x0000007000007945 */ /* 0x000fe20003800000 */
[----:B------:R-:W-:Y:S02]  /*9f30*/  IMAD.MOV.U32 R6, RZ, RZ, 0x10 ;  /* 0x00000010ff067424 */ /* 0x000fe400078e00ff */
[----:B------:R-:W-:Y:S02]  /*9f40*/  IMAD.MOV.U32 R5, RZ, RZ, 0x1f ;  /* 0x0000001fff057424 */ /* 0x000fe400078e00ff */
[----:B------:R-:W-:-:S07]  /*9f50*/  IMAD.MOV.U32 R2, RZ, RZ, -0x1 ;  /* 0xffffffffff027424 */ /* 0x000fce00078e00ff */
[----:B------:R-:W-:Y:S05]  /*9f60*/  WARPSYNC.COLLECTIVE R2, `(.L_x_1577) ;  /* 0x0000000002087348 */ /* 0x000fea0003c00000 */
[----:B------:R0:W1:Y:S02]  /*9f70*/  SHFL.BFLY P0, R7, R9, R6, R5 ;  /* 0x0c00000609077389 */ /* 0x0000640000000005 */
[----:B01----:R-:W-:Y:S05]  /*9f80*/  ENDCOLLECTIVE ;  /* 0x000000000000791b */ /* 0x003fea0003800000 */
.L_x_1577:
[----:B------:R-:W-:Y:S05]  /*9f90*/  BSYNC B0 ;  /* 0x0000000000007941 */ /* 0x000fea0003800000 */
.L_x_1576:
        /* <DEDUP_REMOVED lines=8> */
.L_x_1578:
[----:B------:R-:W-:Y:S05]  /*a020*/  BRA `(.L_x_1579) ;  /* 0xffffffe000f07947 */ /* 0x000fea000383ffff */
.L_x_1501:
[----:B------:R-:W-:Y:S01]  /*a030*/  BSSY B0, `(.L_x_1580) ;  /* 0x0000007000007945 */ /* 0x000fe20003800000 */
[----:B------:R-:W-:Y:S02]  /*a040*/  IMAD.MOV.U32 R6, RZ, RZ, 0x8 ;  /* 0x00000008ff067424 */ /* 0x000fe400078e00ff */
[----:B------:R-:W-:Y:S02]  /*a050*/  IMAD.MOV.U32 R5, RZ, RZ, 0x1f ;  /* 0x0000001fff057424 */ /* 0x000fe400078e00ff */
[----:B------:R-:W-:-:S07]  /*a060*/  IMAD.MOV.U32 R2, RZ, RZ, -0x1 ;  /* 0xffffffffff027424 */ /* 0x000fce00078e00ff */
[----:B------:R-:W-:Y:S05]  /*a070*/  WARPSYNC.COLLECTIVE R2, `(.L_x_1581) ;  /* 0x0000000002087348 */ /* 0x000fea0003c00000 */
[----:B------:R0:W1:Y:S02]  /*a080*/  SHFL.BFLY P0, R7, R9, R6, R5 ;  /* 0x0c00000609077389 */ /* 0x0000640000000005 */
[----:B01----:R-:W-:Y:S05]  /*a090*/  ENDCOLLECTIVE ;  /* 0x000000000000791b */ /* 0x003fea0003800000 */
.L_x_1581:
[----:B------:R-:W-:Y:S05]  /*a0a0*/  BSYNC B0 ;  /* 0x0000000000007941 */ /* 0x000fea0003800000 */
.L_x_1580:
        /* <DEDUP_REMOVED lines=8> */
.L_x_1582:
[----:B------:R-:W-:Y:S05]  /*a130*/  BRA `(.L_x_1583) ;  /* 0xffffffe000f87947 */ /* 0x000fea000383ffff */
.L_x_1504:
[----:B------:R-:W-:Y:S01]  /*a140*/  BSSY B0, `(.L_x_1584) ;  /* 0x0000007000007945 */ /* 0x000fe20003800000 */
[----:B------:R-:W-:Y:S02]  /*a150*/  IMAD.MOV.U32 R6, RZ, RZ, 0x4 ;  /* 0x00000004ff067424 */ /* 0x000fe400078e00ff */
[----:B------:R-:W-:Y:S02]  /*a160*/  IMAD.MOV.U32 R5, RZ, RZ, 0x1f ;  /* 0x0000001fff057424 */ /* 0x000fe400078e00ff */
[----:B------:R-:W-:-:S07]  /*a170*/  IMAD.MOV.U32 R2, RZ, RZ, -0x1 ;  /* 0xffffffffff027424 */ /* 0x000fce00078e00ff */
[----:B------:R-:W-:Y:S05]  /*a180*/  WARPSYNC.COLLECTIVE R2, `(.L_x_1585) ;  /* 0x0000000002087348 */ /* 0x000fea0003c00000 */
[----:B------:R0:W1:Y:S02]  /*a190*/  SHFL.BFLY P0, R7, R9, R6, R5 ;  /* 0x0c00000609077389 */ /* 0x0000640000000005 */
[----:B01----:R-:W-:Y:S05]  /*a1a0*/  ENDCOLLECTIVE ;  /* 0x000000000000791b */ /* 0x003fea0003800000 */
.L_x_1585:
[----:B------:R-:W-:Y:S05]  /*a1b0*/  BSYNC B0 ;  /* 0x0000000000007941 */ /* 0x000fea0003800000 */
.L_x_1584:
        /* <DEDUP_REMOVED lines=8> */
.L_x_1586:
[----:B------:R-:W-:Y:S05]  /*a240*/  BRA `(.L_x_1587) ;  /* 0xffffffe000fc7947 */ /* 0x000fea000383ffff */
.L_x_1507:
[----:B------:R-:W-:Y:S01]  /*a250*/  BSSY B0, `(.L_x_1588) ;  /* 0x0000007000007945 */ /* 0x000fe20003800000 */
[----:B------:R-:W-:Y:S02]  /*a260*/  IMAD.MOV.U32 R6, RZ, RZ, 0x2 ;  /* 0x00000002ff067424 */ /* 0x000fe400078e00ff */
[----:B------:R-:W-:Y:S02]  /*a270*/  IMAD.MOV.U32 R5, RZ, RZ, 0x1f ;  /* 0x0000001fff057424 */ /* 0x000fe400078e00ff */
[----:B------:R-:W-:-:S07]  /*a280*/  IMAD.MOV.U32 R2, RZ, RZ, -0x1 ;  /* 0xffffffffff027424 */ /* 0x000fce00078e00ff */
[----:B------:R-:W-:Y:S05]  /*a290*/  WARPSYNC.COLLECTIVE R2, `(.L_x_1589) ;  /* 0x0000000002087348 */ /* 0x000fea0003c00000 */
[----:B------:R0:W1:Y:S02]  /*a2a0*/  SHFL.BFLY P0, R7, R9, R6, R5 ;  /* 0x0c00000609077389 */ /* 0x0000640000000005 */
[----:B01----:R-:W-:Y:S05]  /*a2b0*/  ENDCOLLECTIVE ;  /* 0x000000000000791b */ /* 0x003fea0003800000 */
.L_x_1589:
[----:B------:R-:W-:Y:S05]  /*a2c0*/  BSYNC B0 ;  /* 0x0000000000007941 */ /* 0x000fea0003800000 */
.L_x_1588:
        /* <DEDUP_REMOVED lines=8> */
.L_x_1590:
[----:B------:R-:W-:Y:S05]  /*a350*/  BRA `(.L_x_1591) ;  /* 0xffffffe400007947 */ /* 0x000fea000383ffff */
.L_x_1510:
[----:B------:R-:W-:Y:S01]  /*a360*/  BSSY B0, `(.L_x_1592) ;  /* 0x0000007000007945 */ /* 0x000fe20003800000 */
[----:B------:R-:W-:Y:S02]  /*a370*/  IMAD.MOV.U32 R6, RZ, RZ, 0x1 ;  /* 0x00000001ff067424 */ /* 0x000fe400078e00ff */
[----:B------:R-:W-:Y:S02]  /*a380*/  IMAD.MOV.U32 R5, RZ, RZ, 0x1f ;  /* 0x0000001fff057424 */ /* 0x000fe400078e00ff */
[----:B------:R-:W-:-:S07]  /*a390*/  IMAD.MOV.U32 R2, RZ, RZ, -0x1 ;  /* 0xffffffffff027424 */ /* 0x000fce00078e00ff */
[----:B------:R-:W-:Y:S05]  /*a3a0*/  WARPSYNC.COLLECTIVE R2, `(.L_x_1593) ;  /* 0x0000000002087348 */ /* 0x000fea0003c00000 */
[----:B------:R0:W1:Y:S02]  /*a3b0*/  SHFL.BFLY P0, R7, R9, R6, R5 ;  /* 0x0c00000609077389 */ /* 0x0000640000000005 */
[----:B01----:R-:W-:Y:S05]  /*a3c0*/  ENDCOLLECTIVE ;  /* 0x000000000000791b */ /* 0x003fea0003800000 */
.L_x_1593:
[----:B------:R-:W-:Y:S05]  /*a3d0*/  BSYNC B0 ;  /* 0x0000000000007941 */ /* 0x000fea0003800000 */
.L_x_1592:
        /* <DEDUP_REMOVED lines=8> */
.L_x_1594:
[----:B------:R-:W-:Y:S02]  /*a460*/  IMAD.MOV.U32 R4, RZ, RZ, R7 ;  /* 0x000000ffff047224 */ /* 0x000fe400078e0007 */
[----:B------:R-:W-:Y:S01]  /*a470*/  IMAD.MOV.U32 R7, RZ, RZ, 0x1 ;  /* 0x00000001ff077424 */ /* 0x000fe200078e00ff */
[----:B------:R-:W-:Y:S06]  /*a480*/  BRA `(.L_x_1595) ;  /* 0xffffffe400007947 */ /* 0x000fec000383ffff */
.L_x_1513:
[----:B------:R-:W-:Y:S01]  /*a490*/  BSSY B0, `(.L_x_1596) ;  /* 0x0000007000007945 */ /* 0x000fe20003800000 */
[----:B------:R-:W-:Y:S02]  /*a4a0*/  IMAD.MOV.U32 R6, RZ, RZ, 0x10 ;  /* 0x00000010ff067424 */ /* 0x000fe400078e00ff */
[----:B------:R-:W-:Y:S02]  /*a4b0*/  IMAD.MOV.U32 R5, RZ, RZ, 0x1f ;  /* 0x0000001fff057424 */ /* 0x000fe400078e00ff */
[----:B------:R-:W-:-:S07]  /*a4c0*/  IMAD.MOV.U32 R2, RZ, RZ, -0x1 ;  /* 0xffffffffff027424 */ /* 0x000fce00078e00ff */
[----:B------:R-:W-:Y:S05]  /*a4d0*/  WARPSYNC.COLLECTIVE R2, `(.L_x_1597) ;  /* 0x0000000002087348 */ /* 0x000fea0003c00000 */
[----:B------:R0:W1:Y:S02]  /*a4e0*/  SHFL.BFLY P0, R7, R9, R6, R5 ;  /* 0x0c00000609077389 */ /* 0x0000640000000005 */
[----:B01----:R-:W-:Y:S05]  /*a4f0*/  ENDCOLLECTIVE ;  /* 0x000000000000791b */ /* 0x003fea0003800000 */
.L_x_1597:
[----:B------:R-:W-:Y:S05]  /*a500*/  BSYNC B0 ;  /* 0x0000000000007941 */ /* 0x000fea0003800000 */
.L_x_1596:
        /* <DEDUP_REMOVED lines=8> */
.L_x_1598:
[----:B------:R-:W-:Y:S05]  /*a590*/  BRA `(.L_x_1599) ;  /* 0xffffffe400247947 */ /* 0x000fea000383ffff */
.L_x_1516:
[----:B------:R-:W-:Y:S01]  /*a5a0*/  BSSY B0, `(.L_x_1600) ;  /* 0x0000007000007945 */ /* 0x000fe20003800000 */
[----:B------:R-:W-:Y:S02]  /*a5b0*/  IMAD.MOV.U32 R6, RZ, RZ, 0x8 ;  /* 0x00000008ff067424 */ /* 0x000fe400078e00ff */
[----:B------:R-:W-:Y:S02]  /*a5c0*/  IMAD.MOV.U32 R5, RZ, RZ, 0x1f ;  /* 0x0000001fff057424 */ /* 0x000fe400078e00ff */
[----:B------:R-:W-:-:S07]  /*a5d0*/  IMAD.MOV.U32 R2, RZ, RZ, -0x1 ;  /* 0xffffffffff027424 */ /* 0x000fce00078e00ff */
[----:B------:R-:W-:Y:S05]  /*a5e0*/  WARPSYNC.COLLECTIVE R2, `(.L_x_1601) ;  /* 0x0000000002087348 */ /* 0x000fea0003c00000 */
[----:B------:R0:W1:Y:S02]  /*a5f0*/  SHFL.BFLY P0, R7, R9, R6, R5 ;  /* 0x0c00000609077389 */ /* 0x0000640000000005 */
[----:B01----:R-:W-:Y:S05]  /*a600*/  ENDCOLLECTIVE ;  /* 0x000000000000791b */ /* 0x003fea0003800000 */
.L_x_1601:
[----:B------:R-:W-:Y:S05]  /*a610*/  BSYNC B0 ;  /* 0x0000000000007941 */ /* 0x000fea0003800000 */
.L_x_1600:
        /* <DEDUP_REMOVED lines=8> */
.L_x_1602:
[----:B------:R-:W-:Y:S05]  /*a6a0*/  BRA `(.L_x_1603) ;  /* 0xffffffe400287947 */ /* 0x000fea000383ffff */
.L_x_1519:
[----:B------:R-:W-:Y:S01]  /*a6b0*/  BSSY B0, `(.L_x_1604) ;  /* 0x0000007000007945 */ /* 0x000fe20003800000 */
[----:B------:R-:W-:Y:S02]  /*a6c0*/  IMAD.MOV.U32 R6, RZ, RZ, 0x4 ;  /* 0x00000004ff067424 */ /* 0x000fe400078e00ff */
[----:B------:R-:W-:Y:S02]  /*a6d0*/  IMAD.MOV.U32 R5, RZ, RZ, 0x1f ;  /* 0x0000001fff057424 */ /* 0x000fe400078e00ff */
[----:B------:R-:W-:-:S07]  /*a6e0*/  IMAD.MOV.U32 R2, RZ, RZ, -0x1 ;  /* 0xffffffffff027424 */ /* 0x000fce00078e00ff */
[----:B------:R-:W-:Y:S05]  /*a6f0*/  WARPSYNC.COLLECTIVE R2, `(.L_x_1605) ;  /* 0x0000000002087348 */ /* 0x000fea0003c00000 */
[----:B------:R0:W1:Y:S02]  /*a700*/  SHFL.BFLY P0, R7, R9, R6, R5 ;  /* 0x0c00000609077389 */ /* 0x0000640000000005 */
[----:B01----:R-:W-:Y:S05]  /*a710*/  ENDCOLLECTIVE ;  /* 0x000000000000791b */ /* 0x003fea0003800000 */
.L_x_1605:
[----:B------:R-:W-:Y:S05]  /*a720*/  BSYNC B0 ;  /* 0x0000000000007941 */ /* 0x000fea0003800000 */
.L_x_1604:
        /* <DEDUP_REMOVED lines=8> */
.L_x_1606:
[----:B------:R-:W-:Y:S05]  /*a7b0*/  BRA `(.L_x_1607) ;  /* 0xffffffe4002c7947 */ /* 0x000fea000383ffff */
.L_x_1522:
[----:B------:R-:W-:Y:S01]  /*a7c0*/  BSSY B0, `(.L_x_1608) ;  /* 0x0000007000007945 */ /* 0x000fe20003800000 */
[----:B------:R-:W-:Y:S02]  /*a7d0*/  IMAD.MOV.U32 R6, RZ, RZ, 0x2 ;  /* 0x00000002ff067424 */ /* 0x000fe400078e00ff */
[----:B------:R-:W-:Y:S02]  /*a7e0*/  IMAD.MOV.U32 R5, RZ, RZ, 0x1f ;  /* 0x0000001fff057424 */ /* 0x000fe400078e00ff */
[----:B------:R-:W-:-:S07]  /*a7f0*/  IMAD.MOV.U32 R2, RZ, RZ, -0x1 ;  /* 0xffffffffff027424 */ /* 0x000fce00078e00ff */
[----:B------:R-:W-:Y:S05]  /*a800*/  WARPSYNC.COLLECTIVE R2, `(.L_x_1609) ;  /* 0x0000000002087348 */ /* 0x000fea0003c00000 */
[----:B------:R0:W1:Y:S02]  /*a810*/  SHFL.BFLY P0, R7, R9, R6, R5 ;  /* 0x0c00000609077389 */ /* 0x0000640000000005 */
[----:B01----:R-:W-:Y:S05]  /*a820*/  ENDCOLLECTIVE ;  /* 0x000000000000791b */ /* 0x003fea0003800000 */
.L_x_1609:
[----:B------:R-:W-:Y:S05]  /*a830*/  BSYNC B0 ;  /* 0x0000000000007941 */ /* 0x000fea0003800000 */
.L_x_1608:
        /* <DEDUP_REMOVED lines=8> */
.L_x_1610:
[----:B------:R-:W-:Y:S05]  /*a8c0*/  BRA `(.L_x_1611) ;  /* 0xffffffe400307947 */ /* 0x000fea000383ffff */
.L_x_1525:
[----:B------:R-:W-:Y:S01]  /*a8d0*/  BSSY B0, `(.L_x_1612) ;  /* 0x0000007000007945 */ /* 0x000fe20003800000 */
[----:B------:R-:W-:Y:S02]  /*a8e0*/  IMAD.MOV.U32 R6, RZ, RZ, 0x1 ;  /* 0x00000001ff067424 */ /* 0x000fe400078e00ff */
[----:B------:R-:W-:Y:S02]  /*a8f0*/  IMAD.MOV.U32 R5, RZ, RZ, 0x1f ;  /* 0x0000001fff057424 */ /* 0x000fe400078e00ff */
[----:B------:R-:W-:-:S07]  /*a900*/  IMAD.MOV.U32 R2, RZ, RZ, -0x1 ;  /* 0xffffffffff027424 */ /* 0x000fce00078e00ff */
[----:B------:R-:W-:Y:S05]  /*a910*/  WARPSYNC.COLLECTIVE R2, `(.L_x_1613) ;  /* 0x0000000002087348 */ /* 0x000fea0003c00000 */
[----:B------:R0:W1:Y:S02]  /*a920*/  SHFL.BFLY P0, R7, R9, R6, R5 ;  /* 0x0c00000609077389 */ /* 0x0000640000000005 */
[----:B01----:R-:W-:Y:S05]  /*a930*/  ENDCOLLECTIVE ;  /* 0x000000000000791b */ /* 0x003fea0003800000 */
.L_x_1613:
[----:B------:R-:W-:Y:S05]  /*a940*/  BSYNC B0 ;  /* 0x0000000000007941 */ /* 0x000fea0003800000 */
.L_x_1612:
        /* <DEDUP_REMOVED lines=8> */
.L_x_1614:
[----:B------:R-:W-:Y:S02]  /*a9d0*/  IMAD.MOV.U32 R4, RZ, RZ, R7 ;  /* 0x000000ffff047224 */ /* 0x000fe400078e0007 */
[----:B------:R-:W-:Y:S01]  /*a9e0*/  IMAD.MOV.U32 R7, RZ, RZ, 0x1 ;  /* 0x00000001ff077424 */ /* 0x000fe200078e00ff */
[----:B------:R-:W-:Y:S06]  /*a9f0*/  BRA `(.L_x_1615) ;  /* 0xffffffe400307947 */ /* 0x000fec000383ffff */
.L_x_1528:
        /* <DEDUP_REMOVED lines=9> */
.L_x_1617:
[----:B------:R-:W-:Y:S05]  /*aa90*/  BSYNC B0 ;  /* 0x0000000000007941 */ /* 0x000fea0003800000 */
.L_x_1616:
[----:B------:R-:W-:Y:S05]  /*aaa0*/  BRA `(.L_x_1618) ;  /* 0xffffffe4003c7947 */ /* 0x000fea000383ffff */
.L_x_1529:
        /* <DEDUP_REMOVED lines=9> */
.L_x_1620:
[----:B------:R-:W-:Y:S05]  /*ab40*/  BSYNC B0 ;  /* 0x0000000000007941 */ /* 0x000fea0003800000 */
.L_x_1619:
[----:B------:R-:W-:Y:S05]  /*ab50*/  BRA `(.L_x_1467) ;  /* 0xffffffe400187947 */ /* 0x000fea000383ffff */
.L_x_1532:
        /* <DEDUP_REMOVED lines=8> */
.L_x_1622:
[----:B------:R-:W-:Y:S05]  /*abe0*/  BSYNC B0 ;  /* 0x0000000000007941 */ /* 0x000fea0003800000 */
.L_x_1621:
[----:B------:R-:W-:Y:S01]  /*abf0*/  FADD.FTZ R9, R7, R0 ;  /* 0x0000000007097221 */ /* 0x000fe20000010000 */
[----:B------:R-:W-:Y:S02]  /*ac00*/  IMAD.MOV.U32 R6, RZ, RZ, 0x8 ;  /* 0x00000008ff067424 */ /* 0x000fe400078e00ff */
[----:B------:R-:W-:Y:S02]  /*ac10*/  IMAD.MOV.U32 R5, RZ, RZ, 0x1f ;  /* 0x0000001fff057424 */ /* 0x000fe400078e00ff */
[----:B------:R-:W-:-:S07]  /*ac20*/  IMAD.MOV.U32 R2, RZ, RZ, -0x1 ;  /* 0xffffffffff027424 */ /* 0x000fce00078e00ff */
[----:B------:R-:W-:Y:S05]  /*ac30*/  WARPSYNC.COLLECTIVE R2, `(.L_x_1623) ;  /* 0x0000000002087348 */ /* 0x000fea0003c00000 */
[----:B------:R0:W1:Y:S02]  /*ac40*/  SHFL.BFLY P0, R7, R9, R6, R5 ;  /* 0x0c00000609077389 */ /* 0x0000640000000005 */
[----:B01----:R-:W-:Y:S05]  /*ac50*/  ENDCOLLECTIVE ;  /* 0x000000000000791b */ /* 0x003fea0003800000 */
.L_x_1623:
[----:B------:R-:W-:Y:S02]  /*ac60*/  IMAD.MOV.U32 R6, RZ, RZ, 0x4 ;  /* 0x00000004ff067424 */ /* 0x000fe400078e00ff */
[----:B------:R-:W-:-:S04]  /*ac70*/  FADD.FTZ R4, R9, R7 ;  /* 0x0000000709047221 */ /* 0x000fc80000010000 */
[----:B------:R-:W-:-:S07]  /*ac80*/  IMAD.MOV.U32 R9, RZ, RZ, R4 ;  /* 0x000000ffff097224 */ /* 0x000fce00078e0004 */
[----:B------:R-:W-:Y:S05]  /*ac90*/  WARPSYNC.COLLECTIVE R2, `(.L_x_1624) ;  /* 0x0000000002087348 */ /* 0x000fea0003c00000 */
[----:B------:R0:W1:Y:S02]  /*aca0*/  SHFL.BFLY P0, R7, R9, R6, R5 ;  /* 0x0c00000609077389 */ /* 0x0000640000000005 */
[----:B01----:R-:W-:Y:S05]  /*acb0*/  ENDCOLLECTIVE ;  /* 0x000000000000791b */ /* 0x003fea0003800000 */
.L_x_1624:
[----:B------:R-:W-:Y:S02]  /*acc0*/  IMAD.MOV.U32 R6, RZ, RZ, 0x2 ;  /* 0x00000002ff067424 */ /* 0x000fe400078e00ff */
[----:B------:R-:W-:-:S04]  /*acd0*/  FADD.FTZ R8, R4, R7 ;  /* 0x0000000704087221 */ /* 0x000fc80000010000 */
[----:B------:R-:W-:-:S07]  /*ace0*/  IMAD.MOV.U32 R9, RZ, RZ, R8 ;  /* 0x000000ffff097224 */ /* 0x000fce00078e0008 */
[----:B------:R-:W-:Y:S05]  /*acf0*/  WARPSYNC.COLLECTIVE R2, `(.L_x_1625) ;  /* 0x0000000002087348 */ /* 0x000fea0003c00000 */
[----:B------:R0:W1:Y:S02]  /*ad00*/  SHFL.BFLY P0, R7, R9, R6, R5 ;  /* 0x0c00000609077389 */ /* 0x0000640000000005 */
[----:B01----:R-:W-:Y:S05]  /*ad10*/  ENDCOLLECTIVE ;  /* 0x000000000000791b */ /* 0x003fea0003800000 */
.L_x_1625:
[----:B------:R-:W-:Y:S02]  /*ad20*/  IMAD.MOV.U32 R6, RZ, RZ, 0x1 ;  /* 0x00000001ff067424 */ /* 0x000fe400078e00ff */
[----:B------:R-:W-:-:S04]  /*ad30*/  FADD.FTZ R10, R8, R7 ;  /* 0x00000007080a7221 */ /* 0x000fc80000010000 */
[----:B------:R-:W-:-:S07]  /*ad40*/  IMAD.MOV.U32 R9, RZ, RZ, R10 ;  /* 0x000000ffff097224 */ /* 0x000fce00078e000a */
[----:B------:R-:W-:Y:S05]  /*ad50*/  WARPSYNC.COLLECTIVE R2, `(.L_x_1626) ;  /* 0x0000000002087348 */ /* 0x000fea0003c00000 */
[----:B------:R0:W1:Y:S02]  /*ad60*/  SHFL.BFLY P0, R7, R9, R6, R5 ;  /* 0x0c00000609077389 */ /* 0x0000640000000005 */
[----:B01----:R-:W-:Y:S05]  /*ad70*/  ENDCOLLECTIVE ;  /* 0x000000000000791b */ /* 0x003fea0003800000 */
.L_x_1626:
[----:B------:R-:W-:Y:S05]  /*ad80*/  BRA `(.L_x_1627) ;  /* 0xffffffe400047947 */ /* 0x000fea000383ffff */
.L_x_1628:
        /* <DEDUP_REMOVED lines=15> */
.L_x_7855:


//--------------------- .text._ZN4vllm3moe44grouped_topk_fused_small_expert_count_kernelI6__half13__nv_bfloat16iLNS0_11ScoringFuncE0ELi128ELb0ELi8EEEvPT_PfPT1_PKT0_llllllbd --------------------------
	.section	.text._ZN4vllm3moe44grouped_topk_fused_small_expert_count_kernelI6__half13__nv_bfloat16iLNS0_11ScoringFuncE0ELi128ELb0ELi8EEEvPT_PfPT1_PKT0_llllllbd,"ax",@progbits
	.align	128
        .global         _ZN4vllm3moe44grouped_topk_fused_small_expert_count_kernelI6__half13__nv_bfloat16iLNS0_11ScoringFuncE0ELi128ELb0ELi8EEEvPT_PfPT1_PKT0_llllllbd
        .type           _ZN4vllm3moe44grouped_topk_fused_small_expert_count_kernelI6__half13__nv_bfloat16iLNS0_11ScoringFuncE0ELi128ELb0ELi8EEEvPT_PfPT1_PKT0_llllllbd,@function
        .size           _ZN4vllm3moe44grouped_topk_fused_small_expert_count_kernelI6__half13__nv_bfloat16iLNS0_11ScoringFuncE0ELi128ELb0ELi8EEEvPT_PfPT1_PKT0_llllllbd,(.L_x_7762 - _ZN4vllm3moe44grouped_topk_fused_small_expert_count_kernelI6__half13__nv_bfloat16iLNS0_11ScoringFuncE0ELi128ELb0ELi8EEEvPT_PfPT1_PKT0_llllllbd)
        .other          _ZN4vllm3moe44grouped_topk_fused_small_expert_count_kernelI6__half13__nv_bfloat16iLNS0_11ScoringFuncE0ELi128ELb0ELi8EEEvPT_PfPT1_PKT0_llllllbd,@"STO_CUDA_ENTRY STV_DEFAULT"
_ZN4vllm3moe44grouped_topk_fused_small_expert_count_kernelI6__half13__nv_bfloat16iLNS0_11ScoringFuncE0ELi128ELb0ELi8EEEvPT_PfPT1_PKT0_llllllbd:
.text._ZN4vllm3moe44grouped_topk_fused_small_expert_count_kernelI6__half13__nv_bfloat16iLNS0_11ScoringFuncE0ELi128ELb0ELi8EEEvPT_PfPT1_PKT0_llllllbd:
        /* <DEDUP_REMOVED lines=36> */
.L_x_1630:
[----:B------:R-:W-:Y:S05]  /*0240*/  BSYNC.RECONVERGENT B0 ;  /* 0x0000000000007941 */ /* 0x000fea0003800200 */
.L_x_1629:
        /* <DEDUP_REMOVED lines=101> */
.L_x_1634:
        /* <DEDUP_REMOVED lines=173> */
.L_x_1633:
[----:B------:R-:W-:Y:S05]  /*1370*/  BRA.U !UP0, `(.L_x_1632) ;  /* 0x0000000108cc7547 */ /* 0x000fea000b800000 */
[----:B------:R-:W-:Y:S01]  /*1380*/  IMAD R4, R12, 0x4, R1 ;  /* 0x000000040c047824 */ /* 0x000fe200078e0201 */
[----:B------:R-:W-:-:S12]  /*1390*/  UIADD3 UR5, UPT, UPT, -UR5, URZ, URZ ;  /* 0x000000ff05057290 */ /* 0x000fd8000fffe1ff */
.L_x_1635:
        /* <DEDUP_REMOVED lines=49> */
.L_x_1632:
        /* <DEDUP_REMOVED lines=56> */
[----:B------:R-:W-:Y:S05]  /*1a30*/  CALL.REL.NOINC `($__internal_15_$__cuda_sm20_div_rn_f64_full) ;  /* 0x0000000000747944 */ /* 0x000fea0003c00000 */
[----:B------:R-:W-:Y:S02]  /*1a40*/  IMAD.MOV.U32 R4, RZ, RZ, R14 ;  /* 0x000000ffff047224 */ /* 0x000fe400078e000e */
[----:B------:R-:W-:-:S07]  /*1a50*/  IMAD.MOV.U32 R5, RZ, RZ, R15 ;  /* 0x000000ffff057224 */ /* 0x000fce00078e000f */
.L_x_1638:
[----:B------:R-:W-:Y:S05]  /*1a60*/  BSYNC.RECONVERGENT B0 ;  /* 0x0000000000007941 */ /* 0x000fea0003800200 */
.L_x_1637:
[----:B------:R-:W-:Y:S01]  /*1a70*/  UMOV UR4, 0xf0000000 ;  /* 0xf000000000047882 */ /* 0x000fe20000000000 */
[----:B------:R-:W-:Y:S01]  /*1a80*/  UMOV UR5, 0x380fffff ;  /* 0x380fffff00057882 */ /* 0x000fe20000000000 */
[----:B------:R-:W0:Y:S01]  /*1a90*/  F2F.F32.F64 R6, R4 ;  /* 0x0000000400067310 */ /* 0x000e220000301000 */
[----:B------:R-:W-:-:S14]  /*1aa0*/  DSETP.GEU.AND P0, PT, |R4|, UR4, PT ;  /* 0x0000000404007e2a */ /* 0x000fdc000bf0e200 */
[----:B0-----:R-:W-:-:S07]  /*1ab0*/  @!P0 FMUL R6, R6, 1.175494350822287508e-38 ;  /* 0x0080000006068820 */ /* 0x001fce0000400000 */
.L_x_1636:
        /* <DEDUP_REMOVED lines=18> */
.L_x_1639:
[----:B------:R-:W-:Y:S05]  /*1be0*/  BSYNC.RECONVERGENT B0 ;  /* 0x0000000000007941 */ /* 0x000fea0003800200 */
.L_x_1631:
[----:B------:R-:W-:Y:S01]  /*1bf0*/  PREEXIT ;  /* 0x000000000000782d */ /* 0x000fe20000000000 */
[----:B------:R-:W-:Y:S05]  /*1c00*/  EXIT ;  /* 0x000000000000794d */ /* 0x000fea0003800000 */
        .weak           $__internal_15_$__cuda_sm20_div_rn_f64_full
        .type           $__internal_15_$__cuda_sm20_div_rn_f64_full,@function
        .size           $__internal_15_$__cuda_sm20_div_rn_f64_full,(.L_x_7762 - $__internal_15_$__cuda_sm20_div_rn_f64_full)
$__internal_15_$__cuda_sm20_div_rn_f64_full:
        /* <DEDUP_REMOVED lines=67> */
.L_x_1641:
        /* <DEDUP_REMOVED lines=16> */
.L_x_1644:
[----:B------:R-:W-:Y:S01]  /*2140*/  LOP3.LUT R15, R9, 0x80000, RZ, 0xfc, !PT ;  /* 0x00080000090f7812 */ /* 0x000fe200078efcff */
[----:B------:R-:W-:Y:S01]  /*2150*/  IMAD.MOV.U32 R14, RZ, RZ, R8 ;  /* 0x000000ffff0e7224 */ /* 0x000fe200078e0008 */
[----:B------:R-:W-:Y:S06]  /*2160*/  BRA `(.L_x_1642) ;  /* 0x0000000000087947 */ /* 0x000fec0003800000 */
.L_x_1643:
[----:B------:R-:W-:Y:S01]  /*2170*/  LOP3.LUT R15, R11, 0x80000, RZ, 0xfc, !PT ;  /* 0x000800000b0f7812 */ /* 0x000fe200078efcff */
[----:B------:R-:W-:-:S07]  /*2180*/  IMAD.MOV.U32 R14, RZ, RZ, R10 ;  /* 0x000000ffff0e7224 */ /* 0x000fce00078e000a */
.L_x_1642:
[----:B------:R-:W-:Y:S05]  /*2190*/  BSYNC.RECONVERGENT B1 ;  /* 0x0000000000017941 */ /* 0x000fea0003800200 */
.L_x_1640:
[----:B------:R-:W-:Y:S02]  /*21a0*/  IMAD.MOV.U32 R4, RZ, RZ, R6 ;  /* 0x000000ffff047224 */ /* 0x000fe400078e0006 */
[----:B------:R-:W-:-:S04]  /*21b0*/  IMAD.MOV.U32 R5, RZ, RZ, 0x0 ;  /* 0x00000000ff057424 */ /* 0x000fc800078e00ff */
[----:B------:R-:W-:Y:S05]  /*21c0*/  RET.REL.NODEC R4 `(_ZN4vllm3moe44grouped_topk_fused_small_expert_count_kernelI6__half13__nv_bfloat16iLNS0_11ScoringFuncE0ELi128ELb0ELi8EEEvPT_PfPT1_PKT0_llllllbd) ;  /* 0xffffffdc048c7950 */ /* 0x000fea0003c3ffff */
.L_x_1645:
        /* <DEDUP_REMOVED lines=11> */
.L_x_7762:


//--------------------- .text._ZN4vllm3moe44grouped_topk_fused_small_expert_count_kernelI6__half13__nv_bfloat16iLNS0_11ScoringFuncE0ELi384ELb0ELi8EEEvPT_PfPT1_PKT0_llllllbd --------------------------
	.section	.text._ZN4vllm3moe44grouped_topk_fused_small_expert_count_kernelI6__half13__nv_bfloat16iLNS0_11ScoringFuncE0ELi384ELb0ELi8EEEvPT_PfPT1_PKT0_llllllbd,"ax",@progbits
	.align	128
        .global         _ZN4vllm3moe44grouped_topk_fused_small_expert_count_kernelI6__half13__nv_bfloat16iLNS0_11ScoringFuncE0ELi384ELb0ELi8EEEvPT_PfPT1_PKT0_llllllbd
        .type           _ZN4vllm3moe44grouped_topk_fused_small_expert_count_kernelI6__half13__nv_bfloat16iLNS0_11ScoringFuncE0ELi384ELb0ELi8EEEvPT_PfPT1_PKT0_llllllbd,@function
        .size           _ZN4vllm3moe44grouped_topk_fused_small_expert_count_kernelI6__half13__nv_bfloat16iLNS0_11ScoringFuncE0ELi384ELb0ELi8EEEvPT_PfPT1_PKT0_llllllbd,(.L_x_7763 - _ZN4vllm3moe44grouped_topk_fused_small_expert_count_kernelI6__half13__nv_bfloat16iLNS0_11ScoringFuncE0ELi384ELb0ELi8EEEvPT_PfPT1_PKT0_llllllbd)
        .other          _ZN4vllm3moe44grouped_topk_fused_small_expert_count_kernelI6__half13__nv_bfloat16iLNS0_11ScoringFuncE0ELi384ELb0ELi8EEEvPT_PfPT1_PKT0_llllllbd,@"STO_CUDA_ENTRY STV_DEFAULT"
_ZN4vllm3moe44grouped_topk_fused_small_expert_count_kernelI6__half13__nv_bfloat16iLNS0_11ScoringFuncE0ELi384ELb0ELi8EEEvPT_PfPT1_PKT0_llllllbd:
.text._ZN4vllm3moe44grouped_topk_fused_small_expert_count_kernelI6__half13__nv_bfloat16iLNS0_11ScoringFuncE0ELi384ELb0ELi8EEEvPT_PfPT1_PKT0_llllllbd:
        /* <DEDUP_REMOVED lines=36> */
.L_x_1647:
[----:B------:R-:W-:Y:S05]  /*0240*/  BSYNC.RECONVERGENT B0 ;  /* 0x0000000000007941 */ /* 0x000fea0003800200 */
.L_x_1646:
        /* <DEDUP_REMOVED lines=112> */
.L_x_1651:
        /* <DEDUP_REMOVED lines=99> */
.L_x_1650:
        /* <DEDUP_REMOVED lines=44> */
.L_x_1649:
        /* <DEDUP_REMOVED lines=18> */
.L_x_1652:
        /* <DEDUP_REMOVED lines=13> */
.L_x_1653:
[----:B------:R-:W-:Y:S05]  /*1430*/  BSYNC.RECONVERGENT B0 ;  /* 0x0000000000007941 */ /* 0x000fea0003800200 */
.L_x_1648:
        /* <DEDUP_REMOVED lines=23> */
.L_x_1656:
[----:B------:R-:W-:Y:S05]  /*15b0*/  BSYNC.RECONVERGENT B0 ;  /* 0x0000000000007941 */ /* 0x000fea0003800200 */
.L_x_1655:
        /* <DEDUP_REMOVED lines=21> */
.L_x_1659:
        /* <DEDUP_REMOVED lines=168> */
.L_x_1658:
[----:B------:R-:W-:Y:S05]  /*2190*/  @!P1 BRA `(.L_x_1657) ;  /* 0x0000000000d09947 */ /* 0x000fea0003800000 */
[C---:B------:R-:W-:Y:S02]  /*21a0*/  IMAD R0, R10.reuse, 0x4, R0 ;  /* 0x000000040a007824 */ /* 0x040fe400078e0200 */
[----:B------:R-:W-:Y:S02]  /*21b0*/  IMAD.MOV R6, RZ, RZ, -R6 ;  /* 0x000000ffff067224 */ /* 0x000fe400078e0a06 */
[----:B------:R-:W-:-:S07]  /*21c0*/  IMAD R12, R10, 0x4, R1 ;  /* 0x000000040a0c7824 */ /* 0x000fce00078e0201 */
.L_x_1660:
        /* <DEDUP_REMOVED lines=49> */
.L_x_1657:
        /* <DEDUP_REMOVED lines=58> */
[----:B------:R-:W-:Y:S05]  /*2880*/  CALL.REL.NOINC `($__internal_16_$__cuda_sm20_div_rn_f64_full) ;  /* 0x0000000000747944 */ /* 0x000fea0003c00000 */
[----:B------:R-:W-:Y:S02]  /*2890*/  IMAD.MOV.U32 R4, RZ, RZ, R14 ;  /* 0x000000ffff047224 */ /* 0x000fe400078e000e */
[----:B------:R-:W-:-:S07]  /*28a0*/  IMAD.MOV.U32 R5, RZ, RZ, R15 ;  /* 0x000000ffff057224 */ /* 0x000fce00078e000f */
.L_x_1663:
[----:B------:R-:W-:Y:S05]  /*28b0*/  BSYNC.RECONVERGENT B0 ;  /* 0x0000000000007941 */ /* 0x000fea0003800200 */
.L_x_1662:
[----:B------:R-:W-:Y:S01]  /*28c0*/  UMOV UR4, 0xf0000000 ;  /* 0xf000000000047882 */ /* 0x000fe20000000000 */
[----:B------:R-:W-:Y:S01]  /*28d0*/  UMOV UR5, 0x380fffff ;  /* 0x380fffff00057882 */ /* 0x000fe20000000000 */
[----:B------:R-:W0:Y:S01]  /*28e0*/  F2F.F32.F64 R6, R4 ;  /* 0x0000000400067310 */ /* 0x000e220000301000 */
[----:B------:R-:W-:-:S14]  /*28f0*/  DSETP.GEU.AND P0, PT, |R4|, UR4, PT ;  /* 0x0000000404007e2a */ /* 0x000fdc000bf0e200 */
[----:B0-----:R-:W-:-:S07]  /*2900*/  @!P0 FMUL R6, R6, 1.175494350822287508e-38 ;  /* 0x0080000006068820 */ /* 0x001fce0000400000 */
.L_x_1661:
        /* <DEDUP_REMOVED lines=18> */
.L_x_1664:
[----:B------:R-:W-:Y:S05]  /*2a30*/  BSYNC.RECONVERGENT B0 ;  /* 0x0000000000007941 */ /* 0x000fea0003800200 */
.L_x_1654:
[----:B------:R-:W-:Y:S01]  /*2a40*/  PREEXIT ;  /* 0x000000000000782d */ /* 0x000fe20000000000 */
[----:B------:R-:W-:Y:S05]  /*2a50*/  EXIT ;  /* 0x000000000000794d */ /* 0x000fea0003800000 */
        .weak           $__internal_16_$__cuda_sm20_div_rn_f64_full
        .type           $__internal_16_$__cuda_sm20_div_rn_f64_full,@function
        .size           $__internal_16_$__cuda_sm20_div_rn_f64_full,(.L_x_7763 - $__internal_16_$__cuda_sm20_div_rn_f64_full)
$__internal_16_$__cuda_sm20_div_rn_f64_full:
        /* <DEDUP_REMOVED lines=67> */
.L_x_1666:
        /* <DEDUP_REMOVED lines=16> */
.L_x_1669:
[----:B------:R-:W-:Y:S01]  /*2f90*/  LOP3.LUT R15, R9, 0x80000, RZ, 0xfc, !PT ;  /* 0x00080000090f7812 */ /* 0x000fe200078efcff */
[----:B------:R-:W-:Y:S01]  /*2fa0*/  IMAD.MOV.U32 R14, RZ, RZ, R8 ;  /* 0x000000ffff0e7224 */ /* 0x000fe200078e0008 */
[----:B------:R-:W-:Y:S06]  /*2fb0*/  BRA `(.L_x_1667) ;  /* 0x0000000000087947 */ /* 0x000fec0003800000 */
.L_x_1668:
[----:B------:R-:W-:Y:S01]  /*2fc0*/  LOP3.LUT R15, R11, 0x80000, RZ, 0xfc, !PT ;  /* 0x000800000b0f7812 */ /* 0x000fe200078efcff */
[----:B------:R-:W-:-:S07]  /*2fd0*/  IMAD.MOV.U32 R14, RZ, RZ, R10 ;  /* 0x000000ffff0e7224 */ /* 0x000fce00078e000a */
.L_x_1667:
[----:B------:R-:W-:Y:S05]  /*2fe0*/  BSYNC.RECONVERGENT B1 ;  /* 0x0000000000017941 */ /* 0x000fea0003800200 */
.L_x_1665:
[----:B------:R-:W-:Y:S02]  /*2ff0*/  IMAD.MOV.U32 R4, RZ, RZ, R6 ;  /* 0x000000ffff047224 */ /* 0x000fe400078e0006 */
[----:B------:R-:W-:-:S04]  /*3000*/  IMAD.MOV.U32 R5, RZ, RZ, 0x0 ;  /* 0x00000000ff057424 */ /* 0x000fc800078e00ff */
[----:B------:R-:W-:Y:S05]  /*3010*/  RET.REL.NODEC R4 `(_ZN4vllm3moe44grouped_topk_fused_small_expert_count_kernelI6__half13__nv_bfloat16iLNS0_11ScoringFuncE0ELi384ELb0ELi8EEEvPT_PfPT1_PKT0_llllllbd) ;  /* 0xffffffcc04f87950 */ /* 0x000fea0003c3ffff */
.L_x_1670:
        /* <DEDUP_REMOVED lines=14> */
.L_x_7763:


//--------------------- .text._ZN4vllm3moe44grouped_topk_fused_small_expert_count_kernelI6__half13__nv_bfloat16iLNS0_11ScoringFuncE0ELi512ELb0ELi8EEEvPT_PfPT1_PKT0_llllllbd --------------------------
	.section	.text._ZN4vllm3moe44grouped_topk_fused_small_expert_count_kernelI6__half13__nv_bfloat16iLNS0_11ScoringFuncE0ELi512ELb0ELi8EEEvPT_PfPT1_PKT0_llllllbd,"ax",@progbits
	.align	128
        .global         _ZN4vllm3moe44grouped_topk_fused_small_expert_count_kernelI6__half13__nv_bfloat16iLNS0_11ScoringFuncE0ELi512ELb0ELi8EEEvPT_PfPT1_PKT0_llllllbd
        .type           _ZN4vllm3moe44grouped_topk_fused_small_expert_count_kernelI6__half13__nv_bfloat16iLNS0_11ScoringFuncE0ELi512ELb0ELi8EEEvPT_PfPT1_PKT0_llllllbd,@function
        .size           _ZN4vllm3moe44grouped_topk_fused_small_expert_count_kernelI6__half13__nv_bfloat16iLNS0_11ScoringFuncE0ELi512ELb0ELi8EEEvPT_PfPT1_PKT0_llllllbd,(.L_x_7764 - _ZN4vllm3moe44grouped_topk_fused_small_expert_count_kernelI6__half13__nv_bfloat16iLNS0_11ScoringFuncE0ELi512ELb0ELi8EEEvPT_PfPT1_PKT0_llllllbd)
        .other          _ZN4vllm3moe44grouped_topk_fused_small_expert_count_kernelI6__half13__nv_bfloat16iLNS0_11ScoringFuncE0ELi512ELb0ELi8EEEvPT_PfPT1_PKT0_llllllbd,@"STO_CUDA_ENTRY STV_DEFAULT"
_ZN4vllm3moe44grouped_topk_fused_small_expert_count_kernelI6__half13__nv_bfloat16iLNS0_11ScoringFuncE0ELi512ELb0ELi8EEEvPT_PfPT1_PKT0_llllllbd:
.text._ZN4vllm3moe44grouped_topk_fused_small_expert_count_kernelI6__half13__nv_bfloat16iLNS0_11ScoringFuncE0ELi512ELb0ELi8EEEvPT_PfPT1_PKT0_llllllbd:
        /* <DEDUP_REMOVED lines=36> */
.L_x_1672:
[----:B------:R-:W-:Y:S05]  /*0240*/  BSYNC.RECONVERGENT B0 ;  /* 0x0000000000007941 */ /* 0x000fea0003800200 */
.L_x_1671:
        /* <DEDUP_REMOVED lines=112> */
.L_x_1676:
        /* <DEDUP_REMOVED lines=99> */
.L_x_1675:
        /* <DEDUP_REMOVED lines=44> */
.L_x_1674:
        /* <DEDUP_REMOVED lines=18> */
.L_x_1677:
        /* <DEDUP_REMOVED lines=13> */
.L_x_1678:
[----:B------:R-:W-:Y:S05]  /*1430*/  BSYNC.RECONVERGENT B0 ;  /* 0x0000000000007941 */ /* 0x000fea0003800200 */
.L_x_1673:
        /* <DEDUP_REMOVED lines=37> */
.L_x_1682:
        /* <DEDUP_REMOVED lines=168> */
.L_x_1681:
[----:B------:R-:W-:Y:S05]  /*2110*/  @!P1 BRA `(.L_x_1680) ;  /* 0x0000000000d09947 */ /* 0x000fea0003800000 */
[C---:B------:R-:W-:Y:S02]  /*2120*/  IMAD R0, R11.reuse, 0x4, R0 ;  /* 0x000000040b007824 */ /* 0x040fe400078e0200 */
[----:B------:R-:W-:Y:S02]  /*2130*/  IMAD.MOV R8, RZ, RZ, -R8 ;  /* 0x000000ffff087224 */ /* 0x000fe400078e0a08 */
[----:B------:R-:W-:-:S07]  /*2140*/  IMAD R13, R11, 0x4, R1 ;  /* 0x000000040b0d7824 */ /* 0x000fce00078e0201 */
.L_x_1683:
        /* <DEDUP_REMOVED lines=49> */
.L_x_1680:
        /* <DEDUP_REMOVED lines=56> */
[----:B------:R-:W-:Y:S05]  /*27e0*/  CALL.REL.NOINC `($__internal_17_$__cuda_sm20_div_rn_f64_full) ;  /* 0x0000000000747944 */ /* 0x000fea0003c00000 */
[----:B------:R-:W-:Y:S02]  /*27f0*/  IMAD.MOV.U32 R4, RZ, RZ, R14 ;  /* 0x000000ffff047224 */ /* 0x000fe400078e000e */
[----:B------:R-:W-:-:S07]  /*2800*/  IMAD.MOV.U32 R5, RZ, RZ, R15 ;  /* 0x000000ffff057224 */ /* 0x000fce00078e000f */
.L_x_1686:
[----:B------:R-:W-:Y:S05]  /*2810*/  BSYNC.RECONVERGENT B0 ;  /* 0x0000000000007941 */ /* 0x000fea0003800200 */
.L_x_1685:
[----:B------:R-:W-:Y:S01]  /*2820*/  UMOV UR4, 0xf0000000 ;  /* 0xf000000000047882 */ /* 0x000fe20000000000 */
[----:B------:R-:W-:Y:S01]  /*2830*/  UMOV UR5, 0x380fffff ;  /* 0x380fffff00057882 */ /* 0x000fe20000000000 */
[----:B------:R-:W0:Y:S01]  /*2840*/  F2F.F32.F64 R6, R4 ;  /* 0x0000000400067310 */ /* 0x000e220000301000 */
[----:B------:R-:W-:-:S14]  /*2850*/  DSETP.GEU.AND P0, PT, |R4|, UR4, PT ;  /* 0x0000000404007e2a */ /* 0x000fdc000bf0e200 */
[----:B0-----:R-:W-:-:S07]  /*2860*/  @!P0 FMUL R6, R6, 1.175494350822287508e-38 ;  /* 0x0080000006068820 */ /* 0x001fce0000400000 */
.L_x_1684:
        /* <DEDUP_REMOVED lines=18> */
.L_x_1687:
[----:B------:R-:W-:Y:S05]  /*2990*/  BSYNC.RECONVERGENT B0 ;  /* 0x0000000000007941 */ /* 0x000fea0003800200 */
.L_x_1679:
[----:B------:R-:W-:Y:S01]  /*29a0*/  PREEXIT ;  /* 0x000000000000782d */ /* 0x000fe20000000000 */
[----:B------:R-:W-:Y:S05]  /*29b0*/  EXIT ;  /* 0x000000000000794d */ /* 0x000fea0003800000 */
        .weak           $__internal_17_$__cuda_sm20_div_rn_f64_full
        .type           $__internal_17_$__cuda_sm20_div_rn_f64_full,@function
        .size           $__internal_17_$__cuda_sm20_div_rn_f64_full,(.L_x_7764 - $__internal_17_$__cuda_sm20_div_rn_f64_full)
$__internal_17_$__cuda_sm20_div_rn_f64_full:
        /* <DEDUP_REMOVED lines=67> */
.L_x_1689:
        /* <DEDUP_REMOVED lines=16> */
.L_x_1692:
[----:B------:R-:W-:Y:S01]  /*2ef0*/  LOP3.LUT R15, R9, 0x80000, RZ, 0xfc, !PT ;  /* 0x00080000090f7812 */ /* 0x000fe200078efcff */
[----:B------:R-:W-:Y:S01]  /*2f00*/  IMAD.MOV.U32 R14, RZ, RZ, R8 ;  /* 0x000000ffff0e7224 */ /* 0x000fe200078e0008 */
[----:B------:R-:W-:Y:S06]  /*2f10*/  BRA `(.L_x_1690) ;  /* 0x0000000000087947 */ /* 0x000fec0003800000 */
.L_x_1691:
[----:B------:R-:W-:Y:S01]  /*2f20*/  LOP3.LUT R15, R11, 0x80000, RZ, 0xfc, !PT ;  /* 0x000800000b0f7812 */ /* 0x000fe200078efcff */
[----:B------:R-:W-:-:S07]  /*2f30*/  IMAD.MOV.U32 R14, RZ, RZ, R10 ;  /* 0x000000ffff0e7224 */ /* 0x000fce00078e000a */
.L_x_1690:
[----:B------:R-:W-:Y:S05]  /*2f40*/  BSYNC.RECONVERGENT B1 ;  /* 0x0000000000017941 */ /* 0x000fea0003800200 */
.L_x_1688:
[----:B------:R-:W-:Y:S02]  /*2f50*/  IMAD.MOV.U32 R4, RZ, RZ, R6 ;  /* 0x000000ffff047224 */ /* 0x000fe400078e0006 */
[----:B------:R-:W-:-:S04]  /*2f60*/  IMAD.MOV.U32 R5, RZ, RZ, 0x0 ;  /* 0x00000000ff057424 */ /* 0x000fc800078e00ff */
[----:B------:R-:W-:Y:S05]  /*2f70*/  RET.REL.NODEC R4 `(_ZN4vllm3moe44grouped_topk_fused_small_expert_count_kernelI6__half13__nv_bfloat16iLNS0_11ScoringFuncE0ELi512ELb0ELi8EEEvPT_PfPT1_PKT0_llllllbd) ;  /* 0xffffffd004207950 */ /* 0x000fea0003c3ffff */
.L_x_1693:
        /* <DEDUP_REMOVED lines=16> */
.L_x_7764:


//--------------------- .text._ZN4vllm3moe44grouped_topk_fused_small_expert_count_kernelI6__half13__nv_bfloat16iLNS0_11ScoringFuncE0ELi512ELb0ELi22EEEvPT_PfPT1_PKT0_llllllbd --------------------------
	.section	.text._ZN4vllm3moe44grouped_topk_fused_small_expert_count_kernelI6__half13__nv_bfloat16iLNS0_11ScoringFuncE0ELi512ELb0ELi22EEEvPT_PfPT1_PKT0_llllllbd,"ax",@progbits
	.align	128
        .global         _ZN4vllm3moe44grouped_topk_fused_small_expert_count_kernelI6__half13__nv_bfloat16iLNS0_11ScoringFuncE0ELi512ELb0ELi22EEEvPT_PfPT1_PKT0_llllllbd
        .type           _ZN4vllm3moe44grouped_topk_fused_small_expert_count_kernelI6__half13__nv_bfloat16iLNS0_11ScoringFuncE0ELi512ELb0ELi22EEEvPT_PfPT1_PKT0_llllllbd,@function
        .size           _ZN4vllm3moe44grouped_topk_fused_small_expert_count_kernelI6__half13__nv_bfloat16iLNS0_11ScoringFuncE0ELi512ELb0ELi22EEEvPT_PfPT1_PKT0_llllllbd,(.L_x_7765 - _ZN4vllm3moe44grouped_topk_fused_small_expert_count_kernelI6__half13__nv_bfloat16iLNS0_11ScoringFuncE0ELi512ELb0ELi22EEEvPT_PfPT1_PKT0_llllllbd)
        .other          _ZN4vllm3moe44grouped_topk_fused_small_expert_count_kernelI6__half13__nv_bfloat16iLNS0_11ScoringFuncE0ELi512ELb0ELi22EEEvPT_PfPT1_PKT0_llllllbd,@"STO_CUDA_ENTRY STV_DEFAULT"
_ZN4vllm3moe44grouped_topk_fused_small_expert_count_kernelI6__half13__nv_bfloat16iLNS0_11ScoringFuncE0ELi512ELb0ELi22EEEvPT_PfPT1_PKT0_llllllbd:
.text._ZN4vllm3moe44grouped_topk_fused_small_expert_count_kernelI6__half13__nv_bfloat16iLNS0_11ScoringFuncE0ELi512ELb0ELi22EEEvPT_PfPT1_PKT0_llllllbd:
        /* <DEDUP_REMOVED lines=36> */
.L_x_1695:
[----:B------:R-:W-:Y:S05]  /*0240*/  BSYNC.RECONVERGENT B0 ;  /* 0x0000000000007941 */ /* 0x000fea0003800200 */
.L_x_1694:
        /* <DEDUP_REMOVED lines=112> */
.L_x_1699:
        /* <DEDUP_REMOVED lines=99> */
.L_x_1698:
        /* <DEDUP_REMOVED lines=44> */
.L_x_1697:
        /* <DEDUP_REMOVED lines=18> */
.L_x_1700:
        /* <DEDUP_REMOVED lines=13> */
.L_x_1701:
[----:B------:R-:W-:Y:S05]  /*1430*/  BSYNC.RECONVERGENT B0 ;  /* 0x0000000000007941 */ /* 0x000fea0003800200 */
.L_x_1696:
        /* <DEDUP_REMOVED lines=77> */
.L_x_1705:
        /* <DEDUP_REMOVED lines=183> */
.L_x_1704:
[----:B------:R-:W-:Y:S05]  /*2480*/  @!P2 BRA `(.L_x_1703) ;  /* 0x0000000000dca947 */ /* 0x000fea0003800000 */
[C---:B------:R-:W-:Y:S02]  /*2490*/  IMAD R0, R13.reuse, 0x4, R0 ;  /* 0x000000040d007824 */ /* 0x040fe400078e0200 */
[----:B------:R-:W-:Y:S02]  /*24a0*/  IMAD.MOV R10, RZ, RZ, -R10 ;  /* 0x000000ffff0a7224 */ /* 0x000fe400078e0a0a */
[----:B------:R-:W-:-:S07]  /*24b0*/  IMAD R15, R13, 0x4, R1 ;  /* 0x000000040d0f7824 */ /* 0x000fce00078e0201 */
.L_x_1706:
        /* <DEDUP_REMOVED lines=52> */
.L_x_1703:
        /* <DEDUP_REMOVED lines=56> */
[----:B------:R-:W-:Y:S05]  /*2b80*/  CALL.REL.NOINC `($__internal_18_$__cuda_sm20_div_rn_f64_full) ;  /* 0x0000000000747944 */ /* 0x000fea0003c00000 */
[----:B------:R-:W-:Y:S02]  /*2b90*/  IMAD.MOV.U32 R4, RZ, RZ, R14 ;  /* 0x000000ffff047224 */ /* 0x000fe400078e000e */
[----:B------:R-:W-:-:S07]  /*2ba0*/  IMAD.MOV.U32 R5, RZ, RZ, R15 ;  /* 0x000000ffff057224 */ /* 0x000fce00078e000f */
.L_x_1709:
[----:B------:R-:W-:Y:S05]  /*2bb0*/  BSYNC.RECONVERGENT B0 ;  /* 0x0000000000007941 */ /* 0x000fea0003800200 */
.L_x_1708:
[----:B------:R-:W-:Y:S01]  /*2bc0*/  UMOV UR4, 0xf0000000 ;  /* 0xf000000000047882 */ /* 0x000fe20000000000 */
[----:B------:R-:W-:Y:S01]  /*2bd0*/  UMOV UR5, 0x380fffff ;  /* 0x380fffff00057882 */ /* 0x000fe20000000000 */
[----:B------:R-:W0:Y:S01]  /*2be0*/  F2F.F32.F64 R6, R4 ;  /* 0x0000000400067310 */ /* 0x000e220000301000 */
[----:B------:R-:W-:-:S14]  /*2bf0*/  DSETP.GEU.AND P0, PT, |R4|, UR4, PT ;  /* 0x0000000404007e2a */ /* 0x000fdc000bf0e200 */
[----:B0-----:R-:W-:-:S07]  /*2c00*/  @!P0 FMUL R6, R6, 1.175494350822287508e-38 ;  /* 0x0080000006068820 */ /* 0x001fce0000400000 */
.L_x_1707:
        /* <DEDUP_REMOVED lines=18> */
.L_x_1710:
[----:B------:R-:W-:Y:S05]  /*2d30*/  BSYNC.RECONVERGENT B0 ;  /* 0x0000000000007941 */ /* 0x000fea0003800200 */
.L_x_1702:
[----:B------:R-:W-:Y:S01]  /*2d40*/  PREEXIT ;  /* 0x000000000000782d */ /* 0x000fe20000000000 */
[----:B------:R-:W-:Y:S05]  /*2d50*/  EXIT ;  /* 0x000000000000794d */ /* 0x000fea0003800000 */
        .weak           $__internal_18_$__cuda_sm20_div_rn_f64_full
        .type           $__internal_18_$__cuda_sm20_div_rn_f64_full,@function
        .size           $__internal_18_$__cuda_sm20_div_rn_f64_full,(.L_x_7765 - $__internal_18_$__cuda_sm20_div_rn_f64_full)
$__internal_18_$__cuda_sm20_div_rn_f64_full:
        /* <DEDUP_REMOVED lines=67> */
.L_x_1712:
        /* <DEDUP_REMOVED lines=16> */
.L_x_1715:
[----:B------:R-:W-:Y:S01]  /*3290*/  LOP3.LUT R15, R9, 0x80000, RZ, 0xfc, !PT ;  /* 0x00080000090f7812 */ /* 0x000fe200078efcff */
[----:B------:R-:W-:Y:S01]  /*32a0*/  IMAD.MOV.U32 R14, RZ, RZ, R8 ;  /* 0x000000ffff0e7224 */ /* 0x000fe200078e0008 */
[----:B------:R-:W-:Y:S06]  /*32b0*/  BRA `(.L_x_1713) ;  /* 0x0000000000087947 */ /* 0x000fec0003800000 */
.L_x_1714:
[----:B------:R-:W-:Y:S01]  /*32c0*/  LOP3.LUT R15, R11, 0x80000, RZ, 0xfc, !PT ;  /* 0x000800000b0f7812 */ /* 0x000fe200078efcff */
[----:B------:R-:W-:-:S07]  /*32d0*/  IMAD.MOV.U32 R14, RZ, RZ, R10 ;  /* 0x000000ffff0e7224 */ /* 0x000fce00078e000a */
.L_x_1713:
[----:B------:R-:W-:Y:S05]  /*32e0*/  BSYNC.RECONVERGENT B1 ;  /* 0x0000000000017941 */ /* 0x000fea0003800200 */
.L_x_1711:
[----:B------:R-:W-:Y:S02]  /*32f0*/  IMAD.MOV.U32 R4, RZ, RZ, R6 ;  /* 0x000000ffff047224 */ /* 0x000fe400078e0006 */
[----:B------:R-:W-:-:S04]  /*3300*/  IMAD.MOV.U32 R5, RZ, RZ, 0x0 ;  /* 0x00000000ff057424 */ /* 0x000fc800078e00ff */
[----:B------:R-:W-:Y:S05]  /*3310*/  RET.REL.NODEC R4 `(_ZN4vllm3moe44grouped_topk_fused_small_expert_count_kernelI6__half13__nv_bfloat16iLNS0_11ScoringFuncE0ELi512ELb0ELi22EEEvPT_PfPT1_PKT0_llllllbd) ;  /* 0xffffffcc04387950 */ /* 0x000fea0003c3ffff */
.L_x_1716:
        /* <DEDUP_REMOVED lines=14> */
.L_x_7765:


//--------------------- .text._ZN4vllm3moe44grouped_topk_fused_small_expert_count_kernelI6__half13__nv_bfloat16iLNS0_11ScoringFuncE0ELi256ELb1ELi8EEEvPT_PfPT1_PKT0_llllllbd --------------------------
	.section	.text._ZN4vllm3moe44grouped_topk_fused_small_expert_count_kernelI6__half13__nv_bfloat16iLNS0_11ScoringFuncE0ELi256ELb1ELi8EEEvPT_PfPT1_PKT0_llllllbd,"ax",@progbits
	.align	128
        .global         _ZN4vllm3moe44grouped_topk_fused_small_expert_count_kernelI6__half13__nv_bfloat16iLNS0_11ScoringFuncE0ELi256ELb1ELi8EEEvPT_PfPT1_PKT0_llllllbd
        .type           _ZN4vllm3moe44grouped_topk_fused_small_expert_count_kernelI6__half13__nv_bfloat16iLNS0_11ScoringFuncE0ELi256ELb1ELi8EEEvPT_PfPT1_PKT0_llllllbd,@function
        .size           _ZN4vllm3moe44grouped_topk_fused_small_expert_count_kernelI6__half13__nv_bfloat16iLNS0_11ScoringFuncE0ELi256ELb1ELi8EEEvPT_PfPT1_PKT0_llllllbd,(.L_x_7766 - _ZN4vllm3moe44grouped_topk_fused_small_expert_count_kernelI6__half13__nv_bfloat16iLNS0_11ScoringFuncE0ELi256ELb1ELi8EEEvPT_PfPT1_PKT0_llllllbd)
        .other          _ZN4vllm3moe44grouped_topk_fused_small_expert_count_kernelI6__half13__nv_bfloat16iLNS0_11ScoringFuncE0ELi256ELb1ELi8EEEvPT_PfPT1_PKT0_llllllbd,@"STO_CUDA_ENTRY STV_DEFAULT"
_ZN4vllm3moe44grouped_topk_fused_small_expert_count_kernelI6__half13__nv_bfloat16iLNS0_11ScoringFuncE0ELi256ELb1ELi8EEEvPT_PfPT1_PKT0_llllllbd:
.text._ZN4vllm3moe44grouped_topk_fused_small_expert_count_kernelI6__half13__nv_bfloat16iLNS0_11ScoringFuncE0ELi256ELb1ELi8EEEvPT_PfPT1_PKT0_llllllbd:
        /* <DEDUP_REMOVED lines=29> */
[----:B-1----:R-:W-:Y:S02]  /*01d0*/  LEA R12, P2, R10, UR14, 0x1 ;  /* 0x0000000e0a0c7c11 */ /* 0x002fe4000f8408ff */
        /* <DEDUP_REMOVED lines=12> */
[----:B---3--:R-:W-:-:S05]  /*02a0*/  HADD2.F32 R11, -RZ, R12.H0_H0 ;  /* 0x2000000cff0b7230 */ /* 0x008fca0000004100 */
[----:B------:R-:W-:Y:S01]  /*02b0*/  FADD.FTZ R6, R6, R11 ;  /* 0x0000000b06067221 */ /* 0x000fe20000010000 */
[----:B------:R0:W-:Y:S04]  /*02c0*/  STS [R10], R11 ;  /* 0x0000000b0a007388 */ /* 0x0001e80000000800 */
[----:B------:R0:W-:Y:S02]  /*02d0*/  STS [R15], R6 ;  /* 0x000000060f007388 */ /* 0x0001e40000000800 */
.L_x_1718:
[----:B------:R-:W-:Y:S05]  /*02e0*/  BSYNC.RECONVERGENT B0 ;  /* 0x0000000000007941 */ /* 0x000fea0003800200 */
.L_x_1717:
        /* <DEDUP_REMOVED lines=86> */
.L_x_1720:
[----:B------:R-:W-:Y:S05]  /*0850*/  BSYNC.RECONVERGENT B0 ;  /* 0x0000000000007941 */ /* 0x000fea0003800200 */
.L_x_1719:
        /* <DEDUP_REMOVED lines=263> */
.L_x_1724:
        /* <DEDUP_REMOVED lines=173> */
.L_x_1723:
[----:B------:R-:W-:Y:S05]  /*23a0*/  BRA.U !UP0, `(.L_x_1722) ;  /* 0x0000000108c87547 */ /* 0x000fea000b800000 */
[----:B------:R-:W-:Y:S01]  /*23b0*/  IMAD R5, R4, 0x4, R1 ;  /* 0x0000000404057824 */ /* 0x000fe200078e0201 */
[----:B------:R-:W-:-:S12]  /*23c0*/  UIADD3 UR5, UPT, UPT, -UR5, URZ, URZ ;  /* 0x000000ff05057290 */ /* 0x000fd8000fffe1ff */
.L_x_1725:
        /* <DEDUP_REMOVED lines=48> */
.L_x_1722:
        /* <DEDUP_REMOVED lines=58> */
[----:B------:R-:W-:Y:S05]  /*2a70*/  CALL.REL.NOINC `($__internal_19_$__cuda_sm20_div_rn_f64_full) ;  /* 0x00000000006c7944 */ /* 0x000fea0003c00000 */
.L_x_1728:
[----:B------:R-:W-:Y:S05]  /*2a80*/  BSYNC.RECONVERGENT B0 ;  /* 0x0000000000007941 */ /* 0x000fea0003800200 */
.L_x_1727:
[----:B------:R-:W-:Y:S01]  /*2a90*/  UMOV UR4, 0xf0000000 ;  /* 0xf000000000047882 */ /* 0x000fe20000000000 */
[----:B------:R-:W-:Y:S01]  /*2aa0*/  UMOV UR5, 0x380fffff ;  /* 0x380fffff00057882 */ /* 0x000fe20000000000 */
[----:B------:R-:W0:Y:S01]  /*2ab0*/  F2F.F32.F64 R8, R4 ;  /* 0x0000000400087310 */ /* 0x000e220000301000 */
[----:B------:R-:W-:-:S14]  /*2ac0*/  DSETP.GEU.AND P0, PT, |R4|, UR4, PT ;  /* 0x0000000404007e2a */ /* 0x000fdc000bf0e200 */
[----:B0-----:R-:W-:-:S07]  /*2ad0*/  @!P0 FMUL R8, R8, 1.175494350822287508e-38 ;  /* 0x0080000008088820 */ /* 0x001fce0000400000 */
.L_x_1726:
        /* <DEDUP_REMOVED lines=18> */
.L_x_1729:
[----:B------:R-:W-:Y:S05]  /*2c00*/  BSYNC.RECONVERGENT B0 ;  /* 0x0000000000007941 */ /* 0x000fea0003800200 */
.L_x_1721:
[----:B------:R-:W-:Y:S01]  /*2c10*/  PREEXIT ;  /* 0x000000000000782d */ /* 0x000fe20000000000 */
[----:B------:R-:W-:Y:S05]  /*2c20*/  EXIT ;  /* 0x000000000000794d */ /* 0x000fea0003800000 */
        .weak           $__internal_19_$__cuda_sm20_div_rn_f64_full
        .type           $__internal_19_$__cuda_sm20_div_rn_f64_full,@function
        .size           $__internal_19_$__cuda_sm20_div_rn_f64_full,(.L_x_7766 - $__internal_19_$__cuda_sm20_div_rn_f64_full)
$__internal_19_$__cuda_sm20_div_rn_f64_full:
        /* <DEDUP_REMOVED lines=67> */
.L_x_1731:
        /* <DEDUP_REMOVED lines=16> */
.L_x_1734:
[----:B------:R-:W-:Y:S01]  /*3160*/  LOP3.LUT R15, R7, 0x80000, RZ, 0xfc, !PT ;  /* 0x00080000070f7812 */ /* 0x000fe200078efcff */
[----:B------:R-:W-:Y:S01]  /*3170*/  IMAD.MOV.U32 R14, RZ, RZ, R6 ;  /* 0x000000ffff0e7224 */ /* 0x000fe200078e0006 */
[----:B------:R-:W-:Y:S06]  /*3180*/  BRA `(.L_x_1732) ;  /* 0x0000000000087947 */ /* 0x000fec0003800000 */
.L_x_1733:
[----:B------:R-:W-:Y:S01]  /*3190*/  LOP3.LUT R15, R9, 0x80000, RZ, 0xfc, !PT ;  /* 0x00080000090f7812 */ /* 0x000fe200078efcff */
[----:B------:R-:W-:-:S07]  /*31a0*/  IMAD.MOV.U32 R14, RZ, RZ, R8 ;  /* 0x000000ffff0e7224 */ /* 0x000fce00078e0008 */
.L_x_1732:
[----:B------:R-:W-:Y:S05]  /*31b0*/  BSYNC.RECONVERGENT B1 ;  /* 0x0000000000017941 */ /* 0x000fea0003800200 */
.L_x_1730:
[----:B------:R-:W-:Y:S02]  /*31c0*/  IMAD.MOV.U32 R13, RZ, RZ, 0x0 ;  /* 0x00000000ff0d7424 */ /* 0x000fe400078e00ff */
[----:B------:R-:W-:Y:S02]  /*31d0*/  IMAD.MOV.U32 R4, RZ, RZ, R14 ;  /* 0x000000ffff047224 */ /* 0x000fe400078e000e */
[----:B------:R-:W-:Y:S01]  /*31e0*/  IMAD.MOV.U32 R5, RZ, RZ, R15 ;  /* 0x000000ffff057224 */ /* 0x000fe200078e000f */
[----:B------:R-:W-:Y:S06]  /*31f0*/  RET.REL.NODEC R12 `(_ZN4vllm3moe44grouped_topk_fused_small_expert_count_kernelI6__half13__nv_bfloat16iLNS0_11ScoringFuncE0ELi256ELb1ELi8EEEvPT_PfPT1_PKT0_llllllbd) ;  /* 0xffffffcc0c807950 */ /* 0x000fec0003c3ffff */
.L_x_1735:
        /* <DEDUP_REMOVED lines=16> */
.L_x_7766:


//--------------------- .text._ZN4vllm3moe25grouped_topk_fused_kernelI6__halfS2_iLNS0_11ScoringFuncE0EEEvPT_PfPT1_PKT0_lllllbd --------------------------
	.section	.text._ZN4vllm3moe25grouped_topk_fused_kernelI6__halfS2_iLNS0_11ScoringFuncE0EEEvPT_PfPT1_PKT0_lllllbd,"ax",@progbits
	.align	128
        .global         _ZN4vllm3moe25grouped_topk_fused_kernelI6__halfS2_iLNS0_11ScoringFuncE0EEEvPT_PfPT1_PKT0_lllllbd
        .type           _ZN4vllm3moe25grouped_topk_fused_kernelI6__halfS2_iLNS0_11ScoringFuncE0EEEvPT_PfPT1_PKT0_lllllbd,@function
        .size           _ZN4vllm3moe25grouped_topk_fused_kernelI6__halfS2_iLNS0_11ScoringFuncE0EEEvPT_PfPT1_PKT0_lllllbd,(.L_x_7861 - _ZN4vllm3moe25grouped_topk_fused_kernelI6__halfS2_iLNS0_11ScoringFuncE0EEEvPT_PfPT1_PKT0_lllllbd)
        .other          _ZN4vllm3moe25grouped_topk_fused_kernelI6__halfS2_iLNS0_11ScoringFuncE0EEEvPT_PfPT1_PKT0_lllllbd,@"STO_CUDA_ENTRY STV_DEFAULT"
_ZN4vllm3moe25grouped_topk_fused_kernelI6__halfS2_iLNS0_11ScoringFuncE0EEEvPT_PfPT1_PKT0_lllllbd:
.text._ZN4vllm3moe25grouped_topk_fused_kernelI6__halfS2_iLNS0_11ScoringFuncE0EEEvPT_PfPT1_PKT0_lllllbd:
        /* <DEDUP_REMOVED lines=103> */
.L_x_1740:
        /* <DEDUP_REMOVED lines=19> */
[----:B--2---:R-:W-:-:S02]  /*07a0*/  HADD2 R28, R28.H0_H0, R11.H0_H0 ;  /* 0x2000000b1c1c7230 */ /* 0x004fc40000000800 */
[----:B---3--:R-:W-:Y:S02]  /*07b0*/  HADD2 R11, R12.H0_H0, R23.H0_H0 ;  /* 0x200000170c0b7230 */ /* 0x008fe40000000800 */
[----:B------:R-:W2:Y:S01]  /*07c0*/  LDG.E.U16 R23, desc[UR16][R34.64+0x1c0] ;  /* 0x0001c01022177981 */ /* 0x000ea2000c1e1500 */
[----:B----4-:R-:W-:-:S03]  /*07d0*/  HADD2 R12, R22.H0_H0, R27.H0_H0 ;  /* 0x2000001b160c7230 */ /* 0x010fc60000000800 */
[----:B------:R-:W3:Y:S04]  /*07e0*/  LDG.E.U16 R22, desc[UR16][R34.64+0x180] ;  /* 0x0001801022167981 */ /* 0x000ee8000c1e1500 */
[----:B------:R-:W4:Y:S01]  /*07f0*/  LDG.E.U16 R27, desc[UR16][R34.64+0x200] ;  /* 0x00020010221b7981 */ /* 0x000f22000c1e1500 */
[----:B-----5:R-:W-:-:S03]  /*0800*/  HADD2 R13, R13.H0_H0, R26.H0_H0 ;  /* 0x2000001a0d0d7230 */ /* 0x020fc60000000800 */
[----:B------:R-:W5:Y:S01]  /*0810*/  LDG.E.U16 R26, desc[UR16][R36.64+0x240] ;  /* 0x00024010241a7981 */ /* 0x000f62000c1e1500 */
[----:B------:R-:W-:-:S03]  /*0820*/  HADD2 R14, R14.H0_H0, R25.H0_H0 ;  /* 0x200000190e0e7230 */ /* 0x000fc60000000800 */
[----:B------:R-:W5:Y:S01]  /*0830*/  LDG.E.U16 R25, desc[UR16][R34.64+0x240] ;  /* 0x0002401022197981 */ /* 0x000f62000c1e1500 */
[----:B------:R-:W-:-:S03]  /*0840*/  HADD2 R15, R15.H0_H0, R24.H0_H0 ;  /* 0x200000180f0f7230 */ /* 0x000fc60000000800 */
[----:B------:R-:W4:Y:S01]  /*0850*/  LDG.E.U16 R24, desc[UR16][R36.64+0x200] ;  /* 0x0002001024187981 */ /* 0x000f22000c1e1500 */
[----:B--2---:R-:W-:-:S03]  /*0860*/  HADD2 R23, R23.H0_H0, R30.H0_H0 ;  /* 0x2000001e17177230 */ /* 0x004fc60000000800 */
[----:B------:R-:W2:Y:S01]  /*0870*/  LDG.E.U16 R30, desc[UR16][R34.64+0x2c0] ;  /* 0x0002c010221e7981 */ /* 0x000ea2000c1e1500 */
[----:B---3--:R-:W-:-:S03]  /*0880*/  HADD2 R22, R22.H0_H0, R29.H0_H0 ;  /* 0x2000001d16167230 */ /* 0x008fc60000000800 */
[----:B------:R-:W3:Y:S01]  /*0890*/  LDG.E.U16 R29, desc[UR16][R34.64+0x280] ;  /* 0x00028010221d7981 */ /* 0x000ee2000c1e1500 */
[----:B-----5:R-:W-:-:S03]  /*08a0*/  HADD2 R25, R25.H0_H0, R26.H0_H0 ;  /* 0x2000001a19197230 */ /* 0x020fc60000000800 */
[----:B------:R-:W5:Y:S01]  /*08b0*/  LDG.E.U16 R26, desc[UR16][R34.64+0x300] ;  /* 0x00030010221a7981 */ /* 0x000f62000c1e1500 */
[----:B----4-:R-:W-:-:S03]  /*08c0*/  HADD2 R24, R27.H0_H0, R24.H0_H0 ;  /* 0x200000181b187230 */ /* 0x010fc60000000800 */
[----:B------:R-:W5:Y:S01]  /*08d0*/  LDG.E.U16 R27, desc[UR16][R36.64+0x300] ;  /* 0x00030010241b7981 */ /* 0x000f62000c1e1500 */
[----:B------:R-:W-:Y:S02]  /*08e0*/  HSETP2.GT.AND P0, PT, R28.H0_H0, R6.H0_H0, PT ;  /* 0x200000061c007234 */ /* 0x000fe40003f04800 */
[----:B------:R-:W-:-:S11]  /*08f0*/  PRMT R40, R11, 0x7610, R40 ;  /* 0x000076100b287816 */ /* 0x000fd60000000028 */
[----:B------:R-:W-:Y:S02]  /*0900*/  @!P0 HSETP2.GT.AND P1, PT, R28.H0_H0, R7.H0_H0, PT ;  /* 0x200000071c008234 */ /* 0x000fe40003f24800 */
[----:B------:R-:W-:Y:S01]  /*0910*/  PRMT R11, R12, 0x7610, R11 ;  /* 0x000076100c0b7816 */ /* 0x000fe2000000000b */
[----:B--2---:R-:W-:Y:S02]  /*0920*/  HADD2 R30, R30.H0_H0, R31.H0_H0 ;  /* 0x2000001f1e1e7230 */ /* 0x004fe40000000800 */
[----:B------:R-:W2:Y:S01]  /*0930*/  LDG.E.U16 R31, desc[UR16][R34.64+0x340] ;  /* 0x00034010221f7981 */ /* 0x000ea2000c1e1500 */
[----:B---3--:R-:W-:-:S03]  /*0940*/  HADD2 R29, R29.H0_H0, R32.H0_H0 ;  /* 0x200000201d1d7230 */ /* 0x008fc60000000800 */
[----:B------:R-:W3:Y:S04]  /*0950*/  LDG.E.U16 R32, desc[UR16][R34.64+0x380] ;  /* 0x0003801022207981 */ /* 0x000ee8000c1e1500 */
[----:B------:R-:W2:Y:S04]  /*0960*/  LDG.E.U16 R34, desc[UR16][R36.64+0x340] ;  /* 0x0003401024227981 */ /* 0x000ea8000c1e1500 */
[----:B------:R-:W3:Y:S04]  /*0970*/  LDG.E.U16 R35, desc[UR16][R36.64+0x380] ;  /* 0x0003801024237981 */ /* 0x000ee8000c1e1500 */
[----:B------:R0:W4:Y:S02]  /*0980*/  LDG.E.U16 R36, desc[UR16][R36.64+0x3c0] ;  /* 0x0003c01024247981 */ /* 0x000124000c1e1500 */
        /* <DEDUP_REMOVED lines=60> */
[----:B------:R-:W-:Y:S01]  /*0d50*/  HSETP2.GT.AND P0, PT, R30.H0_H0, R29.H0_H0, PT ;  /* 0x2000001d1e007234 */ /* 0x000fe20003f04800 */
[----:B-----5:R-:W-:Y:S01]  /*0d60*/  HADD2 R26, R26.H0_H0, R27.H0_H0 ;  /* 0x2000001b1a1a7230 */ /* 0x020fe20000000800 */
[----:B------:R-:W-:-:S11]  /*0d70*/  PRMT R6, R29, 0x7610, R6 ;  /* 0x000076101d067816 */ /* 0x000fd60000000006 */
        /* <DEDUP_REMOVED lines=10> */
[----:B------:R-:W-:-:S05]  /*0e20*/  @!P0 PRMT R7, R30, 0x7610, R7 ;  /* 0x000076101e078816 */ /* 0x000fca0000000007 */
[----:B------:R-:W-:Y:S01]  /*0e30*/  HSETP2.GT.AND P0, PT, R12.H0_H0, R7.H0_H0, PT ;  /* 0x200000070c007234 */ /* 0x000fe20003f04800 */
[----:B---3--:R-:W-:Y:S01]  /*0e40*/  HADD2 R32, R32.H0_H0, R35.H0_H0 ;  /* 0x2000002320207230 */ /* 0x008fe20000000800 */
[----:B------:R-:W-:-:S11]  /*0e50*/  PRMT R13, R7, 0x7610, R13 ;  /* 0x00007610070d7816 */ /* 0x000fd6000000000d */
[----:B------:R-:W-:-:S05]  /*0e60*/  @!P0 HSETP2.GT.AND P1, PT, R12.H0_H0, R11.H0_H0, PT ;  /* 0x2000000b0c008234 */ /* 0x000fca0003f24800 */
[----:B------:R-:W-:Y:S02]  /*0e70*/  @!P0 SEL R13, R11, R12, !P1 ;  /* 0x0000000c0b0d8207 */ /* 0x000fe40004800000 */
[----:B------:R-:W-:Y:S02]  /*0e80*/  @!P0 PRMT R12, R7, 0x7610, R12 ;  /* 0x00007610070c8816 */ /* 0x000fe4000000000c */
[----:B------:R-:W-:-:S05]  /*0e90*/  PRMT R11, R32, 0x7610, R11 ;  /* 0x00007610200b7816 */ /* 0x000fca000000000b */
[----:B------:R-:W-:Y:S01]  /*0ea0*/  HSETP2.GT.AND P0, PT, R11.H0_H0, R12.H0_H0, PT ;  /* 0x2000000c0b007234 */ /* 0x000fe20003f04800 */
[----:B----4-:R-:W-:Y:S01]  /*0eb0*/  HADD2 R33, R33.H0_H0, R36.H0_H0 ;  /* 0x2000002421217230 */ /* 0x010fe20000000800 */
[----:B------:R-:W-:-:S04]  /*0ec0*/  PRMT R15, R12, 0x7610, R15 ;  /* 0x000076100c0f7816 */ /* 0x000fc8000000000f */
[----:B------:R-:W-:-:S07]  /*0ed0*/  PRMT R6, R33, 0x7610, R6 ;  /* 0x0000761021067816 */ /* 0x000fce0000000006 */
[----:B------:R-:W-:-:S05]  /*0ee0*/  @!P0 HSETP2.GT.AND P1, PT, R11.H0_H0, R13.H0_H0, PT ;  /* 0x2000000d0b008234 */ /* 0x000fca0003f24800 */
        /* <DEDUP_REMOVED lines=12> */
.L_x_1739:
[----:B------:R-:W-:Y:S05]  /*0fb0*/  BSYNC.RECONVERGENT B1 ;  /* 0x0000000000017941 */ /* 0x000fea0003800200 */
.L_x_1738:
        /* <DEDUP_REMOVED lines=22> */
[----:B--2---:R-:W-:-:S03]  /*1120*/  HADD2 R34, R29.H0_H0, R30.H0_H0 ;  /* 0x2000001e1d227230 */ /* 0x004fc60000000800 */
[----:B------:R0:W2:Y:S04]  /*1130*/  LDG.E.U16 R30, desc[UR16][R10.64+0x180] ;  /* 0x000180100a1e7981 */ /* 0x0000a8000c1e1500 */
[----:B------:R1:W2:Y:S01]  /*1140*/  LDG.E.U16 R29, desc[UR16][R12.64+0x180] ;  /* 0x000180100c1d7981 */ /* 0x0002a2000c1e1500 */
        /* <DEDUP_REMOVED lines=10> */
[----:B0-----:R-:W-:-:S07]  /*11f0*/  PRMT R10, R25, 0x7610, R10 ;  /* 0x00007610190a7816 */ /* 0x001fce000000000a */
        /* <DEDUP_REMOVED lines=11> */
[----:B------:R-:W-:Y:S01]  /*12b0*/  HADD2 R15, R22.H0_H0, R15.H0_H0 ;  /* 0x2000000f160f7230 */ /* 0x000fe20000000800 */
[----:B------:R-:W-:-:S11]  /*12c0*/  PRMT R7, R10, 0x7610, R7 ;  /* 0x000076100a077816 */ /* 0x000fd60000000007 */
[----:B------:R-:W-:-:S05]  /*12d0*/  @!P1 HSETP2.GT.AND P2, PT, R6.H0_H0, R11.H0_H0, PT ;  /* 0x2000000b06009234 */ /* 0x000fca0003f44800 */
[----:B------:R-:W-:Y:S02]  /*12e0*/  @!P1 SEL R7, R11, R6, !P2 ;  /* 0x000000060b079207 */ /* 0x000fe40005000000 */
[----:B------:R-:W-:Y:S02]  /*12f0*/  @!P1 PRMT R6, R10, 0x7610, R6 ;  /* 0x000076100a069816 */ /* 0x000fe40000000006 */
[----:B------:R-:W-:-:S05]  /*1300*/  PRMT R10, R15, 0x7610, R10 ;  /* 0x000076100f0a7816 */ /* 0x000fca000000000a */
[----:B------:R-:W-:Y:S01]  /*1310*/  HSETP2.GT.AND P1, PT, R10.H0_H0, R6.H0_H0, PT ;  /* 0x200000060a007234 */ /* 0x000fe20003f24800 */
[----:B------:R-:W-:Y:S01]  /*1320*/  HADD2 R9, R14.H0_H0, R9.H0_H0 ;  /* 0x200000090e097230 */ /* 0x000fe20000000800 */
[----:B------:R-:W-:-:S04]  /*1330*/  PRMT R11, R6, 0x7610, R11 ;  /* 0x00007610060b7816 */ /* 0x000fc8000000000b */
[----:B-1----:R-:W-:-:S07]  /*1340*/  PRMT R12, R9, 0x7610, R12 ;  /* 0x00007610090c7816 */ /* 0x002fce000000000c */
[----:B------:R-:W-:-:S05]  /*1350*/  @!P1 HSETP2.GT.AND P2, PT, R10.H0_H0, R7.H0_H0, PT ;  /* 0x200000070a009234 */ /* 0x000fca0003f44800 */
[----:B------:R-:W-:Y:S02]  /*1360*/  @!P1 SEL R11, R7, R10, !P2 ;  /* 0x0000000a070b9207 */ /* 0x000fe40005000000 */
[----:B------:R-:W-:-:S05]  /*1370*/  @!P1 PRMT R10, R6, 0x7610, R10 ;  /* 0x00007610060a9816 */ /* 0x000fca000000000a */
[----:B------:R-:W-:Y:S02]  /*1380*/  HSETP2.GT.AND P1, PT, R12.H0_H0, R10.H0_H0, PT ;  /* 0x2000000a0c007234 */ /* 0x000fe40003f24800 */
[----:B------:R-:W-:-:S11]  /*1390*/  PRMT R7, R10, 0x7610, R7 ;  /* 0x000076100a077816 */ /* 0x000fd60000000007 */
[----:B------:R-:W-:-:S05]  /*13a0*/  @!P1 HSETP2.GT.AND P2, PT, R12.H0_H0, R11.H0_H0, PT ;  /* 0x2000000b0c009234 */ /* 0x000fca0003f44800 */
[----:B------:R-:W-:Y:S02]  /*13b0*/  @!P1 SEL R7, R11, R12, !P2 ;  /* 0x0000000c0b079207 */ /* 0x000fe40005000000 */
[----:B------:R-:W-:Y:S01]  /*13c0*/  @!P1 PRMT R12, R10, 0x7610, R12 ;  /* 0x000076100a0c9816 */ /* 0x000fe2000000000c */
[----:B------:R-:W-:-:S03]  /*13d0*/  HADD2 R31, R31.H0_H0, R32.H0_H0 ;  /* 0x200000201f1f7230 */ /* 0x000fc60000000800 */
[----:B------:R-:W-:Y:S02]  /*13e0*/  PRMT R11, R12, 0x7610, R11 ;  /* 0x000076100c0b7816 */ /* 0x000fe4000000000b */
        /* <DEDUP_REMOVED lines=14> */
.L_x_1743:
[----:B------:R-:W-:Y:S05]  /*14d0*/  BSYNC.RECONVERGENT B1 ;  /* 0x0000000000017941 */ /* 0x000fea0003800200 */
.L_x_1742:
        /* <DEDUP_REMOVED lines=17> */
[----:B--2---:R-:W-:Y:S01]  /*15f0*/  HADD2 R14, R13.H0_H0, R14.H0_H0 ;  /* 0x2000000e0d0e7230 */ /* 0x004fe20000000800 */
[----:B------:R-:W-:-:S04]  /*1600*/  PRMT R13, R6, 0x7610, R13 ;  /* 0x00007610060d7816 */ /* 0x000fc8000000000d */
[----:B------:R-:W-:Y:S01]  /*1610*/  HSETP2.GT.AND P1, PT, R14.H0_H0, R6.H0_H0, PT ;  /* 0x200000060e007234 */ /* 0x000fe20003f24800 */
[----:B---3--:R-:W-:Y:S02]  /*1620*/  HADD2 R22, R15.H0_H0, R22.H0_H0 ;  /* 0x200000160f167230 */ /* 0x008fe40000000800 */
[----:B----4-:R-:W-:-:S10]  /*1630*/  HADD2 R23, R23.H0_H0, R24.H0_H0 ;  /* 0x2000001817177230 */ /* 0x010fd40000000800 */
[----:B------:R-:W-:Y:S02]  /*1640*/  @!P1 HSETP2.GT.AND P2, PT, R14.H0_H0, R7.H0_H0, PT ;  /* 0x200000070e009234 */ /* 0x000fe40003f44800 */
[----:B0-----:R-:W-:-:S03]  /*1650*/  PRMT R8, R23, 0x7610, R8 ;  /* 0x0000761017087816 */ /* 0x001fc60000000008 */
[----:B------:R-:W-:Y:S01]  /*1660*/  @!P1 SEL R13, R7, R14, !P2 ;  /* 0x0000000e070d9207 */ /* 0x000fe20005000000 */
[----:B-----5:R-:W-:Y:S01]  /*1670*/  HADD2 R25, R25.H0_H0, R26.H0_H0 ;  /* 0x2000001a19197230 */ /* 0x020fe20000000800 */
[----:B------:R-:W-:-:S04]  /*1680*/  @!P1 PRMT R14, R6, 0x7610, R14 ;  /* 0x00007610060e9816 */ /* 0x000fc8000000000e */
[----:B------:R-:W-:Y:S02]  /*1690*/  PRMT R7, R14, 0x7610, R7 ;  /* 0x000076100e077816 */ /* 0x000fe40000000007 */
[----:B------:R-:W-:Y:S02]  /*16a0*/  HSETP2.GT.AND P1, PT, R22.H0_H0, R14.H0_H0, PT ;  /* 0x2000000e16007234 */ /* 0x000fe40003f24800 */
[----:B------:R-:W-:-:S11]  /*16b0*/  PRMT R6, R25, 0x7610, R6 ;  /* 0x0000761019067816 */ /* 0x000fd60000000006 */
[----:B------:R-:W-:-:S05]  /*16c0*/  @!P1 HSETP2.GT.AND P2, PT, R22.H0_H0, R13.H0_H0, PT ;  /* 0x2000000d16009234 */ /* 0x000fca0003f44800 */
[----:B------:R-:W-:Y:S02]  /*16d0*/  @!P1 SEL R7, R13, R22, !P2 ;  /* 0x000000160d079207 */ /* 0x000fe40005000000 */
[----:B------:R-:W-:-:S04]  /*16e0*/  @!P1 PRMT R22, R14, 0x7610, R22 ;  /* 0x000076100e169816 */ /* 0x000fc80000000016 */
[----:B------:R-:W-:Y:S02]  /*16f0*/  PRMT R9, R22, 0x7610, R9 ;  /* 0x0000761016097816 */ /* 0x000fe40000000009 */
[----:B------:R-:W-:-:S13]  /*1700*/  HSETP2.GT.AND P1, PT, R8.H0_H0, R22.H0_H0, PT ;  /* 0x2000001608007234 */ /* 0x000fda0003f24800 */
[----:B------:R-:W-:-:S05]  /*1710*/  @!P1 HSETP2.GT.AND P2, PT, R8.H0_H0, R7.H0_H0, PT ;  /* 0x2000000708009234 */ /* 0x000fca0003f44800 */
[----:B------:R-:W-:Y:S02]  /*1720*/  @!P1 SEL R9, R7, R8, !P2 ;  /* 0x0000000807099207 */ /* 0x000fe40005000000 */
[----:B------:R-:W-:-:S04]  /*1730*/  @!P1 PRMT R8, R22, 0x7610, R8 ;  /* 0x0000761016089816 */ /* 0x000fc80000000008 */
[----:B------:R-:W-:Y:S02]  /*1740*/  PRMT R7, R8, 0x7610, R7 ;  /* 0x0000761008077816 */ /* 0x000fe40000000007 */
[----:B------:R-:W-:-:S13]  /*1750*/  HSETP2.GT.AND P1, PT, R6.H0_H0, R8.H0_H0, PT ;  /* 0x2000000806007234 */ /* 0x000fda0003f24800 */
[----:B------:R-:W-:-:S05]  /*1760*/  @!P1 HSETP2.GT.AND P2, PT, R6.H0_H0, R9.H0_H0, PT ;  /* 0x2000000906009234 */ /* 0x000fca0003f44800 */
[----:B------:R-:W-:Y:S02]  /*1770*/  @!P1 SEL R9, R9, R6, !P2 ;  /* 0x0000000609099207 */ /* 0x000fe40005000000 */
[----:B------:R-:W-:Y:S02]  /*1780*/  @!P1 PRMT R6, R8, 0x7610, R6 ;  /* 0x0000761008069816 */ /* 0x000fe40000000006 */
[----:B------:R-:W-:-:S07]  /*1790*/  @!P1 PRMT R7, R9, 0x7610, R7 ;  /* 0x0000761009079816 */ /* 0x000fce0000000007 */
.L_x_1745:
[----:B------:R-:W-:Y:S05]  /*17a0*/  BSYNC.RECONVERGENT B1 ;  /* 0x0000000000017941 */ /* 0x000fea0003800200 */
.L_x_1744:
[----:B------:R-:W-:Y:S05]  /*17b0*/  @!P0 BRA `(.L_x_1741) ;  /* 0x0000000400908947 */ /* 0x000fea0003800000 */
[----:B------:R-:W-:Y:S01]  /*17c0*/  BSSY.RECONVERGENT B1, `(.L_x_1746) ;  /* 0x0000017000017945 */ /* 0x000fe20003800200 */
[----:B------:R-:W-:Y:S01]  /*17d0*/  PRMT R6, R6, 0x5410, R6 ;  /* 0x0000541006067816 */ /* 0x000fe20000000006 */
[----:B------:R-:W-:Y:S01]  /*17e0*/  IMAD.MOV.U32 R13, RZ, RZ, RZ ;  /* 0x000000ffff0d7224 */ /* 0x000fe200078e00ff */
[----:B------:R-:W-:-:S07]  /*17f0*/  PRMT R15, R7, 0x7610, R15 ;  /* 0x00007610070f7816 */ /* 0x000fce000000000f */
.L_x_1748:
[----:B------:R-:W-:-:S04]  /*1800*/  IMAD.WIDE.U32 R8, R5, 0x2, R20 ;  /* 0x0000000205087825 */ /* 0x000fc800078e0014 */
[----:B------:R-:W-:Y:S02]  /*1810*/  IMAD.WIDE.U32 R10, R5, 0x2, R18 ;  /* 0x00000002050a7825 */ /* 0x000fe400078e0012 */
[----:B------:R-:W2:Y:S04]  /*1820*/  LDG.E.U16 R8, desc[UR16][R8.64] ;  /* 0x0000001008087981 */ /* 0x000ea8000c1e1500 */
[----:B------:R-:W2:Y:S01]  /*1830*/  LDG.E.U16 R11, desc[UR16][R10.64] ;  /* 0x000000100a0b7981 */ /* 0x000ea2000c1e1500 */
[----:B------:R-:W-:-:S05]  /*1840*/  VIADD R13, R13, 0x1 ;  /* 0x000000010d0d7836 */ /* 0x000fca0000000000 */
[----:B------:R-:W-:Y:S01]  /*1850*/  ISETP.NE.AND P2, PT, R13, R12, PT ;  /* 0x0000000c0d00720c */ /* 0x000fe20003f45270 */
[----:B--2---:R-:W-:-:S05]  /*1860*/  HADD2 R11, R8.H0_H0, R11.H0_H0 ;  /* 0x2000000b080b7230 */ /* 0x004fca0000000800 */
        /* <DEDUP_REMOVED lines=12> */
.L_x_1747:
[----:B------:R-:W-:Y:S05]  /*1930*/  BSYNC.RECONVERGENT B1 ;  /* 0x0000000000017941 */ /* 0x000fea0003800200 */
.L_x_1746:
[----:B------:R-:W-:Y:S05]  /*1940*/  BRA `(.L_x_1741) ;  /* 0x00000004002c7947 */ /* 0x000fea0003800000 */
.L_x_1737:
        /* <DEDUP_REMOVED lines=16> */
.L_x_1752:
[----:B------:R-:W-:-:S04]  /*1a50*/  IMAD.WIDE.U32 R6, R5, 0x2, R20 ;  /* 0x0000000205067825 */ /* 0x000fc800078e0014 */
[C---:B------:R-:W-:Y:S02]  /*1a60*/  IMAD.WIDE.U32 R8, R5.reuse, 0x2, R18 ;  /* 0x0000000205087825 */ /* 0x040fe400078e0012 */
[----:B------:R-:W2:Y:S04]  /*1a70*/  LDG.E.U16 R6, desc[UR16][R6.64+0x3c0] ;  /* 0x0003c01006067981 */ /* 0x000ea8000c1e1500 */
[----:B------:R-:W2:Y:S01]  /*1a80*/  LDG.E.U16 R9, desc[UR16][R8.64+0x3c0] ;  /* 0x0003c01008097981 */ /* 0x000ea2000c1e1500 */
[----:B------:R-:W-:Y:S02]  /*1a90*/  VIADD R10, R10, 0x10 ;  /* 0x000000100a0a7836 */ /* 0x000fe40000000000 */
[----:B------:R-:W-:-:S03]  /*1aa0*/  VIADD R5, R5, 0x200 ;  /* 0x0000020005057836 */ /* 0x000fc60000000000 */
[----:B------:R-:W-:Y:S01]  /*1ab0*/  ISETP.NE.AND P0, PT, R10, R11, PT ;  /* 0x0000000b0a00720c */ /* 0x000fe20003f05270 */
[----:B--2---:R-:W-:-:S12]  /*1ac0*/  HADD2 R9, R6.H0_H0, R9.H0_H0 ;  /* 0x2000000906097230 */ /* 0x004fd80000000800 */
[----:B------:R-:W-:Y:S05]  /*1ad0*/  @P0 BRA `(.L_x_1752) ;  /* 0xfffffffc00dc0947 */ /* 0x000fea000383ffff */
[----:B------:R-:W-:Y:S05]  /*1ae0*/  BSYNC.RECONVERGENT B2 ;  /* 0x0000000000027941 */ /* 0x000fea0003800200 */
.L_x_1751:
[----:B------:R-:W-:-:S07]  /*1af0*/  PRMT R6, R9, 0x7610, R6 ;  /* 0x0000761009067816 */ /* 0x000fce0000000006 */
.L_x_1750:
[----:B------:R-:W-:Y:S05]  /*1b00*/  BSYNC.RECONVERGENT B1 ;  /* 0x0000000000017941 */ /* 0x000fea0003800200 */
.L_x_1749:
        /* <DEDUP_REMOVED lines=14> */
[----:B--2---:R-:W-:-:S05]  /*1bf0*/  HADD2 R11, R8.H0_H0, R11.H0_H0 ;  /* 0x2000000b080b7230 */ /* 0x004fca0000000800 */
[----:B------:R-:W-:-:S07]  /*1c00*/  PRMT R6, R11, 0x7610, R6 ;  /* 0x000076100b067816 */ /* 0x000fce0000000006 */
.L_x_1754:
[----:B------:R-:W-:Y:S05]  /*1c10*/  BSYNC.RECONVERGENT B1 ;  /* 0x0000000000017941 */ /* 0x000fea0003800200 */
.L_x_1753:
        /* <DEDUP_REMOVED lines=14> */
.L_x_1756:
[----:B------:R-:W-:Y:S05]  /*1d00*/  BSYNC.RECONVERGENT B1 ;  /* 0x0000000000017941 */ /* 0x000fea0003800200 */
.L_x_1755:
[----:B------:R-:W-:Y:S05]  /*1d10*/  @!P1 BRA `(.L_x_1741) ;  /* 0x0000000000389947 */ /* 0x000fea0003800000 */
[----:B------:R-:W-:Y:S01]  /*1d20*/  BSSY.RECONVERGENT B1, `(.L_x_1757) ;  /* 0x000000b000017945 */ /* 0x000fe20003800200 */
[----:B------:R-:W-:-:S07]  /*1d30*/  IMAD.MOV.U32 R10, RZ, RZ, RZ ;  /* 0x000000ffff0a7224 */ /* 0x000fce00078e00ff */
.L_x_1758:
        /* <DEDUP_REMOVED lines=10> */
.L_x_1757:
[----:B------:R-:W-:Y:S01]  /*1de0*/  IMAD.MOV.U32 R7, RZ, RZ, 0xfc00 ;  /* 0x0000fc00ff077424 */ /* 0x000fe200078e00ff */
[----:B------:R-:W-:-:S07]  /*1df0*/  PRMT R6, R9, 0x7610, R6 ;  /* 0x0000761009067816 */ /* 0x000fce0000000006 */
.L_x_1741:
[----:B------:R-:W-:Y:S05]  /*1e00*/  BSYNC.RECONVERGENT B0 ;  /* 0x0000000000007941 */ /* 0x000fea0003800200 */
.L_x_1736:
        /* <DEDUP_REMOVED lines=50> */
.L_x_1759:
        /* <DEDUP_REMOVED lines=75> */
.L_x_1763:
[----:B------:R-:W-:Y:S05]  /*25e0*/  BSYNC.RECONVERGENT B0 ;  /* 0x0000000000007941 */ /* 0x000fea0003800200 */
.L_x_1762:
        /* <DEDUP_REMOVED lines=19> */
.L_x_1765:
[----:B------:R-:W-:Y:S05]  /*2720*/  BSYNC.RECONVERGENT B0 ;  /* 0x0000000000007941 */ /* 0x000fea0003800200 */
.L_x_1764:
        /* <DEDUP_REMOVED lines=17> */
.L_x_1767:
[----:B------:R-:W-:Y:S05]  /*2840*/  BSYNC.RECONVERGENT B0 ;  /* 0x0000000000007941 */ /* 0x000fea0003800200 */
.L_x_1766:
        /* <DEDUP_REMOVED lines=19> */
.L_x_1769:
[----:B------:R-:W-:Y:S05]  /*2980*/  BSYNC.RECONVERGENT B0 ;  /* 0x0000000000007941 */ /* 0x000fea0003800200 */
.L_x_1768:
        /* <DEDUP_REMOVED lines=17> */
.L_x_1771:
[----:B------:R-:W-:Y:S05]  /*2aa0*/  BSYNC.RECONVERGENT B0 ;  /* 0x0000000000007941 */ /* 0x000fea0003800200 */
.L_x_1770:
        /* <DEDUP_REMOVED lines=17> */
.L_x_1773:
[----:B------:R-:W-:Y:S05]  /*2bc0*/  BSYNC.RECONVERGENT B0 ;  /* 0x0000000000007941 */ /* 0x000fea0003800200 */
.L_x_1772:
        /* <DEDUP_REMOVED lines=19> */
.L_x_1775:
[----:B------:R-:W-:Y:S05]  /*2d00*/  BSYNC.RECONVERGENT B0 ;  /* 0x0000000000007941 */ /* 0x000fea0003800200 */
.L_x_1774:
        /* <DEDUP_REMOVED lines=17> */
.L_x_1777:
[----:B------:R-:W-:Y:S05]  /*2e20*/  BSYNC.RECONVERGENT B0 ;  /* 0x0000000000007941 */ /* 0x000fea0003800200 */
.L_x_1776:
        /* <DEDUP_REMOVED lines=17> */
.L_x_1779:
[----:B------:R-:W-:Y:S05]  /*2f40*/  BSYNC.RECONVERGENT B0 ;  /* 0x0000000000007941 */ /* 0x000fea0003800200 */
.L_x_1778:
        /* <DEDUP_REMOVED lines=17> */
.L_x_1781:
[----:B------:R-:W-:Y:S05]  /*3060*/  BSYNC.RECONVERGENT B0 ;  /* 0x0000000000007941 */ /* 0x000fea0003800200 */
.L_x_1780:
        /* <DEDUP_REMOVED lines=16> */
.L_x_1783:
[----:B------:R-:W-:Y:S05]  /*3170*/  BSYNC.RECONVERGENT B0 ;  /* 0x0000000000007941 */ /* 0x000fea0003800200 */
.L_x_1782:
        /* <DEDUP_REMOVED lines=18> */
.L_x_1785:
[----:B------:R-:W-:Y:S05]  /*32a0*/  BSYNC.RECONVERGENT B0 ;  /* 0x0000000000007941 */ /* 0x000fea0003800200 */
.L_x_1784:
        /* <DEDUP_REMOVED lines=17> */
.L_x_1787:
[----:B------:R-:W-:Y:S05]  /*33c0*/  BSYNC.RECONVERGENT B0 ;  /* 0x0000000000007941 */ /* 0x000fea0003800200 */
.L_x_1786:
        /* <DEDUP_REMOVED lines=17> */
.L_x_1789:
[----:B------:R-:W-:Y:S05]  /*34e0*/  BSYNC.RECONVERGENT B0 ;  /* 0x0000000000007941 */ /* 0x000fea0003800200 */
.L_x_1788:
        /* <DEDUP_REMOVED lines=15> */
.L_x_1791:
[----:B------:R-:W-:Y:S05]  /*35e0*/  BSYNC.RECONVERGENT B0 ;  /* 0x0000000000007941 */ /* 0x000fea0003800200 */
.L_x_1790:
        /* <DEDUP_REMOVED lines=23> */
.L_x_1793:
[----:B------:R-:W-:Y:S05]  /*3760*/  BSYNC.RECONVERGENT B0 ;  /* 0x0000000000007941 */ /* 0x000fea0003800200 */
.L_x_1792:
        /* <DEDUP_REMOVED lines=15> */
.L_x_1795:
[----:B------:R-:W-:Y:S05]  /*3860*/  BSYNC.RECONVERGENT B0 ;  /* 0x0000000000007941 */ /* 0x000fea0003800200 */
.L_x_1794:
        /* <DEDUP_REMOVED lines=15> */
.L_x_1797:
[----:B------:R-:W-:Y:S05]  /*3960*/  BSYNC.RECONVERGENT B0 ;  /* 0x0000000000007941 */ /* 0x000fea0003800200 */
.L_x_1796:
        /* <DEDUP_REMOVED lines=15> */
.L_x_1799:
[----:B------:R-:W-:Y:S05]  /*3a60*/  BSYNC.RECONVERGENT B0 ;  /* 0x0000000000007941 */ /* 0x000fea0003800200 */
.L_x_1798:
        /* <DEDUP_REMOVED lines=15> */
.L_x_1801:
[----:B------:R-:W-:Y:S05]  /*3b60*/  BSYNC.RECONVERGENT B0 ;  /* 0x0000000000007941 */ /* 0x000fea0003800200 */
.L_x_1800:
[----:B------:R-:W-:Y:S01]  /*3b70*/  ISETP.NE.AND P0, PT, R16, R13, PT ;  /* 0x0000000d1000720c */ /* 0x000fe20003f05270 */
[----:B------:R-:W-:-:S03]  /*3b80*/  VIADD R12, R12, 0xffffffe0 ;  /* 0xffffffe00c0c7836 */ /* 0x000fc60000000000 */
[----:B------:R-:W-:Y:S02]  /*3b90*/  SEL R13, R15, R20, !P0 ;  /* 0x000000140f0d7207 */ /* 0x000fe40004000000 */
[----:B------:R-:W-:-:S07]  /*3ba0*/  SEL R29, R29, R18, !P0 ;  /* 0x000000121d1d7207 */ /* 0x000fce0004000000 */
.L_x_1761:
[----:B------:R-:W-:Y:S01]  /*3bb0*/  NOP ;  /* 0x0000000000007918 */ /* 0x000fe20000000000 */
.L_x_1760:
        /* <DEDUP_REMOVED lines=24> */
.L_x_1804:
[----:B------:R-:W-:Y:S05]  /*3d40*/  BSYNC.RECONVERGENT B0 ;  /* 0x0000000000007941 */ /* 0x000fea0003800200 */
.L_x_1803:
        /* <DEDUP_REMOVED lines=19> */
.L_x_1806:
[----:B------:R-:W-:Y:S05]  /*3e80*/  BSYNC.RECONVERGENT B0 ;  /* 0x0000000000007941 */ /* 0x000fea0003800200 */
.L_x_1805:
        /* <DEDUP_REMOVED lines=17> */
.L_x_1808:
[----:B------:R-:W-:Y:S05]  /*3fa0*/  BSYNC.RECONVERGENT B0 ;  /* 0x0000000000007941 */ /* 0x000fea0003800200 */
.L_x_1807:
        /* <DEDUP_REMOVED lines=19> */
.L_x_1810:
[----:B------:R-:W-:Y:S05]  /*40e0*/  BSYNC.RECONVERGENT B0 ;  /* 0x0000000000007941 */ /* 0x000fea0003800200 */
.L_x_1809:
        /* <DEDUP_REMOVED lines=17> */
.L_x_1812:
[----:B------:R-:W-:Y:S05]  /*4200*/  BSYNC.RECONVERGENT B0 ;  /* 0x0000000000007941 */ /* 0x000fea0003800200 */
.L_x_1811:
        /* <DEDUP_REMOVED lines=17> */
.L_x_1814:
[----:B------:R-:W-:Y:S05]  /*4320*/  BSYNC.RECONVERGENT B0 ;  /* 0x0000000000007941 */ /* 0x000fea0003800200 */
.L_x_1813:
        /* <DEDUP_REMOVED lines=19> */
.L_x_1816:
[----:B------:R-:W-:Y:S05]  /*4460*/  BSYNC.RECONVERGENT B0 ;  /* 0x0000000000007941 */ /* 0x000fea0003800200 */
.L_x_1815:
        /* <DEDUP_REMOVED lines=17> */
.L_x_1818:
[----:B------:R-:W-:Y:S05]  /*4580*/  BSYNC.RECONVERGENT B0 ;  /* 0x0000000000007941 */ /* 0x000fea0003800200 */
.L_x_1817:
        /* <DEDUP_REMOVED lines=17> */
.L_x_1820:
[----:B------:R-:W-:Y:S05]  /*46a0*/  BSYNC.RECONVERGENT B0 ;  /* 0x0000000000007941 */ /* 0x000fea0003800200 */
.L_x_1819:
        /* <DEDUP_REMOVED lines=17> */
.L_x_1822:
[----:B------:R-:W-:Y:S05]  /*47c0*/  BSYNC.RECONVERGENT B0 ;  /* 0x0000000000007941 */ /* 0x000fea0003800200 */
.L_x_1821:
        /* <DEDUP_REMOVED lines=16> */
.L_x_1824:
[----:B------:R-:W-:Y:S05]  /*48d0*/  BSYNC.RECONVERGENT B0 ;  /* 0x0000000000007941 */ /* 0x000fea0003800200 */
.L_x_1823:
        /* <DEDUP_REMOVED lines=18> */
.L_x_1826:
[----:B------:R-:W-:Y:S05]  /*4a00*/  BSYNC.RECONVERGENT B0 ;  /* 0x0000000000007941 */ /* 0x000fea0003800200 */
.L_x_1825:
        /* <DEDUP_REMOVED lines=17> */
.L_x_1828:
[----:B------:R-:W-:Y:S05]  /*4b20*/  BSYNC.RECONVERGENT B0 ;  /* 0x0000000000007941 */ /* 0x000fea0003800200 */
.L_x_1827:
        /* <DEDUP_REMOVED lines=17> */
.L_x_1830:
[----:B------:R-:W-:Y:S05]  /*4c40*/  BSYNC.RECONVERGENT B0 ;  /* 0x0000000000007941 */ /* 0x000fea0003800200 */
.L_x_1829:
        /* <DEDUP_REMOVED lines=15> */
.L_x_1832:
[----:B------:R-:W-:Y:S05]  /*4d40*/  BSYNC.RECONVERGENT B0 ;  /* 0x0000000000007941 */ /* 0x000fea0003800200 */
.L_x_1831:
        /* <DEDUP_REMOVED lines=24> */
.L_x_1834:
[----:B------:R-:W-:Y:S05]  /*4ed0*/  BSYNC.RECONVERGENT B0 ;  /* 0x0000000000007941 */ /* 0x000fea0003800200 */
.L_x_1833:
        /* <DEDUP_REMOVED lines=15> */
.L_x_1836:
[----:B------:R-:W-:Y:S05]  /*4fd0*/  BSYNC.RECONVERGENT B0 ;  /* 0x0000000000007941 */ /* 0x000fea0003800200 */
.L_x_1835:
        /* <DEDUP_REMOVED lines=15> */
.L_x_1838:
[----:B------:R-:W-:Y:S05]  /*50d0*/  BSYNC.RECONVERGENT B0 ;  /* 0x0000000000007941 */ /* 0x000fea0003800200 */
.L_x_1837:
        /* <DEDUP_REMOVED lines=15> */
.L_x_1840:
[----:B------:R-:W-:Y:S05]  /*51d0*/  BSYNC.RECONVERGENT B0 ;  /* 0x0000000000007941 */ /* 0x000fea0003800200 */
.L_x_1839:
        /* <DEDUP_REMOVED lines=15> */
.L_x_1842:
[----:B------:R-:W-:Y:S05]  /*52d0*/  BSYNC.RECONVERGENT B0 ;  /* 0x0000000000007941 */ /* 0x000fea0003800200 */
.L_x_1841:
[----:B------:R-:W-:-:S04]  /*52e0*/  ISETP.NE.AND P0, PT, R13, R12, PT ;  /* 0x0000000c0d00720c */ /* 0x000fc80003f05270 */
[----:B------:R-:W-:Y:S02]  /*52f0*/  SEL R13, R15, R20, !P0 ;  /* 0x000000140f0d7207 */ /* 0x000fe40004000000 */
[----:B------:R-:W-:-:S07]  /*5300*/  SEL R29, R29, R14, !P0 ;  /* 0x0000000e1d1d7207 */ /* 0x000fce0004000000 */
.L_x_1802:
[----:B------:R-:W-:-:S13]  /*5310*/  ISETP.GE.AND P0, PT, R0, 0x1, PT ;  /* 0x000000010000780c */ /* 0x000fda0003f06270 */
[----:B------:R-:W-:Y:S05]  /*5320*/  @!P0 BRA `(.L_x_1843) ;  /* 0x0000000000108947 */ /* 0x000fea0003800000 */
[----:B------:R-:W-:-:S05]  /*5330*/  PRMT R13, R13, 0x5410, R13 ;  /* 0x000054100d0d7816 */ /* 0x000fca000000000d */
[----:B------:R-:W0:Y:S02]  /*5340*/  SHFL.IDX PT, R10, R13, R10, 0x1f ;  /* 0x00001f0a0d0a7589 */ /* 0x000e2400000e0000 */
[----:B0-----:R-:W-:-:S13]  /*5350*/  HSETP2.NEU.AND P0, PT, R10.H0_H0, -INF , -INF , PT ;  /* 0xfc00fc000a007434 */ /* 0x001fda0003f0d800 */
[----:B------:R-:W-:Y:S05]  /*5360*/  @P0 BRA `(.L_x_1844) ;  /* 0x00000004005c0947 */ /* 0x000fea0003800000 */
.L_x_1843:
        /* <DEDUP_REMOVED lines=16> */
.L_x_1850:
        /* <DEDUP_REMOVED lines=30> */
.L_x_1849:
[----:B-1----:R-:W-:-:S07]  /*5650*/  VIADD R3, R13, 0xffffff80 ;  /* 0xffffff800d037836 */ /* 0x002fce0000000000 */
.L_x_1848:
[----:B------:R-:W-:Y:S05]  /*5660*/  BSYNC.RECONVERGENT B1 ;  /* 0x0000000000017941 */ /* 0x000fea0003800200 */
.L_x_1847:
        /* <DEDUP_REMOVED lines=20> */
.L_x_1852:
[----:B------:R-:W-:Y:S05]  /*57b0*/  BSYNC.RECONVERGENT B1 ;  /* 0x0000000000017941 */ /* 0x000fea0003800200 */
.L_x_1851:
        /* <DEDUP_REMOVED lines=15> */
.L_x_1846:
[----:B------:R-:W-:Y:S05]  /*58b0*/  BSYNC.RECONVERGENT B0 ;  /* 0x0000000000007941 */ /* 0x000fea0003800200 */
.L_x_1845:
[----:B------:R-:W-:Y:S01]  /*58c0*/  PREEXIT ;  /* 0x000000000000782d */ /* 0x000fe20000000000 */
[----:B------:R-:W-:Y:S05]  /*58d0*/  EXIT ;  /* 0x000000000000794d */ /* 0x000fea0003800000 */
.L_x_1844:
        /* <DEDUP_REMOVED lines=50> */
.L_x_1900:
        /* <DEDUP_REMOVED lines=12> */
.L_x_1969:
[----:B------:R-:W2:Y:S01]  /*5cc0*/  LDCU UR6, c[0x0][0x3b8] ;  /* 0x00007700ff0677ac */ /* 0x000ea20008000800 */
[----:B0-----:R-:W-:-:S05]  /*5cd0*/  VIADD R22, R22, 0x1 ;  /* 0x0000000116167836 */ /* 0x001fca0000000000 */
[----:B--2---:R-:W-:Y:S01]  /*5ce0*/  ISETP.NE.AND P1, PT, R22, UR6, PT ;  /* 0x0000000616007c0c */ /* 0x004fe2000bf25270 */
[----:B------:R-:W-:-:S12]  /*5cf0*/  @P0 BRA `(.L_x_1855) ;  /* 0x0000001800080947 */ /* 0x000fd80003800000 */
[--C-:B-1----:R-:W-:Y:S02]  /*5d00*/  IMAD R9, R2, UR5, R3.reuse ;  /* 0x0000000502097c24 */ /* 0x102fe4000f8e0203 */
[----:B------:R-:W-:-:S07]  /*5d10*/  IMAD.MOV.U32 R2, RZ, RZ, R3 ;  /* 0x000000ffff027224 */ /* 0x000fce00078e0003 */
.L_x_1899:
        /* <DEDUP_REMOVED lines=20> */
[----:B--2---:R-:W-:-:S07]  /*5e60*/  HADD2 R31, R32.H0_H0, R31.H0_H0 ;  /* 0x2000001f201f7230 */ /* 0x004fce0000000800 */
.L_x_1856:
        /* <DEDUP_REMOVED lines=46> */
.L_x_1860:
[----:B------:R-:W-:Y:S05]  /*6150*/  BSYNC.RECONVERGENT B1 ;  /* 0x0000000000017941 */ /* 0x000fea0003800200 */
.L_x_1859:
        /* <DEDUP_REMOVED lines=14> */
.L_x_1862:
[----:B------:R-:W-:Y:S05]  /*6240*/  BSYNC.RECONVERGENT B1 ;  /* 0x0000000000017941 */ /* 0x000fea0003800200 */
.L_x_1861:
        /* <DEDUP_REMOVED lines=14> */
.L_x_1864:
[----:B------:R-:W-:Y:S05]  /*6330*/  BSYNC.RECONVERGENT B1 ;  /* 0x0000000000017941 */ /* 0x000fea0003800200 */
.L_x_1863:
        /* <DEDUP_REMOVED lines=14> */
.L_x_1866:
[----:B------:R-:W-:Y:S05]  /*6420*/  BSYNC.RECONVERGENT B1 ;  /* 0x0000000000017941 */ /* 0x000fea0003800200 */
.L_x_1865:
        /* <DEDUP_REMOVED lines=14> */
.L_x_1868:
[----:B------:R-:W-:Y:S05]  /*6510*/  BSYNC.RECONVERGENT B1 ;  /* 0x0000000000017941 */ /* 0x000fea0003800200 */
.L_x_1867:
        /* <DEDUP_REMOVED lines=14> */
.L_x_1870:
[----:B------:R-:W-:Y:S05]  /*6600*/  BSYNC.RECONVERGENT B1 ;  /* 0x0000000000017941 */ /* 0x000fea0003800200 */
.L_x_1869:
        /* <DEDUP_REMOVED lines=14> */
.L_x_1872:
[----:B------:R-:W-:Y:S05]  /*66f0*/  BSYNC.RECONVERGENT B1 ;  /* 0x0000000000017941 */ /* 0x000fea0003800200 */
.L_x_1871:
        /* <DEDUP_REMOVED lines=14> */
.L_x_1874:
[----:B------:R-:W-:Y:S05]  /*67e0*/  BSYNC.RECONVERGENT B1 ;  /* 0x0000000000017941 */ /* 0x000fea0003800200 */
.L_x_1873:
        /* <DEDUP_REMOVED lines=14> */
.L_x_1876:
[----:B------:R-:W-:Y:S05]  /*68d0*/  BSYNC.RECONVERGENT B1 ;  /* 0x0000000000017941 */ /* 0x000fea0003800200 */
.L_x_1875:
        /* <DEDUP_REMOVED lines=15> */
.L_x_1878:
[----:B------:R-:W-:Y:S05]  /*69d0*/  BSYNC.RECONVERGENT B1 ;  /* 0x0000000000017941 */ /* 0x000fea0003800200 */
.L_x_1877:
        /* <DEDUP_REMOVED lines=14> */
.L_x_1880:
[----:B------:R-:W-:Y:S05]  /*6ac0*/  BSYNC.RECONVERGENT B1 ;  /* 0x0000000000017941 */ /* 0x000fea0003800200 */
.L_x_1879:
        /* <DEDUP_REMOVED lines=15> */
.L_x_1882:
[----:B------:R-:W-:Y:S05]  /*6bc0*/  BSYNC.RECONVERGENT B1 ;  /* 0x0000000000017941 */ /* 0x000fea0003800200 */
.L_x_1881:
        /* <DEDUP_REMOVED lines=14> */
.L_x_1884:
[----:B------:R-:W-:Y:S05]  /*6cb0*/  BSYNC.RECONVERGENT B1 ;  /* 0x0000000000017941 */ /* 0x000fea0003800200 */
.L_x_1883:
        /* <DEDUP_REMOVED lines=14> */
.L_x_1886:
[----:B------:R-:W-:Y:S05]  /*6da0*/  BSYNC.RECONVERGENT B1 ;  /* 0x0000000000017941 */ /* 0x000fea0003800200 */
.L_x_1885:
        /* <DEDUP_REMOVED lines=14> */
.L_x_1888:
[----:B------:R-:W-:Y:S05]  /*6e90*/  BSYNC.RECONVERGENT B1 ;  /* 0x0000000000017941 */ /* 0x000fea0003800200 */
.L_x_1887:
        /* <DEDUP_REMOVED lines=24> */
.L_x_1890:
[----:B------:R-:W-:Y:S05]  /*7020*/  BSYNC.RECONVERGENT B1 ;  /* 0x0000000000017941 */ /* 0x000fea0003800200 */
.L_x_1889:
        /* <DEDUP_REMOVED lines=15> */
.L_x_1892:
[----:B------:R-:W-:Y:S05]  /*7120*/  BSYNC.RECONVERGENT B1 ;  /* 0x0000000000017941 */ /* 0x000fea0003800200 */
.L_x_1891:
        /* <DEDUP_REMOVED lines=15> */
.L_x_1894:
[----:B------:R-:W-:Y:S05]  /*7220*/  BSYNC.RECONVERGENT B1 ;  /* 0x0000000000017941 */ /* 0x000fea0003800200 */
.L_x_1893:
        /* <DEDUP_REMOVED lines=15> */
.L_x_1896:
[----:B------:R-:W-:Y:S05]  /*7320*/  BSYNC.RECONVERGENT B1 ;  /* 0x0000000000017941 */ /* 0x000fea0003800200 */
.L_x_1895:
        /* <DEDUP_REMOVED lines=15> */
.L_x_1898:
[----:B------:R-:W-:Y:S05]  /*7420*/  BSYNC.RECONVERGENT B1 ;  /* 0x0000000000017941 */ /* 0x000fea0003800200 */
.L_x_1897:
        /* <DEDUP_REMOVED lines=10> */
.L_x_1858:
[----:B------:R1:W-:Y:S04]  /*74d0*/  @!P0 STS.U16 [R6+-0x40], R31 ;  /* 0xffffc01f06008388 */ /* 0x0003e80000000400 */
[----:B------:R1:W-:Y:S01]  /*74e0*/  @!P0 STS [R7+-0x80], R30 ;  /* 0xffff801e07008388 */ /* 0x0003e20000000800 */
[----:B------:R-:W-:Y:S01]  /*74f0*/  NOP ;  /* 0x0000000000007918 */ /* 0x000fe20000000000 */
.L_x_1857:
[----:B------:R-:W-:Y:S01]  /*7500*/  VIADD R9, R9, 0x20 ;  /* 0x0000002009097836 */ /* 0x000fe20000000000 */
[----:B------:R-:W-:Y:S06]  /*7510*/  @!P2 BRA `(.L_x_1899) ;  /* 0xffffffe80000a947 */ /* 0x000fec000383ffff */
.L_x_1855:
[----:B------:R-:W-:Y:S05]  /*7520*/  @P1 BRA `(.L_x_1900) ;  /* 0xffffffe400b41947 */ /* 0x000fea000383ffff */
[----:B------:R-:W-:Y:S05]  /*7530*/  BSYNC B0 ;  /* 0x0000000000007941 */ /* 0x000fea0003800000 */
.L_x_1853:
        /* <DEDUP_REMOVED lines=18> */
.L_x_1973:
[----:B------:R-:W-:Y:S01]  /*7660*/  HSETP2.GT.AND P0, PT, R4.H0_H0, R29.H0_H0, PT ;  /* 0x2000001d04007234 */ /* 0x000fe20003f04800 */
[----:B------:R-:W-:-:S12]  /*7670*/  BSSY.RECONVERGENT B0, `(.L_x_1903) ;  /* 0x0000006000007945 */ /* 0x000fd80003800200 */
[----:B------:R-:W-:Y:S05]  /*7680*/  @P0 BRA `(.L_x_1904) ;  /* 0x0000000000100947 */ /* 0x000fea0003800000 */
[----:B------:R-:W-:Y:S01]  /*7690*/  HSETP2.NEU.AND P0, PT, R4.H0_H0, R29.H0_H0, PT ;  /* 0x2000001d04007234 */ /* 0x000fe20003f0d800 */
[----:B------:R-:W-:-:S12]  /*76a0*/  IMAD.MOV.U32 R7, RZ, RZ, RZ ;  /* 0x000000ffff077224 */ /* 0x000fd800078e00ff */
[----:B--2---:R-:W-:-:S04]  /*76b0*/  @!P0 ISETP.GE.AND P1, PT, R10, R19, PT ;  /* 0x000000130a00820c */ /* 0x004fc80003f26270 */
[----:B------:R-:W-:-:S09]  /*76c0*/  @!P0 SEL R7, RZ, 0x1, P1 ;  /* 0x00000001ff078807 */ /* 0x000fd20000800000 */
.L_x_1904:
[----:B------:R-:W-:Y:S05]  /*76d0*/  BSYNC.RECONVERGENT B0 ;  /* 0x0000000000007941 */ /* 0x000fea0003800200 */
.L_x_1903:
        /* <DEDUP_REMOVED lines=9> */
.L_x_1977:
        /* <DEDUP_REMOVED lines=8> */
.L_x_1907:
[----:B------:R-:W-:Y:S05]  /*77f0*/  BSYNC.RECONVERGENT B0 ;  /* 0x0000000000007941 */ /* 0x000fea0003800200 */
.L_x_1906:
        /* <DEDUP_REMOVED lines=10> */
.L_x_1981:
[----:B------:R-:W-:Y:S01]  /*78a0*/  HSETP2.GT.AND P0, PT, R16.H0_H0, R19.H0_H0, PT ;  /* 0x2000001310007234 */ /* 0x000fe20003f04800 */
[----:B------:R-:W-:-:S12]  /*78b0*/  BSSY.RECONVERGENT B0, `(.L_x_1909) ;  /* 0x0000006000007945 */ /* 0x000fd80003800200 */
[----:B------:R-:W-:Y:S05]  /*78c0*/  @P0 BRA `(.L_x_1910) ;  /* 0x0000000000100947 */ /* 0x000fea0003800000 */
[----:B------:R-:W-:Y:S01]  /*78d0*/  HSETP2.NEU.AND P0, PT, R16.H0_H0, R19.H0_H0, PT ;  /* 0x2000001310007234 */ /* 0x000fe20003f0d800 */
[----:B------:R-:W-:-:S12]  /*78e0*/  IMAD.MOV.U32 R4, RZ, RZ, RZ ;  /* 0x000000ffff047224 */ /* 0x000fd800078e00ff */
[----:B--2---:R-:W-:-:S04]  /*78f0*/  @!P0 ISETP.GE.AND P1, PT, R10, R7, PT ;  /* 0x000000070a00820c */ /* 0x004fc80003f26270 */
[----:B------:R-:W-:-:S09]  /*7900*/  @!P0 SEL R4, RZ, 0x1, P1 ;  /* 0x00000001ff048807 */ /* 0x000fd20000800000 */
.L_x_1910:
[----:B------:R-:W-:Y:S05]  /*7910*/  BSYNC.RECONVERGENT B0 ;  /* 0x0000000000007941 */ /* 0x000fea0003800200 */
.L_x_1909:
        /* <DEDUP_REMOVED lines=9> */
.L_x_1985:
        /* <DEDUP_REMOVED lines=8> */
.L_x_1913:
[----:B------:R-:W-:Y:S05]  /*7a30*/  BSYNC.RECONVERGENT B0 ;  /* 0x0000000000007941 */ /* 0x000fea0003800200 */
.L_x_1912:
        /* <DEDUP_REMOVED lines=9> */
.L_x_1989:
        /* <DEDUP_REMOVED lines=8> */
.L_x_1916:
[----:B------:R-:W-:Y:S05]  /*7b50*/  BSYNC.RECONVERGENT B0 ;  /* 0x0000000000007941 */ /* 0x000fea0003800200 */
.L_x_1915:
        /* <DEDUP_REMOVED lines=10> */
.L_x_1993:
[----:B------:R-:W-:Y:S01]  /*7c00*/  HSETP2.GT.AND P0, PT, R16.H0_H0, R19.H0_H0, PT ;  /* 0x2000001310007234 */ /* 0x000fe20003f04800 */
[----:B------:R-:W-:-:S12]  /*7c10*/  BSSY.RECONVERGENT B0, `(.L_x_1918) ;  /* 0x0000006000007945 */ /* 0x000fd80003800200 */
[----:B------:R-:W-:Y:S05]  /*7c20*/  @P0 BRA `(.L_x_1919) ;  /* 0x0000000000100947 */ /* 0x000fea0003800000 */
[----:B------:R-:W-:Y:S01]  /*7c30*/  HSETP2.NEU.AND P0, PT, R16.H0_H0, R19.H0_H0, PT ;  /* 0x2000001310007234 */ /* 0x000fe20003f0d800 */
[----:B------:R-:W-:-:S12]  /*7c40*/  IMAD.MOV.U32 R7, RZ, RZ, RZ ;  /* 0x000000ffff077224 */ /* 0x000fd800078e00ff */
[----:B--2---:R-:W-:-:S04]  /*7c50*/  @!P0 ISETP.GE.AND P1, PT, R15, R4, PT ;  /* 0x000000040f00820c */ /* 0x004fc80003f26270 */
[----:B------:R-:W-:-:S09]  /*7c60*/  @!P0 SEL R7, RZ, 0x1, P1 ;  /* 0x00000001ff078807 */ /* 0x000fd20000800000 */
.L_x_1919:
[----:B------:R-:W-:Y:S05]  /*7c70*/  BSYNC.RECONVERGENT B0 ;  /* 0x0000000000007941 */ /* 0x000fea0003800200 */
.L_x_1918:
        /* <DEDUP_REMOVED lines=9> */
.L_x_1997:
        /* <DEDUP_REMOVED lines=8> */
.L_x_1922:
[----:B------:R-:W-:Y:S05]  /*7d90*/  BSYNC.RECONVERGENT B0 ;  /* 0x0000000000007941 */ /* 0x000fea0003800200 */
.L_x_1921:
        /* <DEDUP_REMOVED lines=9> */
.L_x_2001:
        /* <DEDUP_REMOVED lines=8> */
.L_x_1925:
[----:B------:R-:W-:Y:S05]  /*7eb0*/  BSYNC.RECONVERGENT B0 ;  /* 0x0000000000007941 */ /* 0x000fea0003800200 */
.L_x_1924:
        /* <DEDUP_REMOVED lines=9> */
.L_x_2005:
        /* <DEDUP_REMOVED lines=8> */
.L_x_1928:
[----:B------:R-:W-:Y:S05]  /*7fd0*/  BSYNC.RECONVERGENT B0 ;  /* 0x0000000000007941 */ /* 0x000fea0003800200 */
.L_x_1927:
        /* <DEDUP_REMOVED lines=10> */
.L_x_2009:
[----:B------:R-:W-:Y:S01]  /*8080*/  HSETP2.GT.AND P0, PT, R16.H0_H0, R11.H0_H0, PT ;  /* 0x2000000b10007234 */ /* 0x000fe20003f04800 */
[----:B------:R-:W-:-:S12]  /*8090*/  BSSY.RECONVERGENT B0, `(.L_x_1930) ;  /* 0x0000006000007945 */ /* 0x000fd80003800200 */
[----:B------:R-:W-:Y:S05]  /*80a0*/  @P0 BRA `(.L_x_1931) ;  /* 0x0000000000100947 */ /* 0x000fea0003800000 */
[----:B------:R-:W-:Y:S01]  /*80b0*/  HSETP2.NEU.AND P0, PT, R16.H0_H0, R11.H0_H0, PT ;  /* 0x2000000b10007234 */ /* 0x000fe20003f0d800 */
[----:B------:R-:W-:-:S12]  /*80c0*/  IMAD.MOV.U32 R4, RZ, RZ, RZ ;  /* 0x000000ffff047224 */ /* 0x000fd800078e00ff */
[----:B--2---:R-:W-:-:S04]  /*80d0*/  @!P0 ISETP.GE.AND P1, PT, R10, R7, PT ;  /* 0x000000070a00820c */ /* 0x004fc80003f26270 */
[----:B------:R-:W-:-:S09]  /*80e0*/  @!P0 SEL R4, RZ, 0x1, P1 ;  /* 0x00000001ff048807 */ /* 0x000fd20000800000 */
.L_x_1931:
[----:B------:R-:W-:Y:S05]  /*80f0*/  BSYNC.RECONVERGENT B0 ;  /* 0x0000000000007941 */ /* 0x000fea0003800200 */
.L_x_1930:
        /* <DEDUP_REMOVED lines=9> */
.L_x_2013:
        /* <DEDUP_REMOVED lines=8> */
.L_x_1934:
[----:B------:R-:W-:Y:S05]  /*8210*/  BSYNC.RECONVERGENT B0 ;  /* 0x0000000000007941 */ /* 0x000fea0003800200 */
.L_x_1933:
        /* <DEDUP_REMOVED lines=10> */
.L_x_2017:
        /* <DEDUP_REMOVED lines=8> */
.L_x_1937:
[----:B------:R-:W-:Y:S05]  /*8340*/  BSYNC.RECONVERGENT B0 ;  /* 0x0000000000007941 */ /* 0x000fea0003800200 */
.L_x_1936:
        /* <DEDUP_REMOVED lines=9> */
.L_x_2021:
        /* <DEDUP_REMOVED lines=8> */
.L_x_1940:
[----:B------:R-:W-:Y:S05]  /*8460*/  BSYNC.RECONVERGENT B0 ;  /* 0x0000000000007941 */ /* 0x000fea0003800200 */
.L_x_1939:
        /* <DEDUP_REMOVED lines=9> */
.L_x_2025:
        /* <DEDUP_REMOVED lines=8> */
.L_x_1943:
[----:B------:R-:W-:Y:S05]  /*8580*/  BSYNC.RECONVERGENT B0 ;  /* 0x0000000000007941 */ /* 0x000fea0003800200 */
.L_x_1942:
        /* <DEDUP_REMOVED lines=10> */
.L_x_2029:
[----:B------:R-:W-:Y:S01]  /*8630*/  HSETP2.GT.AND P0, PT, R16.H0_H0, R13.H0_H0, PT ;  /* 0x2000000d10007234 */ /* 0x000fe20003f04800 */
[----:B------:R-:W-:-:S12]  /*8640*/  BSSY.RECONVERGENT B0, `(.L_x_1945) ;  /* 0x0000006000007945 */ /* 0x000fd80003800200 */
[----:B------:R-:W-:Y:S05]  /*8650*/  @P0 BRA `(.L_x_1946) ;  /* 0x0000000000100947 */ /* 0x000fea0003800000 */
[----:B------:R-:W-:Y:S01]  /*8660*/  HSETP2.NEU.AND P0, PT, R16.H0_H0, R13.H0_H0, PT ;  /* 0x2000000d10007234 */ /* 0x000fe20003f0d800 */
[----:B------:R-:W-:-:S12]  /*8670*/  IMAD.MOV.U32 R7, RZ, RZ, RZ ;  /* 0x000000ffff077224 */ /* 0x000fd800078e00ff */
[----:B--2---:R-:W-:-:S04]  /*8680*/  @!P0 ISETP.GE.AND P1, PT, R11, R4, PT ;  /* 0x000000040b00820c */ /* 0x004fc80003f26270 */
[----:B------:R-:W-:-:S09]  /*8690*/  @!P0 SEL R7, RZ, 0x1, P1 ;  /* 0x00000001ff078807 */ /* 0x000fd20000800000 */
.L_x_1946:
[----:B------:R-:W-:Y:S05]  /*86a0*/  BSYNC.RECONVERGENT B0 ;  /* 0x0000000000007941 */ /* 0x000fea0003800200 */
.L_x_1945:
        /* <DEDUP_REMOVED lines=18> */
.L_x_2033:
        /* <DEDUP_REMOVED lines=8> */
.L_x_1949:
[----:B------:R-:W-:Y:S05]  /*8850*/  BSYNC.RECONVERGENT B0 ;  /* 0x0000000000007941 */ /* 0x000fea0003800200 */
.L_x_1948:
        /* <DEDUP_REMOVED lines=9> */
.L_x_2037:
        /* <DEDUP_REMOVED lines=8> */
.L_x_1952:
[----:B------:R-:W-:Y:S05]  /*8970*/  BSYNC.RECONVERGENT B0 ;  /* 0x0000000000007941 */ /* 0x000fea0003800200 */
.L_x_1951:
        /* <DEDUP_REMOVED lines=9> */
.L_x_2041:
        /* <DEDUP_REMOVED lines=8> */
.L_x_1955:
[----:B------:R-:W-:Y:S05]  /*8a90*/  BSYNC.RECONVERGENT B0 ;  /* 0x0000000000007941 */ /* 0x000fea0003800200 */
.L_x_1954:
        /* <DEDUP_REMOVED lines=9> */
.L_x_2045:
        /* <DEDUP_REMOVED lines=8> */
.L_x_1958:
[----:B------:R-:W-:Y:S05]  /*8bb0*/  BSYNC.RECONVERGENT B0 ;  /* 0x0000000000007941 */ /* 0x000fea0003800200 */
.L_x_1957:
        /* <DEDUP_REMOVED lines=10> */
.L_x_2049:
[----:B------:R-:W-:Y:S01]  /*8c60*/  HSETP2.GT.AND P0, PT, R8.H0_H0, R11.H0_H0, PT ;  /* 0x2000000b08007234 */ /* 0x000fe20003f04800 */
[----:B------:R-:W-:-:S12]  /*8c70*/  BSSY.RECONVERGENT B0, `(.L_x_1960) ;  /* 0x0000006000007945 */ /* 0x000fd80003800200 */
[----:B------:R-:W-:Y:S05]  /*8c80*/  @P0 BRA `(.L_x_1961) ;  /* 0x0000000000100947 */ /* 0x000fea0003800000 */
[----:B------:R-:W-:Y:S01]  /*8c90*/  HSETP2.NEU.AND P0, PT, R8.H0_H0, R11.H0_H0, PT ;  /* 0x2000000b08007234 */ /* 0x000fe20003f0d800 */
[----:B------:R-:W-:-:S12]  /*8ca0*/  IMAD.MOV.U32 R7, RZ, RZ, RZ ;  /* 0x000000ffff077224 */ /* 0x000fd800078e00ff */
[----:B--2---:R-:W-:-:S04]  /*8cb0*/  @!P0 ISETP.GE.AND P1, PT, R21, R4, PT ;  /* 0x000000041500820c */ /* 0x004fc80003f26270 */
[----:B------:R-:W-:-:S09]  /*8cc0*/  @!P0 SEL R7, RZ, 0x1, P1 ;  /* 0x00000001ff078807 */ /* 0x000fd20000800000 */
.L_x_1961:
[----:B------:R-:W-:Y:S05]  /*8cd0*/  BSYNC.RECONVERGENT B0 ;  /* 0x0000000000007941 */ /* 0x000fea0003800200 */
.L_x_1960:
[----:B------:R-:W-:Y:S01]  /*8ce0*/  ISETP.NE.AND P0, PT, R7, R0, PT ;  /* 0x000000000700720c */ /* 0x000fe20003f05270 */
[----:B------:R-:W-:-:S03]  /*8cf0*/  UMOV UR6, 0xffffffff ;  /* 0xffffffff00067882 */ /* 0x000fc60000000000 */
[----:B------:R-:W-:Y:S02]  /*8d00*/  SEL R0, R11, R8, !P0 ;  /* 0x000000080b007207 */ /* 0x000fe40004000000 */
[----:B--2---:R-:W-:Y:S02]  /*8d10*/  SEL R21, R4, R21, !P0 ;  /* 0x0000001504157207 */ /* 0x004fe40004000000 */
[----:B------:R-:W-:Y:S01]  /*8d20*/  PRMT R0, R0, 0x5410, R0 ;  /* 0x0000541000007816 */ /* 0x000fe20000000000 */
[----:B------:R-:W-:Y:S06]  /*8d30*/  BRA.DIV UR6, `(.L_x_1962) ;  /* 0x0000001a06987947 */ /* 0x000fec000b800000 */
.L_x_2052:
[----:B------:R-:W-:-:S03]  /*8d40*/  UMOV UR6, 0xffffffff ;  /* 0xffffffff00067882 */ /* 0x000fc60000000000 */
[----:B------:R-:W-:Y:S05]  /*8d50*/  BRA.DIV UR6, `(.L_x_1963) ;  /* 0x0000001a06bc7947 */ /* 0x000fea000b800000 */
.L_x_1901:
        /* <DEDUP_REMOVED lines=19> */
.L_x_1964:
        /* <DEDUP_REMOVED lines=11> */
.L_x_2061:
        /* <DEDUP_REMOVED lines=10> */
.L_x_1965:
        /* <DEDUP_REMOVED lines=22> */
.L_x_1854:
[----:B------:R-:W-:Y:S01]  /*9140*/  BSSY B1, `(.L_x_1967) ;  /* 0x0000006000017945 */ /* 0x000fe20003800000 */
[----:B------:R-:W-:Y:S02]  /*9150*/  IMAD.MOV.U32 R7, RZ, RZ, 0x1f ;  /* 0x0000001fff077424 */ /* 0x000fe400078e00ff */
[----:B------:R-:W-:-:S07]  /*9160*/  IMAD.MOV.U32 R2, RZ, RZ, -0x1 ;  /* 0xffffffffff027424 */ /* 0x000fce00078e00ff */
[----:B------:R-:W-:Y:S05]  /*9170*/  WARPSYNC.COLLECTIVE R2, `(.L_x_1968) ;  /* 0x0000000002087348 */ /* 0x000fea0003c00000 */
[----:B------:R0:W1:Y:S02]  /*9180*/  SHFL.IDX P1, R2, R29, R22, R7 ;  /* 0x000000161d027389 */ /* 0x0000640000020007 */
[----:B01----:R-:W-:Y:S05]  /*9190*/  ENDCOLLECTIVE ;  /* 0x000000000000791b */ /* 0x003fea0003800000 */
.L_x_1968:
[----:B------:R-:W-:Y:S05]  /*91a0*/  BSYNC B1 ;  /* 0x0000000000017941 */ /* 0x000fea0003800000 */
.L_x_1967:
[----:B------:R-:W-:Y:S05]  /*91b0*/  BRA `(.L_x_1969) ;  /* 0xffffffc800c07947 */ /* 0x000fea000383ffff */
.L_x_1902:
[----:B------:R-:W-:Y:S01]  /*91c0*/  BSSY B0, `(.L_x_1970) ;  /* 0x0000007000007945 */ /* 0x000fe20003800000 */
[----:B------:R-:W-:Y:S02]  /*91d0*/  IMAD.MOV.U32 R6, RZ, RZ, 0x1 ;  /* 0x00000001ff067424 */ /* 0x000fe400078e00ff */
[----:B------:R-:W-:Y:S02]  /*91e0*/  IMAD.MOV.U32 R5, RZ, RZ, 0x1f ;  /* 0x0000001fff057424 */ /* 0x000fe400078e00ff */
[----:B------:R-:W-:-:S07]  /*91f0*/  IMAD.MOV.U32 R2, RZ, RZ, -0x1 ;  /* 0xffffffffff027424 */ /* 0x000fce00078e00ff */
[----:B------:R-:W-:Y:S05]  /*9200*/  WARPSYNC.COLLECTIVE R2, `(.L_x_1971) ;  /* 0x0000000002087348 */ /* 0x000fea0003c00000 */
[----:B------:R0:W1:Y:S02]  /*9210*/  SHFL.BFLY P0, R7, R9, R6, R5 ;  /* 0x0c00000609077389 */ /* 0x0000640000000005 */
[----:B01----:R-:W-:Y:S05]  /*9220*/  ENDCOLLECTIVE ;  /* 0x000000000000791b */ /* 0x003fea0003800000 */
.L_x_1971:
[----:B------:R-:W-:Y:S05]  /*9230*/  BSYNC B0 ;  /* 0x0000000000007941 */ /* 0x000fea0003800000 */
.L_x_1970:
        /* <DEDUP_REMOVED lines=8> */
.L_x_1972:
[----:B------:R-:W-:Y:S02]  /*92c0*/  IMAD.MOV.U32 R19, RZ, RZ, R7 ;  /* 0x000000ffff137224 */ /* 0x000fe400078e0007 */
[----:B------:R-:W-:Y:S01]  /*92d0*/  IMAD.MOV.U32 R7, RZ, RZ, 0x1 ;  /* 0x00000001ff077424 */ /* 0x000fe200078e00ff */
[----:B------:R-:W-:Y:S06]  /*92e0*/  BRA `(.L_x_1973) ;  /* 0xffffffe000dc7947 */ /* 0x000fec000383ffff */
.L_x_1905:
[----:B------:R-:W-:Y:S01]  /*92f0*/  BSSY B0, `(.L_x_1974) ;  /* 0x0000007000007945 */ /* 0x000fe20003800000 */
[----:B------:R-:W-:Y:S02]  /*9300*/  IMAD.MOV.U32 R6, RZ, RZ, 0x2 ;  /* 0x00000002ff067424 */ /* 0x000fe400078e00ff */
[----:B------:R-:W-:Y:S02]  /*9310*/  IMAD.MOV.U32 R5, RZ, RZ, 0x1f ;  /* 0x0000001fff057424 */ /* 0x000fe400078e00ff */
[----:B------:R-:W-:-:S07]  /*9320*/  IMAD.MOV.U32 R2, RZ, RZ, -0x1 ;  /* 0xffffffffff027424 */ /* 0x000fce00078e00ff */
[----:B------:R-:W-:Y:S05]  /*9330*/  WARPSYNC.COLLECTIVE R2, `(.L_x_1975) ;  /* 0x0000000002087348 */ /* 0x000fea0003c00000 */
[----:B------:R0:W1:Y:S02]  /*9340*/  SHFL.BFLY P0, R7, R9, R6, R5 ;  /* 0x0c00000609077389 */ /* 0x0000640000000005 */
[----:B01----:R-:W-:Y:S05]  /*9350*/  ENDCOLLECTIVE ;  /* 0x000000000000791b */ /* 0x003fea0003800000 */
.L_x_1975:
[----:B------:R-:W-:Y:S05]  /*9360*/  BSYNC B0 ;  /* 0x0000000000007941 */ /* 0x000fea0003800000 */
.L_x_1974:
        /* <DEDUP_REMOVED lines=8> */
.L_x_1976:
[----:B------:R-:W-:Y:S05]  /*93f0*/  BRA `(.L_x_1977) ;  /* 0xffffffe000dc7947 */ /* 0x000fea000383ffff */
.L_x_1908:
[----:B------:R-:W-:Y:S01]  /*9400*/  BSSY B0, `(.L_x_1978) ;  /* 0x0000007000007945 */ /* 0x000fe20003800000 */
[----:B------:R-:W-:Y:S02]  /*9410*/  IMAD.MOV.U32 R6, RZ, RZ, 0x1 ;  /* 0x00000001ff067424 */ /* 0x000fe400078e00ff */
[----:B------:R-:W-:Y:S02]  /*9420*/  IMAD.MOV.U32 R5, RZ, RZ, 0x1f ;  /* 0x0000001fff057424 */ /* 0x000fe400078e00ff */
[----:B------:R-:W-:-:S07]  /*9430*/  IMAD.MOV.U32 R2, RZ, RZ, -0x1 ;  /* 0xffffffffff027424 */ /* 0x000fce00078e00ff */
[----:B------:R-:W-:Y:S05]  /*9440*/  WARPSYNC.COLLECTIVE R2, `(.L_x_1979) ;  /* 0x0000000002087348 */ /* 0x000fea0003c00000 */
[----:B------:R0:W1:Y:S02]  /*9450*/  SHFL.BFLY P0, R7, R9, R6, R5 ;  /* 0x0c00000609077389 */ /* 0x0000640000000005 */
[----:B01----:R-:W-:Y:S05]  /*9460*/  ENDCOLLECTIVE ;  /* 0x000000000000791b */ /* 0x003fea0003800000 */
.L_x_1979:
[----:B------:R-:W-:Y:S05]  /*9470*/  BSYNC B0 ;  /* 0x0000000000007941 */ /* 0x000fea0003800000 */
.L_x_1978:
        /* <DEDUP_REMOVED lines=9> */
.L_x_1980:
[----:B------:R-:W-:Y:S05]  /*9510*/  BRA `(.L_x_1981) ;  /* 0xffffffe000e07947 */ /* 0x000fea000383ffff */
.L_x_1911:
[----:B------:R-:W-:Y:S01]  /*9520*/  BSSY B0, `(.L_x_1982) ;  /* 0x0000007000007945 */ /* 0x000fe20003800000 */
[----:B------:R-:W-:Y:S02]  /*9530*/  IMAD.MOV.U32 R6, RZ, RZ, 0x4 ;  /* 0x00000004ff067424 */ /* 0x000fe400078e00ff */
[----:B------:R-:W-:Y:S02]  /*9540*/  IMAD.MOV.U32 R5, RZ, RZ, 0x1f ;  /* 0x0000001fff057424 */ /* 0x000fe400078e00ff */
[----:B------:R-:W-:-:S07]  /*9550*/  IMAD.MOV.U32 R2, RZ, RZ, -0x1 ;  /* 0xffffffffff027424 */ /* 0x000fce00078e00ff */
[----:B------:R-:W-:Y:S05]  /*9560*/  WARPSYNC.COLLECTIVE R2, `(.L_x_1983) ;  /* 0x0000000002087348 */ /* 0x000fea0003c00000 */
[----:B------:R0:W1:Y:S02]  /*9570*/  SHFL.BFLY P0, R7, R9, R6, R5 ;  /* 0x0c00000609077389 */ /* 0x0000640000000005 */
[----:B01----:R-:W-:Y:S05]  /*9580*/  ENDCOLLECTIVE ;  /* 0x000000000000791b */ /* 0x003fea0003800000 */
.L_x_1983:
[----:B------:R-:W-:Y:S05]  /*9590*/  BSYNC B0 ;  /* 0x0000000000007941 */ /* 0x000fea0003800000 */
.L_x_1982:
        /* <DEDUP_REMOVED lines=8> */
.L_x_1984:
[----:B------:R-:W-:Y:S05]  /*9620*/  BRA `(.L_x_1985) ;  /* 0xffffffe000e07947 */ /* 0x000fea000383ffff */
.L_x_1914:
[----:B------:R-:W-:Y:S01]  /*9630*/  BSSY B0, `(.L_x_1986) ;  /* 0x0000007000007945 */ /* 0x000fe20003800000 */
[----:B------:R-:W-:Y:S02]  /*9640*/  IMAD.MOV.U32 R6, RZ, RZ, 0x2 ;  /* 0x00000002ff067424 */ /* 0x000fe400078e00ff */
[----:B------:R-:W-:Y:S02]  /*9650*/  IMAD.MOV.U32 R5, RZ, RZ, 0x1f ;  /* 0x0000001fff057424 */ /* 0x000fe400078e00ff */
[----:B------:R-:W-:-:S07]  /*9660*/  IMAD.MOV.U32 R2, RZ, RZ, -0x1 ;  /* 0xffffffffff027424 */ /* 0x000fce00078e00ff */
[----:B------:R-:W-:Y:S05]  /*9670*/  WARPSYNC.COLLECTIVE R2, `(.L_x_1987) ;  /* 0x0000000002087348 */ /* 0x000fea0003c00000 */
[----:B------:R0:W1:Y:S02]  /*9680*/  SHFL.BFLY P0, R7, R9, R6, R5 ;  /* 0x0c00000609077389 */ /* 0x0000640000000005 */
[----:B01----:R-:W-:Y:S05]  /*9690*/  ENDCOLLECTIVE ;  /* 0x000000000000791b */ /* 0x003fea0003800000 */
.L_x_1987:
[----:B------:R-:W-:Y:S05]  /*96a0*/  BSYNC B0 ;  /* 0x0000000000007941 */ /* 0x000fea0003800000 */
.L_x_1986:
        /* <DEDUP_REMOVED lines=8> */
.L_x_1988:
[----:B------:R-:W-:Y:S05]  /*9730*/  BRA `(.L_x_1989) ;  /* 0xffffffe000e47947 */ /* 0x000fea000383ffff */
.L_x_1917:
[----:B------:R-:W-:Y:S01]  /*9740*/  BSSY B0, `(.L_x_1990) ;  /* 0x0000007000007945 */ /* 0x000fe20003800000 */
[----:B------:R-:W-:Y:S02]  /*9750*/  IMAD.MOV.U32 R6, RZ, RZ, 0x1 ;  /* 0x00000001ff067424 */ /* 0x000fe400078e00ff */
[----:B------:R-:W-:Y:S02]  /*9760*/  IMAD.MOV.U32 R5, RZ, RZ, 0x1f ;  /* 0x0000001fff057424 */ /* 0x000fe400078e00ff */
[----:B------:R-:W-:-:S07]  /*9770*/  IMAD.MOV.U32 R2, RZ, RZ, -0x1 ;  /* 0xffffffffff027424 */ /* 0x000fce00078e00ff */
[----:B------:R-:W-:Y:S05]  /*9780*/  WARPSYNC.COLLECTIVE R2, `(.L_x_1991) ;  /* 0x0000000002087348 */ /* 0x000fea0003c00000 */
[----:B------:R0:W1:Y:S02]  /*9790*/  SHFL.BFLY P0, R7, R9, R6, R5 ;  /* 0x0c00000609077389 */ /* 0x0000640000000005 */
[----:B01----:R-:W-:Y:S05]  /*97a0*/  ENDCOLLECTIVE ;  /* 0x000000000000791b */ /* 0x003fea0003800000 */
.L_x_1991:
[----:B------:R-:W-:Y:S05]  /*97b0*/  BSYNC B0 ;  /* 0x0000000000007941 */ /* 0x000fea0003800000 */
.L_x_1990:
        /* <DEDUP_REMOVED lines=8> */
.L_x_1992:
[----:B------:R-:W-:Y:S02]  /*9840*/  IMAD.MOV.U32 R4, RZ, RZ, R7 ;  /* 0x000000ffff047224 */ /* 0x000fe400078e0007 */
[----:B------:R-:W-:Y:S01]  /*9850*/  IMAD.MOV.U32 R7, RZ, RZ, 0x1 ;  /* 0x00000001ff077424 */ /* 0x000fe200078e00ff */
[----:B------:R-:W-:Y:S06]  /*9860*/  BRA `(.L_x_1993) ;  /* 0xffffffe000e47947 */ /* 0x000fec000383ffff */
.L_x_1920:
[----:B------:R-:W-:Y:S01]  /*9870*/  BSSY B0, `(.L_x_1994) ;  /* 0x0000007000007945 */ /* 0x000fe20003800000 */
[----:B------:R-:W-:Y:S02]  /*9880*/  IMAD.MOV.U32 R6, RZ, RZ, 0x8 ;  /* 0x00000008ff067424 */ /* 0x000fe400078e00ff */
[----:B------:R-:W-:Y:S02]  /*9890*/  IMAD.MOV.U32 R5, RZ, RZ, 0x1f ;  /* 0x0000001fff057424 */ /* 0x000fe400078e00ff */
[----:B------:R-:W-:-:S07]  /*98a0*/  IMAD.MOV.U32 R2, RZ, RZ, -0x1 ;  /* 0xffffffffff027424 */ /* 0x000fce00078e00ff */
[----:B------:R-:W-:Y:S05]  /*98b0*/  WARPSYNC.COLLECTIVE R2, `(.L_x_1995) ;  /* 0x0000000002087348 */ /* 0x000fea0003c00000 */
[----:B------:R0:W1:Y:S02]  /*98c0*/  SHFL.BFLY P0, R7, R9, R6, R5 ;  /* 0x0c00000609077389 */ /* 0x0000640000000005 */
[----:B01----:R-:W-:Y:S05]  /*98d0*/  ENDCOLLECTIVE ;  /* 0x000000000000791b */ /* 0x003fea0003800000 */
.L_x_1995:
[----:B------:R-:W-:Y:S05]  /*98e0*/  BSYNC B0 ;  /* 0x0000000000007941 */ /* 0x000fea0003800000 */
.L_x_1994:
        /* <DEDUP_REMOVED lines=8> */
.L_x_1996:
[----:B------:R-:W-:Y:S05]  /*9970*/  BRA `(.L_x_1997) ;  /* 0xffffffe000e47947 */ /* 0x000fea000383ffff */
.L_x_1923:
[----:B------:R-:W-:Y:S01]  /*9980*/  BSSY B0, `(.L_x_1998) ;  /* 0x0000007000007945 */ /* 0x000fe20003800000 */
[----:B------:R-:W-:Y:S02]  /*9990*/  IMAD.MOV.U32 R6, RZ, RZ, 0x4 ;  /* 0x00000004ff067424 */ /* 0x000fe400078e00ff */
[----:B------:R-:W-:Y:S02]  /*99a0*/  IMAD.MOV.U32 R5, RZ, RZ, 0x1f ;  /* 0x0000001fff057424 */ /* 0x000fe400078e00ff */
[----:B------:R-:W-:-:S07]  /*99b0*/  IMAD.MOV.U32 R2, RZ, RZ, -0x1 ;  /* 0xffffffffff027424 */ /* 0x000fce00078e00ff */
[----:B------:R-:W-:Y:S05]  /*99c0*/  WARPSYNC.COLLECTIVE R2, `(.L_x_1999) ;  /* 0x0000000002087348 */ /* 0x000fea0003c00000 */
[----:B------:R0:W1:Y:S02]  /*99d0*/  SHFL.BFLY P0, R7, R9, R6, R5 ;  /* 0x0c00000609077389 */ /* 0x0000640000000005 */
[----:B01----:R-:W-:Y:S05]  /*99e0*/  ENDCOLLECTIVE ;  /* 0x000000000000791b */ /* 0x003fea0003800000 */
.L_x_1999:
[----:B------:R-:W-:Y:S05]  /*99f0*/  BSYNC B0 ;  /* 0x0000000000007941 */ /* 0x000fea0003800000 */
.L_x_1998:
        /* <DEDUP_REMOVED lines=8> */
.L_x_2000:
[----:B------:R-:W-:Y:S05]  /*9a80*/  BRA `(.L_x_2001) ;  /* 0xffffffe000e87947 */ /* 0x000fea000383ffff */
.L_x_1926:
[----:B------:R-:W-:Y:S01]  /*9a90*/  BSSY B0, `(.L_x_2002) ;  /* 0x0000007000007945 */ /* 0x000fe20003800000 */
[----:B------:R-:W-:Y:S02]  /*9aa0*/  IMAD.MOV.U32 R6, RZ, RZ, 0x2 ;  /* 0x00000002ff067424 */ /* 0x000fe400078e00ff */
[----:B------:R-:W-:Y:S02]  /*9ab0*/  IMAD.MOV.U32 R5, RZ, RZ, 0x1f ;  /* 0x0000001fff057424 */ /* 0x000fe400078e00ff */
[----:B------:R-:W-:-:S07]  /*9ac0*/  IMAD.MOV.U32 R2, RZ, RZ, -0x1 ;  /* 0xffffffffff027424 */ /* 0x000fce00078e00ff */
[----:B------:R-:W-:Y:S05]  /*9ad0*/  WARPSYNC.COLLECTIVE R2, `(.L_x_2003) ;  /* 0x0000000002087348 */ /* 0x000fea0003c00000 */
[----:B------:R0:W1:Y:S02]  /*9ae0*/  SHFL.BFLY P0, R7, R9, R6, R5 ;  /* 0x0c00000609077389 */ /* 0x0000640000000005 */
[----:B01----:R-:W-:Y:S05]  /*9af0*/  ENDCOLLECTIVE ;  /* 0x000000000000791b */ /* 0x003fea0003800000 */
.L_x_2003:
[----:B------:R-:W-:Y:S05]  /*9b00*/  BSYNC B0 ;  /* 0x0000000000007941 */ /* 0x000fea0003800000 */
.L_x_2002:
        /* <DEDUP_REMOVED lines=8> */
.L_x_2004:
[----:B------:R-:W-:Y:S05]  /*9b90*/  BRA `(.L_x_2005) ;  /* 0xffffffe000ec7947 */ /* 0x000fea000383ffff */
.L_x_1929:
[----:B------:R-:W-:Y:S01]  /*9ba0*/  BSSY B0, `(.L_x_2006) ;  /* 0x0000007000007945 */ /* 0x000fe20003800000 */
[----:B------:R-:W-:Y:S02]  /*9bb0*/  IMAD.MOV.U32 R6, RZ, RZ, 0x1 ;  /* 0x00000001ff067424 */ /* 0x000fe400078e00ff */
[----:B------:R-:W-:Y:S02]  /*9bc0*/  IMAD.MOV.U32 R5, RZ, RZ, 0x1f ;  /* 0x0000001fff057424 */ /* 0x000fe400078e00ff */
[----:B------:R-:W-:-:S07]  /*9bd0*/  IMAD.MOV.U32 R2, RZ, RZ, -0x1 ;  /* 0xffffffffff027424 */ /* 0x000fce00078e00ff */
[----:B------:R-:W-:Y:S05]  /*9be0*/  WARPSYNC.COLLECTIVE R2, `(.L_x_2007) ;  /* 0x0000000002087348 */ /* 0x000fea0003c00000 */
[----:B------:R0:W1:Y:S02]  /*9bf0*/  SHFL.BFLY P0, R7, R9, R6, R5 ;  /* 0x0c00000609077389 */ /* 0x0000640000000005 */
[----:B01----:R-:W-:Y:S05]  /*9c00*/  ENDCOLLECTIVE ;  /* 0x000000000000791b */ /* 0x003fea0003800000 */
.L_x_2007:
[----:B------:R-:W-:Y:S05]  /*9c10*/  BSYNC B0 ;  /* 0x0000000000007941 */ /* 0x000fea0003800000 */
.L_x_2006:
        /* <DEDUP_REMOVED lines=9> */
.L_x_2008:
[----:B------:R-:W-:Y:S05]  /*9cb0*/  BRA `(.L_x_2009) ;  /* 0xffffffe000f07947 */ /* 0x000fea000383ffff */
.L_x_1932:
[----:B------:R-:W-:Y:S01]  /*9cc0*/  BSSY B0, `(.L_x_2010) ;  /* 0x0000007000007945 */ /* 0x000fe20003800000 */
[----:B------:R-:W-:Y:S02]  /*9cd0*/  IMAD.MOV.U32 R6, RZ, RZ, 0x10 ;  /* 0x00000010ff067424 */ /* 0x000fe400078e00ff */
[----:B------:R-:W-:Y:S02]  /*9ce0*/  IMAD.MOV.U32 R5, RZ, RZ, 0x1f ;  /* 0x0000001fff057424 */ /* 0x000fe400078e00ff */
[----:B------:R-:W-:-:S07]  /*9cf0*/  IMAD.MOV.U32 R2, RZ, RZ, -0x1 ;  /* 0xffffffffff027424 */ /* 0x000fce00078e00ff */
[----:B------:R-:W-:Y:S05]  /*9d00*/  WARPSYNC.COLLECTIVE R2, `(.L_x_2011) ;  /* 0x0000000002087348 */ /* 0x000fea0003c00000 */
[----:B------:R0:W1:Y:S02]  /*9d10*/  SHFL.BFLY P0, R7, R9, R6, R5 ;  /* 0x0c00000609077389 */ /* 0x0000640000000005 */
[----:B01----:R-:W-:Y:S05]  /*9d20*/  ENDCOLLECTIVE ;  /* 0x000000000000791b */ /* 0x003fea0003800000 */
.L_x_2011:
[----:B------:R-:W-:Y:S05]  /*9d30*/  BSYNC B0 ;  /* 0x0000000000007941 */ /* 0x000fea0003800000 */
.L_x_2010:
        /* <DEDUP_REMOVED lines=8> */
.L_x_2012:
[----:B------:R-:W-:Y:S05]  /*9dc0*/  BRA `(.L_x_2013) ;  /* 0xffffffe000f07947 */ /* 0x000fea000383ffff */
.L_x_1935:
[----:B------:R-:W-:Y:S01]  /*9dd0*/  BSSY B0, `(.L_x_2014) ;  /* 0x0000007000007945 */ /* 0x000fe20003800000 */
[----:B------:R-:W-:Y:S02]  /*9de0*/  IMAD.MOV.U32 R6, RZ, RZ, 0x8 ;  /* 0x00000008ff067424 */ /* 0x000fe400078e00ff */
[----:B------:R-:W-:Y:S02]  /*9df0*/  IMAD.MOV.U32 R5, RZ, RZ, 0x1f ;  /* 0x0000001fff057424 */ /* 0x000fe400078e00ff */
[----:B------:R-:W-:-:S07]  /*9e00*/  IMAD.MOV.U32 R2, RZ, RZ, -0x1 ;  /* 0xffffffffff027424 */ /* 0x000fce00078e00ff */
[----:B------:R-:W-:Y:S05]  /*9e10*/  WARPSYNC.COLLECTIVE R2, `(.L_x_2015) ;  /* 0x0000000002087348 */ /* 0x000fea0003c00000 */
[----:B------:R0:W1:Y:S02]  /*9e20*/  SHFL.BFLY P0, R7, R9, R6, R5 ;  /* 0x0c00000609077389 */ /* 0x0000640000000005 */
[----:B01----:R-:W-:Y:S05]  /*9e30*/  ENDCOLLECTIVE ;  /* 0x000000000000791b */ /* 0x003fea0003800000 */
.L_x_2015:
[----:B------:R-:W-:Y:S05]  /*9e40*/  BSYNC B0 ;  /* 0x0000000000007941 */ /* 0x000fea0003800000 */
.L_x_2014:
        /* <DEDUP_REMOVED lines=8> */
.L_x_2016:
[----:B------:R-:W-:Y:S05]  /*9ed0*/  BRA `(.L_x_2017) ;  /* 0xffffffe000f87947 */ /* 0x000fea000383ffff */
.L_x_1938:
[----:B------:R-:W-:Y:S01]  /*9ee0*/  BSSY B0, `(.L_x_2018) ;  /* 0x0000007000007945 */ /* 0x000fe20003800000 */
[----:B------:R-:W-:Y:S02]  /*9ef0*/  IMAD.MOV.U32 R6, RZ, RZ, 0x4 ;  /* 0x00000004ff067424 */ /* 0x000fe400078e00ff */
[----:B------:R-:W-:Y:S02]  /*9f00*/  IMAD.MOV.U32 R5, RZ, RZ, 0x1f ;  /* 0x0000001fff057424 */ /* 0x000fe400078e00ff */
[----:B------:R-:W-:-:S07]  /*9f10*/  IMAD.MOV.U32 R2, RZ, RZ, -0x1 ;  /* 0xffffffffff027424 */ /* 0x000fce00078e00ff */
[----:B------:R-:W-:Y:S05]  /*9f20*/  WARPSYNC.COLLECTIVE R2, `(.L_x_2019) ;  /* 0x0000000002087348 */ /* 0x000fea0003c00000 */
[----:B------:R0:W1:Y:S02]  /*9f30*/  SHFL.BFLY P0, R7, R9, R6, R5 ;  /* 0x0c00000609077389 */ /* 0x0000640000000005 */
[----:B01----:R-:W-:Y:S05]  /*9f40*/  ENDCOLLECTIVE ;  /* 0x000000000000791b */ /* 0x003fea0003800000 */
.L_x_2019:
[----:B------:R-:W-:Y:S05]  /*9f50*/  BSYNC B0 ;  /* 0x0000000000007941 */ /* 0x000fea0003800000 */
.L_x_2018:
        /* <DEDUP_REMOVED lines=8> */
.L_x_2020:
[----:B------:R-:W-:Y:S05]  /*9fe0*/  BRA `(.L_x_2021) ;  /* 0xffffffe000fc7947 */ /* 0x000fea000383ffff */
.L_x_1941:
[----:B------:R-:W-:Y:S01]  /*9ff0*/  BSSY B0, `(.L_x_2022) ;  /* 0x0000007000007945 */ /* 0x000fe20003800000 */
[----:B------:R-:W-:Y:S02]  /*a000*/  IMAD.MOV.U32 R6, RZ, RZ, 0x2 ;  /* 0x00000002ff067424 */ /* 0x000fe400078e00ff */
[----:B------:R-:W-:Y:S02]  /*a010*/  IMAD.MOV.U32 R5, RZ, RZ, 0x1f ;  /* 0x0000001fff057424 */ /* 0x000fe400078e00ff */
[----:B------:R-:W-:-:S07]  /*a020*/  IMAD.MOV.U32 R2, RZ, RZ, -0x1 ;  /* 0xffffffffff027424 */ /* 0x000fce00078e00ff */
[----:B------:R-:W-:Y:S05]  /*a030*/  WARPSYNC.COLLECTIVE R2, `(.L_x_2023) ;  /* 0x0000000002087348 */ /* 0x000fea0003c00000 */
[----:B------:R0:W1:Y:S02]  /*a040*/  SHFL.BFLY P0, R7, R9, R6, R5 ;  /* 0x0c00000609077389 */ /* 0x0000640000000005 */
[----:B01----:R-:W-:Y:S05]  /*a050*/  ENDCOLLECTIVE ;  /* 0x000000000000791b */ /* 0x003fea0003800000 */
.L_x_2023:
[----:B------:R-:W-:Y:S05]  /*a060*/  BSYNC B0 ;  /* 0x0000000000007941 */ /* 0x000fea0003800000 */
.L_x_2022:
        /* <DEDUP_REMOVED lines=8> */
.L_x_2024:
[----:B------:R-:W-:Y:S05]  /*a0f0*/  BRA `(.L_x_2025) ;  /* 0xffffffe400007947 */ /* 0x000fea000383ffff */
.L_x_1944:
[----:B------:R-:W-:Y:S01]  /*a100*/  BSSY B0, `(.L_x_2026) ;  /* 0x0000007000007945 */ /* 0x000fe20003800000 */
[----:B------:R-:W-:Y:S02]  /*a110*/  IMAD.MOV.U32 R6, RZ, RZ, 0x1 ;  /* 0x00000001ff067424 */ /* 0x000fe400078e00ff */
[----:B------:R-:W-:Y:S02]  /*a120*/  IMAD.MOV.U32 R5, RZ, RZ, 0x1f ;  /* 0x0000001fff057424 */ /* 0x000fe400078e00ff */
[----:B------:R-:W-:-:S07]  /*a130*/  IMAD.MOV.U32 R2, RZ, RZ, -0x1 ;  /* 0xffffffffff027424 */ /* 0x000fce00078e00ff */
[----:B------:R-:W-:Y:S05]  /*a140*/  WARPSYNC.COLLECTIVE R2, `(.L_x_2027) ;  /* 0x0000000002087348 */ /* 0x000fea0003c00000 */
[----:B------:R0:W1:Y:S02]  /*a150*/  SHFL.BFLY P0, R7, R9, R6, R5 ;  /* 0x0c00000609077389 */ /* 0x0000640000000005 */
[----:B01----:R-:W-:Y:S05]  /*a160*/  ENDCOLLECTIVE ;  /* 0x000000000000791b */ /* 0x003fea0003800000 */
.L_x_2027:
[----:B------:R-:W-:Y:S05]  /*a170*/  BSYNC B0 ;  /* 0x0000000000007941 */ /* 0x000fea0003800000 */
.L_x_2026:
        /* <DEDUP_REMOVED lines=8> */
.L_x_2028:
[----:B------:R-:W-:Y:S02]  /*a200*/  IMAD.MOV.U32 R4, RZ, RZ, R7 ;  /* 0x000000ffff047224 */ /* 0x000fe400078e0007 */
[----:B------:R-:W-:Y:S01]  /*a210*/  IMAD.MOV.U32 R7, RZ, RZ, 0x1 ;  /* 0x00000001ff077424 */ /* 0x000fe200078e00ff */
[----:B------:R-:W-:Y:S06]  /*a220*/  BRA `(.L_x_2029) ;  /* 0xffffffe400007947 */ /* 0x000fec000383ffff */
.L_x_1947:
[----:B------:R-:W-:Y:S01]  /*a230*/  BSSY B0, `(.L_x_2030) ;  /* 0x0000007000007945 */ /* 0x000fe20003800000 */
[----:B------:R-:W-:Y:S02]  /*a240*/  IMAD.MOV.U32 R6, RZ, RZ, 0x10 ;  /* 0x00000010ff067424 */ /* 0x000fe400078e00ff */
[----:B------:R-:W-:Y:S02]  /*a250*/  IMAD.MOV.U32 R5, RZ, RZ, 0x1f ;  /* 0x0000001fff057424 */ /* 0x000fe400078e00ff */
[----:B------:R-:W-:-:S07]  /*a260*/  IMAD.MOV.U32 R2, RZ, RZ, -0x1 ;  /* 0xffffffffff027424 */ /* 0x000fce00078e00ff */
[----:B------:R-:W-:Y:S05]  /*a270*/  WARPSYNC.COLLECTIVE R2, `(.L_x_2031) ;  /* 0x0000000002087348 */ /* 0x000fea0003c00000 */
[----:B------:R0:W1:Y:S02]  /*a280*/  SHFL.BFLY P0, R7, R9, R6, R5 ;  /* 0x0c00000609077389 */ /* 0x0000640000000005 */
[----:B01----:R-:W-:Y:S05]  /*a290*/  ENDCOLLECTIVE ;  /* 0x000000000000791b */ /* 0x003fea0003800000 */
.L_x_2031:
[----:B------:R-:W-:Y:S05]  /*a2a0*/  BSYNC B0 ;  /* 0x0000000000007941 */ /* 0x000fea0003800000 */
.L_x_2030:
        /* <DEDUP_REMOVED lines=8> */
.L_x_2032:
[----:B------:R-:W-:Y:S05]  /*a330*/  BRA `(.L_x_2033) ;  /* 0xffffffe400247947 */ /* 0x000fea000383ffff */
.L_x_1950:
[----:B------:R-:W-:Y:S01]  /*a340*/  BSSY B0, `(.L_x_2034) ;  /* 0x0000007000007945 */ /* 0x000fe20003800000 */
[----:B------:R-:W-:Y:S02]  /*a350*/  IMAD.MOV.U32 R6, RZ, RZ, 0x8 ;  /* 0x00000008ff067424 */ /* 0x000fe400078e00ff */
[----:B------:R-:W-:Y:S02]  /*a360*/  IMAD.MOV.U32 R5, RZ, RZ, 0x1f ;  /* 0x0000001fff057424 */ /* 0x000fe400078e00ff */
[----:B------:R-:W-:-:S07]  /*a370*/  IMAD.MOV.U32 R2, RZ, RZ, -0x1 ;  /* 0xffffffffff027424 */ /* 0x000fce00078e00ff */
[----:B------:R-:W-:Y:S05]  /*a380*/  WARPSYNC.COLLECTIVE R2, `(.L_x_2035) ;  /* 0x0000000002087348 */ /* 0x000fea0003c00000 */
[----:B------:R0:W1:Y:S02]  /*a390*/  SHFL.BFLY P0, R7, R9, R6, R5 ;  /* 0x0c00000609077389 */ /* 0x0000640000000005 */
[----:B01----:R-:W-:Y:S05]  /*a3a0*/  ENDCOLLECTIVE ;  /* 0x000000000000791b */ /* 0x003fea0003800000 */
.L_x_2035:
[----:B------:R-:W-:Y:S05]  /*a3b0*/  BSYNC B0 ;  /* 0x0000000000007941 */ /* 0x000fea0003800000 */
.L_x_2034:
        /* <DEDUP_REMOVED lines=8> */
.L_x_2036:
[----:B------:R-:W-:Y:S05]  /*a440*/  BRA `(.L_x_2037) ;  /* 0xffffffe400287947 */ /* 0x000fea000383ffff */
.L_x_1953:
[----:B------:R-:W-:Y:S01]  /*a450*/  BSSY B0, `(.L_x_2038) ;  /* 0x0000007000007945 */ /* 0x000fe20003800000 */
[----:B------:R-:W-:Y:S02]  /*a460*/  IMAD.MOV.U32 R6, RZ, RZ, 0x4 ;  /* 0x00000004ff067424 */ /* 0x000fe400078e00ff */
[----:B------:R-:W-:Y:S02]  /*a470*/  IMAD.MOV.U32 R5, RZ, RZ, 0x1f ;  /* 0x0000001fff057424 */ /* 0x000fe400078e00ff */
[----:B------:R-:W-:-:S07]  /*a480*/  IMAD.MOV.U32 R2, RZ, RZ, -0x1 ;  /* 0xffffffffff027424 */ /* 0x000fce00078e00ff */
[----:B------:R-:W-:Y:S05]  /*a490*/  WARPSYNC.COLLECTIVE R2, `(.L_x_2039) ;  /* 0x0000000002087348 */ /* 0x000fea0003c00000 */
[----:B------:R0:W1:Y:S02]  /*a4a0*/  SHFL.BFLY P0, R7, R9, R6, R5 ;  /* 0x0c00000609077389 */ /* 0x0000640000000005 */
[----:B01----:R-:W-:Y:S05]  /*a4b0*/  ENDCOLLECTIVE ;  /* 0x000000000000791b */ /* 0x003fea0003800000 */
.L_x_2039:
[----:B------:R-:W-:Y:S05]  /*a4c0*/  BSYNC B0 ;  /* 0x0000000000007941 */ /* 0x000fea0003800000 */
.L_x_2038:
        /* <DEDUP_REMOVED lines=8> */
.L_x_2040:
[----:B------:R-:W-:Y:S05]  /*a550*/  BRA `(.L_x_2041) ;  /* 0xffffffe4002c7947 */ /* 0x000fea000383ffff */
.L_x_1956:
[----:B------:R-:W-:Y:S01]  /*a560*/  BSSY B0, `(.L_x_2042) ;  /* 0x0000007000007945 */ /* 0x000fe20003800000 */
[----:B------:R-:W-:Y:S02]  /*a570*/  IMAD.MOV.U32 R6, RZ, RZ, 0x2 ;  /* 0x00000002ff067424 */ /* 0x000fe400078e00ff */
[----:B------:R-:W-:Y:S02]  /*a580*/  IMAD.MOV.U32 R5, RZ, RZ, 0x1f ;  /* 0x0000001fff057424 */ /* 0x000fe400078e00ff */
[----:B------:R-:W-:-:S07]  /*a590*/  IMAD.MOV.U32 R2, RZ, RZ, -0x1 ;  /* 0xffffffffff027424 */ /* 0x000fce00078e00ff */
[----:B------:R-:W-:Y:S05]  /*a5a0*/  WARPSYNC.COLLECTIVE R2, `(.L_x_2043) ;  /* 0x0000000002087348 */ /* 0x000fea0003c00000 */
[----:B------:R0:W1:Y:S02]  /*a5b0*/  SHFL.BFLY P0, R7, R9, R6, R5 ;  /* 0x0c00000609077389 */ /* 0x0000640000000005 */
[----:B01----:R-:W-:Y:S05]  /*a5c0*/  ENDCOLLECTIVE ;  /* 0x000000000000791b */ /* 0x003fea0003800000 */
.L_x_2043:
[----:B------:R-:W-:Y:S05]  /*a5d0*/  BSYNC B0 ;  /* 0x0000000000007941 */ /* 0x000fea0003800000 */
.L_x_2042:
        /* <DEDUP_REMOVED lines=8> */
.L_x_2044:
[----:B------:R-:W-:Y:S05]  /*a660*/  BRA `(.L_x_2045) ;  /* 0xffffffe400307947 */ /* 0x000fea000383ffff */
.L_x_1959:
[----:B------:R-:W-:Y:S01]  /*a670*/  BSSY B0, `(.L_x_2046) ;  /* 0x0000007000007945 */ /* 0x000fe20003800000 */
[----:B------:R-:W-:Y:S02]  /*a680*/  IMAD.MOV.U32 R6, RZ, RZ, 0x1 ;  /* 0x00000001ff067424 */ /* 0x000fe400078e00ff */
[----:B------:R-:W-:Y:S02]  /*a690*/  IMAD.MOV.U32 R5, RZ, RZ, 0x1f ;  /* 0x0000001fff057424 */ /* 0x000fe400078e00ff */
[----:B------:R-:W-:-:S07]  /*a6a0*/  IMAD.MOV.U32 R2, RZ, RZ, -0x1 ;  /* 0xffffffffff027424 */ /* 0x000fce00078e00ff */
[----:B------:R-:W-:Y:S05]  /*a6b0*/  WARPSYNC.COLLECTIVE R2, `(.L_x_2047) ;  /* 0x0000000002087348 */ /* 0x000fea0003c00000 */
[----:B------:R0:W1:Y:S02]  /*a6c0*/  SHFL.BFLY P0, R7, R9, R6, R5 ;  /* 0x0c00000609077389 */ /* 0x0000640000000005 */
[----:B01----:R-:W-:Y:S05]  /*a6d0*/  ENDCOLLECTIVE ;  /* 0x000000000000791b */ /* 0x003fea0003800000 */
.L_x_2047:
[----:B------:R-:W-:Y:S05]  /*a6e0*/  BSYNC B0 ;  /* 0x0000000000007941 */ /* 0x000fea0003800000 */
.L_x_2046:
        /* <DEDUP_REMOVED lines=8> */
.L_x_2048:
[----:B------:R-:W-:Y:S02]  /*a770*/  IMAD.MOV.U32 R4, RZ, RZ, R7 ;  /* 0x000000ffff047224 */ /* 0x000fe400078e0007 */
[----:B------:R-:W-:Y:S01]  /*a780*/  IMAD.MOV.U32 R7, RZ, RZ, 0x1 ;  /* 0x00000001ff077424 */ /* 0x000fe200078e00ff */
[----:B------:R-:W-:Y:S06]  /*a790*/  BRA `(.L_x_2049) ;  /* 0xffffffe400307947 */ /* 0x000fec000383ffff */
.L_x_1962:
        /* <DEDUP_REMOVED lines=9> */
.L_x_2051:
[----:B------:R-:W-:Y:S05]  /*a830*/  BSYNC B0 ;  /* 0x0000000000007941 */ /* 0x000fea0003800000 */
.L_x_2050:
[----:B------:R-:W-:Y:S05]  /*a840*/  BRA `(.L_x_2052) ;  /* 0xffffffe4003c7947 */ /* 0x000fea000383ffff */
.L_x_1963:
        /* <DEDUP_REMOVED lines=9> */
.L_x_2054:
[----:B------:R-:W-:Y:S05]  /*a8e0*/  BSYNC B0 ;  /* 0x0000000000007941 */ /* 0x000fea0003800000 */
.L_x_2053:
[----:B------:R-:W-:Y:S05]  /*a8f0*/  BRA `(.L_x_1901) ;  /* 0xffffffe400187947 */ /* 0x000fea000383ffff */
.L_x_1966:
        /* <DEDUP_REMOVED lines=8> */
.L_x_2056:
[----:B------:R-:W-:Y:S05]  /*a980*/  BSYNC B0 ;  /* 0x0000000000007941 */ /* 0x000fea0003800000 */
.L_x_2055:
[----:B------:R-:W-:Y:S01]  /*a990*/  FADD.FTZ R9, R7, R0 ;  /* 0x0000000007097221 */ /* 0x000fe20000010000 */
[----:B------:R-:W-:Y:S02]  /*a9a0*/  IMAD.MOV.U32 R6, RZ, RZ, 0x8 ;  /* 0x00000008ff067424 */ /* 0x000fe400078e00ff */
[----:B------:R-:W-:Y:S02]  /*a9b0*/  IMAD.MOV.U32 R5, RZ, RZ, 0x1f ;  /* 0x0000001fff057424 */ /* 0x000fe400078e00ff */
[----:B------:R-:W-:-:S07]  /*a9c0*/  IMAD.MOV.U32 R2, RZ, RZ, -0x1 ;  /* 0xffffffffff027424 */ /* 0x000fce00078e00ff */
[----:B------:R-:W-:Y:S05]  /*a9d0*/  WARPSYNC.COLLECTIVE R2, `(.L_x_2057) ;  /* 0x0000000002087348 */ /* 0x000fea0003c00000 */
[----:B------:R0:W1:Y:S02]  /*a9e0*/  SHFL.BFLY P0, R7, R9, R6, R5 ;  /* 0x0c00000609077389 */ /* 0x0000640000000005 */
[----:B01----:R-:W-:Y:S05]  /*a9f0*/  ENDCOLLECTIVE ;  /* 0x000000000000791b */ /* 0x003fea0003800000 */
.L_x_2057:
[----:B------:R-:W-:Y:S02]  /*aa00*/  IMAD.MOV.U32 R6, RZ, RZ, 0x4 ;  /* 0x00000004ff067424 */ /* 0x000fe400078e00ff */
[----:B------:R-:W-:-:S04]  /*aa10*/  FADD.FTZ R4, R9, R7 ;  /* 0x0000000709047221 */ /* 0x000fc80000010000 */
[----:B------:R-:W-:-:S07]  /*aa20*/  IMAD.MOV.U32 R9, RZ, RZ, R4 ;  /* 0x000000ffff097224 */ /* 0x000fce00078e0004 */
[----:B------:R-:W-:Y:S05]  /*aa30*/  WARPSYNC.COLLECTIVE R2, `(.L_x_2058) ;  /* 0x0000000002087348 */ /* 0x000fea0003c00000 */
[----:B------:R0:W1:Y:S02]  /*aa40*/  SHFL.BFLY P0, R7, R9, R6, R5 ;  /* 0x0c00000609077389 */ /* 0x0000640000000005 */
[----:B01----:R-:W-:Y:S05]  /*aa50*/  ENDCOLLECTIVE ;  /* 0x000000000000791b */ /* 0x003fea0003800000 */
.L_x_2058:
[----:B------:R-:W-:Y:S02]  /*aa60*/  IMAD.MOV.U32 R6, RZ, RZ, 0x2 ;  /* 0x00000002ff067424 */ /* 0x000fe400078e00ff */
[----:B------:R-:W-:-:S04]  /*aa70*/  FADD.FTZ R8, R4, R7 ;  /* 0x0000000704087221 */ /* 0x000fc80000010000 */
[----:B------:R-:W-:-:S07]  /*aa80*/  IMAD.MOV.U32 R9, RZ, RZ, R8 ;  /* 0x000000ffff097224 */ /* 0x000fce00078e0008 */
[----:B------:R-:W-:Y:S05]  /*aa90*/  WARPSYNC.COLLECTIVE R2, `(.L_x_2059) ;  /* 0x0000000002087348 */ /* 0x000fea0003c00000 */
[----:B------:R0:W1:Y:S02]  /*aaa0*/  SHFL.BFLY P0, R7, R9, R6, R5 ;  /* 0x0c00000609077389 */ /* 0x0000640000000005 */
[----:B01----:R-:W-:Y:S05]  /*aab0*/  ENDCOLLECTIVE ;  /* 0x000000000000791b */ /* 0x003fea0003800000 */
.L_x_2059:
[----:B------:R-:W-:Y:S02]  /*aac0*/  IMAD.MOV.U32 R6, RZ, RZ, 0x1 ;  /* 0x00000001ff067424 */ /* 0x000fe400078e00ff */
[----:B------:R-:W-:-:S04]  /*aad0*/  FADD.FTZ R10, R8, R7 ;  /* 0x00000007080a7221 */ /* 0x000fc80000010000 */
[----:B------:R-:W-:-:S07]  /*aae0*/  IMAD.MOV.U32 R9, RZ, RZ, R10 ;  /* 0x000000ffff097224 */ /* 0x000fce00078e000a */
[----:B------:R-:W-:Y:S05]  /*aaf0*/  WARPSYNC.COLLECTIVE R2, `(.L_x_2060) ;  /* 0x0000000002087348 */ /* 0x000fea0003c00000 */
[----:B------:R0:W1:Y:S02]  /*ab00*/  SHFL.BFLY P0, R7, R9, R6, R5 ;  /* 0x0c00000609077389 */ /* 0x0000640000000005 */
[----:B01----:R-:W-:Y:S05]  /*ab10*/  ENDCOLLECTIVE ;  /* 0x000000000000791b */ /* 0x003fea0003800000 */
.L_x_2060:
[----:B------:R-:W-:Y:S05]  /*ab20*/  BRA `(.L_x_2061) ;  /* 0xffffffe400047947 */ /* 0x000fea000383ffff */
.L_x_2062:
        /* <DEDUP_REMOVED lines=13> */
.L_x_7861:


//--------------------- .text._ZN4vllm3moe44grouped_topk_fused_small_expert_count_kernelI6__halfS2_iLNS0_11ScoringFuncE0ELi128ELb0ELi8EEEvPT_PfPT1_PKT0_llllllbd --------------------------
	.section	.text._ZN4vllm3moe44grouped_topk_fused_small_expert_count_kernelI6__halfS2_iLNS0_11ScoringFuncE0ELi128ELb0ELi8EEEvPT_PfPT1_PKT0_llllllbd,"ax",@progbits
	.align	128
        .global         _ZN4vllm3moe44grouped_topk_fused_small_expert_count_kernelI6__halfS2_iLNS0_11ScoringFuncE0ELi128ELb0ELi8EEEvPT_PfPT1_PKT0_llllllbd
        .type           _ZN4vllm3moe44grouped_topk_fused_small_expert_count_kernelI6__halfS2_iLNS0_11ScoringFuncE0ELi128ELb0ELi8EEEvPT_PfPT1_PKT0_llllllbd,@function
        .size           _ZN4vllm3moe44grouped_topk_fused_small_expert_count_kernelI6__halfS2_iLNS0_11ScoringFuncE0ELi128ELb0ELi8EEEvPT_PfPT1_PKT0_llllllbd,(.L_x_7767 - _ZN4vllm3moe44grouped_topk_fused_small_expert_count_kernelI6__halfS2_iLNS0_11ScoringFuncE0ELi128ELb0ELi8EEEvPT_PfPT1_PKT0_llllllbd)
        .other          _ZN4vllm3moe44grouped_topk_fused_small_expert_count_kernelI6__halfS2_iLNS0_11ScoringFuncE0ELi128ELb0ELi8EEEvPT_PfPT1_PKT0_llllllbd,@"STO_CUDA_ENTRY STV_DEFAULT"
_ZN4vllm3moe44grouped_topk_fused_small_expert_count_kernelI6__halfS2_iLNS0_11ScoringFuncE0ELi128ELb0ELi8EEEvPT_PfPT1_PKT0_llllllbd:
.text._ZN4vllm3moe44grouped_topk_fused_small_expert_count_kernelI6__halfS2_iLNS0_11ScoringFuncE0ELi128ELb0ELi8EEEvPT_PfPT1_PKT0_llllllbd:
        /* <DEDUP_REMOVED lines=32> */
[----:B---3--:R-:W-:-:S05]  /*0200*/  HADD2.F32 R9, -RZ, R10.H0_H0 ;  /* 0x2000000aff097230 */ /* 0x008fca0000004100 */
[----:B------:R-:W-:Y:S01]  /*0210*/  FADD.FTZ R6, R6, R9 ;  /* 0x0000000906067221 */ /* 0x000fe20000010000 */
[----:B------:R1:W-:Y:S04]  /*0220*/  STS [R8], R9 ;  /* 0x0000000908007388 */ /* 0x0003e80000000800 */
[----:B------:R1:W-:Y:S02]  /*0230*/  STS [R13], R6 ;  /* 0x000000060d007388 */ /* 0x0003e40000000800 */
.L_x_2064:
[----:B------:R-:W-:Y:S05]  /*0240*/  BSYNC.RECONVERGENT B0 ;  /* 0x0000000000007941 */ /* 0x000fea0003800200 */
.L_x_2063:
        /* <DEDUP_REMOVED lines=101> */
.L_x_2068:
        /* <DEDUP_REMOVED lines=173> */
.L_x_2067:
[----:B------:R-:W-:Y:S05]  /*1370*/  BRA.U !UP0, `(.L_x_2066) ;  /* 0x0000000108cc7547 */ /* 0x000fea000b800000 */
[----:B------:R-:W-:Y:S01]  /*1380*/  IMAD R4, R12, 0x4, R1 ;  /* 0x000000040c047824 */ /* 0x000fe200078e0201 */
[----:B------:R-:W-:-:S12]  /*1390*/  UIADD3 UR5, UPT, UPT, -UR5, URZ, URZ ;  /* 0x000000ff05057290 */ /* 0x000fd8000fffe1ff */
.L_x_2069:
        /* <DEDUP_REMOVED lines=49> */
.L_x_2066:
        /* <DEDUP_REMOVED lines=56> */
[----:B------:R-:W-:Y:S05]  /*1a30*/  CALL.REL.NOINC `($__internal_20_$__cuda_sm20_div_rn_f64_full) ;  /* 0x0000000000747944 */ /* 0x000fea0003c00000 */
[----:B------:R-:W-:Y:S02]  /*1a40*/  IMAD.MOV.U32 R4, RZ, RZ, R14 ;  /* 0x000000ffff047224 */ /* 0x000fe400078e000e */
[----:B------:R-:W-:-:S07]  /*1a50*/  IMAD.MOV.U32 R5, RZ, RZ, R15 ;  /* 0x000000ffff057224 */ /* 0x000fce00078e000f */
.L_x_2072:
[----:B------:R-:W-:Y:S05]  /*1a60*/  BSYNC.RECONVERGENT B0 ;  /* 0x0000000000007941 */ /* 0x000fea0003800200 */
.L_x_2071:
[----:B------:R-:W-:Y:S01]  /*1a70*/  UMOV UR4, 0xf0000000 ;  /* 0xf000000000047882 */ /* 0x000fe20000000000 */
[----:B------:R-:W-:Y:S01]  /*1a80*/  UMOV UR5, 0x380fffff ;  /* 0x380fffff00057882 */ /* 0x000fe20000000000 */
[----:B------:R-:W0:Y:S01]  /*1a90*/  F2F.F32.F64 R6, R4 ;  /* 0x0000000400067310 */ /* 0x000e220000301000 */
[----:B------:R-:W-:-:S14]  /*1aa0*/  DSETP.GEU.AND P0, PT, |R4|, UR4, PT ;  /* 0x0000000404007e2a */ /* 0x000fdc000bf0e200 */
[----:B0-----:R-:W-:-:S07]  /*1ab0*/  @!P0 FMUL R6, R6, 1.175494350822287508e-38 ;  /* 0x0080000006068820 */ /* 0x001fce0000400000 */
.L_x_2070:
        /* <DEDUP_REMOVED lines=18> */
.L_x_2073:
[----:B------:R-:W-:Y:S05]  /*1be0*/  BSYNC.RECONVERGENT B0 ;  /* 0x0000000000007941 */ /* 0x000fea0003800200 */
.L_x_2065:
[----:B------:R-:W-:Y:S01]  /*1bf0*/  PREEXIT ;  /* 0x000000000000782d */ /* 0x000fe20000000000 */
[----:B------:R-:W-:Y:S05]  /*1c00*/  EXIT ;  /* 0x000000000000794d */ /* 0x000fea0003800000 */
        .weak           $__internal_20_$__cuda_sm20_div_rn_f64_full
        .type           $__internal_20_$__cuda_sm20_div_rn_f64_full,@function
        .size           $__internal_20_$__cuda_sm20_div_rn_f64_full,(.L_x_7767 - $__internal_20_$__cuda_sm20_div_rn_f64_full)
$__internal_20_$__cuda_sm20_div_rn_f64_full:
        /* <DEDUP_REMOVED lines=67> */
.L_x_2075:
        /* <DEDUP_REMOVED lines=16> */
.L_x_2078:
[----:B------:R-:W-:Y:S01]  /*2140*/  LOP3.LUT R15, R9, 0x80000, RZ, 0xfc, !PT ;  /* 0x00080000090f7812 */ /* 0x000fe200078efcff */
[----:B------:R-:W-:Y:S01]  /*2150*/  IMAD.MOV.U32 R14, RZ, RZ, R8 ;  /* 0x000000ffff0e7224 */ /* 0x000fe200078e0008 */
[----:B------:R-:W-:Y:S06]  /*2160*/  BRA `(.L_x_2076) ;  /* 0x0000000000087947 */ /* 0x000fec0003800000 */
.L_x_2077:
[----:B------:R-:W-:Y:S01]  /*2170*/  LOP3.LUT R15, R11, 0x80000, RZ, 0xfc, !PT ;  /* 0x000800000b0f7812 */ /* 0x000fe200078efcff */
[----:B------:R-:W-:-:S07]  /*2180*/  IMAD.MOV.U32 R14, RZ, RZ, R10 ;  /* 0x000000ffff0e7224 */ /* 0x000fce00078e000a */
.L_x_2076:
[----:B------:R-:W-:Y:S05]  /*2190*/  BSYNC.RECONVERGENT B1 ;  /* 0x0000000000017941 */ /* 0x000fea0003800200 */
.L_x_2074:
[----:B------:R-:W-:Y:S02]  /*21a0*/  IMAD.MOV.U32 R4, RZ, RZ, R6 ;  /* 0x000000ffff047224 */ /* 0x000fe400078e0006 */
[----:B------:R-:W-:-:S04]  /*21b0*/  IMAD.MOV.U32 R5, RZ, RZ, 0x0 ;  /* 0x00000000ff057424 */ /* 0x000fc800078e00ff */
[----:B------:R-:W-:Y:S05]  /*21c0*/  RET.REL.NODEC R4 `(_ZN4vllm3moe44grouped_topk_fused_small_expert_count_kernelI6__halfS2_iLNS0_11ScoringFuncE0ELi128ELb0ELi8EEEvPT_PfPT1_PKT0_llllllbd) ;  /* 0xffffffdc048c7950 */ /* 0x000fea0003c3ffff */
.L_x_2079:
        /* <DEDUP_REMOVED lines=11> */
.L_x_7767:


//--------------------- .text._ZN4vllm3moe44grouped_topk_fused_small_expert_count_kernelI6__halfS2_iLNS0_11ScoringFuncE0ELi384ELb0ELi8EEEvPT_PfPT1_PKT0_llllllbd --------------------------
	.section	.text._ZN4vllm3moe44grouped_topk_fused_small_expert_count_kernelI6__halfS2_iLNS0_11ScoringFuncE0ELi384ELb0ELi8EEEvPT_PfPT1_PKT0_llllllbd,"ax",@progbits
	.align	128
        .global         _ZN4vllm3moe44grouped_topk_fused_small_expert_count_kernelI6__halfS2_iLNS0_11ScoringFuncE0ELi384ELb0ELi8EEEvPT_PfPT1_PKT0_llllllbd
        .type           _ZN4vllm3moe44grouped_topk_fused_small_expert_count_kernelI6__halfS2_iLNS0_11ScoringFuncE0ELi384ELb0ELi8EEEvPT_PfPT1_PKT0_llllllbd,@function
        .size           _ZN4vllm3moe44grouped_topk_fused_small_expert_count_kernelI6__halfS2_iLNS0_11ScoringFuncE0ELi384ELb0ELi8EEEvPT_PfPT1_PKT0_llllllbd,(.L_x_7768 - _ZN4vllm3moe44grouped_topk_fused_small_expert_count_kernelI6__halfS2_iLNS0_11ScoringFuncE0ELi384ELb0ELi8EEEvPT_PfPT1_PKT0_llllllbd)
        .other          _ZN4vllm3moe44grouped_topk_fused_small_expert_count_kernelI6__halfS2_iLNS0_11ScoringFuncE0ELi384ELb0ELi8EEEvPT_PfPT1_PKT0_llllllbd,@"STO_CUDA_ENTRY STV_DEFAULT"
_ZN4vllm3moe44grouped_topk_fused_small_expert_count_kernelI6__halfS2_iLNS0_11ScoringFuncE0ELi384ELb0ELi8EEEvPT_PfPT1_PKT0_llllllbd:
.text._ZN4vllm3moe44grouped_topk_fused_small_expert_count_kernelI6__halfS2_iLNS0_11ScoringFuncE0ELi384ELb0ELi8EEEvPT_PfPT1_PKT0_llllllbd:
        /* <DEDUP_REMOVED lines=36> */
.L_x_2081:
[----:B------:R-:W-:Y:S05]  /*0240*/  BSYNC.RECONVERGENT B0 ;  /* 0x0000000000007941 */ /* 0x000fea0003800200 */
.L_x_2080:
        /* <DEDUP_REMOVED lines=112> */
.L_x_2085:
        /* <DEDUP_REMOVED lines=99> */
.L_x_2084:
        /* <DEDUP_REMOVED lines=44> */
.L_x_2083:
        /* <DEDUP_REMOVED lines=18> */
.L_x_2086:
        /* <DEDUP_REMOVED lines=13> */
.L_x_2087:
[----:B------:R-:W-:Y:S05]  /*1430*/  BSYNC.RECONVERGENT B0 ;  /* 0x0000000000007941 */ /* 0x000fea0003800200 */
.L_x_2082:
        /* <DEDUP_REMOVED lines=23> */
.L_x_2090:
[----:B------:R-:W-:Y:S05]  /*15b0*/  BSYNC.RECONVERGENT B0 ;  /* 0x0000000000007941 */ /* 0x000fea0003800200 */
.L_x_2089:
        /* <DEDUP_REMOVED lines=21> */
.L_x_2093:
        /* <DEDUP_REMOVED lines=168> */
.L_x_2092:
[----:B------:R-:W-:Y:S05]  /*2190*/  @!P1 BRA `(.L_x_2091) ;  /* 0x0000000000d09947 */ /* 0x000fea0003800000 */
[C---:B------:R-:W-:Y:S02]  /*21a0*/  IMAD R0, R10.reuse, 0x4, R0 ;  /* 0x000000040a007824 */ /* 0x040fe400078e0200 */
[----:B------:R-:W-:Y:S02]  /*21b0*/  IMAD.MOV R6, RZ, RZ, -R6 ;  /* 0x000000ffff067224 */ /* 0x000fe400078e0a06 */
[----:B------:R-:W-:-:S07]  /*21c0*/  IMAD R12, R10, 0x4, R1 ;  /* 0x000000040a0c7824 */ /* 0x000fce00078e0201 */
.L_x_2094:
        /* <DEDUP_REMOVED lines=49> */
.L_x_2091:
        /* <DEDUP_REMOVED lines=58> */
[----:B------:R-:W-:Y:S05]  /*2880*/  CALL.REL.NOINC `($__internal_21_$__cuda_sm20_div_rn_f64_full) ;  /* 0x0000000000747944 */ /* 0x000fea0003c00000 */
[----:B------:R-:W-:Y:S02]  /*2890*/  IMAD.MOV.U32 R4, RZ, RZ, R14 ;  /* 0x000000ffff047224 */ /* 0x000fe400078e000e */
[----:B------:R-:W-:-:S07]  /*28a0*/  IMAD.MOV.U32 R5, RZ, RZ, R15 ;  /* 0x000000ffff057224 */ /* 0x000fce00078e000f */
.L_x_2097:
[----:B------:R-:W-:Y:S05]  /*28b0*/  BSYNC.RECONVERGENT B0 ;  /* 0x0000000000007941 */ /* 0x000fea0003800200 */
.L_x_2096:
[----:B------:R-:W-:Y:S01]  /*28c0*/  UMOV UR4, 0xf0000000 ;  /* 0xf000000000047882 */ /* 0x000fe20000000000 */
[----:B------:R-:W-:Y:S01]  /*28d0*/  UMOV UR5, 0x380fffff ;  /* 0x380fffff00057882 */ /* 0x000fe20000000000 */
[----:B------:R-:W0:Y:S01]  /*28e0*/  F2F.F32.F64 R6, R4 ;  /* 0x0000000400067310 */ /* 0x000e220000301000 */
[----:B------:R-:W-:-:S14]  /*28f0*/  DSETP.GEU.AND P0, PT, |R4|, UR4, PT ;  /* 0x0000000404007e2a */ /* 0x000fdc000bf0e200 */
[----:B0-----:R-:W-:-:S07]  /*2900*/  @!P0 FMUL R6, R6, 1.175494350822287508e-38 ;  /* 0x0080000006068820 */ /* 0x001fce0000400000 */
.L_x_2095:
        /* <DEDUP_REMOVED lines=18> */
.L_x_2098:
[----:B------:R-:W-:Y:S05]  /*2a30*/  BSYNC.RECONVERGENT B0 ;  /* 0x0000000000007941 */ /* 0x000fea0003800200 */
.L_x_2088:
[----:B------:R-:W-:Y:S01]  /*2a40*/  PREEXIT ;  /* 0x000000000000782d */ /* 0x000fe20000000000 */
[----:B------:R-:W-:Y:S05]  /*2a50*/  EXIT ;  /* 0x000000000000794d */ /* 0x000fea0003800000 */
        .weak           $__internal_21_$__cuda_sm20_div_rn_f64_full
        .type           $__internal_21_$__cuda_sm20_div_rn_f64_full,@function
        .size           $__internal_21_$__cuda_sm20_div_rn_f64_full,(.L_x_7768 - $__internal_21_$__cuda_sm20_div_rn_f64_full)
$__internal_21_$__cuda_sm20_div_rn_f64_full:
        /* <DEDUP_REMOVED lines=67> */
.L_x_2100:
        /* <DEDUP_REMOVED lines=16> */
.L_x_2103:
[----:B------:R-:W-:Y:S01]  /*2f90*/  LOP3.LUT R15, R9, 0x80000, RZ, 0xfc, !PT ;  /* 0x00080000090f7812 */ /* 0x000fe200078efcff */
[----:B------:R-:W-:Y:S01]  /*2fa0*/  IMAD.MOV.U32 R14, RZ, RZ, R8 ;  /* 0x000000ffff0e7224 */ /* 0x000fe200078e0008 */
[----:B------:R-:W-:Y:S06]  /*2fb0*/  BRA `(.L_x_2101) ;  /* 0x0000000000087947 */ /* 0x000fec0003800000 */
.L_x_2102:
[----:B------:R-:W-:Y:S01]  /*2fc0*/  LOP3.LUT R15, R11, 0x80000, RZ, 0xfc, !PT ;  /* 0x000800000b0f7812 */ /* 0x000fe200078efcff */
[----:B------:R-:W-:-:S07]  /*2fd0*/  IMAD.MOV.U32 R14, RZ, RZ, R10 ;  /* 0x000000ffff0e7224 */ /* 0x000fce00078e000a */
.L_x_2101:
[----:B------:R-:W-:Y:S05]  /*2fe0*/  BSYNC.RECONVERGENT B1 ;  /* 0x0000000000017941 */ /* 0x000fea0003800200 */
.L_x_2099:
[----:B------:R-:W-:Y:S02]  /*2ff0*/  IMAD.MOV.U32 R4, RZ, RZ, R6 ;  /* 0x000000ffff047224 */ /* 0x000fe400078e0006 */
[----:B------:R-:W-:-:S04]  /*3000*/  IMAD.MOV.U32 R5, RZ, RZ, 0x0 ;  /* 0x00000000ff057424 */ /* 0x000fc800078e00ff */
[----:B------:R-:W-:Y:S05]  /*3010*/  RET.REL.NODEC R4 `(_ZN4vllm3moe44grouped_topk_fused_small_expert_count_kernelI6__halfS2_iLNS0_11ScoringFuncE0ELi384ELb0ELi8EEEvPT_PfPT1_PKT0_llllllbd) ;  /* 0xffffffcc04f87950 */ /* 0x000fea0003c3ffff */
.L_x_2104:
        /* <DEDUP_REMOVED lines=14> */
.L_x_7768:


//--------------------- .text._ZN4vllm3moe44grouped_topk_fused_small_expert_count_kernelI6__halfS2_iLNS0_11ScoringFuncE0ELi512ELb0ELi8EEEvPT_PfPT1_PKT0_llllllbd --------------------------
	.section	.text._ZN4vllm3moe44grouped_topk_fused_small_expert_count_kernelI6__halfS2_iLNS0_11ScoringFuncE0ELi512ELb0ELi8EEEvPT_PfPT1_PKT0_llllllbd,"ax",@progbits
	.align	128
        .global         _ZN4vllm3moe44grouped_topk_fused_small_expert_count_kernelI6__halfS2_iLNS0_11ScoringFuncE0ELi512ELb0ELi8EEEvPT_PfPT1_PKT0_llllllbd
        .type           _ZN4vllm3moe44grouped_topk_fused_small_expert_count_kernelI6__halfS2_iLNS0_11ScoringFuncE0ELi512ELb0ELi8EEEvPT_PfPT1_PKT0_llllllbd,@function
        .size           _ZN4vllm3moe44grouped_topk_fused_small_expert_count_kernelI6__halfS2_iLNS0_11ScoringFuncE0ELi512ELb0ELi8EEEvPT_PfPT1_PKT0_llllllbd,(.L_x_7769 - _ZN4vllm3moe44grouped_topk_fused_small_expert_count_kernelI6__halfS2_iLNS0_11ScoringFuncE0ELi512ELb0ELi8EEEvPT_PfPT1_PKT0_llllllbd)
        .other          _ZN4vllm3moe44grouped_topk_fused_small_expert_count_kernelI6__halfS2_iLNS0_11ScoringFuncE0ELi512ELb0ELi8EEEvPT_PfPT1_PKT0_llllllbd,@"STO_CUDA_ENTRY STV_DEFAULT"
_ZN4vllm3moe44grouped_topk_fused_small_expert_count_kernelI6__halfS2_iLNS0_11ScoringFuncE0ELi512ELb0ELi8EEEvPT_PfPT1_PKT0_llllllbd:
.text._ZN4vllm3moe44grouped_topk_fused_small_expert_count_kernelI6__halfS2_iLNS0_11ScoringFuncE0ELi512ELb0ELi8EEEvPT_PfPT1_PKT0_llllllbd:
        /* <DEDUP_REMOVED lines=36> */
.L_x_2106:
[----:B------:R-:W-:Y:S05]  /*0240*/  BSYNC.RECONVERGENT B0 ;  /* 0x0000000000007941 */ /* 0x000fea0003800200 */
.L_x_2105:
        /* <DEDUP_REMOVED lines=112> */
.L_x_2110:
        /* <DEDUP_REMOVED lines=99> */
.L_x_2109:
        /* <DEDUP_REMOVED lines=44> */
.L_x_2108:
        /* <DEDUP_REMOVED lines=18> */
.L_x_2111:
        /* <DEDUP_REMOVED lines=13> */
.L_x_2112:
[----:B------:R-:W-:Y:S05]  /*1430*/  BSYNC.RECONVERGENT B0 ;  /* 0x0000000000007941 */ /* 0x000fea0003800200 */
.L_x_2107:
        /* <DEDUP_REMOVED lines=37> */
.L_x_2116:
        /* <DEDUP_REMOVED lines=168> */
.L_x_2115:
[----:B------:R-:W-:Y:S05]  /*2110*/  @!P1 BRA `(.L_x_2114) ;  /* 0x0000000000d09947 */ /* 0x000fea0003800000 */
[C---:B------:R-:W-:Y:S02]  /*2120*/  IMAD R0, R11.reuse, 0x4, R0 ;  /* 0x000000040b007824 */ /* 0x040fe400078e0200 */
[----:B------:R-:W-:Y:S02]  /*2130*/  IMAD.MOV R8, RZ, RZ, -R8 ;  /* 0x000000ffff087224 */ /* 0x000fe400078e0a08 */
[----:B------:R-:W-:-:S07]  /*2140*/  IMAD R13, R11, 0x4, R1 ;  /* 0x000000040b0d7824 */ /* 0x000fce00078e0201 */
.L_x_2117:
        /* <DEDUP_REMOVED lines=49> */
.L_x_2114:
        /* <DEDUP_REMOVED lines=56> */
[----:B------:R-:W-:Y:S05]  /*27e0*/  CALL.REL.NOINC `($__internal_22_$__cuda_sm20_div_rn_f64_full) ;  /* 0x0000000000747944 */ /* 0x000fea0003c00000 */
[----:B------:R-:W-:Y:S02]  /*27f0*/  IMAD.MOV.U32 R4, RZ, RZ, R14 ;  /* 0x000000ffff047224 */ /* 0x000fe400078e000e */
[----:B------:R-:W-:-:S07]  /*2800*/  IMAD.MOV.U32 R5, RZ, RZ, R15 ;  /* 0x000000ffff057224 */ /* 0x000fce00078e000f */
.L_x_2120:
[----:B------:R-:W-:Y:S05]  /*2810*/  BSYNC.RECONVERGENT B0 ;  /* 0x0000000000007941 */ /* 0x000fea0003800200 */
.L_x_2119:
[----:B------:R-:W-:Y:S01]  /*2820*/  UMOV UR4, 0xf0000000 ;  /* 0xf000000000047882 */ /* 0x000fe20000000000 */
[----:B------:R-:W-:Y:S01]  /*2830*/  UMOV UR5, 0x380fffff ;  /* 0x380fffff00057882 */ /* 0x000fe20000000000 */
[----:B------:R-:W0:Y:S01]  /*2840*/  F2F.F32.F64 R6, R4 ;  /* 0x0000000400067310 */ /* 0x000e220000301000 */
[----:B------:R-:W-:-:S14]  /*2850*/  DSETP.GEU.AND P0, PT, |R4|, UR4, PT ;  /* 0x0000000404007e2a */ /* 0x000fdc000bf0e200 */
[----:B0-----:R-:W-:-:S07]  /*2860*/  @!P0 FMUL R6, R6, 1.175494350822287508e-38 ;  /* 0x0080000006068820 */ /* 0x001fce0000400000 */
.L_x_2118:
        /* <DEDUP_REMOVED lines=18> */
.L_x_2121:
[----:B------:R-:W-:Y:S05]  /*2990*/  BSYNC.RECONVERGENT B0 ;  /* 0x0000000000007941 */ /* 0x000fea0003800200 */
.L_x_2113:
[----:B------:R-:W-:Y:S01]  /*29a0*/  PREEXIT ;  /* 0x000000000000782d */ /* 0x000fe20000000000 */
[----:B------:R-:W-:Y:S05]  /*29b0*/  EXIT ;  /* 0x000000000000794d */ /* 0x000fea0003800000 */
        .weak           $__internal_22_$__cuda_sm20_div_rn_f64_full
        .type           $__internal_22_$__cuda_sm20_div_rn_f64_full,@function
        .size           $__internal_22_$__cuda_sm20_div_rn_f64_full,(.L_x_7769 - $__internal_22_$__cuda_sm20_div_rn_f64_full)
$__internal_22_$__cuda_sm20_div_rn_f64_full:
        /* <DEDUP_REMOVED lines=67> */
.L_x_2123:
        /* <DEDUP_REMOVED lines=16> */
.L_x_2126:
[----:B------:R-:W-:Y:S01]  /*2ef0*/  LOP3.LUT R15, R9, 0x80000, RZ, 0xfc, !PT ;  /* 0x00080000090f7812 */ /* 0x000fe200078efcff */
[----:B------:R-:W-:Y:S01]  /*2f00*/  IMAD.MOV.U32 R14, RZ, RZ, R8 ;  /* 0x000000ffff0e7224 */ /* 0x000fe200078e0008 */
[----:B------:R-:W-:Y:S06]  /*2f10*/  BRA `(.L_x_2124) ;  /* 0x0000000000087947 */ /* 0x000fec0003800000 */
.L_x_2125:
[----:B------:R-:W-:Y:S01]  /*2f20*/  LOP3.LUT R15, R11, 0x80000, RZ, 0xfc, !PT ;  /* 0x000800000b0f7812 */ /* 0x000fe200078efcff */
[----:B------:R-:W-:-:S07]  /*2f30*/  IMAD.MOV.U32 R14, RZ, RZ, R10 ;  /* 0x000000ffff0e7224 */ /* 0x000fce00078e000a */
.L_x_2124:
[----:B------:R-:W-:Y:S05]  /*2f40*/  BSYNC.RECONVERGENT B1 ;  /* 0x0000000000017941 */ /* 0x000fea0003800200 */
.L_x_2122:
[----:B------:R-:W-:Y:S02]  /*2f50*/  IMAD.MOV.U32 R4, RZ, RZ, R6 ;  /* 0x000000ffff047224 */ /* 0x000fe400078e0006 */
[----:B------:R-:W-:-:S04]  /*2f60*/  IMAD.MOV.U32 R5, RZ, RZ, 0x0 ;  /* 0x00000000ff057424 */ /* 0x000fc800078e00ff */
[----:B------:R-:W-:Y:S05]  /*2f70*/  RET.REL.NODEC R4 `(_ZN4vllm3moe44grouped_topk_fused_small_expert_count_kernelI6__halfS2_iLNS0_11ScoringFuncE0ELi512ELb0ELi8EEEvPT_PfPT1_PKT0_llllllbd) ;  /* 0xffffffd004207950 */ /* 0x000fea0003c3ffff */
.L_x_2127:
        /* <DEDUP_REMOVED lines=16> */
.L_x_7769:


//--------------------- .text._ZN4vllm3moe44grouped_topk_fused_small_expert_count_kernelI6__halfS2_iLNS0_11ScoringFuncE0ELi512ELb0ELi22EEEvPT_PfPT1_PKT0_llllllbd --------------------------
	.section	.text._ZN4vllm3moe44grouped_topk_fused_small_expert_count_kernelI6__halfS2_iLNS0_11ScoringFuncE0ELi512ELb0ELi22EEEvPT_PfPT1_PKT0_llllllbd,"ax",@progbits
	.align	128
        .global         _ZN4vllm3moe44grouped_topk_fused_small_expert_count_kernelI6__halfS2_iLNS0_11ScoringFuncE0ELi512ELb0ELi22EEEvPT_PfPT1_PKT0_llllllbd
        .type           _ZN4vllm3moe44grouped_topk_fused_small_expert_count_kernelI6__halfS2_iLNS0_11ScoringFuncE0ELi512ELb0ELi22EEEvPT_PfPT1_PKT0_llllllbd,@function
        .size           _ZN4vllm3moe44grouped_topk_fused_small_expert_count_kernelI6__halfS2_iLNS0_11ScoringFuncE0ELi512ELb0ELi22EEEvPT_PfPT1_PKT0_llllllbd,(.L_x_7770 - _ZN4vllm3moe44grouped_topk_fused_small_expert_count_kernelI6__halfS2_iLNS0_11ScoringFuncE0ELi512ELb0ELi22EEEvPT_PfPT1_PKT0_llllllbd)
        .other          _ZN4vllm3moe44grouped_topk_fused_small_expert_count_kernelI6__halfS2_iLNS0_11ScoringFuncE0ELi512ELb0ELi22EEEvPT_PfPT1_PKT0_llllllbd,@"STO_CUDA_ENTRY STV_DEFAULT"
_ZN4vllm3moe44grouped_topk_fused_small_expert_count_kernelI6__halfS2_iLNS0_11ScoringFuncE0ELi512ELb0ELi22EEEvPT_PfPT1_PKT0_llllllbd:
.text._ZN4vllm3moe44grouped_topk_fused_small_expert_count_kernelI6__halfS2_iLNS0_11ScoringFuncE0ELi512ELb0ELi22EEEvPT_PfPT1_PKT0_llllllbd:
        /* <DEDUP_REMOVED lines=36> */
.L_x_2129:
[----:B------:R-:W-:Y:S05]  /*0240*/  BSYNC.RECONVERGENT B0 ;  /* 0x0000000000007941 */ /* 0x000fea0003800200 */
.L_x_2128:
        /* <DEDUP_REMOVED lines=112> */
.L_x_2133:
        /* <DEDUP_REMOVED lines=99> */
.L_x_2132:
        /* <DEDUP_REMOVED lines=44> */
.L_x_2131:
        /* <DEDUP_REMOVED lines=18> */
.L_x_2134:
        /* <DEDUP_REMOVED lines=13> */
.L_x_2135:
[----:B------:R-:W-:Y:S05]  /*1430*/  BSYNC.RECONVERGENT B0 ;  /* 0x0000000000007941 */ /* 0x000fea0003800200 */
.L_x_2130:
        /* <DEDUP_REMOVED lines=77> */
.L_x_2139:
        /* <DEDUP_REMOVED lines=183> */
.L_x_2138:
[----:B------:R-:W-:Y:S05]  /*2480*/  @!P2 BRA `(.L_x_2137) ;  /* 0x0000000000dca947 */ /* 0x000fea0003800000 */
[C---:B------:R-:W-:Y:S02]  /*2490*/  IMAD R0, R13.reuse, 0x4, R0 ;  /* 0x000000040d007824 */ /* 0x040fe400078e0200 */
[----:B------:R-:W-:Y:S02]  /*24a0*/  IMAD.MOV R10, RZ, RZ, -R10 ;  /* 0x000000ffff0a7224 */ /* 0x000fe400078e0a0a */
[----:B------:R-:W-:-:S07]  /*24b0*/  IMAD R15, R13, 0x4, R1 ;  /* 0x000000040d0f7824 */ /* 0x000fce00078e0201 */
.L_x_2140:
        /* <DEDUP_REMOVED lines=52> */
.L_x_2137:
        /* <DEDUP_REMOVED lines=56> */
[----:B------:R-:W-:Y:S05]  /*2b80*/  CALL.REL.NOINC `($__internal_23_$__cuda_sm20_div_rn_f64_full) ;  /* 0x0000000000747944 */ /* 0x000fea0003c00000 */
[----:B------:R-:W-:Y:S02]  /*2b90*/  IMAD.MOV.U32 R4, RZ, RZ, R14 ;  /* 0x000000ffff047224 */ /* 0x000fe400078e000e */
[----:B------:R-:W-:-:S07]  /*2ba0*/  IMAD.MOV.U32 R5, RZ, RZ, R15 ;  /* 0x000000ffff057224 */ /* 0x000fce00078e000f */
.L_x_2143:
[----:B------:R-:W-:Y:S05]  /*2bb0*/  BSYNC.RECONVERGENT B0 ;  /* 0x0000000000007941 */ /* 0x000fea0003800200 */
.L_x_2142:
[----:B------:R-:W-:Y:S01]  /*2bc0*/  UMOV UR4, 0xf0000000 ;  /* 0xf000000000047882 */ /* 0x000fe20000000000 */
[----:B------:R-:W-:Y:S01]  /*2bd0*/  UMOV UR5, 0x380fffff ;  /* 0x380fffff00057882 */ /* 0x000fe20000000000 */
[----:B------:R-:W0:Y:S01]  /*2be0*/  F2F.F32.F64 R6, R4 ;  /* 0x0000000400067310 */ /* 0x000e220000301000 */
[----:B------:R-:W-:-:S14]  /*2bf0*/  DSETP.GEU.AND P0, PT, |R4|, UR4, PT ;  /* 0x0000000404007e2a */ /* 0x000fdc000bf0e200 */
[----:B0-----:R-:W-:-:S07]  /*2c00*/  @!P0 FMUL R6, R6, 1.175494350822287508e-38 ;  /* 0x0080000006068820 */ /* 0x001fce0000400000 */
.L_x_2141:
        /* <DEDUP_REMOVED lines=18> */
.L_x_2144:
[----:B------:R-:W-:Y:S05]  /*2d30*/  BSYNC.RECONVERGENT B0 ;  /* 0x0000000000007941 */ /* 0x000fea0003800200 */
.L_x_2136:
[----:B------:R-:W-:Y:S01]  /*2d40*/  PREEXIT ;  /* 0x000000000000782d */ /* 0x000fe20000000000 */
[----:B------:R-:W-:Y:S05]  /*2d50*/  EXIT ;  /* 0x000000000000794d */ /* 0x000fea0003800000 */
        .weak           $__internal_23_$__cuda_sm20_div_rn_f64_full
        .type           $__internal_23_$__cuda_sm20_div_rn_f64_full,@function
        .size           $__internal_23_$__cuda_sm20_div_rn_f64_full,(.L_x_7770 - $__internal_23_$__cuda_sm20_div_rn_f64_full)
$__internal_23_$__cuda_sm20_div_rn_f64_full:
        /* <DEDUP_REMOVED lines=67> */
.L_x_2146:
        /* <DEDUP_REMOVED lines=16> */
.L_x_2149:
[----:B------:R-:W-:Y:S01]  /*3290*/  LOP3.LUT R15, R9, 0x80000, RZ, 0xfc, !PT ;  /* 0x00080000090f7812 */ /* 0x000fe200078efcff */
[----:B------:R-:W-:Y:S01]  /*32a0*/  IMAD.MOV.U32 R14, RZ, RZ, R8 ;  /* 0x000000ffff0e7224 */ /* 0x000fe200078e0008 */
[----:B------:R-:W-:Y:S06]  /*32b0*/  BRA `(.L_x_2147) ;  /* 0x0000000000087947 */ /* 0x000fec0003800000 */
.L_x_2148:
[----:B------:R-:W-:Y:S01]  /*32c0*/  LOP3.LUT R15, R11, 0x80000, RZ, 0xfc, !PT ;  /* 0x000800000b0f7812 */ /* 0x000fe200078efcff */
[----:B------:R-:W-:-:S07]  /*32d0*/  IMAD.MOV.U32 R14, RZ, RZ, R10 ;  /* 0x000000ffff0e7224 */ /* 0x000fce00078e000a */
.L_x_2147:
[----:B------:R-:W-:Y:S05]  /*32e0*/  BSYNC.RECONVERGENT B1 ;  /* 0x0000000000017941 */ /* 0x000fea0003800200 */
.L_x_2145:
[----:B------:R-:W-:Y:S02]  /*32f0*/  IMAD.MOV.U32 R4, RZ, RZ, R6 ;  /* 0x000000ffff047224 */ /* 0x000fe400078e0006 */
[----:B------:R-:W-:-:S04]  /*3300*/  IMAD.MOV.U32 R5, RZ, RZ, 0x0 ;  /* 0x00000000ff057424 */ /* 0x000fc800078e00ff */
[----:B------:R-:W-:Y:S05]  /*3310*/  RET.REL.NODEC R4 `(_ZN4vllm3moe44grouped_topk_fused_small_expert_count_kernelI6__halfS2_iLNS0_11ScoringFuncE0ELi512ELb0ELi22EEEvPT_PfPT1_PKT0_llllllbd) ;  /* 0xffffffcc04387950 */ /* 0x000fea0003c3ffff */
.L_x_2150:
        /* <DEDUP_REMOVED lines=14> */
.L_x_7770:


//--------------------- .text._ZN4vllm3moe44grouped_topk_fused_small_expert_count_kernelI6__halfS2_iLNS0_11ScoringFuncE0ELi256ELb1ELi8EEEvPT_PfPT1_PKT0_llllllbd --------------------------
	.section	.text._ZN4vllm3moe44grouped_topk_fused_small_expert_count_kernelI6__halfS2_iLNS0_11ScoringFuncE0ELi256ELb1ELi8EEEvPT_PfPT1_PKT0_llllllbd,"ax",@progbits
	.align	128
        .global         _ZN4vllm3moe44grouped_topk_fused_small_expert_count_kernelI6__halfS2_iLNS0_11ScoringFuncE0ELi256ELb1ELi8EEEvPT_PfPT1_PKT0_llllllbd
        .type           _ZN4vllm3moe44grouped_topk_fused_small_expert_count_kernelI6__halfS2_iLNS0_11ScoringFuncE0ELi256ELb1ELi8EEEvPT_PfPT1_PKT0_llllllbd,@function
        .size           _ZN4vllm3moe44grouped_topk_fused_small_expert_count_kernelI6__halfS2_iLNS0_11ScoringFuncE0ELi256ELb1ELi8EEEvPT_PfPT1_PKT0_llllllbd,(.L_x_7771 - _ZN4vllm3moe44grouped_topk_fused_small_expert_count_kernelI6__halfS2_iLNS0_11ScoringFuncE0ELi256ELb1ELi8EEEvPT_PfPT1_PKT0_llllllbd)
        .other          _ZN4vllm3moe44grouped_topk_fused_small_expert_count_kernelI6__halfS2_iLNS0_11ScoringFuncE0ELi256ELb1ELi8EEEvPT_PfPT1_PKT0_llllllbd,@"STO_CUDA_ENTRY STV_DEFAULT"
_ZN4vllm3moe44grouped_topk_fused_small_expert_count_kernelI6__halfS2_iLNS0_11ScoringFuncE0ELi256ELb1ELi8EEEvPT_PfPT1_PKT0_llllllbd:
.text._ZN4vllm3moe44grouped_topk_fused_small_expert_count_kernelI6__halfS2_iLNS0_11ScoringFuncE0ELi256ELb1ELi8EEEvPT_PfPT1_PKT0_llllllbd:
        /* <DEDUP_REMOVED lines=46> */
.L_x_2152:
[----:B------:R-:W-:Y:S05]  /*02e0*/  BSYNC.RECONVERGENT B0 ;  /* 0x0000000000007941 */ /* 0x000fea0003800200 */
.L_x_2151:
        /* <DEDUP_REMOVED lines=86> */
.L_x_2154:
[----:B------:R-:W-:Y:S05]  /*0850*/  BSYNC.RECONVERGENT B0 ;  /* 0x0000000000007941 */ /* 0x000fea0003800200 */
.L_x_2153:
        /* <DEDUP_REMOVED lines=263> */
.L_x_2158:
        /* <DEDUP_REMOVED lines=173> */
.L_x_2157:
[----:B------:R-:W-:Y:S05]  /*23a0*/  BRA.U !UP0, `(.L_x_2156) ;  /* 0x0000000108c87547 */ /* 0x000fea000b800000 */
[----:B------:R-:W-:Y:S01]  /*23b0*/  IMAD R5, R4, 0x4, R1 ;  /* 0x0000000404057824 */ /* 0x000fe200078e0201 */
[----:B------:R-:W-:-:S12]  /*23c0*/  UIADD3 UR5, UPT, UPT, -UR5, URZ, URZ ;  /* 0x000000ff05057290 */ /* 0x000fd8000fffe1ff */
.L_x_2159:
        /* <DEDUP_REMOVED lines=48> */
.L_x_2156:
        /* <DEDUP_REMOVED lines=58> */
[----:B------:R-:W-:Y:S05]  /*2a70*/  CALL.REL.NOINC `($__internal_24_$__cuda_sm20_div_rn_f64_full) ;  /* 0x00000000006c7944 */ /* 0x000fea0003c00000 */
.L_x_2162:
[----:B------:R-:W-:Y:S05]  /*2a80*/  BSYNC.RECONVERGENT B0 ;  /* 0x0000000000007941 */ /* 0x000fea0003800200 */
.L_x_2161:
[----:B------:R-:W-:Y:S01]  /*2a90*/  UMOV UR4, 0xf0000000 ;  /* 0xf000000000047882 */ /* 0x000fe20000000000 */
[----:B------:R-:W-:Y:S01]  /*2aa0*/  UMOV UR5, 0x380fffff ;  /* 0x380fffff00057882 */ /* 0x000fe20000000000 */
[----:B------:R-:W0:Y:S01]  /*2ab0*/  F2F.F32.F64 R8, R4 ;  /* 0x0000000400087310 */ /* 0x000e220000301000 */
[----:B------:R-:W-:-:S14]  /*2ac0*/  DSETP.GEU.AND P0, PT, |R4|, UR4, PT ;  /* 0x0000000404007e2a */ /* 0x000fdc000bf0e200 */
[----:B0-----:R-:W-:-:S07]  /*2ad0*/  @!P0 FMUL R8, R8, 1.175494350822287508e-38 ;  /* 0x0080000008088820 */ /* 0x001fce0000400000 */
.L_x_2160:
        /* <DEDUP_REMOVED lines=18> */
.L_x_2163:
[----:B------:R-:W-:Y:S05]  /*2c00*/  BSYNC.RECONVERGENT B0 ;  /* 0x0000000000007941 */ /* 0x000fea0003800200 */
.L_x_2155:
[----:B------:R-:W-:Y:S01]  /*2c10*/  PREEXIT ;  /* 0x000000000000782d */ /* 0x000fe20000000000 */
[----:B------:R-:W-:Y:S05]  /*2c20*/  EXIT ;  /* 0x000000000000794d */ /* 0x000fea0003800000 */
        .weak           $__internal_24_$__cuda_sm20_div_rn_f64_full
        .type           $__internal_24_$__cuda_sm20_div_rn_f64_full,@function
        .size           $__internal_24_$__cuda_sm20_div_rn_f64_full,(.L_x_7771 - $__internal_24_$__cuda_sm20_div_rn_f64_full)
$__internal_24_$__cuda_sm20_div_rn_f64_full:
        /* <DEDUP_REMOVED lines=67> */
.L_x_2165:
        /* <DEDUP_REMOVED lines=16> */
.L_x_2168:
[----:B------:R-:W-:Y:S01]  /*3160*/  LOP3.LUT R15, R7, 0x80000, RZ, 0xfc, !PT ;  /* 0x00080000070f7812 */ /* 0x000fe200078efcff */
[----:B------:R-:W-:Y:S01]  /*3170*/  IMAD.MOV.U32 R14, RZ, RZ, R6 ;  /* 0x000000ffff0e7224 */ /* 0x000fe200078e0006 */
[----:B------:R-:W-:Y:S06]  /*3180*/  BRA `(.L_x_2166) ;  /* 0x0000000000087947 */ /* 0x000fec0003800000 */
.L_x_2167:
[----:B------:R-:W-:Y:S01]  /*3190*/  LOP3.LUT R15, R9, 0x80000, RZ, 0xfc, !PT ;  /* 0x00080000090f7812 */ /* 0x000fe200078efcff */
[----:B------:R-:W-:-:S07]  /*31a0*/  IMAD.MOV.U32 R14, RZ, RZ, R8 ;  /* 0x000000ffff0e7224 */ /* 0x000fce00078e0008 */
.L_x_2166:
[----:B------:R-:W-:Y:S05]  /*31b0*/  BSYNC.RECONVERGENT B1 ;  /* 0x0000000000017941 */ /* 0x000fea0003800200 */
.L_x_2164:
[----:B------:R-:W-:Y:S02]  /*31c0*/  IMAD.MOV.U32 R13, RZ, RZ, 0x0 ;  /* 0x00000000ff0d7424 */ /* 0x000fe400078e00ff */
[----:B------:R-:W-:Y:S02]  /*31d0*/  IMAD.MOV.U32 R4, RZ, RZ, R14 ;  /* 0x000000ffff047224 */ /* 0x000fe400078e000e */
[----:B------:R-:W-:Y:S01]  /*31e0*/  IMAD.MOV.U32 R5, RZ, RZ, R15 ;  /* 0x000000ffff057224 */ /* 0x000fe200078e000f */
[----:B------:R-:W-:Y:S06]  /*31f0*/  RET.REL.NODEC R12 `(_ZN4vllm3moe44grouped_topk_fused_small_expert_count_kernelI6__halfS2_iLNS0_11ScoringFuncE0ELi256ELb1ELi8EEEvPT_PfPT1_PKT0_llllllbd) ;  /* 0xffffffcc0c807950 */ /* 0x000fec0003c3ffff */
.L_x_2169:
        /* <DEDUP_REMOVED lines=16> */
.L_x_7771:


//--------------------- .text._ZN4vllm3moe25grouped_topk_fused_kernelI6__halffiLNS0_11ScoringFuncE0EEEvPT_PfPT1_PKT0_lllllbd --------------------------
	.section	.text._ZN4vllm3moe25grouped_topk_fused_kernelI6__halffiLNS0_11ScoringFuncE0EEEvPT_PfPT1_PKT0_lllllbd,"ax",@progbits
	.align	128
        .global         _ZN4vllm3moe25grouped_topk_fused_kernelI6__halffiLNS0_11ScoringFuncE0EEEvPT_PfPT1_PKT0_lllllbd
        .type           _ZN4vllm3moe25grouped_topk_fused_kernelI6__halffiLNS0_11ScoringFuncE0EEEvPT_PfPT1_PKT0_lllllbd,@function
        .size           _ZN4vllm3moe25grouped_topk_fused_kernelI6__halffiLNS0_11ScoringFuncE0EEEvPT_PfPT1_PKT0_lllllbd,(.L_x_7867 - _ZN4vllm3moe25grouped_topk_fused_kernelI6__halffiLNS0_11ScoringFuncE0EEEvPT_PfPT1_PKT0_lllllbd)
        .other          _ZN4vllm3moe25grouped_topk_fused_kernelI6__halffiLNS0_11ScoringFuncE0EEEvPT_PfPT1_PKT0_lllllbd,@"STO_CUDA_ENTRY STV_DEFAULT"
_ZN4vllm3moe25grouped_topk_fused_kernelI6__halffiLNS0_11ScoringFuncE0EEEvPT_PfPT1_PKT0_lllllbd:
.text._ZN4vllm3moe25grouped_topk_fused_kernelI6__halffiLNS0_11ScoringFuncE0EEEvPT_PfPT1_PKT0_lllllbd:
        /* <DEDUP_REMOVED lines=103> */
.L_x_2174:
        /* <DEDUP_REMOVED lines=17> */
[----:B--2---:R-:W-:-:S02]  /*0780*/  F2FP.F16.F32.PACK_AB R12, RZ, R12 ;  /* 0x0000000cff0c723e */ /* 0x004fc400000000ff */
[----:B---3--:R-:W-:Y:S02]  /*0790*/  F2FP.F16.F32.PACK_AB R30, RZ, R24 ;  /* 0x00000018ff1e723e */ /* 0x008fe400000000ff */
[----:B------:R-:W2:Y:S01]  /*07a0*/  LDG.E R24, desc[UR16][R22.64+0x300] ;  /* 0x0003001016187981 */ /* 0x000ea2000c1e1900 */
[----:B----4-:R-:W-:-:S03]  /*07b0*/  HADD2 R26, R31.H0_H0, R12.H0_H0 ;  /* 0x2000000c1f1a7230 */ /* 0x010fc60000000800 */
[----:B------:R-:W3:Y:S01]  /*07c0*/  LDG.E.U16 R31, desc[UR16][R20.64+0x180] ;  /* 0x00018010141f7981 */ /* 0x000ee2000c1e1500 */
[----:B-----5:R-:W-:-:S03]  /*07d0*/  HADD2 R12, R33.H0_H0, R30.H0_H0 ;  /* 0x2000001e210c7230 */ /* 0x020fc60000000800 */
[----:B------:R-:W4:Y:S04]  /*07e0*/  LDG.E R30, desc[UR16][R22.64+0x380] ;  /* 0x00038010161e7981 */ /* 0x000f28000c1e1900 */
[----:B------:R-:W5:Y:S01]  /*07f0*/  LDG.E.U16 R33, desc[UR16][R20.64+0x1c0] ;  /* 0x0001c01014217981 */ /* 0x000f62000c1e1500 */
[----:B------:R-:W-:-:S05]  /*0800*/  F2FP.F16.F32.PACK_AB R10, RZ, R10 ;  /* 0x0000000aff0a723e */ /* 0x000fca00000000ff */
[----:B------:R-:W-:Y:S01]  /*0810*/  HADD2 R10, R29.H0_H0, R10.H0_H0 ;  /* 0x2000000a1d0a7230 */ /* 0x000fe20000000800 */
[----:B------:R-:W-:Y:S01]  /*0820*/  F2FP.F16.F32.PACK_AB R13, RZ, R13 ;  /* 0x0000000dff0d723e */ /* 0x000fe200000000ff */
[----:B------:R-:W3:Y:S04]  /*0830*/  LDG.E R29, desc[UR16][R22.64+0x400] ;  /* 0x00040010161d7981 */ /* 0x000ee8000c1e1900 */
[----:B------:R-:W-:Y:S02]  /*0840*/  HADD2 R27, R27.H0_H0, R13.H0_H0 ;  /* 0x2000000d1b1b7230 */ /* 0x000fe40000000800 */
[----:B------:R-:W3:Y:S01]  /*0850*/  LDG.E.U16 R13, desc[UR16][R20.64+0x200] ;  /* 0x00020010140d7981 */ /* 0x000ee2000c1e1500 */
[----:B------:R-:W-:Y:S02]  /*0860*/  F2FP.F16.F32.PACK_AB R32, RZ, R32 ;  /* 0x00000020ff20723e */ /* 0x000fe400000000ff */
[----:B------:R-:W-:-:S03]  /*0870*/  F2FP.F16.F32.PACK_AB R28, RZ, R28 ;  /* 0x0000001cff1c723e */ /* 0x000fc600000000ff */
[----:B------:R-:W-:Y:S02]  /*0880*/  HADD2 R32, R35.H0_H0, R32.H0_H0 ;  /* 0x2000002023207230 */ /* 0x000fe40000000800 */
[----:B------:R-:W3:Y:S01]  /*0890*/  LDG.E.U16 R35, desc[UR16][R20.64+0x240] ;  /* 0x0002401014237981 */ /* 0x000ee2000c1e1500 */
[----:B------:R-:W-:-:S03]  /*08a0*/  HADD2 R11, R11.H0_H0, R28.H0_H0 ;  /* 0x2000001c0b0b7230 */ /* 0x000fc60000000800 */
[----:B------:R-:W3:Y:S01]  /*08b0*/  LDG.E R28, desc[UR16][R22.64+0x500] ;  /* 0x00050010161c7981 */ /* 0x000ee2000c1e1900 */
[----:B----4-:R-:W-:-:S05]  /*08c0*/  F2FP.F16.F32.PACK_AB R30, RZ, R30 ;  /* 0x0000001eff1e723e */ /* 0x010fca00000000ff */
[----:B-----5:R-:W-:Y:S02]  /*08d0*/  HADD2 R30, R33.H0_H0, R30.H0_H0 ;  /* 0x2000001e211e7230 */ /* 0x020fe40000000800 */
[----:B------:R-:W4:Y:S01]  /*08e0*/  LDG.E.U16 R33, desc[UR16][R20.64+0x2c0] ;  /* 0x0002c01014217981 */ /* 0x000f22000c1e1500 */
[----:B--2---:R-:W-:Y:S02]  /*08f0*/  F2FP.F16.F32.PACK_AB R24, RZ, R24 ;  /* 0x00000018ff18723e */ /* 0x004fe400000000ff */
[----:B---3--:R-:W-:-:S03]  /*0900*/  F2FP.F16.F32.PACK_AB R29, RZ, R29 ;  /* 0x0000001dff1d723e */ /* 0x008fc600000000ff */
[----:B------:R-:W-:Y:S02]  /*0910*/  HADD2 R31, R31.H0_H0, R24.H0_H0 ;  /* 0x200000181f1f7230 */ /* 0x000fe40000000800 */
[----:B------:R-:W2:Y:S01]  /*0920*/  LDG.E R24, desc[UR16][R22.64+0x600] ;  /* 0x0006001016187981 */ /* 0x000ea2000c1e1900 */
[----:B------:R-:W-:-:S03]  /*0930*/  HADD2 R29, R13.H0_H0, R29.H0_H0 ;  /* 0x2000001d0d1d7230 */ /* 0x000fc60000000800 */
[----:B------:R-:W3:Y:S01]  /*0940*/  LDG.E.U16 R13, desc[UR16][R20.64+0x300] ;  /* 0x00030010140d7981 */ /* 0x000ee2000c1e1500 */
[----:B------:R-:W-:Y:S02]  /*0950*/  F2FP.F16.F32.PACK_AB R37, RZ, R37 ;  /* 0x00000025ff25723e */ /* 0x000fe400000000ff */
[----:B------:R-:W-:Y:S02]  /*0960*/  F2FP.F16.F32.PACK_AB R36, RZ, R36 ;  /* 0x00000024ff24723e */ /* 0x000fe400000000ff */
[----:B------:R-:W-:-:S03]  /*0970*/  HSETP2.GT.AND P0, PT, R26.H0_H0, R7.H0_H0, PT ;  /* 0x200000071a007234 */ /* 0x000fc60003f04800 */
[----:B------:R-:W-:Y:S02]  /*0980*/  HADD2 R35, R35.H0_H0, R36.H0_H0 ;  /* 0x2000002423237230 */ /* 0x000fe40000000800 */
[----:B------:R-:W5:Y:S01]  /*0990*/  LDG.E.U16 R36, desc[UR16][R20.64+0x340] ;  /* 0x0003401014247981 */ /* 0x000f62000c1e1500 */
[----:B------:R-:W-:-:S05]  /*09a0*/  F2FP.F16.F32.PACK_AB R28, RZ, R28 ;  /* 0x0000001cff1c723e */ /* 0x000fca00000000ff */
[----:B------:R-:W-:Y:S02]  /*09b0*/  HADD2 R28, R34.H0_H0, R28.H0_H0 ;  /* 0x2000001c221c7230 */ /* 0x000fe40000000800 */
[----:B------:R-:W-:Y:S01]  /*09c0*/  @!P0 HSETP2.GT.AND P1, PT, R26.H0_H0, R25.H0_H0, PT ;  /* 0x200000191a008234 */ /* 0x000fe20003f24800 */
[----:B------:R-:W5:Y:S04]  /*09d0*/  LDG.E.U16 R34, desc[UR16][R20.64+0x380] ;  /* 0x0003801014227981 */ /* 0x000f68000c1e1500 */
[----:B------:R-:W5:Y:S04]  /*09e0*/  LDG.E.U16 R20, desc[UR16][R20.64+0x3c0] ;  /* 0x0003c01014147981 */ /* 0x000f68000c1e1500 */
[----:B------:R-:W5:Y:S01]  /*09f0*/  LDG.E R21, desc[UR16][R22.64+0x700] ;  /* 0x0007001016157981 */ /* 0x000f62000c1e1900 */
[----:B----4-:R-:W-:-:S03]  /*0a00*/  HADD2 R33, R33.H0_H0, R37.H0_H0 ;  /* 0x2000002521217230 */ /* 0x010fc60000000800 */
[----:B------:R-:W4:Y:S04]  /*0a10*/  LDG.E R37, desc[UR16][R22.64+0x680] ;  /* 0x0006801016257981 */ /* 0x000f28000c1e1900 */
[----:B------:R0:W5:Y:S02]  /*0a20*/  LDG.E R22, desc[UR16][R22.64+0x780] ;  /* 0x0007801016167981 */ /* 0x000164000c1e1900 */
[----:B0-----:R-:W-:Y:S02]  /*0a30*/  PRMT R23, R7, 0x7610, R23 ;  /* 0x0000761007177816 */ /* 0x001fe40000000017 */
        /* <DEDUP_REMOVED lines=59> */
[----:B--2---:R-:W-:Y:S02]  /*0df0*/  F2FP.F16.F32.PACK_AB R24, RZ, R24 ;  /* 0x00000018ff18723e */ /* 0x004fe400000000ff */
[----:B------:R-:W-:-:S03]  /*0e00*/  PRMT R7, R28, 0x7610, R7 ;  /* 0x000076101c077816 */ /* 0x000fc60000000007 */
[----:B---3--:R-:W-:-:S06]  /*0e10*/  HADD2 R13, R13.H0_H0, R24.H0_H0 ;  /* 0x200000180d0d7230 */ /* 0x008fcc0000000800 */
[----:B------:R-:W-:-:S05]  /*0e20*/  @!P0 HSETP2.GT.AND P1, PT, R33.H0_H0, R10.H0_H0, PT ;  /* 0x2000000a21008234 */ /* 0x000fca0003f24800 */
[----:B------:R-:W-:Y:S02]  /*0e30*/  @!P0 SEL R7, R10, R33, !P1 ;  /* 0x000000210a078207 */ /* 0x000fe40004800000 */
[----:B------:R-:W-:Y:S02]  /*0e40*/  @!P0 PRMT R33, R28, 0x7610, R33 ;  /* 0x000076101c218816 */ /* 0x000fe40000000021 */
[----:B------:R-:W-:-:S05]  /*0e50*/  PRMT R10, R13, 0x7610, R10 ;  /* 0x000076100d0a7816 */ /* 0x000fca000000000a */
[----:B------:R-:W-:Y:S02]  /*0e60*/  HSETP2.GT.AND P0, PT, R10.H0_H0, R33.H0_H0, PT ;  /* 0x200000210a007234 */ /* 0x000fe40003f04800 */
[----:B----4-:R-:W-:Y:S02]  /*0e70*/  F2FP.F16.F32.PACK_AB R37, RZ, R37 ;  /* 0x00000025ff25723e */ /* 0x010fe400000000ff */
[----:B------:R-:W-:-:S03]  /*0e80*/  PRMT R11, R33, 0x7610, R11 ;  /* 0x00007610210b7816 */ /* 0x000fc6000000000b */
[----:B-----5:R-:W-:-:S06]  /*0e90*/  HADD2 R36, R36.H0_H0, R37.H0_H0 ;  /* 0x2000002524247230 */ /* 0x020fcc0000000800 */
[----:B------:R-:W-:Y:S02]  /*0ea0*/  @!P0 HSETP2.GT.AND P1, PT, R10.H0_H0, R7.H0_H0, PT ;  /* 0x200000070a008234 */ /* 0x000fe40003f24800 */
[----:B------:R-:W-:-:S03]  /*0eb0*/  PRMT R12, R36, 0x7610, R12 ;  /* 0x00007610240c7816 */ /* 0x000fc6000000000c */
[----:B------:R-:W-:Y:S02]  /*0ec0*/  @!P0 SEL R11, R7, R10, !P1 ;  /* 0x0000000a070b8207 */ /* 0x000fe40004800000 */
[----:B------:R-:W-:-:S05]  /*0ed0*/  @!P0 PRMT R10, R33, 0x7610, R10 ;  /* 0x00007610210a8816 */ /* 0x000fca000000000a */
[----:B------:R-:W-:Y:S02]  /*0ee0*/  HSETP2.GT.AND P0, PT, R12.H0_H0, R10.H0_H0, PT ;  /* 0x2000000a0c007234 */ /* 0x000fe40003f04800 */
[----:B------:R-:W-:Y:S02]  /*0ef0*/  F2FP.F16.F32.PACK_AB R21, RZ, R21 ;  /* 0x00000015ff15723e */ /* 0x000fe400000000ff */
[----:B------:R-:W-:-:S03]  /*0f00*/  PRMT R13, R10, 0x7610, R13 ;  /* 0x000076100a0d7816 */ /* 0x000fc6000000000d */
[----:B------:R-:W-:-:S06]  /*0f10*/  HADD2 R21, R34.H0_H0, R21.H0_H0 ;  /* 0x2000001522157230 */ /* 0x000fcc0000000800 */
[----:B------:R-:W-:-:S05]  /*0f20*/  @!P0 HSETP2.GT.AND P1, PT, R12.H0_H0, R11.H0_H0, PT ;  /* 0x2000000b0c008234 */ /* 0x000fca0003f24800 */
[----:B------:R-:W-:Y:S02]  /*0f30*/  @!P0 SEL R13, R11, R12, !P1 ;  /* 0x0000000c0b0d8207 */ /* 0x000fe40004800000 */
[----:B------:R-:W-:Y:S02]  /*0f40*/  @!P0 PRMT R12, R10, 0x7610, R12 ;  /* 0x000076100a0c8816 */ /* 0x000fe4000000000c */
[----:B------:R-:W-:-:S05]  /*0f50*/  PRMT R10, R21, 0x7610, R10 ;  /* 0x00007610150a7816 */ /* 0x000fca000000000a */
[----:B------:R-:W-:Y:S02]  /*0f60*/  HSETP2.GT.AND P0, PT, R10.H0_H0, R12.H0_H0, PT ;  /* 0x2000000c0a007234 */ /* 0x000fe40003f04800 */
[----:B------:R-:W-:-:S05]  /*0f70*/  F2FP.F16.F32.PACK_AB R22, RZ, R22 ;  /* 0x00000016ff16723e */ /* 0x000fca00000000ff */
[----:B------:R-:W-:Y:S01]  /*0f80*/  HADD2 R22, R20.H0_H0, R22.H0_H0 ;  /* 0x2000001614167230 */ /* 0x000fe20000000800 */
[----:B------:R-:W-:-:S05]  /*0f90*/  PRMT R20, R12, 0x7610, R20 ;  /* 0x000076100c147816 */ /* 0x000fca0000000014 */
        /* <DEDUP_REMOVED lines=14> */
.L_x_2173:
[----:B------:R-:W-:Y:S05]  /*1080*/  BSYNC.RECONVERGENT B1 ;  /* 0x0000000000017941 */ /* 0x000fea0003800200 */
.L_x_2172:
        /* <DEDUP_REMOVED lines=25> */
[----:B--2---:R-:W-:-:S05]  /*1220*/  F2FP.F16.F32.PACK_AB R34, RZ, R34 ;  /* 0x00000022ff22723e */ /* 0x004fca00000000ff */
[----:B---3--:R-:W-:-:S05]  /*1230*/  HADD2 R34, R33.H0_H0, R34.H0_H0 ;  /* 0x2000002221227230 */ /* 0x008fca0000000800 */
[----:B------:R-:W-:Y:S02]  /*1240*/  HSETP2.GT.AND P1, PT, R34.H0_H0, R7.H0_H0, PT ;  /* 0x2000000722007234 */ /* 0x000fe40003f24800 */
[----:B----4-:R-:W-:-:S05]  /*1250*/  F2FP.F16.F32.PACK_AB R5, RZ, R5 ;  /* 0x00000005ff05723e */ /* 0x010fca00000000ff */
[----:B-----5:R-:W-:Y:S01]  /*1260*/  HADD2 R9, R9.H0_H0, R5.H0_H0 ;  /* 0x2000000509097230 */ /* 0x020fe20000000800 */
[----:B------:R-:W-:-:S05]  /*1270*/  PRMT R5, R7, 0x7610, R5 ;  /* 0x0000761007057816 */ /* 0x000fca0000000005 */
[----:B------:R-:W-:Y:S02]  /*1280*/  @!P1 HSETP2.GT.AND P2, PT, R34.H0_H0, R25.H0_H0, PT ;  /* 0x2000001922009234 */ /* 0x000fe40003f44800 */
[----:B0-----:R-:W-:-:S03]  /*1290*/  PRMT R10, R9, 0x7610, R10 ;  /* 0x00007610090a7816 */ /* 0x001fc6000000000a */
[----:B------:R-:W-:Y:S02]  /*12a0*/  @!P1 SEL R5, R25, R34, !P2 ;  /* 0x0000002219059207 */ /* 0x000fe40005000000 */
[----:B------:R-:W-:-:S05]  /*12b0*/  @!P1 PRMT R34, R7, 0x7610, R34 ;  /* 0x0000761007229816 */ /* 0x000fca0000000022 */
[----:B------:R-:W-:Y:S02]  /*12c0*/  HSETP2.GT.AND P1, PT, R10.H0_H0, R34.H0_H0, PT ;  /* 0x200000220a007234 */ /* 0x000fe40003f24800 */
[----:B------:R-:W-:Y:S02]  /*12d0*/  F2FP.F16.F32.PACK_AB R20, RZ, R20 ;  /* 0x00000014ff14723e */ /* 0x000fe400000000ff */
[----:B------:R-:W-:-:S03]  /*12e0*/  PRMT R7, R34, 0x7610, R7 ;  /* 0x0000761022077816 */ /* 0x000fc60000000007 */
[----:B------:R-:W-:-:S06]  /*12f0*/  HADD2 R20, R21.H0_H0, R20.H0_H0 ;  /* 0x2000001415147230 */ /* 0x000fcc0000000800 */
        /* <DEDUP_REMOVED lines=50> */
.L_x_2177:
[----:B------:R-:W-:Y:S05]  /*1620*/  BSYNC.RECONVERGENT B1 ;  /* 0x0000000000017941 */ /* 0x000fea0003800200 */
.L_x_2176:
        /* <DEDUP_REMOVED lines=17> */
[----:B--2---:R-:W-:-:S05]  /*1740*/  F2FP.F16.F32.PACK_AB R9, RZ, R9 ;  /* 0x00000009ff09723e */ /* 0x004fca00000000ff */
[----:B---3--:R-:W-:Y:S01]  /*1750*/  HADD2 R5, R5.H0_H0, R9.H0_H0 ;  /* 0x2000000905057230 */ /* 0x008fe20000000800 */
[----:B----4-:R-:W-:-:S04]  /*1760*/  F2FP.F16.F32.PACK_AB R22, RZ, R22 ;  /* 0x00000016ff16723e */ /* 0x010fc800000000ff */
[----:B------:R-:W-:Y:S02]  /*1770*/  PRMT R20, R5, 0x7610, R20 ;  /* 0x0000761005147816 */ /* 0x000fe40000000014 */
[----:B------:R-:W-:Y:S01]  /*1780*/  PRMT R5, R7, 0x7610, R5 ;  /* 0x0000761007057816 */ /* 0x000fe20000000005 */
[----:B-----5:R-:W-:Y:S02]  /*1790*/  HADD2 R21, R21.H0_H0, R22.H0_H0 ;  /* 0x2000001615157230 */ /* 0x020fe40000000800 */
[----:B------:R-:W-:Y:S02]  /*17a0*/  HSETP2.GT.AND P1, PT, R20.H0_H0, R7.H0_H0, PT ;  /* 0x2000000714007234 */ /* 0x000fe40003f24800 */
[----:B------:R-:W-:Y:S02]  /*17b0*/  F2FP.F16.F32.PACK_AB R24, RZ, R24 ;  /* 0x00000018ff18723e */ /* 0x000fe400000000ff */
[----:B0-----:R-:W-:-:S03]  /*17c0*/  PRMT R10, R21, 0x7610, R10 ;  /* 0x00007610150a7816 */ /* 0x001fc6000000000a */
[----:B------:R-:W-:Y:S01]  /*17d0*/  HADD2 R23, R23.H0_H0, R24.H0_H0 ;  /* 0x2000001817177230 */ /* 0x000fe20000000800 */
[----:B------:R-:W-:-:S04]  /*17e0*/  F2FP.F16.F32.PACK_AB R26, RZ, R26 ;  /* 0x0000001aff1a723e */ /* 0x000fc800000000ff */
[----:B------:R-:W-:Y:S02]  /*17f0*/  PRMT R12, R23, 0x7610, R12 ;  /* 0x00007610170c7816 */ /* 0x000fe4000000000c */
[----:B------:R-:W-:Y:S01]  /*1800*/  @!P1 HSETP2.GT.AND P2, PT, R20.H0_H0, R25.H0_H0, PT ;  /* 0x2000001914009234 */ /* 0x000fe20003f44800 */
[----:B------:R-:W-:-:S04]  /*1810*/  HADD2 R26, R27.H0_H0, R26.H0_H0 ;  /* 0x2000001a1b1a7230 */ /* 0x000fc80000000800 */
[----:B------:R-:W-:Y:S02]  /*1820*/  @!P1 SEL R5, R25, R20, !P2 ;  /* 0x0000001419059207 */ /* 0x000fe40005000000 */
[----:B------:R-:W-:Y:S02]  /*1830*/  @!P1 PRMT R20, R7, 0x7610, R20 ;  /* 0x0000761007149816 */ /* 0x000fe40000000014 */
[----:B------:R-:W-:Y:S02]  /*1840*/  PRMT R7, R26, 0x7610, R7 ;  /* 0x000076101a077816 */ /* 0x000fe40000000007 */
        /* <DEDUP_REMOVED lines=16> */
.L_x_2179:
[----:B------:R-:W-:Y:S05]  /*1950*/  BSYNC.RECONVERGENT B1 ;  /* 0x0000000000017941 */ /* 0x000fea0003800200 */
.L_x_2178:
[----:B------:R-:W-:Y:S05]  /*1960*/  @!P0 BRA `(.L_x_2175) ;  /* 0x0000000400988947 */ /* 0x000fea0003800000 */
[----:B------:R-:W-:Y:S01]  /*1970*/  BSSY.RECONVERGENT B1, `(.L_x_2180) ;  /* 0x0000017000017945 */ /* 0x000fe20003800200 */
[----:B------:R-:W-:Y:S01]  /*1980*/  PRMT R9, R7, 0x7610, R9 ;  /* 0x0000761007097816 */ /* 0x000fe20000000009 */
[----:B------:R-:W-:Y:S01]  /*1990*/  IMAD.MOV.U32 R5, RZ, RZ, RZ ;  /* 0x000000ffff057224 */ /* 0x000fe200078e00ff */
[----:B------:R-:W-:-:S07]  /*19a0*/  PRMT R20, R25, 0x7610, R20 ;  /* 0x0000761019147816 */ /* 0x000fce0000000014 */
.L_x_2182:
[----:B------:R-:W-:-:S04]  /*19b0*/  IMAD.WIDE.U32 R12, R8, 0x4, R16 ;  /* 0x00000004080c7825 */ /* 0x000fc800078e0010 */
[----:B------:R-:W-:Y:S02]  /*19c0*/  IMAD.WIDE.U32 R10, R8, 0x2, R18 ;  /* 0x00000002080a7825 */ /* 0x000fe400078e0012 */
[----:B------:R-:W2:Y:S04]  /*19d0*/  LDG.E R12, desc[UR16][R12.64] ;  /* 0x000000100c0c7981 */ /* 0x000ea8000c1e1900 */
[----:B------:R-:W3:Y:S01]  /*19e0*/  LDG.E.U16 R11, desc[UR16][R10.64] ;  /* 0x000000100a0b7981 */ /* 0x000ee2000c1e1500 */
[----:B------:R-:W-:Y:S01]  /*19f0*/  VIADD R5, R5, 0x1 ;  /* 0x0000000105057836 */ /* 0x000fe20000000000 */
[----:B------:R-:W-:-:S04]  /*1a00*/  PRMT R25, R9, 0x7610, R25 ;  /* 0x0000761009197816 */ /* 0x000fc80000000019 */
[----:B------:R-:W-:Y:S02]  /*1a10*/  ISETP.NE.AND P2, PT, R5, R6, PT ;  /* 0x000000060500720c */ /* 0x000fe40003f45270 */
[----:B--2---:R-:W-:-:S05]  /*1a20*/  F2FP.F16.F32.PACK_AB R7, RZ, R12 ;  /* 0x0000000cff07723e */ /* 0x004fca00000000ff */
[----:B---3--:R-:W-:-:S05]  /*1a30*/  HADD2 R7, R11.H0_H0, R7.H0_H0 ;  /* 0x200000070b077230 */ /* 0x008fca0000000800 */
[----:B------:R-:W-:-:S13]  /*1a40*/  HSETP2.GT.AND P0, PT, R7.H0_H0, R9.H0_H0, PT ;  /* 0x2000000907007234 */ /* 0x000fda0003f04800 */
        /* <DEDUP_REMOVED lines=9> */
.L_x_2181:
[----:B------:R-:W-:Y:S05]  /*1ae0*/  BSYNC.RECONVERGENT B1 ;  /* 0x0000000000017941 */ /* 0x000fea0003800200 */
.L_x_2180:
[----:B------:R-:W-:Y:S05]  /*1af0*/  BRA `(.L_x_2175) ;  /* 0x0000000400347947 */ /* 0x000fea0003800000 */
.L_x_2171:
        /* <DEDUP_REMOVED lines=16> */
.L_x_2186:
[----:B------:R-:W-:-:S04]  /*1c00*/  IMAD.WIDE.U32 R10, R5, 0x4, R16 ;  /* 0x00000004050a7825 */ /* 0x000fc800078e0010 */
[----:B------:R-:W-:Y:S02]  /*1c10*/  IMAD.WIDE.U32 R8, R5, 0x2, R18 ;  /* 0x0000000205087825 */ /* 0x000fe400078e0012 */
[----:B------:R-:W2:Y:S04]  /*1c20*/  LDG.E R10, desc[UR16][R10.64+0x780] ;  /* 0x000780100a0a7981 */ /* 0x000ea8000c1e1900 */
[----:B------:R-:W3:Y:S01]  /*1c30*/  LDG.E.U16 R9, desc[UR16][R8.64+0x3c0] ;  /* 0x0003c01008097981 */ /* 0x000ee2000c1e1500 */
[----:B------:R-:W-:Y:S02]  /*1c40*/  VIADD R7, R7, 0x10 ;  /* 0x0000001007077836 */ /* 0x000fe40000000000 */
[----:B------:R-:W-:-:S03]  /*1c50*/  VIADD R5, R5, 0x200 ;  /* 0x0000020005057836 */ /* 0x000fc60000000000 */
[----:B------:R-:W-:Y:S02]  /*1c60*/  ISETP.NE.AND P0, PT, R7, R12, PT ;  /* 0x0000000c0700720c */ /* 0x000fe40003f05270 */
[----:B--2---:R-:W-:-:S05]  /*1c70*/  F2FP.F16.F32.PACK_AB R11, RZ, R10 ;  /* 0x0000000aff0b723e */ /* 0x004fca00000000ff */
[----:B---3--:R-:W-:-:S06]  /*1c80*/  HADD2 R9, R9.H0_H0, R11.H0_H0 ;  /* 0x2000000b09097230 */ /* 0x008fcc0000000800 */
[----:B------:R-:W-:Y:S05]  /*1c90*/  @P0 BRA `(.L_x_2186) ;  /* 0xfffffffc00d80947 */ /* 0x000fea000383ffff */
[----:B------:R-:W-:Y:S05]  /*1ca0*/  BSYNC.RECONVERGENT B2 ;  /* 0x0000000000027941 */ /* 0x000fea0003800200 */
.L_x_2185:
[----:B------:R-:W-:-:S07]  /*1cb0*/  PRMT R7, R9, 0x7610, R7 ;  /* 0x0000761009077816 */ /* 0x000fce0000000007 */
.L_x_2184:
[----:B------:R-:W-:Y:S05]  /*1cc0*/  BSYNC.RECONVERGENT B1 ;  /* 0x0000000000017941 */ /* 0x000fea0003800200 */
.L_x_2183:
        /* <DEDUP_REMOVED lines=14> */
[----:B--2---:R-:W-:-:S05]  /*1db0*/  F2FP.F16.F32.PACK_AB R7, RZ, R10 ;  /* 0x0000000aff07723e */ /* 0x004fca00000000ff */
[----:B---3--:R-:W-:-:S07]  /*1dc0*/  HADD2 R7, R9.H0_H0, R7.H0_H0 ;  /* 0x2000000709077230 */ /* 0x008fce0000000800 */
.L_x_2188:
[----:B------:R-:W-:Y:S05]  /*1dd0*/  BSYNC.RECONVERGENT B1 ;  /* 0x0000000000017941 */ /* 0x000fea0003800200 */
.L_x_2187:
        /* <DEDUP_REMOVED lines=13> */
[----:B---3--:R-:W-:-:S05]  /*1eb0*/  HADD2 R6, R9.H0_H0, R6.H0_H0 ;  /* 0x2000000609067230 */ /* 0x008fca0000000800 */
[----:B------:R-:W-:-:S07]  /*1ec0*/  PRMT R7, R6, 0x7610, R7 ;  /* 0x0000761006077816 */ /* 0x000fce0000000007 */
.L_x_2190:
[----:B------:R-:W-:Y:S05]  /*1ed0*/  BSYNC.RECONVERGENT B1 ;  /* 0x0000000000017941 */ /* 0x000fea0003800200 */
.L_x_2189:
[----:B------:R-:W-:Y:S05]  /*1ee0*/  @!P1 BRA `(.L_x_2175) ;  /* 0x0000000000389947 */ /* 0x000fea0003800000 */
[----:B------:R-:W-:Y:S01]  /*1ef0*/  BSSY.RECONVERGENT B1, `(.L_x_2191) ;  /* 0x000000c000017945 */ /* 0x000fe20003800200 */
[----:B------:R-:W-:-:S07]  /*1f00*/  IMAD.MOV.U32 R10, RZ, RZ, RZ ;  /* 0x000000ffff0a7224 */ /* 0x000fce00078e00ff */
.L_x_2192:
[----:B------:R-:W-:-:S04]  /*1f10*/  IMAD.WIDE.U32 R8, R5, 0x4, R16 ;  /* 0x0000000405087825 */ /* 0x000fc800078e0010 */
[C---:B------:R-:W-:Y:S02]  /*1f20*/  IMAD.WIDE.U32 R6, R5.reuse, 0x2, R18 ;  /* 0x0000000205067825 */ /* 0x040fe400078e0012 */
        /* <DEDUP_REMOVED lines=9> */
.L_x_2191:
[----:B------:R-:W-:-:S07]  /*1fc0*/  IMAD.MOV.U32 R25, RZ, RZ, 0xfc00 ;  /* 0x0000fc00ff197424 */ /* 0x000fce00078e00ff */
.L_x_2175:
[----:B------:R-:W-:Y:S05]  /*1fd0*/  BSYNC.RECONVERGENT B0 ;  /* 0x0000000000007941 */ /* 0x000fea0003800200 */
.L_x_2170:
        /* <DEDUP_REMOVED lines=49> */
[----:B------:R-:W-:-:S07]  /*22f0*/  PRMT R6, R7, 0x7610, R6 ;  /* 0x0000761007067816 */ /* 0x000fce0000000006 */
.L_x_2193:
        /* <DEDUP_REMOVED lines=75> */
.L_x_2197:
[----:B------:R-:W-:Y:S05]  /*27b0*/  BSYNC.RECONVERGENT B0 ;  /* 0x0000000000007941 */ /* 0x000fea0003800200 */
.L_x_2196:
        /* <DEDUP_REMOVED lines=19> */
.L_x_2199:
[----:B------:R-:W-:Y:S05]  /*28f0*/  BSYNC.RECONVERGENT B0 ;  /* 0x0000000000007941 */ /* 0x000fea0003800200 */
.L_x_2198:
        /* <DEDUP_REMOVED lines=17> */
.L_x_2201:
[----:B------:R-:W-:Y:S05]  /*2a10*/  BSYNC.RECONVERGENT B0 ;  /* 0x0000000000007941 */ /* 0x000fea0003800200 */
.L_x_2200:
        /* <DEDUP_REMOVED lines=19> */
.L_x_2203:
[----:B------:R-:W-:Y:S05]  /*2b50*/  BSYNC.RECONVERGENT B0 ;  /* 0x0000000000007941 */ /* 0x000fea0003800200 */
.L_x_2202:
        /* <DEDUP_REMOVED lines=17> */
.L_x_2205:
[----:B------:R-:W-:Y:S05]  /*2c70*/  BSYNC.RECONVERGENT B0 ;  /* 0x0000000000007941 */ /* 0x000fea0003800200 */
.L_x_2204:
        /* <DEDUP_REMOVED lines=17> */
.L_x_2207:
[----:B------:R-:W-:Y:S05]  /*2d90*/  BSYNC.RECONVERGENT B0 ;  /* 0x0000000000007941 */ /* 0x000fea0003800200 */
.L_x_2206:
        /* <DEDUP_REMOVED lines=19> */
.L_x_2209:
[----:B------:R-:W-:Y:S05]  /*2ed0*/  BSYNC.RECONVERGENT B0 ;  /* 0x0000000000007941 */ /* 0x000fea0003800200 */
.L_x_2208:
        /* <DEDUP_REMOVED lines=17> */
.L_x_2211:
[----:B------:R-:W-:Y:S05]  /*2ff0*/  BSYNC.RECONVERGENT B0 ;  /* 0x0000000000007941 */ /* 0x000fea0003800200 */
.L_x_2210:
        /* <DEDUP_REMOVED lines=17> */
.L_x_2213:
[----:B------:R-:W-:Y:S05]  /*3110*/  BSYNC.RECONVERGENT B0 ;  /* 0x0000000000007941 */ /* 0x000fea0003800200 */
.L_x_2212:
        /* <DEDUP_REMOVED lines=17> */
.L_x_2215:
[----:B------:R-:W-:Y:S05]  /*3230*/  BSYNC.RECONVERGENT B0 ;  /* 0x0000000000007941 */ /* 0x000fea0003800200 */
.L_x_2214:
        /* <DEDUP_REMOVED lines=16> */
.L_x_2217:
[----:B------:R-:W-:Y:S05]  /*3340*/  BSYNC.RECONVERGENT B0 ;  /* 0x0000000000007941 */ /* 0x000fea0003800200 */
.L_x_2216:
        /* <DEDUP_REMOVED lines=18> */
.L_x_2219:
[----:B------:R-:W-:Y:S05]  /*3470*/  BSYNC.RECONVERGENT B0 ;  /* 0x0000000000007941 */ /* 0x000fea0003800200 */
.L_x_2218:
        /* <DEDUP_REMOVED lines=17> */
.L_x_2221:
[----:B------:R-:W-:Y:S05]  /*3590*/  BSYNC.RECONVERGENT B0 ;  /* 0x0000000000007941 */ /* 0x000fea0003800200 */
.L_x_2220:
        /* <DEDUP_REMOVED lines=17> */
.L_x_2223:
[----:B------:R-:W-:Y:S05]  /*36b0*/  BSYNC.RECONVERGENT B0 ;  /* 0x0000000000007941 */ /* 0x000fea0003800200 */
.L_x_2222:
        /* <DEDUP_REMOVED lines=15> */
.L_x_2225:
[----:B------:R-:W-:Y:S05]  /*37b0*/  BSYNC.RECONVERGENT B0 ;  /* 0x0000000000007941 */ /* 0x000fea0003800200 */
.L_x_2224:
        /* <DEDUP_REMOVED lines=23> */
.L_x_2227:
[----:B------:R-:W-:Y:S05]  /*3930*/  BSYNC.RECONVERGENT B0 ;  /* 0x0000000000007941 */ /* 0x000fea0003800200 */
.L_x_2226:
        /* <DEDUP_REMOVED lines=15> */
.L_x_2229:
[----:B------:R-:W-:Y:S05]  /*3a30*/  BSYNC.RECONVERGENT B0 ;  /* 0x0000000000007941 */ /* 0x000fea0003800200 */
.L_x_2228:
        /* <DEDUP_REMOVED lines=15> */
.L_x_2231:
[----:B------:R-:W-:Y:S05]  /*3b30*/  BSYNC.RECONVERGENT B0 ;  /* 0x0000000000007941 */ /* 0x000fea0003800200 */
.L_x_2230:
        /* <DEDUP_REMOVED lines=15> */
.L_x_2233:
[----:B------:R-:W-:Y:S05]  /*3c30*/  BSYNC.RECONVERGENT B0 ;  /* 0x0000000000007941 */ /* 0x000fea0003800200 */
.L_x_2232:
        /* <DEDUP_REMOVED lines=15> */
.L_x_2235:
[----:B------:R-:W-:Y:S05]  /*3d30*/  BSYNC.RECONVERGENT B0 ;  /* 0x0000000000007941 */ /* 0x000fea0003800200 */
.L_x_2234:
[----:B------:R-:W-:Y:S01]  /*3d40*/  ISETP.NE.AND P0, PT, R16, R13, PT ;  /* 0x0000000d1000720c */ /* 0x000fe20003f05270 */
[----:B------:R-:W-:-:S03]  /*3d50*/  VIADD R12, R12, 0xffffffe0 ;  /* 0xffffffe00c0c7836 */ /* 0x000fc60000000000 */
[----:B------:R-:W-:Y:S02]  /*3d60*/  SEL R13, R15, R20, !P0 ;  /* 0x000000140f0d7207 */ /* 0x000fe40004000000 */
[----:B------:R-:W-:-:S07]  /*3d70*/  SEL R29, R29, R18, !P0 ;  /* 0x000000121d1d7207 */ /* 0x000fce0004000000 */
.L_x_2195:
[----:B------:R-:W-:Y:S01]  /*3d80*/  NOP ;  /* 0x0000000000007918 */ /* 0x000fe20000000000 */
.L_x_2194:
        /* <DEDUP_REMOVED lines=24> */
.L_x_2238:
[----:B------:R-:W-:Y:S05]  /*3f10*/  BSYNC.RECONVERGENT B0 ;  /* 0x0000000000007941 */ /* 0x000fea0003800200 */
.L_x_2237:
        /* <DEDUP_REMOVED lines=19> */
.L_x_2240:
[----:B------:R-:W-:Y:S05]  /*4050*/  BSYNC.RECONVERGENT B0 ;  /* 0x0000000000007941 */ /* 0x000fea0003800200 */
.L_x_2239:
        /* <DEDUP_REMOVED lines=17> */
.L_x_2242:
[----:B------:R-:W-:Y:S05]  /*4170*/  BSYNC.RECONVERGENT B0 ;  /* 0x0000000000007941 */ /* 0x000fea0003800200 */
.L_x_2241:
        /* <DEDUP_REMOVED lines=19> */
.L_x_2244:
[----:B------:R-:W-:Y:S05]  /*42b0*/  BSYNC.RECONVERGENT B0 ;  /* 0x0000000000007941 */ /* 0x000fea0003800200 */
.L_x_2243:
        /* <DEDUP_REMOVED lines=17> */
.L_x_2246:
[----:B------:R-:W-:Y:S05]  /*43d0*/  BSYNC.RECONVERGENT B0 ;  /* 0x0000000000007941 */ /* 0x000fea0003800200 */
.L_x_2245:
        /* <DEDUP_REMOVED lines=17> */
.L_x_2248:
[----:B------:R-:W-:Y:S05]  /*44f0*/  BSYNC.RECONVERGENT B0 ;  /* 0x0000000000007941 */ /* 0x000fea0003800200 */
.L_x_2247:
        /* <DEDUP_REMOVED lines=19> */
.L_x_2250:
[----:B------:R-:W-:Y:S05]  /*4630*/  BSYNC.RECONVERGENT B0 ;  /* 0x0000000000007941 */ /* 0x000fea0003800200 */
.L_x_2249:
        /* <DEDUP_REMOVED lines=17> */
.L_x_2252:
[----:B------:R-:W-:Y:S05]  /*4750*/  BSYNC.RECONVERGENT B0 ;  /* 0x0000000000007941 */ /* 0x000fea0003800200 */
.L_x_2251:
        /* <DEDUP_REMOVED lines=17> */
.L_x_2254:
[----:B------:R-:W-:Y:S05]  /*4870*/  BSYNC.RECONVERGENT B0 ;  /* 0x0000000000007941 */ /* 0x000fea0003800200 */
.L_x_2253:
        /* <DEDUP_REMOVED lines=17> */
.L_x_2256:
[----:B------:R-:W-:Y:S05]  /*4990*/  BSYNC.RECONVERGENT B0 ;  /* 0x0000000000007941 */ /* 0x000fea0003800200 */
.L_x_2255:
        /* <DEDUP_REMOVED lines=16> */
.L_x_2258:
[----:B------:R-:W-:Y:S05]  /*4aa0*/  BSYNC.RECONVERGENT B0 ;  /* 0x0000000000007941 */ /* 0x000fea0003800200 */
.L_x_2257:
        /* <DEDUP_REMOVED lines=18> */
.L_x_2260:
[----:B------:R-:W-:Y:S05]  /*4bd0*/  BSYNC.RECONVERGENT B0 ;  /* 0x0000000000007941 */ /* 0x000fea0003800200 */
.L_x_2259:
        /* <DEDUP_REMOVED lines=17> */
.L_x_2262:
[----:B------:R-:W-:Y:S05]  /*4cf0*/  BSYNC.RECONVERGENT B0 ;  /* 0x0000000000007941 */ /* 0x000fea0003800200 */
.L_x_2261:
        /* <DEDUP_REMOVED lines=17> */
.L_x_2264:
[----:B------:R-:W-:Y:S05]  /*4e10*/  BSYNC.RECONVERGENT B0 ;  /* 0x0000000000007941 */ /* 0x000fea0003800200 */
.L_x_2263:
        /* <DEDUP_REMOVED lines=15> */
.L_x_2266:
[----:B------:R-:W-:Y:S05]  /*4f10*/  BSYNC.RECONVERGENT B0 ;  /* 0x0000000000007941 */ /* 0x000fea0003800200 */
.L_x_2265:
        /* <DEDUP_REMOVED lines=24> */
.L_x_2268:
[----:B------:R-:W-:Y:S05]  /*50a0*/  BSYNC.RECONVERGENT B0 ;  /* 0x0000000000007941 */ /* 0x000fea0003800200 */
.L_x_2267:
        /* <DEDUP_REMOVED lines=15> */
.L_x_2270:
[----:B------:R-:W-:Y:S05]  /*51a0*/  BSYNC.RECONVERGENT B0 ;  /* 0x0000000000007941 */ /* 0x000fea0003800200 */
.L_x_2269:
        /* <DEDUP_REMOVED lines=15> */
.L_x_2272:
[----:B------:R-:W-:Y:S05]  /*52a0*/  BSYNC.RECONVERGENT B0 ;  /* 0x0000000000007941 */ /* 0x000fea0003800200 */
.L_x_2271:
        /* <DEDUP_REMOVED lines=15> */
.L_x_2274:
[----:B------:R-:W-:Y:S05]  /*53a0*/  BSYNC.RECONVERGENT B0 ;  /* 0x0000000000007941 */ /* 0x000fea0003800200 */
.L_x_2273:
        /* <DEDUP_REMOVED lines=15> */
.L_x_2276:
[----:B------:R-:W-:Y:S05]  /*54a0*/  BSYNC.RECONVERGENT B0 ;  /* 0x0000000000007941 */ /* 0x000fea0003800200 */
.L_x_2275:
[----:B------:R-:W-:-:S04]  /*54b0*/  ISETP.NE.AND P0, PT, R13, R12, PT ;  /* 0x0000000c0d00720c */ /* 0x000fc80003f05270 */
[----:B------:R-:W-:Y:S02]  /*54c0*/  SEL R13, R15, R20, !P0 ;  /* 0x000000140f0d7207 */ /* 0x000fe40004000000 */
[----:B------:R-:W-:-:S07]  /*54d0*/  SEL R29, R29, R14, !P0 ;  /* 0x0000000e1d1d7207 */ /* 0x000fce0004000000 */
.L_x_2236:
[----:B------:R-:W-:-:S13]  /*54e0*/  ISETP.GE.AND P0, PT, R2, 0x1, PT ;  /* 0x000000010200780c */ /* 0x000fda0003f06270 */
[----:B------:R-:W-:Y:S05]  /*54f0*/  @!P0 BRA `(.L_x_2277) ;  /* 0x0000000000108947 */ /* 0x000fea0003800000 */
[----:B------:R-:W-:-:S05]  /*5500*/  PRMT R13, R13, 0x5410, R13 ;  /* 0x000054100d0d7816 */ /* 0x000fca000000000d */
[----:B------:R-:W0:Y:S02]  /*5510*/  SHFL.IDX PT, R10, R13, R10, 0x1f ;  /* 0x00001f0a0d0a7589 */ /* 0x000e2400000e0000 */
[----:B0-----:R-:W-:-:S13]  /*5520*/  HSETP2.NEU.AND P0, PT, R10.H0_H0, -INF , -INF , PT ;  /* 0xfc00fc000a007434 */ /* 0x001fda0003f0d800 */
[----:B------:R-:W-:Y:S05]  /*5530*/  @P0 BRA `(.L_x_2278) ;  /* 0x00000004005c0947 */ /* 0x000fea0003800000 */
.L_x_2277:
        /* <DEDUP_REMOVED lines=16> */
.L_x_2284:
        /* <DEDUP_REMOVED lines=30> */
.L_x_2283:
[----:B-1----:R-:W-:-:S07]  /*5820*/  VIADD R3, R13, 0xffffff80 ;  /* 0xffffff800d037836 */ /* 0x002fce0000000000 */
.L_x_2282:
[----:B------:R-:W-:Y:S05]  /*5830*/  BSYNC.RECONVERGENT B1 ;  /* 0x0000000000017941 */ /* 0x000fea0003800200 */
.L_x_2281:
        /* <DEDUP_REMOVED lines=20> */
.L_x_2286:
[----:B------:R-:W-:Y:S05]  /*5980*/  BSYNC.RECONVERGENT B1 ;  /* 0x0000000000017941 */ /* 0x000fea0003800200 */
.L_x_2285:
        /* <DEDUP_REMOVED lines=15> */
.L_x_2280:
[----:B------:R-:W-:Y:S05]  /*5a80*/  BSYNC.RECONVERGENT B0 ;  /* 0x0000000000007941 */ /* 0x000fea0003800200 */
.L_x_2279:
[----:B------:R-:W-:Y:S01]  /*5a90*/  PREEXIT ;  /* 0x000000000000782d */ /* 0x000fe20000000000 */
[----:B------:R-:W-:Y:S05]  /*5aa0*/  EXIT ;  /* 0x000000000000794d */ /* 0x000fea0003800000 */
.L_x_2278:
        /* <DEDUP_REMOVED lines=50> */
.L_x_2334:
        /* <DEDUP_REMOVED lines=12> */
.L_x_2403:
[----:B------:R-:W2:Y:S01]  /*5e90*/  LDCU UR6, c[0x0][0x3b8] ;  /* 0x00007700ff0677ac */ /* 0x000ea20008000800 */
[----:B0-----:R-:W-:-:S05]  /*5ea0*/  VIADD R22, R22, 0x1 ;  /* 0x0000000116167836 */ /* 0x001fca0000000000 */
[----:B--2---:R-:W-:Y:S01]  /*5eb0*/  ISETP.NE.AND P1, PT, R22, UR6, PT ;  /* 0x0000000616007c0c */ /* 0x004fe2000bf25270 */
[----:B------:R-:W-:-:S12]  /*5ec0*/  @P0 BRA `(.L_x_2289) ;  /* 0x00000018000c0947 */ /* 0x000fd80003800000 */
[--C-:B-1----:R-:W-:Y:S02]  /*5ed0*/  IMAD R9, R0, UR5, R3.reuse ;  /* 0x0000000500097c24 */ /* 0x102fe4000f8e0203 */
[----:B------:R-:W-:-:S07]  /*5ee0*/  IMAD.MOV.U32 R0, RZ, RZ, R3 ;  /* 0x000000ffff007224 */ /* 0x000fce00078e0003 */
.L_x_2333:
        /* <DEDUP_REMOVED lines=20> */
[----:B--2---:R-:W-:-:S05]  /*6030*/  F2FP.F16.F32.PACK_AB R31, RZ, R6 ;  /* 0x00000006ff1f723e */ /* 0x004fca00000000ff */
[----:B------:R-:W-:-:S07]  /*6040*/  HADD2 R31, R33.H0_H0, R31.H0_H0 ;  /* 0x2000001f211f7230 */ /* 0x000fce0000000800 */
.L_x_2290:
        /* <DEDUP_REMOVED lines=46> */
.L_x_2294:
[----:B------:R-:W-:Y:S05]  /*6330*/  BSYNC.RECONVERGENT B1 ;  /* 0x0000000000017941 */ /* 0x000fea0003800200 */
.L_x_2293:
        /* <DEDUP_REMOVED lines=14> */
.L_x_2296:
[----:B------:R-:W-:Y:S05]  /*6420*/  BSYNC.RECONVERGENT B1 ;  /* 0x0000000000017941 */ /* 0x000fea0003800200 */
.L_x_2295:
        /* <DEDUP_REMOVED lines=14> */
.L_x_2298:
[----:B------:R-:W-:Y:S05]  /*6510*/  BSYNC.RECONVERGENT B1 ;  /* 0x0000000000017941 */ /* 0x000fea0003800200 */
.L_x_2297:
        /* <DEDUP_REMOVED lines=14> */
.L_x_2300:
[----:B------:R-:W-:Y:S05]  /*6600*/  BSYNC.RECONVERGENT B1 ;  /* 0x0000000000017941 */ /* 0x000fea0003800200 */
.L_x_2299:
        /* <DEDUP_REMOVED lines=14> */
.L_x_2302:
[----:B------:R-:W-:Y:S05]  /*66f0*/  BSYNC.RECONVERGENT B1 ;  /* 0x0000000000017941 */ /* 0x000fea0003800200 */
.L_x_2301:
        /* <DEDUP_REMOVED lines=14> */
.L_x_2304:
[----:B------:R-:W-:Y:S05]  /*67e0*/  BSYNC.RECONVERGENT B1 ;  /* 0x0000000000017941 */ /* 0x000fea0003800200 */
.L_x_2303:
        /* <DEDUP_REMOVED lines=14> */
.L_x_2306:
[----:B------:R-:W-:Y:S05]  /*68d0*/  BSYNC.RECONVERGENT B1 ;  /* 0x0000000000017941 */ /* 0x000fea0003800200 */
.L_x_2305:
        /* <DEDUP_REMOVED lines=14> */
.L_x_2308:
[----:B------:R-:W-:Y:S05]  /*69c0*/  BSYNC.RECONVERGENT B1 ;  /* 0x0000000000017941 */ /* 0x000fea0003800200 */
.L_x_2307:
        /* <DEDUP_REMOVED lines=14> */
.L_x_2310:
[----:B------:R-:W-:Y:S05]  /*6ab0*/  BSYNC.RECONVERGENT B1 ;  /* 0x0000000000017941 */ /* 0x000fea0003800200 */
.L_x_2309:
        /* <DEDUP_REMOVED lines=15> */
.L_x_2312:
[----:B------:R-:W-:Y:S05]  /*6bb0*/  BSYNC.RECONVERGENT B1 ;  /* 0x0000000000017941 */ /* 0x000fea0003800200 */
.L_x_2311:
        /* <DEDUP_REMOVED lines=14> */
.L_x_2314:
[----:B------:R-:W-:Y:S05]  /*6ca0*/  BSYNC.RECONVERGENT B1 ;  /* 0x0000000000017941 */ /* 0x000fea0003800200 */
.L_x_2313:
        /* <DEDUP_REMOVED lines=15> */
.L_x_2316:
[----:B------:R-:W-:Y:S05]  /*6da0*/  BSYNC.RECONVERGENT B1 ;  /* 0x0000000000017941 */ /* 0x000fea0003800200 */
.L_x_2315:
        /* <DEDUP_REMOVED lines=14> */
.L_x_2318:
[----:B------:R-:W-:Y:S05]  /*6e90*/  BSYNC.RECONVERGENT B1 ;  /* 0x0000000000017941 */ /* 0x000fea0003800200 */
.L_x_2317:
        /* <DEDUP_REMOVED lines=14> */
.L_x_2320:
[----:B------:R-:W-:Y:S05]  /*6f80*/  BSYNC.RECONVERGENT B1 ;  /* 0x0000000000017941 */ /* 0x000fea0003800200 */
.L_x_2319:
        /* <DEDUP_REMOVED lines=14> */
.L_x_2322:
[----:B------:R-:W-:Y:S05]  /*7070*/  BSYNC.RECONVERGENT B1 ;  /* 0x0000000000017941 */ /* 0x000fea0003800200 */
.L_x_2321:
        /* <DEDUP_REMOVED lines=24> */
.L_x_2324:
[----:B------:R-:W-:Y:S05]  /*7200*/  BSYNC.RECONVERGENT B1 ;  /* 0x0000000000017941 */ /* 0x000fea0003800200 */
.L_x_2323:
        /* <DEDUP_REMOVED lines=15> */
.L_x_2326:
[----:B------:R-:W-:Y:S05]  /*7300*/  BSYNC.RECONVERGENT B1 ;  /* 0x0000000000017941 */ /* 0x000fea0003800200 */
.L_x_2325:
        /* <DEDUP_REMOVED lines=15> */
.L_x_2328:
[----:B------:R-:W-:Y:S05]  /*7400*/  BSYNC.RECONVERGENT B1 ;  /* 0x0000000000017941 */ /* 0x000fea0003800200 */
.L_x_2327:
        /* <DEDUP_REMOVED lines=15> */
.L_x_2330:
[----:B------:R-:W-:Y:S05]  /*7500*/  BSYNC.RECONVERGENT B1 ;  /* 0x0000000000017941 */ /* 0x000fea0003800200 */
.L_x_2329:
        /* <DEDUP_REMOVED lines=15> */
.L_x_2332:
[----:B------:R-:W-:Y:S05]  /*7600*/  BSYNC.RECONVERGENT B1 ;  /* 0x0000000000017941 */ /* 0x000fea0003800200 */
.L_x_2331:
        /* <DEDUP_REMOVED lines=10> */
.L_x_2292:
[----:B------:R1:W-:Y:S04]  /*76b0*/  @!P0 STS.U16 [R6+-0x40], R31 ;  /* 0xffffc01f06008388 */ /* 0x0003e80000000400 */
[----:B------:R1:W-:Y:S01]  /*76c0*/  @!P0 STS [R7+-0x80], R30 ;  /* 0xffff801e07008388 */ /* 0x0003e20000000800 */
[----:B------:R-:W-:Y:S01]  /*76d0*/  NOP ;  /* 0x0000000000007918 */ /* 0x000fe20000000000 */
.L_x_2291:
[----:B------:R-:W-:Y:S01]  /*76e0*/  VIADD R9, R9, 0x20 ;  /* 0x0000002009097836 */ /* 0x000fe20000000000 */
[----:B------:R-:W-:Y:S06]  /*76f0*/  @!P2 BRA `(.L_x_2333) ;  /* 0xffffffe400fca947 */ /* 0x000fec000383ffff */
.L_x_2289:
[----:B------:R-:W-:Y:S05]  /*7700*/  @P1 BRA `(.L_x_2334) ;  /* 0xffffffe400b01947 */ /* 0x000fea000383ffff */
[----:B------:R-:W-:Y:S05]  /*7710*/  BSYNC B0 ;  /* 0x0000000000007941 */ /* 0x000fea0003800000 */
.L_x_2287:
        /* <DEDUP_REMOVED lines=18> */
.L_x_2407:
[----:B------:R-:W-:Y:S01]  /*7840*/  HSETP2.GT.AND P0, PT, R4.H0_H0, R29.H0_H0, PT ;  /* 0x2000001d04007234 */ /* 0x000fe20003f04800 */
[----:B------:R-:W-:-:S12]  /*7850*/  BSSY.RECONVERGENT B0, `(.L_x_2337) ;  /* 0x0000006000007945 */ /* 0x000fd80003800200 */
[----:B------:R-:W-:Y:S05]  /*7860*/  @P0 BRA `(.L_x_2338) ;  /* 0x0000000000100947 */ /* 0x000fea0003800000 */
[----:B------:R-:W-:Y:S01]  /*7870*/  HSETP2.NEU.AND P0, PT, R4.H0_H0, R29.H0_H0, PT ;  /* 0x2000001d04007234 */ /* 0x000fe20003f0d800 */
[----:B------:R-:W-:-:S12]  /*7880*/  IMAD.MOV.U32 R7, RZ, RZ, RZ ;  /* 0x000000ffff077224 */ /* 0x000fd800078e00ff */
[----:B--2---:R-:W-:-:S04]  /*7890*/  @!P0 ISETP.GE.AND P1, PT, R10, R19, PT ;  /* 0x000000130a00820c */ /* 0x004fc80003f26270 */
[----:B------:R-:W-:-:S09]  /*78a0*/  @!P0 SEL R7, RZ, 0x1, P1 ;  /* 0x00000001ff078807 */ /* 0x000fd20000800000 */
.L_x_2338:
[----:B------:R-:W-:Y:S05]  /*78b0*/  BSYNC.RECONVERGENT B0 ;  /* 0x0000000000007941 */ /* 0x000fea0003800200 */
.L_x_2337:
        /* <DEDUP_REMOVED lines=9> */
.L_x_2411:
        /* <DEDUP_REMOVED lines=8> */
.L_x_2341:
[----:B------:R-:W-:Y:S05]  /*79d0*/  BSYNC.RECONVERGENT B0 ;  /* 0x0000000000007941 */ /* 0x000fea0003800200 */
.L_x_2340:
        /* <DEDUP_REMOVED lines=10> */
.L_x_2415:
[----:B------:R-:W-:Y:S01]  /*7a80*/  HSETP2.GT.AND P0, PT, R16.H0_H0, R19.H0_H0, PT ;  /* 0x2000001310007234 */ /* 0x000fe20003f04800 */
[----:B------:R-:W-:-:S12]  /*7a90*/  BSSY.RECONVERGENT B0, `(.L_x_2343) ;  /* 0x0000006000007945 */ /* 0x000fd80003800200 */
[----:B------:R-:W-:Y:S05]  /*7aa0*/  @P0 BRA `(.L_x_2344) ;  /* 0x0000000000100947 */ /* 0x000fea0003800000 */
[----:B------:R-:W-:Y:S01]  /*7ab0*/  HSETP2.NEU.AND P0, PT, R16.H0_H0, R19.H0_H0, PT ;  /* 0x2000001310007234 */ /* 0x000fe20003f0d800 */
[----:B------:R-:W-:-:S12]  /*7ac0*/  IMAD.MOV.U32 R4, RZ, RZ, RZ ;  /* 0x000000ffff047224 */ /* 0x000fd800078e00ff */
[----:B--2---:R-:W-:-:S04]  /*7ad0*/  @!P0 ISETP.GE.AND P1, PT, R10, R7, PT ;  /* 0x000000070a00820c */ /* 0x004fc80003f26270 */
[----:B------:R-:W-:-:S09]  /*7ae0*/  @!P0 SEL R4, RZ, 0x1, P1 ;  /* 0x00000001ff048807 */ /* 0x000fd20000800000 */
.L_x_2344:
[----:B------:R-:W-:Y:S05]  /*7af0*/  BSYNC.RECONVERGENT B0 ;  /* 0x0000000000007941 */ /* 0x000fea0003800200 */
.L_x_2343:
        /* <DEDUP_REMOVED lines=9> */
.L_x_2419:
        /* <DEDUP_REMOVED lines=8> */
.L_x_2347:
[----:B------:R-:W-:Y:S05]  /*7c10*/  BSYNC.RECONVERGENT B0 ;  /* 0x0000000000007941 */ /* 0x000fea0003800200 */
.L_x_2346:
        /* <DEDUP_REMOVED lines=9> */
.L_x_2423:
        /* <DEDUP_REMOVED lines=8> */
.L_x_2350:
[----:B------:R-:W-:Y:S05]  /*7d30*/  BSYNC.RECONVERGENT B0 ;  /* 0x0000000000007941 */ /* 0x000fea0003800200 */
.L_x_2349:
        /* <DEDUP_REMOVED lines=10> */
.L_x_2427:
[----:B------:R-:W-:Y:S01]  /*7de0*/  HSETP2.GT.AND P0, PT, R16.H0_H0, R19.H0_H0, PT ;  /* 0x2000001310007234 */ /* 0x000fe20003f04800 */
[----:B------:R-:W-:-:S12]  /*7df0*/  BSSY.RECONVERGENT B0, `(.L_x_2352) ;  /* 0x0000006000007945 */ /* 0x000fd80003800200 */
[----:B------:R-:W-:Y:S05]  /*7e00*/  @P0 BRA `(.L_x_2353) ;  /* 0x0000000000100947 */ /* 0x000fea0003800000 */
[----:B------:R-:W-:Y:S01]  /*7e10*/  HSETP2.NEU.AND P0, PT, R16.H0_H0, R19.H0_H0, PT ;  /* 0x2000001310007234 */ /* 0x000fe20003f0d800 */
[----:B------:R-:W-:-:S12]  /*7e20*/  IMAD.MOV.U32 R7, RZ, RZ, RZ ;  /* 0x000000ffff077224 */ /* 0x000fd800078e00ff */
[----:B--2---:R-:W-:-:S04]  /*7e30*/  @!P0 ISETP.GE.AND P1, PT, R15, R4, PT ;  /* 0x000000040f00820c */ /* 0x004fc80003f26270 */
[----:B------:R-:W-:-:S09]  /*7e40*/  @!P0 SEL R7, RZ, 0x1, P1 ;  /* 0x00000001ff078807 */ /* 0x000fd20000800000 */
.L_x_2353:
[----:B------:R-:W-:Y:S05]  /*7e50*/  BSYNC.RECONVERGENT B0 ;  /* 0x0000000000007941 */ /* 0x000fea0003800200 */
.L_x_2352:
        /* <DEDUP_REMOVED lines=9> */
.L_x_2431:
        /* <DEDUP_REMOVED lines=8> */
.L_x_2356:
[----:B------:R-:W-:Y:S05]  /*7f70*/  BSYNC.RECONVERGENT B0 ;  /* 0x0000000000007941 */ /* 0x000fea0003800200 */
.L_x_2355:
        /* <DEDUP_REMOVED lines=9> */
.L_x_2435:
        /* <DEDUP_REMOVED lines=8> */
.L_x_2359:
[----:B------:R-:W-:Y:S05]  /*8090*/  BSYNC.RECONVERGENT B0 ;  /* 0x0000000000007941 */ /* 0x000fea0003800200 */
.L_x_2358:
        /* <DEDUP_REMOVED lines=9> */
.L_x_2439:
        /* <DEDUP_REMOVED lines=8> */
.L_x_2362:
[----:B------:R-:W-:Y:S05]  /*81b0*/  BSYNC.RECONVERGENT B0 ;  /* 0x0000000000007941 */ /* 0x000fea0003800200 */
.L_x_2361:
        /* <DEDUP_REMOVED lines=10> */
.L_x_2443:
[----:B------:R-:W-:Y:S01]  /*8260*/  HSETP2.GT.AND P0, PT, R16.H0_H0, R11.H0_H0, PT ;  /* 0x2000000b10007234 */ /* 0x000fe20003f04800 */
[----:B------:R-:W-:-:S12]  /*8270*/  BSSY.RECONVERGENT B0, `(.L_x_2364) ;  /* 0x0000006000007945 */ /* 0x000fd80003800200 */
[----:B------:R-:W-:Y:S05]  /*8280*/  @P0 BRA `(.L_x_2365) ;  /* 0x0000000000100947 */ /* 0x000fea0003800000 */
[----:B------:R-:W-:Y:S01]  /*8290*/  HSETP2.NEU.AND P0, PT, R16.H0_H0, R11.H0_H0, PT ;  /* 0x2000000b10007234 */ /* 0x000fe20003f0d800 */
[----:B------:R-:W-:-:S12]  /*82a0*/  IMAD.MOV.U32 R4, RZ, RZ, RZ ;  /* 0x000000ffff047224 */ /* 0x000fd800078e00ff */
[----:B--2---:R-:W-:-:S04]  /*82b0*/  @!P0 ISETP.GE.AND P1, PT, R10, R7, PT ;  /* 0x000000070a00820c */ /* 0x004fc80003f26270 */
[----:B------:R-:W-:-:S09]  /*82c0*/  @!P0 SEL R4, RZ, 0x1, P1 ;  /* 0x00000001ff048807 */ /* 0x000fd20000800000 */
.L_x_2365:
[----:B------:R-:W-:Y:S05]  /*82d0*/  BSYNC.RECONVERGENT B0 ;  /* 0x0000000000007941 */ /* 0x000fea0003800200 */
.L_x_2364:
        /* <DEDUP_REMOVED lines=9> */
.L_x_2447:
        /* <DEDUP_REMOVED lines=8> */
.L_x_2368:
[----:B------:R-:W-:Y:S05]  /*83f0*/  BSYNC.RECONVERGENT B0 ;  /* 0x0000000000007941 */ /* 0x000fea0003800200 */
.L_x_2367:
        /* <DEDUP_REMOVED lines=10> */
.L_x_2451:
        /* <DEDUP_REMOVED lines=8> */
.L_x_2371:
[----:B------:R-:W-:Y:S05]  /*8520*/  BSYNC.RECONVERGENT B0 ;  /* 0x0000000000007941 */ /* 0x000fea0003800200 */
.L_x_2370:
        /* <DEDUP_REMOVED lines=9> */
.L_x_2455:
        /* <DEDUP_REMOVED lines=8> */
.L_x_2374:
[----:B------:R-:W-:Y:S05]  /*8640*/  BSYNC.RECONVERGENT B0 ;  /* 0x0000000000007941 */ /* 0x000fea0003800200 */
.L_x_2373:
        /* <DEDUP_REMOVED lines=9> */
.L_x_2459:
        /* <DEDUP_REMOVED lines=8> */
.L_x_2377:
[----:B------:R-:W-:Y:S05]  /*8760*/  BSYNC.RECONVERGENT B0 ;  /* 0x0000000000007941 */ /* 0x000fea0003800200 */
.L_x_2376:
        /* <DEDUP_REMOVED lines=10> */
.L_x_2463:
[----:B------:R-:W-:Y:S01]  /*8810*/  HSETP2.GT.AND P0, PT, R16.H0_H0, R13.H0_H0, PT ;  /* 0x2000000d10007234 */ /* 0x000fe20003f04800 */
[----:B------:R-:W-:-:S12]  /*8820*/  BSSY.RECONVERGENT B0, `(.L_x_2379) ;  /* 0x0000006000007945 */ /* 0x000fd80003800200 */
[----:B------:R-:W-:Y:S05]  /*8830*/  @P0 BRA `(.L_x_2380) ;  /* 0x0000000000100947 */ /* 0x000fea0003800000 */
[----:B------:R-:W-:Y:S01]  /*8840*/  HSETP2.NEU.AND P0, PT, R16.H0_H0, R13.H0_H0, PT ;  /* 0x2000000d10007234 */ /* 0x000fe20003f0d800 */
[----:B------:R-:W-:-:S12]  /*8850*/  IMAD.MOV.U32 R7, RZ, RZ, RZ ;  /* 0x000000ffff077224 */ /* 0x000fd800078e00ff */
[----:B--2---:R-:W-:-:S04]  /*8860*/  @!P0 ISETP.GE.AND P1, PT, R11, R4, PT ;  /* 0x000000040b00820c */ /* 0x004fc80003f26270 */
[----:B------:R-:W-:-:S09]  /*8870*/  @!P0 SEL R7, RZ, 0x1, P1 ;  /* 0x00000001ff078807 */ /* 0x000fd20000800000 */
.L_x_2380:
[----:B------:R-:W-:Y:S05]  /*8880*/  BSYNC.RECONVERGENT B0 ;  /* 0x0000000000007941 */ /* 0x000fea0003800200 */
.L_x_2379:
        /* <DEDUP_REMOVED lines=18> */
.L_x_2467:
        /* <DEDUP_REMOVED lines=8> */
.L_x_2383:
[----:B------:R-:W-:Y:S05]  /*8a30*/  BSYNC.RECONVERGENT B0 ;  /* 0x0000000000007941 */ /* 0x000fea0003800200 */
.L_x_2382:
        /* <DEDUP_REMOVED lines=9> */
.L_x_2471:
        /* <DEDUP_REMOVED lines=8> */
.L_x_2386:
[----:B------:R-:W-:Y:S05]  /*8b50*/  BSYNC.RECONVERGENT B0 ;  /* 0x0000000000007941 */ /* 0x000fea0003800200 */
.L_x_2385:
        /* <DEDUP_REMOVED lines=9> */
.L_x_2475:
        /* <DEDUP_REMOVED lines=8> */
.L_x_2389:
[----:B------:R-:W-:Y:S05]  /*8c70*/  BSYNC.RECONVERGENT B0 ;  /* 0x0000000000007941 */ /* 0x000fea0003800200 */
.L_x_2388:
        /* <DEDUP_REMOVED lines=9> */
.L_x_2479:
        /* <DEDUP_REMOVED lines=8> */
.L_x_2392:
[----:B------:R-:W-:Y:S05]  /*8d90*/  BSYNC.RECONVERGENT B0 ;  /* 0x0000000000007941 */ /* 0x000fea0003800200 */
.L_x_2391:
        /* <DEDUP_REMOVED lines=10> */
.L_x_2483:
[----:B------:R-:W-:Y:S01]  /*8e40*/  HSETP2.GT.AND P0, PT, R8.H0_H0, R11.H0_H0, PT ;  /* 0x2000000b08007234 */ /* 0x000fe20003f04800 */
[----:B------:R-:W-:-:S12]  /*8e50*/  BSSY.RECONVERGENT B0, `(.L_x_2394) ;  /* 0x0000006000007945 */ /* 0x000fd80003800200 */
[----:B------:R-:W-:Y:S05]  /*8e60*/  @P0 BRA `(.L_x_2395) ;  /* 0x0000000000100947 */ /* 0x000fea0003800000 */
[----:B------:R-:W-:Y:S01]  /*8e70*/  HSETP2.NEU.AND P0, PT, R8.H0_H0, R11.H0_H0, PT ;  /* 0x2000000b08007234 */ /* 0x000fe20003f0d800 */
[----:B------:R-:W-:-:S12]  /*8e80*/  IMAD.MOV.U32 R7, RZ, RZ, RZ ;  /* 0x000000ffff077224 */ /* 0x000fd800078e00ff */
[----:B--2---:R-:W-:-:S04]  /*8e90*/  @!P0 ISETP.GE.AND P1, PT, R21, R4, PT ;  /* 0x000000041500820c */ /* 0x004fc80003f26270 */
[----:B------:R-:W-:-:S09]  /*8ea0*/  @!P0 SEL R7, RZ, 0x1, P1 ;  /* 0x00000001ff078807 */ /* 0x000fd20000800000 */
.L_x_2395:
[----:B------:R-:W-:Y:S05]  /*8eb0*/  BSYNC.RECONVERGENT B0 ;  /* 0x0000000000007941 */ /* 0x000fea0003800200 */
.L_x_2394:
[----:B------:R-:W-:Y:S01]  /*8ec0*/  ISETP.NE.AND P0, PT, R7, R2, PT ;  /* 0x000000020700720c */ /* 0x000fe20003f05270 */
[----:B------:R-:W-:-:S03]  /*8ed0*/  UMOV UR6, 0xffffffff ;  /* 0xffffffff00067882 */ /* 0x000fc60000000000 */
[----:B------:R-:W-:Y:S02]  /*8ee0*/  SEL R0, R11, R8, !P0 ;  /* 0x000000080b007207 */ /* 0x000fe40004000000 */
[----:B--2---:R-:W-:Y:S02]  /*8ef0*/  SEL R21, R4, R21, !P0 ;  /* 0x0000001504157207 */ /* 0x004fe40004000000 */
[----:B------:R-:W-:Y:S01]  /*8f00*/  PRMT R0, R0, 0x5410, R0 ;  /* 0x0000541000007816 */ /* 0x000fe20000000000 */
[----:B------:R-:W-:Y:S06]  /*8f10*/  BRA.DIV UR6, `(.L_x_2396) ;  /* 0x0000001a06987947 */ /* 0x000fec000b800000 */
.L_x_2486:
[----:B------:R-:W-:-:S03]  /*8f20*/  UMOV UR6, 0xffffffff ;  /* 0xffffffff00067882 */ /* 0x000fc60000000000 */
[----:B------:R-:W-:Y:S05]  /*8f30*/  BRA.DIV UR6, `(.L_x_2397) ;  /* 0x0000001a06bc7947 */ /* 0x000fea000b800000 */
.L_x_2335:
        /* <DEDUP_REMOVED lines=19> */
.L_x_2398:
        /* <DEDUP_REMOVED lines=11> */
.L_x_2495:
        /* <DEDUP_REMOVED lines=10> */
.L_x_2399:
        /* <DEDUP_REMOVED lines=22> */
.L_x_2288:
[----:B------:R-:W-:Y:S01]  /*9320*/  BSSY B1, `(.L_x_2401) ;  /* 0x0000006000017945 */ /* 0x000fe20003800000 */
[----:B------:R-:W-:Y:S02]  /*9330*/  IMAD.MOV.U32 R7, RZ, RZ, 0x1f ;  /* 0x0000001fff077424 */ /* 0x000fe400078e00ff */
[----:B------:R-:W-:-:S07]  /*9340*/  IMAD.MOV.U32 R0, RZ, RZ, -0x1 ;  /* 0xffffffffff007424 */ /* 0x000fce00078e00ff */
[----:B------:R-:W-:Y:S05]  /*9350*/  WARPSYNC.COLLECTIVE R0, `(.L_x_2402) ;  /* 0x0000000000087348 */ /* 0x000fea0003c00000 */
[----:B------:R0:W1:Y:S02]  /*9360*/  SHFL.IDX P1, R0, R29, R22, R7 ;  /* 0x000000161d007389 */ /* 0x0000640000020007 */
[----:B01----:R-:W-:Y:S05]  /*9370*/  ENDCOLLECTIVE ;  /* 0x000000000000791b */ /* 0x003fea0003800000 */
.L_x_2402:
[----:B------:R-:W-:Y:S05]  /*9380*/  BSYNC B1 ;  /* 0x0000000000017941 */ /* 0x000fea0003800000 */
.L_x_2401:
[----:B------:R-:W-:Y:S05]  /*9390*/  BRA `(.L_x_2403) ;  /* 0xffffffc800bc7947 */ /* 0x000fea000383ffff */
.L_x_2336:
[----:B------:R-:W-:Y:S01]  /*93a0*/  BSSY B0, `(.L_x_2404) ;  /* 0x0000007000007945 */ /* 0x000fe20003800000 */
[----:B------:R-:W-:Y:S02]  /*93b0*/  IMAD.MOV.U32 R6, RZ, RZ, 0x1 ;  /* 0x00000001ff067424 */ /* 0x000fe400078e00ff */
[----:B------:R-:W-:Y:S02]  /*93c0*/  IMAD.MOV.U32 R5, RZ, RZ, 0x1f ;  /* 0x0000001fff057424 */ /* 0x000fe400078e00ff */
[----:B------:R-:W-:-:S07]  /*93d0*/  IMAD.MOV.U32 R0, RZ, RZ, -0x1 ;  /* 0xffffffffff007424 */ /* 0x000fce00078e00ff */
[----:B------:R-:W-:Y:S05]  /*93e0*/  WARPSYNC.COLLECTIVE R0, `(.L_x_2405) ;  /* 0x0000000000087348 */ /* 0x000fea0003c00000 */
[----:B------:R0:W1:Y:S02]  /*93f0*/  SHFL.BFLY P0, R7, R9, R6, R5 ;  /* 0x0c00000609077389 */ /* 0x0000640000000005 */
[----:B01----:R-:W-:Y:S05]  /*9400*/  ENDCOLLECTIVE ;  /* 0x000000000000791b */ /* 0x003fea0003800000 */
.L_x_2405:
[----:B------:R-:W-:Y:S05]  /*9410*/  BSYNC B0 ;  /* 0x0000000000007941 */ /* 0x000fea0003800000 */
.L_x_2404:
        /* <DEDUP_REMOVED lines=8> */
.L_x_2406:
[----:B------:R-:W-:Y:S02]  /*94a0*/  IMAD.MOV.U32 R19, RZ, RZ, R7 ;  /* 0x000000ffff137224 */ /* 0x000fe400078e0007 */
[----:B------:R-:W-:Y:S01]  /*94b0*/  IMAD.MOV.U32 R7, RZ, RZ, 0x1 ;  /* 0x00000001ff077424 */ /* 0x000fe200078e00ff */
[----:B------:R-:W-:Y:S06]  /*94c0*/  BRA `(.L_x_2407) ;  /* 0xffffffe000dc7947 */ /* 0x000fec000383ffff */
.L_x_2339:
[----:B------:R-:W-:Y:S01]  /*94d0*/  BSSY B0, `(.L_x_2408) ;  /* 0x0000007000007945 */ /* 0x000fe20003800000 */
[----:B------:R-:W-:Y:S02]  /*94e0*/  IMAD.MOV.U32 R6, RZ, RZ, 0x2 ;  /* 0x00000002ff067424 */ /* 0x000fe400078e00ff */
[----:B------:R-:W-:Y:S02]  /*94f0*/  IMAD.MOV.U32 R5, RZ, RZ, 0x1f ;  /* 0x0000001fff057424 */ /* 0x000fe400078e00ff */
[----:B------:R-:W-:-:S07]  /*9500*/  IMAD.MOV.U32 R0, RZ, RZ, -0x1 ;  /* 0xffffffffff007424 */ /* 0x000fce00078e00ff */
[----:B------:R-:W-:Y:S05]  /*9510*/  WARPSYNC.COLLECTIVE R0, `(.L_x_2409) ;  /* 0x0000000000087348 */ /* 0x000fea0003c00000 */
[----:B------:R0:W1:Y:S02]  /*9520*/  SHFL.BFLY P0, R7, R9, R6, R5 ;  /* 0x0c00000609077389 */ /* 0x0000640000000005 */
[----:B01----:R-:W-:Y:S05]  /*9530*/  ENDCOLLECTIVE ;  /* 0x000000000000791b */ /* 0x003fea0003800000 */
.L_x_2409:
[----:B------:R-:W-:Y:S05]  /*9540*/  BSYNC B0 ;  /* 0x0000000000007941 */ /* 0x000fea0003800000 */
.L_x_2408:
        /* <DEDUP_REMOVED lines=8> */
.L_x_2410:
[----:B------:R-:W-:Y:S05]  /*95d0*/  BRA `(.L_x_2411) ;  /* 0xffffffe000dc7947 */ /* 0x000fea000383ffff */
.L_x_2342:
[----:B------:R-:W-:Y:S01]  /*95e0*/  BSSY B0, `(.L_x_2412) ;  /* 0x0000007000007945 */ /* 0x000fe20003800000 */
[----:B------:R-:W-:Y:S02]  /*95f0*/  IMAD.MOV.U32 R6, RZ, RZ, 0x1 ;  /* 0x00000001ff067424 */ /* 0x000fe400078e00ff */
[----:B------:R-:W-:Y:S02]  /*9600*/  IMAD.MOV.U32 R5, RZ, RZ, 0x1f ;  /* 0x0000001fff057424 */ /* 0x000fe400078e00ff */
[----:B------:R-:W-:-:S07]  /*9610*/  IMAD.MOV.U32 R0, RZ, RZ, -0x1 ;  /* 0xffffffffff007424 */ /* 0x000fce00078e00ff */
[----:B------:R-:W-:Y:S05]  /*9620*/  WARPSYNC.COLLECTIVE R0, `(.L_x_2413) ;  /* 0x0000000000087348 */ /* 0x000fea0003c00000 */
[----:B------:R0:W1:Y:S02]  /*9630*/  SHFL.BFLY P0, R7, R9, R6, R5 ;  /* 0x0c00000609077389 */ /* 0x0000640000000005 */
[----:B01----:R-:W-:Y:S05]  /*9640*/  ENDCOLLECTIVE ;  /* 0x000000000000791b */ /* 0x003fea0003800000 */
.L_x_2413:
[----:B------:R-:W-:Y:S05]  /*9650*/  BSYNC B0 ;  /* 0x0000000000007941 */ /* 0x000fea0003800000 */
.L_x_2412:
        /* <DEDUP_REMOVED lines=9> */
.L_x_2414:
[----:B------:R-:W-:Y:S05]  /*96f0*/  BRA `(.L_x_2415) ;  /* 0xffffffe000e07947 */ /* 0x000fea000383ffff */
.L_x_2345:
[----:B------:R-:W-:Y:S01]  /*9700*/  BSSY B0, `(.L_x_2416) ;  /* 0x0000007000007945 */ /* 0x000fe20003800000 */
[----:B------:R-:W-:Y:S02]  /*9710*/  IMAD.MOV.U32 R6, RZ, RZ, 0x4 ;  /* 0x00000004ff067424 */ /* 0x000fe400078e00ff */
[----:B------:R-:W-:Y:S02]  /*9720*/  IMAD.MOV.U32 R5, RZ, RZ, 0x1f ;  /* 0x0000001fff057424 */ /* 0x000fe400078e00ff */
[----:B------:R-:W-:-:S07]  /*9730*/  IMAD.MOV.U32 R0, RZ, RZ, -0x1 ;  /* 0xffffffffff007424 */ /* 0x000fce00078e00ff */
[----:B------:R-:W-:Y:S05]  /*9740*/  WARPSYNC.COLLECTIVE R0, `(.L_x_2417) ;  /* 0x0000000000087348 */ /* 0x000fea0003c00000 */
[----:B------:R0:W1:Y:S02]  /*9750*/  SHFL.BFLY P0, R7, R9, R6, R5 ;  /* 0x0c00000609077389 */ /* 0x0000640000000005 */
[----:B01----:R-:W-:Y:S05]  /*9760*/  ENDCOLLECTIVE ;  /* 0x000000000000791b */ /* 0x003fea0003800000 */
.L_x_2417:
[----:B------:R-:W-:Y:S05]  /*9770*/  BSYNC B0 ;  /* 0x0000000000007941 */ /* 0x000fea0003800000 */
.L_x_2416:
        /* <DEDUP_REMOVED lines=8> */
.L_x_2418:
[----:B------:R-:W-:Y:S05]  /*9800*/  BRA `(.L_x_2419) ;  /* 0xffffffe000e07947 */ /* 0x000fea000383ffff */
.L_x_2348:
[----:B------:R-:W-:Y:S01]  /*9810*/  BSSY B0, `(.L_x_2420) ;  /* 0x0000007000007945 */ /* 0x000fe20003800000 */
[----:B------:R-:W-:Y:S02]  /*9820*/  IMAD.MOV.U32 R6, RZ, RZ, 0x2 ;  /* 0x00000002ff067424 */ /* 0x000fe400078e00ff */
[----:B------:R-:W-:Y:S02]  /*9830*/  IMAD.MOV.U32 R5, RZ, RZ, 0x1f ;  /* 0x0000001fff057424 */ /* 0x000fe400078e00ff */
[----:B------:R-:W-:-:S07]  /*9840*/  IMAD.MOV.U32 R0, RZ, RZ, -0x1 ;  /* 0xffffffffff007424 */ /* 0x000fce00078e00ff */
[----:B------:R-:W-:Y:S05]  /*9850*/  WARPSYNC.COLLECTIVE R0, `(.L_x_2421) ;  /* 0x0000000000087348 */ /* 0x000fea0003c00000 */
[----:B------:R0:W1:Y:S02]  /*9860*/  SHFL.BFLY P0, R7, R9, R6, R5 ;  /* 0x0c00000609077389 */ /* 0x0000640000000005 */
[----:B01----:R-:W-:Y:S05]  /*9870*/  ENDCOLLECTIVE ;  /* 0x000000000000791b */ /* 0x003fea0003800000 */
.L_x_2421:
[----:B------:R-:W-:Y:S05]  /*9880*/  BSYNC B0 ;  /* 0x0000000000007941 */ /* 0x000fea0003800000 */
.L_x_2420:
        /* <DEDUP_REMOVED lines=8> */
.L_x_2422:
[----:B------:R-:W-:Y:S05]  /*9910*/  BRA `(.L_x_2423) ;  /* 0xffffffe000e47947 */ /* 0x000fea000383ffff */
.L_x_2351:
[----:B------:R-:W-:Y:S01]  /*9920*/  BSSY B0, `(.L_x_2424) ;  /* 0x0000007000007945 */ /* 0x000fe20003800000 */
[----:B------:R-:W-:Y:S02]  /*9930*/  IMAD.MOV.U32 R6, RZ, RZ, 0x1 ;  /* 0x00000001ff067424 */ /* 0x000fe400078e00ff */
[----:B------:R-:W-:Y:S02]  /*9940*/  IMAD.MOV.U32 R5, RZ, RZ, 0x1f ;  /* 0x0000001fff057424 */ /* 0x000fe400078e00ff */
[----:B------:R-:W-:-:S07]  /*9950*/  IMAD.MOV.U32 R0, RZ, RZ, -0x1 ;  /* 0xffffffffff007424 */ /* 0x000fce00078e00ff */
[----:B------:R-:W-:Y:S05]  /*9960*/  WARPSYNC.COLLECTIVE R0, `(.L_x_2425) ;  /* 0x0000000000087348 */ /* 0x000fea0003c00000 */
[----:B------:R0:W1:Y:S02]  /*9970*/  SHFL.BFLY P0, R7, R9, R6, R5 ;  /* 0x0c00000609077389 */ /* 0x0000640000000005 */
[----:B01----:R-:W-:Y:S05]  /*9980*/  ENDCOLLECTIVE ;  /* 0x000000000000791b */ /* 0x003fea0003800000 */
.L_x_2425:
[----:B------:R-:W-:Y:S05]  /*9990*/  BSYNC B0 ;  /* 0x0000000000007941 */ /* 0x000fea0003800000 */
.L_x_2424:
        /* <DEDUP_REMOVED lines=8> */
.L_x_2426:
[----:B------:R-:W-:Y:S02]  /*9a20*/  IMAD.MOV.U32 R4, RZ, RZ, R7 ;  /* 0x000000ffff047224 */ /* 0x000fe400078e0007 */
[----:B------:R-:W-:Y:S01]  /*9a30*/  IMAD.MOV.U32 R7, RZ, RZ, 0x1 ;  /* 0x00000001ff077424 */ /* 0x000fe200078e00ff */
[----:B------:R-:W-:Y:S06]  /*9a40*/  BRA `(.L_x_2427) ;  /* 0xffffffe000e47947 */ /* 0x000fec000383ffff */
.L_x_2354:
[----:B------:R-:W-:Y:S01]  /*9a50*/  BSSY B0, `(.L_x_2428) ;  /* 0x0000007000007945 */ /* 0x000fe20003800000 */
[----:B------:R-:W-:Y:S02]  /*9a60*/  IMAD.MOV.U32 R6, RZ, RZ, 0x8 ;  /* 0x00000008ff067424 */ /* 0x000fe400078e00ff */
[----:B------:R-:W-:Y:S02]  /*9a70*/  IMAD.MOV.U32 R5, RZ, RZ, 0x1f ;  /* 0x0000001fff057424 */ /* 0x000fe400078e00ff */
[----:B------:R-:W-:-:S07]  /*9a80*/  IMAD.MOV.U32 R0, RZ, RZ, -0x1 ;  /* 0xffffffffff007424 */ /* 0x000fce00078e00ff */
[----:B------:R-:W-:Y:S05]  /*9a90*/  WARPSYNC.COLLECTIVE R0, `(.L_x_2429) ;  /* 0x0000000000087348 */ /* 0x000fea0003c00000 */
[----:B------:R0:W1:Y:S02]  /*9aa0*/  SHFL.BFLY P0, R7, R9, R6, R5 ;  /* 0x0c00000609077389 */ /* 0x0000640000000005 */
[----:B01----:R-:W-:Y:S05]  /*9ab0*/  ENDCOLLECTIVE ;  /* 0x000000000000791b */ /* 0x003fea0003800000 */
.L_x_2429:
[----:B------:R-:W-:Y:S05]  /*9ac0*/  BSYNC B0 ;  /* 0x0000000000007941 */ /* 0x000fea0003800000 */
.L_x_2428:
        /* <DEDUP_REMOVED lines=8> */
.L_x_2430:
[----:B------:R-:W-:Y:S05]  /*9b50*/  BRA `(.L_x_2431) ;  /* 0xffffffe000e47947 */ /* 0x000fea000383ffff */
.L_x_2357:
[----:B------:R-:W-:Y:S01]  /*9b60*/  BSSY B0, `(.L_x_2432) ;  /* 0x0000007000007945 */ /* 0x000fe20003800000 */
[----:B------:R-:W-:Y:S02]  /*9b70*/  IMAD.MOV.U32 R6, RZ, RZ, 0x4 ;  /* 0x00000004ff067424 */ /* 0x000fe400078e00ff */
[----:B------:R-:W-:Y:S02]  /*9b80*/  IMAD.MOV.U32 R5, RZ, RZ, 0x1f ;  /* 0x0000001fff057424 */ /* 0x000fe400078e00ff */
[----:B------:R-:W-:-:S07]  /*9b90*/  IMAD.MOV.U32 R0, RZ, RZ, -0x1 ;  /* 0xffffffffff007424 */ /* 0x000fce00078e00ff */
[----:B------:R-:W-:Y:S05]  /*9ba0*/  WARPSYNC.COLLECTIVE R0, `(.L_x_2433) ;  /* 0x0000000000087348 */ /* 0x000fea0003c00000 */
[----:B------:R0:W1:Y:S02]  /*9bb0*/  SHFL.BFLY P0, R7, R9, R6, R5 ;  /* 0x0c00000609077389 */ /* 0x0000640000000005 */
[----:B01----:R-:W-:Y:S05]  /*9bc0*/  ENDCOLLECTIVE ;  /* 0x000000000000791b */ /* 0x003fea0003800000 */
.L_x_2433:
[----:B------:R-:W-:Y:S05]  /*9bd0*/  BSYNC B0 ;  /* 0x0000000000007941 */ /* 0x000fea0003800000 */
.L_x_2432:
        /* <DEDUP_REMOVED lines=8> */
.L_x_2434:
[----:B------:R-:W-:Y:S05]  /*9c60*/  BRA `(.L_x_2435) ;  /* 0xffffffe000e87947 */ /* 0x000fea000383ffff */
.L_x_2360:
[----:B------:R-:W-:Y:S01]  /*9c70*/  BSSY B0, `(.L_x_2436) ;  /* 0x0000007000007945 */ /* 0x000fe20003800000 */
[----:B------:R-:W-:Y:S02]  /*9c80*/  IMAD.MOV.U32 R6, RZ, RZ, 0x2 ;  /* 0x00000002ff067424 */ /* 0x000fe400078e00ff */
[----:B------:R-:W-:Y:S02]  /*9c90*/  IMAD.MOV.U32 R5, RZ, RZ, 0x1f ;  /* 0x0000001fff057424 */ /* 0x000fe400078e00ff */
[----:B------:R-:W-:-:S07]  /*9ca0*/  IMAD.MOV.U32 R0, RZ, RZ, -0x1 ;  /* 0xffffffffff007424 */ /* 0x000fce00078e00ff */
[----:B------:R-:W-:Y:S05]  /*9cb0*/  WARPSYNC.COLLECTIVE R0, `(.L_x_2437) ;  /* 0x0000000000087348 */ /* 0x000fea0003c00000 */
[----:B------:R0:W1:Y:S02]  /*9cc0*/  SHFL.BFLY P0, R7, R9, R6, R5 ;  /* 0x0c00000609077389 */ /* 0x0000640000000005 */
[----:B01----:R-:W-:Y:S05]  /*9cd0*/  ENDCOLLECTIVE ;  /* 0x000000000000791b */ /* 0x003fea0003800000 */
.L_x_2437:
[----:B------:R-:W-:Y:S05]  /*9ce0*/  BSYNC B0 ;  /* 0x0000000000007941 */ /* 0x000fea0003800000 */
.L_x_2436:
        /* <DEDUP_REMOVED lines=8> */
.L_x_2438:
[----:B------:R-:W-:Y:S05]  /*9d70*/  BRA `(.L_x_2439) ;  /* 0xffffffe000ec7947 */ /* 0x000fea000383ffff */
.L_x_2363:
[----:B------:R-:W-:Y:S01]  /*9d80*/  BSSY B0, `(.L_x_2440) ;  /* 0x0000007000007945 */ /* 0x000fe20003800000 */
[----:B------:R-:W-:Y:S02]  /*9d90*/  IMAD.MOV.U32 R6, RZ, RZ, 0x1 ;  /* 0x00000001ff067424 */ /* 0x000fe400078e00ff */
[----:B------:R-:W-:Y:S02]  /*9da0*/  IMAD.MOV.U32 R5, RZ, RZ, 0x1f ;  /* 0x0000001fff057424 */ /* 0x000fe400078e00ff */
[----:B------:R-:W-:-:S07]  /*9db0*/  IMAD.MOV.U32 R0, RZ, RZ, -0x1 ;  /* 0xffffffffff007424 */ /* 0x000fce00078e00ff */
[----:B------:R-:W-:Y:S05]  /*9dc0*/  WARPSYNC.COLLECTIVE R0, `(.L_x_2441) ;  /* 0x0000000000087348 */ /* 0x000fea0003c00000 */
[----:B------:R0:W1:Y:S02]  /*9dd0*/  SHFL.BFLY P0, R7, R9, R6, R5 ;  /* 0x0c00000609077389 */ /* 0x0000640000000005 */
[----:B01----:R-:W-:Y:S05]  /*9de0*/  ENDCOLLECTIVE ;  /* 0x000000000000791b */ /* 0x003fea0003800000 */
.L_x_2441:
[----:B------:R-:W-:Y:S05]  /*9df0*/  BSYNC B0 ;  /* 0x0000000000007941 */ /* 0x000fea0003800000 */
.L_x_2440:
        /* <DEDUP_REMOVED lines=9> */
.L_x_2442:
[----:B------:R-:W-:Y:S05]  /*9e90*/  BRA `(.L_x_2443) ;  /* 0xffffffe000f07947 */ /* 0x000fea000383ffff */
.L_x_2366:
[----:B------:R-:W-:Y:S01]  /*9ea0*/  BSSY B0, `(.L_x_2444) ;  /* 0x0000007000007945 */ /* 0x000fe20003800000 */
[----:B------:R-:W-:Y:S02]  /*9eb0*/  IMAD.MOV.U32 R6, RZ, RZ, 0x10 ;  /* 0x00000010ff067424 */ /* 0x000fe400078e00ff */
[----:B------:R-:W-:Y:S02]  /*9ec0*/  IMAD.MOV.U32 R5, RZ, RZ, 0x1f ;  /* 0x0000001fff057424 */ /* 0x000fe400078e00ff */
[----:B------:R-:W-:-:S07]  /*9ed0*/  IMAD.MOV.U32 R0, RZ, RZ, -0x1 ;  /* 0xffffffffff007424 */ /* 0x000fce00078e00ff */
[----:B------:R-:W-:Y:S05]  /*9ee0*/  WARPSYNC.COLLECTIVE R0, `(.L_x_2445) ;  /* 0x0000000000087348 */ /* 0x000fea0003c00000 */
[----:B------:R0:W1:Y:S02]  /*9ef0*/  SHFL.BFLY P0, R7, R9, R6, R5 ;  /* 0x0c00000609077389 */ /* 0x0000640000000005 */
[----:B01----:R-:W-:Y:S05]  /*9f00*/  ENDCOLLECTIVE ;  /* 0x000000000000791b */ /* 0x003fea0003800000 */
.L_x_2445:
[----:B------:R-:W-:Y:S05]  /*9f10*/  BSYNC B0 ;  /* 0x0000000000007941 */ /* 0x000fea0003800000 */
.L_x_2444:
        /* <DEDUP_REMOVED lines=8> */
.L_x_2446:
[----:B------:R-:W-:Y:S05]  /*9fa0*/  BRA `(.L_x_2447) ;  /* 0xffffffe000f07947 */ /* 0x000fea000383ffff */
.L_x_2369:
[----:B------:R-:W-:Y:S01]  /*9fb0*/  BSSY B0, `(.L_x_2448) ;  /* 0x0000007000007945 */ /* 0x000fe20003800000 */
[----:B------:R-:W-:Y:S02]  /*9fc0*/  IMAD.MOV.U32 R6, RZ, RZ, 0x8 ;  /* 0x00000008ff067424 */ /* 0x000fe400078e00ff */
[----:B------:R-:W-:Y:S02]  /*9fd0*/  IMAD.MOV.U32 R5, RZ, RZ, 0x1f ;  /* 0x0000001fff057424 */ /* 0x000fe400078e00ff */
[----:B------:R-:W-:-:S07]  /*9fe0*/  IMAD.MOV.U32 R0, RZ, RZ, -0x1 ;  /* 0xffffffffff007424 */ /* 0x000fce00078e00ff */
[----:B------:R-:W-:Y:S05]  /*9ff0*/  WARPSYNC.COLLECTIVE R0, `(.L_x_2449) ;  /* 0x0000000000087348 */ /* 0x000fea0003c00000 */
[----:B------:R0:W1:Y:S02]  /*a000*/  SHFL.BFLY P0, R7, R9, R6, R5 ;  /* 0x0c00000609077389 */ /* 0x0000640000000005 */
[----:B01----:R-:W-:Y:S05]  /*a010*/  ENDCOLLECTIVE ;  /* 0x000000000000791b */ /* 0x003fea0003800000 */
.L_x_2449:
[----:B------:R-:W-:Y:S05]  /*a020*/  BSYNC B0 ;  /* 0x0000000000007941 */ /* 0x000fea0003800000 */
.L_x_2448:
        /* <DEDUP_REMOVED lines=8> */
.L_x_2450:
[----:B------:R-:W-:Y:S05]  /*a0b0*/  BRA `(.L_x_2451) ;  /* 0xffffffe000f87947 */ /* 0x000fea000383ffff */
.L_x_2372:
[----:B------:R-:W-:Y:S01]  /*a0c0*/  BSSY B0, `(.L_x_2452) ;  /* 0x0000007000007945 */ /* 0x000fe20003800000 */
[----:B------:R-:W-:Y:S02]  /*a0d0*/  IMAD.MOV.U32 R6, RZ, RZ, 0x4 ;  /* 0x00000004ff067424 */ /* 0x000fe400078e00ff */
[----:B------:R-:W-:Y:S02]  /*a0e0*/  IMAD.MOV.U32 R5, RZ, RZ, 0x1f ;  /* 0x0000001fff057424 */ /* 0x000fe400078e00ff */
[----:B------:R-:W-:-:S07]  /*a0f0*/  IMAD.MOV.U32 R0, RZ, RZ, -0x1 ;  /* 0xffffffffff007424 */ /* 0x000fce00078e00ff */
[----:B------:R-:W-:Y:S05]  /*a100*/  WARPSYNC.COLLECTIVE R0, `(.L_x_2453) ;  /* 0x0000000000087348 */ /* 0x000fea0003c00000 */
[----:B------:R0:W1:Y:S02]  /*a110*/  SHFL.BFLY P0, R7, R9, R6, R5 ;  /* 0x0c00000609077389 */ /* 0x0000640000000005 */
[----:B01----:R-:W-:Y:S05]  /*a120*/  ENDCOLLECTIVE ;  /* 0x000000000000791b */ /* 0x003fea0003800000 */
.L_x_2453:
[----:B------:R-:W-:Y:S05]  /*a130*/  BSYNC B0 ;  /* 0x0000000000007941 */ /* 0x000fea0003800000 */
.L_x_2452:
        /* <DEDUP_REMOVED lines=8> */
.L_x_2454:
[----:B------:R-:W-:Y:S05]  /*a1c0*/  BRA `(.L_x_2455) ;  /* 0xffffffe000fc7947 */ /* 0x000fea000383ffff */
.L_x_2375:
[----:B------:R-:W-:Y:S01]  /*a1d0*/  BSSY B0, `(.L_x_2456) ;  /* 0x0000007000007945 */ /* 0x000fe20003800000 */
[----:B------:R-:W-:Y:S02]  /*a1e0*/  IMAD.MOV.U32 R6, RZ, RZ, 0x2 ;  /* 0x00000002ff067424 */ /* 0x000fe400078e00ff */
[----:B------:R-:W-:Y:S02]  /*a1f0*/  IMAD.MOV.U32 R5, RZ, RZ, 0x1f ;  /* 0x0000001fff057424 */ /* 0x000fe400078e00ff */
[----:B------:R-:W-:-:S07]  /*a200*/  IMAD.MOV.U32 R0, RZ, RZ, -0x1 ;  /* 0xffffffffff007424 */ /* 0x000fce00078e00ff */
[----:B------:R-:W-:Y:S05]  /*a210*/  WARPSYNC.COLLECTIVE R0, `(.L_x_2457) ;  /* 0x0000000000087348 */ /* 0x000fea0003c00000 */
[----:B------:R0:W1:Y:S02]  /*a220*/  SHFL.BFLY P0, R7, R9, R6, R5 ;  /* 0x0c00000609077389 */ /* 0x0000640000000005 */
[----:B01----:R-:W-:Y:S05]  /*a230*/  ENDCOLLECTIVE ;  /* 0x000000000000791b */ /* 0x003fea0003800000 */
.L_x_2457:
[----:B------:R-:W-:Y:S05]  /*a240*/  BSYNC B0 ;  /* 0x0000000000007941 */ /* 0x000fea0003800000 */
.L_x_2456:
        /* <DEDUP_REMOVED lines=8> */
.L_x_2458:
[----:B------:R-:W-:Y:S05]  /*a2d0*/  BRA `(.L_x_2459) ;  /* 0xffffffe400007947 */ /* 0x000fea000383ffff */
.L_x_2378:
[----:B------:R-:W-:Y:S01]  /*a2e0*/  BSSY B0, `(.L_x_2460) ;  /* 0x0000007000007945 */ /* 0x000fe20003800000 */
[----:B------:R-:W-:Y:S02]  /*a2f0*/  IMAD.MOV.U32 R6, RZ, RZ, 0x1 ;  /* 0x00000001ff067424 */ /* 0x000fe400078e00ff */
[----:B------:R-:W-:Y:S02]  /*a300*/  IMAD.MOV.U32 R5, RZ, RZ, 0x1f ;  /* 0x0000001fff057424 */ /* 0x000fe400078e00ff */
[----:B------:R-:W-:-:S07]  /*a310*/  IMAD.MOV.U32 R0, RZ, RZ, -0x1 ;  /* 0xffffffffff007424 */ /* 0x000fce00078e00ff */
[----:B------:R-:W-:Y:S05]  /*a320*/  WARPSYNC.COLLECTIVE R0, `(.L_x_2461) ;  /* 0x0000000000087348 */ /* 0x000fea0003c00000 */
[----:B------:R0:W1:Y:S02]  /*a330*/  SHFL.BFLY P0, R7, R9, R6, R5 ;  /* 0x0c00000609077389 */ /* 0x0000640000000005 */
[----:B01----:R-:W-:Y:S05]  /*a340*/  ENDCOLLECTIVE ;  /* 0x000000000000791b */ /* 0x003fea0003800000 */
.L_x_2461:
[----:B------:R-:W-:Y:S05]  /*a350*/  BSYNC B0 ;  /* 0x0000000000007941 */ /* 0x000fea0003800000 */
.L_x_2460:
        /* <DEDUP_REMOVED lines=8> */
.L_x_2462:
[----:B------:R-:W-:Y:S02]  /*a3e0*/  IMAD.MOV.U32 R4, RZ, RZ, R7 ;  /* 0x000000ffff047224 */ /* 0x000fe400078e0007 */
[----:B------:R-:W-:Y:S01]  /*a3f0*/  IMAD.MOV.U32 R7, RZ, RZ, 0x1 ;  /* 0x00000001ff077424 */ /* 0x000fe200078e00ff */
[----:B------:R-:W-:Y:S06]  /*a400*/  BRA `(.L_x_2463) ;  /* 0xffffffe400007947 */ /* 0x000fec000383ffff */
.L_x_2381:
[----:B------:R-:W-:Y:S01]  /*a410*/  BSSY B0, `(.L_x_2464) ;  /* 0x0000007000007945 */ /* 0x000fe20003800000 */
[----:B------:R-:W-:Y:S02]  /*a420*/  IMAD.MOV.U32 R6, RZ, RZ, 0x10 ;  /* 0x00000010ff067424 */ /* 0x000fe400078e00ff */
[----:B------:R-:W-:Y:S02]  /*a430*/  IMAD.MOV.U32 R5, RZ, RZ, 0x1f ;  /* 0x0000001fff057424 */ /* 0x000fe400078e00ff */
[----:B------:R-:W-:-:S07]  /*a440*/  IMAD.MOV.U32 R0, RZ, RZ, -0x1 ;  /* 0xffffffffff007424 */ /* 0x000fce00078e00ff */
[----:B------:R-:W-:Y:S05]  /*a450*/  WARPSYNC.COLLECTIVE R0, `(.L_x_2465) ;  /* 0x0000000000087348 */ /* 0x000fea0003c00000 */
[----:B------:R0:W1:Y:S02]  /*a460*/  SHFL.BFLY P0, R7, R9, R6, R5 ;  /* 0x0c00000609077389 */ /* 0x0000640000000005 */
[----:B01----:R-:W-:Y:S05]  /*a470*/  ENDCOLLECTIVE ;  /* 0x000000000000791b */ /* 0x003fea0003800000 */
.L_x_2465:
[----:B------:R-:W-:Y:S05]  /*a480*/  BSYNC B0 ;  /* 0x0000000000007941 */ /* 0x000fea0003800000 */
.L_x_2464:
        /* <DEDUP_REMOVED lines=8> */
.L_x_2466:
[----:B------:R-:W-:Y:S05]  /*a510*/  BRA `(.L_x_2467) ;  /* 0xffffffe400247947 */ /* 0x000fea000383ffff */
.L_x_2384:
[----:B------:R-:W-:Y:S01]  /*a520*/  BSSY B0, `(.L_x_2468) ;  /* 0x0000007000007945 */ /* 0x000fe20003800000 */
[----:B------:R-:W-:Y:S02]  /*a530*/  IMAD.MOV.U32 R6, RZ, RZ, 0x8 ;  /* 0x00000008ff067424 */ /* 0x000fe400078e00ff */
[----:B------:R-:W-:Y:S02]  /*a540*/  IMAD.MOV.U32 R5, RZ, RZ, 0x1f ;  /* 0x0000001fff057424 */ /* 0x000fe400078e00ff */
[----:B------:R-:W-:-:S07]  /*a550*/  IMAD.MOV.U32 R0, RZ, RZ, -0x1 ;  /* 0xffffffffff007424 */ /* 0x000fce00078e00ff */
[----:B------:R-:W-:Y:S05]  /*a560*/  WARPSYNC.COLLECTIVE R0, `(.L_x_2469) ;  /* 0x0000000000087348 */ /* 0x000fea0003c00000 */
[----:B------:R0:W1:Y:S02]  /*a570*/  SHFL.BFLY P0, R7, R9, R6, R5 ;  /* 0x0c00000609077389 */ /* 0x0000640000000005 */
[----:B01----:R-:W-:Y:S05]  /*a580*/  ENDCOLLECTIVE ;  /* 0x000000000000791b */ /* 0x003fea0003800000 */
.L_x_2469:
[----:B------:R-:W-:Y:S05]  /*a590*/  BSYNC B0 ;  /* 0x0000000000007941 */ /* 0x000fea0003800000 */
.L_x_2468:
        /* <DEDUP_REMOVED lines=8> */
.L_x_2470:
[----:B------:R-:W-:Y:S05]  /*a620*/  BRA `(.L_x_2471) ;  /* 0xffffffe400287947 */ /* 0x000fea000383ffff */
.L_x_2387:
[----:B------:R-:W-:Y:S01]  /*a630*/  BSSY B0, `(.L_x_2472) ;  /* 0x0000007000007945 */ /* 0x000fe20003800000 */
[----:B------:R-:W-:Y:S02]  /*a640*/  IMAD.MOV.U32 R6, RZ, RZ, 0x4 ;  /* 0x00000004ff067424 */ /* 0x000fe400078e00ff */
[----:B------:R-:W-:Y:S02]  /*a650*/  IMAD.MOV.U32 R5, RZ, RZ, 0x1f ;  /* 0x0000001fff057424 */ /* 0x000fe400078e00ff */
[----:B------:R-:W-:-:S07]  /*a660*/  IMAD.MOV.U32 R0, RZ, RZ, -0x1 ;  /* 0xffffffffff007424 */ /* 0x000fce00078e00ff */
[----:B------:R-:W-:Y:S05]  /*a670*/  WARPSYNC.COLLECTIVE R0, `(.L_x_2473) ;  /* 0x0000000000087348 */ /* 0x000fea0003c00000 */
[----:B------:R0:W1:Y:S02]  /*a680*/  SHFL.BFLY P0, R7, R9, R6, R5 ;  /* 0x0c00000609077389 */ /* 0x0000640000000005 */
[----:B01----:R-:W-:Y:S05]  /*a690*/  ENDCOLLECTIVE ;  /* 0x000000000000791b */ /* 0x003fea0003800000 */
.L_x_2473:
[----:B------:R-:W-:Y:S05]  /*a6a0*/  BSYNC B0 ;  /* 0x0000000000007941 */ /* 0x000fea0003800000 */
.L_x_2472:
        /* <DEDUP_REMOVED lines=8> */
.L_x_2474:
[----:B------:R-:W-:Y:S05]  /*a730*/  BRA `(.L_x_2475) ;  /* 0xffffffe4002c7947 */ /* 0x000fea000383ffff */
.L_x_2390:
[----:B------:R-:W-:Y:S01]  /*a740*/  BSSY B0, `(.L_x_2476) ;  /* 0x0000007000007945 */ /* 0x000fe20003800000 */
[----:B------:R-:W-:Y:S02]  /*a750*/  IMAD.MOV.U32 R6, RZ, RZ, 0x2 ;  /* 0x00000002ff067424 */ /* 0x000fe400078e00ff */
[----:B------:R-:W-:Y:S02]  /*a760*/  IMAD.MOV.U32 R5, RZ, RZ, 0x1f ;  /* 0x0000001fff057424 */ /* 0x000fe400078e00ff */
[----:B------:R-:W-:-:S07]  /*a770*/  IMAD.MOV.U32 R0, RZ, RZ, -0x1 ;  /* 0xffffffffff007424 */ /* 0x000fce00078e00ff */
[----:B------:R-:W-:Y:S05]  /*a780*/  WARPSYNC.COLLECTIVE R0, `(.L_x_2477) ;  /* 0x0000000000087348 */ /* 0x000fea0003c00000 */
[----:B------:R0:W1:Y:S02]  /*a790*/  SHFL.BFLY P0, R7, R9, R6, R5 ;  /* 0x0c00000609077389 */ /* 0x0000640000000005 */
[----:B01----:R-:W-:Y:S05]  /*a7a0*/  ENDCOLLECTIVE ;  /* 0x000000000000791b */ /* 0x003fea0003800000 */
.L_x_2477:
[----:B------:R-:W-:Y:S05]  /*a7b0*/  BSYNC B0 ;  /* 0x0000000000007941 */ /* 0x000fea0003800000 */
.L_x_2476:
        /* <DEDUP_REMOVED lines=8> */
.L_x_2478:
[----:B------:R-:W-:Y:S05]  /*a840*/  BRA `(.L_x_2479) ;  /* 0xffffffe400307947 */ /* 0x000fea000383ffff */
.L_x_2393:
[----:B------:R-:W-:Y:S01]  /*a850*/  BSSY B0, `(.L_x_2480) ;  /* 0x0000007000007945 */ /* 0x000fe20003800000 */
[----:B------:R-:W-:Y:S02]  /*a860*/  IMAD.MOV.U32 R6, RZ, RZ, 0x1 ;  /* 0x00000001ff067424 */ /* 0x000fe400078e00ff */
[----:B------:R-:W-:Y:S02]  /*a870*/  IMAD.MOV.U32 R5, RZ, RZ, 0x1f ;  /* 0x0000001fff057424 */ /* 0x000fe400078e00ff */
[----:B------:R-:W-:-:S07]  /*a880*/  IMAD.MOV.U32 R0, RZ, RZ, -0x1 ;  /* 0xffffffffff007424 */ /* 0x000fce00078e00ff */
[----:B------:R-:W-:Y:S05]  /*a890*/  WARPSYNC.COLLECTIVE R0, `(.L_x_2481) ;  /* 0x0000000000087348 */ /* 0x000fea0003c00000 */
[----:B------:R0:W1:Y:S02]  /*a8a0*/  SHFL.BFLY P0, R7, R9, R6, R5 ;  /* 0x0c00000609077389 */ /* 0x0000640000000005 */
[----:B01----:R-:W-:Y:S05]  /*a8b0*/  ENDCOLLECTIVE ;  /* 0x000000000000791b */ /* 0x003fea0003800000 */
.L_x_2481:
[----:B------:R-:W-:Y:S05]  /*a8c0*/  BSYNC B0 ;  /* 0x0000000000007941 */ /* 0x000fea0003800000 */
.L_x_2480:
        /* <DEDUP_REMOVED lines=8> */
.L_x_2482:
[----:B------:R-:W-:Y:S02]  /*a950*/  IMAD.MOV.U32 R4, RZ, RZ, R7 ;  /* 0x000000ffff047224 */ /* 0x000fe400078e0007 */
[----:B------:R-:W-:Y:S01]  /*a960*/  IMAD.MOV.U32 R7, RZ, RZ, 0x1 ;  /* 0x00000001ff077424 */ /* 0x000fe200078e00ff */
[----:B------:R-:W-:Y:S06]  /*a970*/  BRA `(.L_x_2483) ;  /* 0xffffffe400307947 */ /* 0x000fec000383ffff */
.L_x_2396:
        /* <DEDUP_REMOVED lines=9> */
.L_x_2485:
[----:B------:R-:W-:Y:S05]  /*aa10*/  BSYNC B0 ;  /* 0x0000000000007941 */ /* 0x000fea0003800000 */
.L_x_2484:
[----:B------:R-:W-:Y:S05]  /*aa20*/  BRA `(.L_x_2486) ;  /* 0xffffffe4003c7947 */ /* 0x000fea000383ffff */
.L_x_2397:
        /* <DEDUP_REMOVED lines=9> */
.L_x_2488:
[----:B------:R-:W-:Y:S05]  /*aac0*/  BSYNC B0 ;  /* 0x0000000000007941 */ /* 0x000fea0003800000 */
.L_x_2487:
[----:B------:R-:W-:Y:S05]  /*aad0*/  BRA `(.L_x_2335) ;  /* 0xffffffe400187947 */ /* 0x000fea000383ffff */
.L_x_2400:
        /* <DEDUP_REMOVED lines=8> */
.L_x_2490:
[----:B------:R-:W-:Y:S05]  /*ab60*/  BSYNC B0 ;  /* 0x0000000000007941 */ /* 0x000fea0003800000 */
.L_x_2489:
[----:B------:R-:W-:Y:S01]  /*ab70*/  FADD.FTZ R9, R7, R2 ;  /* 0x0000000207097221 */ /* 0x000fe20000010000 */
[----:B------:R-:W-:Y:S02]  /*ab80*/  IMAD.MOV.U32 R6, RZ, RZ, 0x8 ;  /* 0x00000008ff067424 */ /* 0x000fe400078e00ff */
[----:B------:R-:W-:Y:S02]  /*ab90*/  IMAD.MOV.U32 R5, RZ, RZ, 0x1f ;  /* 0x0000001fff057424 */ /* 0x000fe400078e00ff */
[----:B------:R-:W-:-:S07]  /*aba0*/  IMAD.MOV.U32 R0, RZ, RZ, -0x1 ;  /* 0xffffffffff007424 */ /* 0x000fce00078e00ff */
[----:B------:R-:W-:Y:S05]  /*abb0*/  WARPSYNC.COLLECTIVE R0, `(.L_x_2491) ;  /* 0x0000000000087348 */ /* 0x000fea0003c00000 */
[----:B------:R0:W1:Y:S02]  /*abc0*/  SHFL.BFLY P0, R7, R9, R6, R5 ;  /* 0x0c00000609077389 */ /* 0x0000640000000005 */
[----:B01----:R-:W-:Y:S05]  /*abd0*/  ENDCOLLECTIVE ;  /* 0x000000000000791b */ /* 0x003fea0003800000 */
.L_x_2491:
[----:B------:R-:W-:Y:S02]  /*abe0*/  IMAD.MOV.U32 R6, RZ, RZ, 0x4 ;  /* 0x00000004ff067424 */ /* 0x000fe400078e00ff */
[----:B------:R-:W-:-:S04]  /*abf0*/  FADD.FTZ R4, R9, R7 ;  /* 0x0000000709047221 */ /* 0x000fc80000010000 */
[----:B------:R-:W-:-:S07]  /*ac00*/  IMAD.MOV.U32 R9, RZ, RZ, R4 ;  /* 0x000000ffff097224 */ /* 0x000fce00078e0004 */
[----:B------:R-:W-:Y:S05]  /*ac10*/  WARPSYNC.COLLECTIVE R0, `(.L_x_2492) ;  /* 0x0000000000087348 */ /* 0x000fea0003c00000 */
[----:B------:R0:W1:Y:S02]  /*ac20*/  SHFL.BFLY P0, R7, R9, R6, R5 ;  /* 0x0c00000609077389 */ /* 0x0000640000000005 */
[----:B01----:R-:W-:Y:S05]  /*ac30*/  ENDCOLLECTIVE ;  /* 0x000000000000791b */ /* 0x003fea0003800000 */
.L_x_2492:
[----:B------:R-:W-:Y:S02]  /*ac40*/  IMAD.MOV.U32 R6, RZ, RZ, 0x2 ;  /* 0x00000002ff067424 */ /* 0x000fe400078e00ff */
[----:B------:R-:W-:-:S04]  /*ac50*/  FADD.FTZ R8, R4, R7 ;  /* 0x0000000704087221 */ /* 0x000fc80000010000 */
[----:B------:R-:W-:-:S07]  /*ac60*/  IMAD.MOV.U32 R9, RZ, RZ, R8 ;  /* 0x000000ffff097224 */ /* 0x000fce00078e0008 */
[----:B------:R-:W-:Y:S05]  /*ac70*/  WARPSYNC.COLLECTIVE R0, `(.L_x_2493) ;  /* 0x0000000000087348 */ /* 0x000fea0003c00000 */
[----:B------:R0:W1:Y:S02]  /*ac80*/  SHFL.BFLY P0, R7, R9, R6, R5 ;  /* 0x0c00000609077389 */ /* 0x0000640000000005 */
[----:B01----:R-:W-:Y:S05]  /*ac90*/  ENDCOLLECTIVE ;  /* 0x000000000000791b */ /* 0x003fea0003800000 */
.L_x_2493:
[----:B------:R-:W-:Y:S02]  /*aca0*/  IMAD.MOV.U32 R6, RZ, RZ, 0x1 ;  /* 0x00000001ff067424 */ /* 0x000fe400078e00ff */
[----:B------:R-:W-:-:S04]  /*acb0*/  FADD.FTZ R10, R8, R7 ;  /* 0x00000007080a7221 */ /* 0x000fc80000010000 */
[----:B------:R-:W-:-:S07]  /*acc0*/  IMAD.MOV.U32 R9, RZ, RZ, R10 ;  /* 0x000000ffff097224 */ /* 0x000fce00078e000a */
[----:B------:R-:W-:Y:S05]  /*acd0*/  WARPSYNC.COLLECTIVE R0, `(.L_x_2494) ;  /* 0x0000000000087348 */ /* 0x000fea0003c00000 */
[----:B------:R0:W1:Y:S02]  /*ace0*/  SHFL.BFLY P0, R7, R9, R6, R5 ;  /* 0x0c00000609077389 */ /* 0x0000640000000005 */
[----:B01----:R-:W-:Y:S05]  /*acf0*/  ENDCOLLECTIVE ;  /* 0x000000000000791b */ /* 0x003fea0003800000 */
.L_x_2494:
[----:B------:R-:W-:Y:S05]  /*ad00*/  BRA `(.L_x_2495) ;  /* 0xffffffe400047947 */ /* 0x000fea000383ffff */
.L_x_2496:
        /* <DEDUP_REMOVED lines=15> */
.L_x_7867:


//--------------------- .text._ZN4vllm3moe44grouped_topk_fused_small_expert_count_kernelI6__halffiLNS0_11ScoringFuncE0ELi128ELb0ELi8EEEvPT_PfPT1_PKT0_llllllbd --------------------------
	.section	.text._ZN4vllm3moe44grouped_topk_fused_small_expert_count_kernelI6__halffiLNS0_11ScoringFuncE0ELi128ELb0ELi8EEEvPT_PfPT1_PKT0_llllllbd,"ax",@progbits
	.align	128
        .global         _ZN4vllm3moe44grouped_topk_fused_small_expert_count_kernelI6__halffiLNS0_11ScoringFuncE0ELi128ELb0ELi8EEEvPT_PfPT1_PKT0_llllllbd
        .type           _ZN4vllm3moe44grouped_topk_fused_small_expert_count_kernelI6__halffiLNS0_11ScoringFuncE0ELi128ELb0ELi8EEEvPT_PfPT1_PKT0_llllllbd,@function
        .size           _ZN4vllm3moe44grouped_topk_fused_small_expert_count_kernelI6__halffiLNS0_11ScoringFuncE0ELi128ELb0ELi8EEEvPT_PfPT1_PKT0_llllllbd,(.L_x_7772 - _ZN4vllm3moe44grouped_topk_fused_small_expert_count_kernelI6__halffiLNS0_11ScoringFuncE0ELi128ELb0ELi8EEEvPT_PfPT1_PKT0_llllllbd)
        .other          _ZN4vllm3moe44grouped_topk_fused_small_expert_count_kernelI6__halffiLNS0_11ScoringFuncE0ELi128ELb0ELi8EEEvPT_PfPT1_PKT0_llllllbd,@"STO_CUDA_ENTRY STV_DEFAULT"
_ZN4vllm3moe44grouped_topk_fused_small_expert_count_kernelI6__halffiLNS0_11ScoringFuncE0ELi128ELb0ELi8EEEvPT_PfPT1_PKT0_llllllbd:
.text._ZN4vllm3moe44grouped_topk_fused_small_expert_count_kernelI6__halffiLNS0_11ScoringFuncE0ELi128ELb0ELi8EEEvPT_PfPT1_PKT0_llllllbd:
        /* <DEDUP_REMOVED lines=18> */
[----:B-1----:R-:W-:-:S04]  /*0120*/  LEA R10, P1, R4, UR6, 0x1 ;  /* 0x00000006040a7c11 */ /* 0x002fc8000f8208ff */
[----:B------:R-:W-:Y:S02]  /*0130*/  LEA.HI.X R11, R4, UR7, R3, 0x1, P1 ;  /* 0x00000007040b7c11 */ /* 0x000fe400088f0c03 */
[----:B--2---:R-:W-:-:S03]  /*0140*/  LEA R2, P0, R8, UR4, 0x2 ;  /* 0x0000000408027c11 */ /* 0x004fc6000f8010ff */
[----:B------:R-:W2:Y:S01]  /*0150*/  LDG.E.U16 R10, desc[UR8][R10.64] ;  /* 0x000000080a0a7981 */ /* 0x000ea2000c1e1500 */
[----:B------:R-:W-:-:S05]  /*0160*/  LEA.HI.X R3, R8, UR5, RZ, 0x2, P0 ;  /* 0x0000000508037c11 */ /* 0x000fca00080f14ff */
[----:B------:R-:W3:Y:S01]  /*0170*/  LDG.E R2, desc[UR8][R2.64] ;  /* 0x0000000802027981 */ /* 0x000ee2000c1e1900 */
[----:B------:R-:W1:Y:S01]  /*0180*/  S2UR UR6, SR_CgaCtaId ;  /* 0x00000000000679c3 */ /* 0x000e620000008800 */
[----:B------:R-:W-:Y:S02]  /*0190*/  UMOV UR4, 0x400 ;  /* 0x0000040000047882 */ /* 0x000fe40000000000 */
[----:B------:R-:W-:Y:S02]  /*01a0*/  UIADD3 UR5, UPT, UPT, UR4, 0x200, URZ ;  /* 0x0000020004057890 */ /* 0x000fe4000fffe0ff */
[----:B-1----:R-:W-:Y:S02]  /*01b0*/  ULEA UR4, UR6, UR4, 0x18 ;  /* 0x0000000406047291 */ /* 0x002fe4000f8ec0ff */
[----:B------:R-:W-:-:S04]  /*01c0*/  ULEA UR5, UR6, UR5, 0x18 ;  /* 0x0000000506057291 */ /* 0x000fc8000f8ec0ff */
[C---:B------:R-:W-:Y:S02]  /*01d0*/  LEA R4, R8.reuse, UR4, 0x2 ;  /* 0x0000000408047c11 */ /* 0x040fe4000f8e10ff */
[----:B------:R-:W-:Y:S01]  /*01e0*/  LEA R13, R8, UR5, 0x2 ;  /* 0x00000005080d7c11 */ /* 0x000fe2000f8e10ff */
[----:B--2---:R-:W-:-:S05]  /*01f0*/  HADD2.F32 R5, -RZ, R10.H0_H0 ;  /* 0x2000000aff057230 */ /* 0x004fca0000004100 */
[----:B---3--:R-:W-:Y:S01]  /*0200*/  FADD.FTZ R6, R2, R5 ;  /* 0x0000000502067221 */ /* 0x008fe20000010000 */
[----:B------:R1:W-:Y:S04]  /*0210*/  STS [R4], R5 ;  /* 0x0000000504007388 */ /* 0x0003e80000000800 */
[----:B------:R1:W-:Y:S02]  /*0220*/  STS [R13], R6 ;  /* 0x000000060d007388 */ /* 0x0003e40000000800 */
.L_x_2498:
[----:B------:R-:W-:Y:S05]  /*0230*/  BSYNC.RECONVERGENT B0 ;  /* 0x0000000000007941 */ /* 0x000fea0003800200 */
.L_x_2497:
        /* <DEDUP_REMOVED lines=101> */
.L_x_2502:
        /* <DEDUP_REMOVED lines=173> */
.L_x_2501:
[----:B------:R-:W-:Y:S05]  /*1360*/  BRA.U !UP0, `(.L_x_2500) ;  /* 0x0000000108cc7547 */ /* 0x000fea000b800000 */
[----:B------:R-:W-:Y:S01]  /*1370*/  IMAD R4, R12, 0x4, R1 ;  /* 0x000000040c047824 */ /* 0x000fe200078e0201 */
[----:B------:R-:W-:-:S12]  /*1380*/  UIADD3 UR5, UPT, UPT, -UR5, URZ, URZ ;  /* 0x000000ff05057290 */ /* 0x000fd8000fffe1ff */
.L_x_2503:
        /* <DEDUP_REMOVED lines=49> */
.L_x_2500:
        /* <DEDUP_REMOVED lines=56> */
[----:B------:R-:W-:Y:S05]  /*1a20*/  CALL.REL.NOINC `($__internal_25_$__cuda_sm20_div_rn_f64_full) ;  /* 0x0000000000747944 */ /* 0x000fea0003c00000 */
[----:B------:R-:W-:Y:S02]  /*1a30*/  IMAD.MOV.U32 R4, RZ, RZ, R14 ;  /* 0x000000ffff047224 */ /* 0x000fe400078e000e */
[----:B------:R-:W-:-:S07]  /*1a40*/  IMAD.MOV.U32 R5, RZ, RZ, R15 ;  /* 0x000000ffff057224 */ /* 0x000fce00078e000f */
.L_x_2506:
[----:B------:R-:W-:Y:S05]  /*1a50*/  BSYNC.RECONVERGENT B0 ;  /* 0x0000000000007941 */ /* 0x000fea0003800200 */
.L_x_2505:
[----:B------:R-:W-:Y:S01]  /*1a60*/  UMOV UR4, 0xf0000000 ;  /* 0xf000000000047882 */ /* 0x000fe20000000000 */
[----:B------:R-:W-:Y:S01]  /*1a70*/  UMOV UR5, 0x380fffff ;  /* 0x380fffff00057882 */ /* 0x000fe20000000000 */
[----:B------:R-:W0:Y:S01]  /*1a80*/  F2F.F32.F64 R6, R4 ;  /* 0x0000000400067310 */ /* 0x000e220000301000 */
[----:B------:R-:W-:-:S14]  /*1a90*/  DSETP.GEU.AND P0, PT, |R4|, UR4, PT ;  /* 0x0000000404007e2a */ /* 0x000fdc000bf0e200 */
[----:B0-----:R-:W-:-:S07]  /*1aa0*/  @!P0 FMUL R6, R6, 1.175494350822287508e-38 ;  /* 0x0080000006068820 */ /* 0x001fce0000400000 */
.L_x_2504:
        /* <DEDUP_REMOVED lines=18> */
.L_x_2507:
[----:B------:R-:W-:Y:S05]  /*1bd0*/  BSYNC.RECONVERGENT B0 ;  /* 0x0000000000007941 */ /* 0x000fea0003800200 */
.L_x_2499:
[----:B------:R-:W-:Y:S01]  /*1be0*/  PREEXIT ;  /* 0x000000000000782d */ /* 0x000fe20000000000 */
[----:B------:R-:W-:Y:S05]  /*1bf0*/  EXIT ;  /* 0x000000000000794d */ /* 0x000fea0003800000 */
        .weak           $__internal_25_$__cuda_sm20_div_rn_f64_full
        .type           $__internal_25_$__cuda_sm20_div_rn_f64_full,@function
        .size           $__internal_25_$__cuda_sm20_div_rn_f64_full,(.L_x_7772 - $__internal_25_$__cuda_sm20_div_rn_f64_full)
$__internal_25_$__cuda_sm20_div_rn_f64_full:
        /* <DEDUP_REMOVED lines=67> */
.L_x_2509:
        /* <DEDUP_REMOVED lines=16> */
.L_x_2512:
[----:B------:R-:W-:Y:S01]  /*2130*/  LOP3.LUT R15, R9, 0x80000, RZ, 0xfc, !PT ;  /* 0x00080000090f7812 */ /* 0x000fe200078efcff */
[----:B------:R-:W-:Y:S01]  /*2140*/  IMAD.MOV.U32 R14, RZ, RZ, R8 ;  /* 0x000000ffff0e7224 */ /* 0x000fe200078e0008 */
[----:B------:R-:W-:Y:S06]  /*2150*/  BRA `(.L_x_2510) ;  /* 0x0000000000087947 */ /* 0x000fec0003800000 */
.L_x_2511:
[----:B------:R-:W-:Y:S01]  /*2160*/  LOP3.LUT R15, R11, 0x80000, RZ, 0xfc, !PT ;  /* 0x000800000b0f7812 */ /* 0x000fe200078efcff */
[----:B------:R-:W-:-:S07]  /*2170*/  IMAD.MOV.U32 R14, RZ, RZ, R10 ;  /* 0x000000ffff0e7224 */ /* 0x000fce00078e000a */
.L_x_2510:
[----:B------:R-:W-:Y:S05]  /*2180*/  BSYNC.RECONVERGENT B1 ;  /* 0x0000000000017941 */ /* 0x000fea0003800200 */
.L_x_2508:
[----:B------:R-:W-:Y:S02]  /*2190*/  IMAD.MOV.U32 R4, RZ, RZ, R6 ;  /* 0x000000ffff047224 */ /* 0x000fe400078e0006 */
[----:B------:R-:W-:-:S04]  /*21a0*/  IMAD.MOV.U32 R5, RZ, RZ, 0x0 ;  /* 0x00000000ff057424 */ /* 0x000fc800078e00ff */
[----:B------:R-:W-:Y:S05]  /*21b0*/  RET.REL.NODEC R4 `(_ZN4vllm3moe44grouped_topk_fused_small_expert_count_kernelI6__halffiLNS0_11ScoringFuncE0ELi128ELb0ELi8EEEvPT_PfPT1_PKT0_llllllbd) ;  /* 0xffffffdc04907950 */ /* 0x000fea0003c3ffff */
.L_x_2513:
        /* <DEDUP_REMOVED lines=12> */
.L_x_7772:


//--------------------- .text._ZN4vllm3moe44grouped_topk_fused_small_expert_count_kernelI6__halffiLNS0_11ScoringFuncE0ELi384ELb0ELi8EEEvPT_PfPT1_PKT0_llllllbd --------------------------
	.section	.text._ZN4vllm3moe44grouped_topk_fused_small_expert_count_kernelI6__halffiLNS0_11ScoringFuncE0ELi384ELb0ELi8EEEvPT_PfPT1_PKT0_llllllbd,"ax",@progbits
	.align	128
        .global         _ZN4vllm3moe44grouped_topk_fused_small_expert_count_kernelI6__halffiLNS0_11ScoringFuncE0ELi384ELb0ELi8EEEvPT_PfPT1_PKT0_llllllbd
        .type           _ZN4vllm3moe44grouped_topk_fused_small_expert_count_kernelI6__halffiLNS0_11ScoringFuncE0ELi384ELb0ELi8EEEvPT_PfPT1_PKT0_llllllbd,@function
        .size           _ZN4vllm3moe44grouped_topk_fused_small_expert_count_kernelI6__halffiLNS0_11ScoringFuncE0ELi384ELb0ELi8EEEvPT_PfPT1_PKT0_llllllbd,(.L_x_7773 - _ZN4vllm3moe44grouped_topk_fused_small_expert_count_kernelI6__halffiLNS0_11ScoringFuncE0ELi384ELb0ELi8EEEvPT_PfPT1_PKT0_llllllbd)
        .other          _ZN4vllm3moe44grouped_topk_fused_small_expert_count_kernelI6__halffiLNS0_11ScoringFuncE0ELi384ELb0ELi8EEEvPT_PfPT1_PKT0_llllllbd,@"STO_CUDA_ENTRY STV_DEFAULT"
_ZN4vllm3moe44grouped_topk_fused_small_expert_count_kernelI6__halffiLNS0_11ScoringFuncE0ELi384ELb0ELi8EEEvPT_PfPT1_PKT0_llllllbd:
.text._ZN4vllm3moe44grouped_topk_fused_small_expert_count_kernelI6__halffiLNS0_11ScoringFuncE0ELi384ELb0ELi8EEEvPT_PfPT1_PKT0_llllllbd:
        /* <DEDUP_REMOVED lines=35> */
.L_x_2515:
[----:B------:R-:W-:Y:S05]  /*0230*/  BSYNC.RECONVERGENT B0 ;  /* 0x0000000000007941 */ /* 0x000fea0003800200 */
.L_x_2514:
        /* <DEDUP_REMOVED lines=112> */
.L_x_2519:
        /* <DEDUP_REMOVED lines=99> */
.L_x_2518:
        /* <DEDUP_REMOVED lines=44> */
.L_x_2517:
        /* <DEDUP_REMOVED lines=18> */
.L_x_2520:
        /* <DEDUP_REMOVED lines=13> */
.L_x_2521:
[----:B------:R-:W-:Y:S05]  /*1420*/  BSYNC.RECONVERGENT B0 ;  /* 0x0000000000007941 */ /* 0x000fea0003800200 */
.L_x_2516:
        /* <DEDUP_REMOVED lines=23> */
.L_x_2524:
[----:B------:R-:W-:Y:S05]  /*15a0*/  BSYNC.RECONVERGENT B0 ;  /* 0x0000000000007941 */ /* 0x000fea0003800200 */
.L_x_2523:
        /* <DEDUP_REMOVED lines=21> */
.L_x_2527:
        /* <DEDUP_REMOVED lines=168> */
.L_x_2526:
[----:B------:R-:W-:Y:S05]  /*2180*/  @!P1 BRA `(.L_x_2525) ;  /* 0x0000000000d09947 */ /* 0x000fea0003800000 */
[C---:B------:R-:W-:Y:S02]  /*2190*/  IMAD R0, R10.reuse, 0x4, R0 ;  /* 0x000000040a007824 */ /* 0x040fe400078e0200 */
[----:B------:R-:W-:Y:S02]  /*21a0*/  IMAD.MOV R6, RZ, RZ, -R6 ;  /* 0x000000ffff067224 */ /* 0x000fe400078e0a06 */
[----:B------:R-:W-:-:S07]  /*21b0*/  IMAD R12, R10, 0x4, R1 ;  /* 0x000000040a0c7824 */ /* 0x000fce00078e0201 */
.L_x_2528:
        /* <DEDUP_REMOVED lines=49> */
.L_x_2525:
        /* <DEDUP_REMOVED lines=58> */
[----:B------:R-:W-:Y:S05]  /*2870*/  CALL.REL.NOINC `($__internal_26_$__cuda_sm20_div_rn_f64_full) ;  /* 0x0000000000747944 */ /* 0x000fea0003c00000 */
[----:B------:R-:W-:Y:S02]  /*2880*/  IMAD.MOV.U32 R4, RZ, RZ, R14 ;  /* 0x000000ffff047224 */ /* 0x000fe400078e000e */
[----:B------:R-:W-:-:S07]  /*2890*/  IMAD.MOV.U32 R5, RZ, RZ, R15 ;  /* 0x000000ffff057224 */ /* 0x000fce00078e000f */
.L_x_2531:
[----:B------:R-:W-:Y:S05]  /*28a0*/  BSYNC.RECONVERGENT B0 ;  /* 0x0000000000007941 */ /* 0x000fea0003800200 */
.L_x_2530:
[----:B------:R-:W-:Y:S01]  /*28b0*/  UMOV UR4, 0xf0000000 ;  /* 0xf000000000047882 */ /* 0x000fe20000000000 */
[----:B------:R-:W-:Y:S01]  /*28c0*/  UMOV UR5, 0x380fffff ;  /* 0x380fffff00057882 */ /* 0x000fe20000000000 */
[----:B------:R-:W0:Y:S01]  /*28d0*/  F2F.F32.F64 R6, R4 ;  /* 0x0000000400067310 */ /* 0x000e220000301000 */
[----:B------:R-:W-:-:S14]  /*28e0*/  DSETP.GEU.AND P0, PT, |R4|, UR4, PT ;  /* 0x0000000404007e2a */ /* 0x000fdc000bf0e200 */
[----:B0-----:R-:W-:-:S07]  /*28f0*/  @!P0 FMUL R6, R6, 1.175494350822287508e-38 ;  /* 0x0080000006068820 */ /* 0x001fce0000400000 */
.L_x_2529:
        /* <DEDUP_REMOVED lines=18> */
.L_x_2532:
[----:B------:R-:W-:Y:S05]  /*2a20*/  BSYNC.RECONVERGENT B0 ;  /* 0x0000000000007941 */ /* 0x000fea0003800200 */
.L_x_2522:
[----:B------:R-:W-:Y:S01]  /*2a30*/  PREEXIT ;  /* 0x000000000000782d */ /* 0x000fe20000000000 */
[----:B------:R-:W-:Y:S05]  /*2a40*/  EXIT ;  /* 0x000000000000794d */ /* 0x000fea0003800000 */
        .weak           $__internal_26_$__cuda_sm20_div_rn_f64_full
        .type           $__internal_26_$__cuda_sm20_div_rn_f64_full,@function
        .size           $__internal_26_$__cuda_sm20_div_rn_f64_full,(.L_x_7773 - $__internal_26_$__cuda_sm20_div_rn_f64_full)
$__internal_26_$__cuda_sm20_div_rn_f64_full:
        /* <DEDUP_REMOVED lines=67> */
.L_x_2534:
        /* <DEDUP_REMOVED lines=16> */
.L_x_2537:
[----:B------:R-:W-:Y:S01]  /*2f80*/  LOP3.LUT R15, R9, 0x80000, RZ, 0xfc, !PT ;  /* 0x00080000090f7812 */ /* 0x000fe200078efcff */
[----:B------:R-:W-:Y:S01]  /*2f90*/  IMAD.MOV.U32 R14, RZ, RZ, R8 ;  /* 0x000000ffff0e7224 */ /* 0x000fe200078e0008 */
[----:B------:R-:W-:Y:S06]  /*2fa0*/  BRA `(.L_x_2535) ;  /* 0x0000000000087947 */ /* 0x000fec0003800000 */
.L_x_2536:
[----:B------:R-:W-:Y:S01]  /*2fb0*/  LOP3.LUT R15, R11, 0x80000, RZ, 0xfc, !PT ;  /* 0x000800000b0f7812 */ /* 0x000fe200078efcff */
[----:B------:R-:W-:-:S07]  /*2fc0*/  IMAD.MOV.U32 R14, RZ, RZ, R10 ;  /* 0x000000ffff0e7224 */ /* 0x000fce00078e000a */
.L_x_2535:
[----:B------:R-:W-:Y:S05]  /*2fd0*/  BSYNC.RECONVERGENT B1 ;  /* 0x0000000000017941 */ /* 0x000fea0003800200 */
.L_x_2533:
[----:B------:R-:W-:Y:S02]  /*2fe0*/  IMAD.MOV.U32 R4, RZ, RZ, R6 ;  /* 0x000000ffff047224 */ /* 0x000fe400078e0006 */
[----:B------:R-:W-:-:S04]  /*2ff0*/  IMAD.MOV.U32 R5, RZ, RZ, 0x0 ;  /* 0x00000000ff057424 */ /* 0x000fc800078e00ff */
[----:B------:R-:W-:Y:S05]  /*3000*/  RET.REL.NODEC R4 `(_ZN4vllm3moe44grouped_topk_fused_small_expert_count_kernelI6__halffiLNS0_11ScoringFuncE0ELi384ELb0ELi8EEEvPT_PfPT1_PKT0_llllllbd) ;  /* 0xffffffcc04fc7950 */ /* 0x000fea0003c3ffff */
.L_x_2538:
        /* <DEDUP_REMOVED lines=15> */
.L_x_7773:


//--------------------- .text._ZN4vllm3moe44grouped_topk_fused_small_expert_count_kernelI6__halffiLNS0_11ScoringFuncE0ELi512ELb0ELi8EEEvPT_PfPT1_PKT0_llllllbd --------------------------
	.section	.text._ZN4vllm3moe44grouped_topk_fused_small_expert_count_kernelI6__halffiLNS0_11ScoringFuncE0ELi512ELb0ELi8EEEvPT_PfPT1_PKT0_llllllbd,"ax",@progbits
	.align	128
        .global         _ZN4vllm3moe44grouped_topk_fused_small_expert_count_kernelI6__halffiLNS0_11ScoringFuncE0ELi512ELb0ELi8EEEvPT_PfPT1_PKT0_llllllbd
        .type           _ZN4vllm3moe44grouped_topk_fused_small_expert_count_kernelI6__halffiLNS0_11ScoringFuncE0ELi512ELb0ELi8EEEvPT_PfPT1_PKT0_llllllbd,@function
        .size           _ZN4vllm3moe44grouped_topk_fused_small_expert_count_kernelI6__halffiLNS0_11ScoringFuncE0ELi512ELb0ELi8EEEvPT_PfPT1_PKT0_llllllbd,(.L_x_7774 - _ZN4vllm3moe44grouped_topk_fused_small_expert_count_kernelI6__halffiLNS0_11ScoringFuncE0ELi512ELb0ELi8EEEvPT_PfPT1_PKT0_llllllbd)
        .other          _ZN4vllm3moe44grouped_topk_fused_small_expert_count_kernelI6__halffiLNS0_11ScoringFuncE0ELi512ELb0ELi8EEEvPT_PfPT1_PKT0_llllllbd,@"STO_CUDA_ENTRY STV_DEFAULT"
_ZN4vllm3moe44grouped_topk_fused_small_expert_count_kernelI6__halffiLNS0_11ScoringFuncE0ELi512ELb0ELi8EEEvPT_PfPT1_PKT0_llllllbd:
.text._ZN4vllm3moe44grouped_topk_fused_small_expert_count_kernelI6__halffiLNS0_11ScoringFuncE0ELi512ELb0ELi8EEEvPT_PfPT1_PKT0_llllllbd:
        /* <DEDUP_REMOVED lines=35> */
.L_x_2540:
[----:B------:R-:W-:Y:S05]  /*0230*/  BSYNC.RECONVERGENT B0 ;  /* 0x0000000000007941 */ /* 0x000fea0003800200 */
.L_x_2539:
        /* <DEDUP_REMOVED lines=112> */
.L_x_2544:
        /* <DEDUP_REMOVED lines=99> */
.L_x_2543:
        /* <DEDUP_REMOVED lines=44> */
.L_x_2542:
        /* <DEDUP_REMOVED lines=18> */
.L_x_2545:
        /* <DEDUP_REMOVED lines=13> */
.L_x_2546:
[----:B------:R-:W-:Y:S05]  /*1420*/  BSYNC.RECONVERGENT B0 ;  /* 0x0000000000007941 */ /* 0x000fea0003800200 */
.L_x_2541:
        /* <DEDUP_REMOVED lines=37> */
.L_x_2550:
        /* <DEDUP_REMOVED lines=168> */
.L_x_2549:
[----:B------:R-:W-:Y:S05]  /*2100*/  @!P1 BRA `(.L_x_2548) ;  /* 0x0000000000d09947 */ /* 0x000fea0003800000 */
[C---:B------:R-:W-:Y:S02]  /*2110*/  IMAD R0, R11.reuse, 0x4, R0 ;  /* 0x000000040b007824 */ /* 0x040fe400078e0200 */
[----:B------:R-:W-:Y:S02]  /*2120*/  IMAD.MOV R8, RZ, RZ, -R8 ;  /* 0x000000ffff087224 */ /* 0x000fe400078e0a08 */
[----:B------:R-:W-:-:S07]  /*2130*/  IMAD R13, R11, 0x4, R1 ;  /* 0x000000040b0d7824 */ /* 0x000fce00078e0201 */
.L_x_2551:
        /* <DEDUP_REMOVED lines=49> */
.L_x_2548:
        /* <DEDUP_REMOVED lines=56> */
[----:B------:R-:W-:Y:S05]  /*27d0*/  CALL.REL.NOINC `($__internal_27_$__cuda_sm20_div_rn_f64_full) ;  /* 0x0000000000747944 */ /* 0x000fea0003c00000 */
[----:B------:R-:W-:Y:S02]  /*27e0*/  IMAD.MOV.U32 R4, RZ, RZ, R14 ;  /* 0x000000ffff047224 */ /* 0x000fe400078e000e */
[----:B------:R-:W-:-:S07]  /*27f0*/  IMAD.MOV.U32 R5, RZ, RZ, R15 ;  /* 0x000000ffff057224 */ /* 0x000fce00078e000f */
.L_x_2554:
[----:B------:R-:W-:Y:S05]  /*2800*/  BSYNC.RECONVERGENT B0 ;  /* 0x0000000000007941 */ /* 0x000fea0003800200 */
.L_x_2553:
[----:B------:R-:W-:Y:S01]  /*2810*/  UMOV UR4, 0xf0000000 ;  /* 0xf000000000047882 */ /* 0x000fe20000000000 */
[----:B------:R-:W-:Y:S01]  /*2820*/  UMOV UR5, 0x380fffff ;  /* 0x380fffff00057882 */ /* 0x000fe20000000000 */
[----:B------:R-:W0:Y:S01]  /*2830*/  F2F.F32.F64 R6, R4 ;  /* 0x0000000400067310 */ /* 0x000e220000301000 */
[----:B------:R-:W-:-:S14]  /*2840*/  DSETP.GEU.AND P0, PT, |R4|, UR4, PT ;  /* 0x0000000404007e2a */ /* 0x000fdc000bf0e200 */
[----:B0-----:R-:W-:-:S07]  /*2850*/  @!P0 FMUL R6, R6, 1.175494350822287508e-38 ;  /* 0x0080000006068820 */ /* 0x001fce0000400000 */
.L_x_2552:
        /* <DEDUP_REMOVED lines=18> */
.L_x_2555:
[----:B------:R-:W-:Y:S05]  /*2980*/  BSYNC.RECONVERGENT B0 ;  /* 0x0000000000007941 */ /* 0x000fea0003800200 */
.L_x_2547:
[----:B------:R-:W-:Y:S01]  /*2990*/  PREEXIT ;  /* 0x000000000000782d */ /* 0x000fe20000000000 */
[----:B------:R-:W-:Y:S05]  /*29a0*/  EXIT ;  /* 0x000000000000794d */ /* 0x000fea0003800000 */
        .weak           $__internal_27_$__cuda_sm20_div_rn_f64_full
        .type           $__internal_27_$__cuda_sm20_div_rn_f64_full,@function
        .size           $__internal_27_$__cuda_sm20_div_rn_f64_full,(.L_x_7774 - $__internal_27_$__cuda_sm20_div_rn_f64_full)
$__internal_27_$__cuda_sm20_div_rn_f64_full:
        /* <DEDUP_REMOVED lines=67> */
.L_x_2557:
        /* <DEDUP_REMOVED lines=16> */
.L_x_2560:
[----:B------:R-:W-:Y:S01]  /*2ee0*/  LOP3.LUT R15, R9, 0x80000, RZ, 0xfc, !PT ;  /* 0x00080000090f7812 */ /* 0x000fe200078efcff */
[----:B------:R-:W-:Y:S01]  /*2ef0*/  IMAD.MOV.U32 R14, RZ, RZ, R8 ;  /* 0x000000ffff0e7224 */ /* 0x000fe200078e0008 */
[----:B------:R-:W-:Y:S06]  /*2f00*/  BRA `(.L_x_2558) ;  /* 0x0000000000087947 */ /* 0x000fec0003800000 */
.L_x_2559:
[----:B------:R-:W-:Y:S01]  /*2f10*/  LOP3.LUT R15, R11, 0x80000, RZ, 0xfc, !PT ;  /* 0x000800000b0f7812 */ /* 0x000fe200078efcff */
[----:B------:R-:W-:-:S07]  /*2f20*/  IMAD.MOV.U32 R14, RZ, RZ, R10 ;  /* 0x000000ffff0e7224 */ /* 0x000fce00078e000a */
.L_x_2558:
[----:B------:R-:W-:Y:S05]  /*2f30*/  BSYNC.RECONVERGENT B1 ;  /* 0x0000000000017941 */ /* 0x000fea0003800200 */
.L_x_2556:
[----:B------:R-:W-:Y:S02]  /*2f40*/  IMAD.MOV.U32 R4, RZ, RZ, R6 ;  /* 0x000000ffff047224 */ /* 0x000fe400078e0006 */
[----:B------:R-:W-:-:S04]  /*2f50*/  IMAD.MOV.U32 R5, RZ, RZ, 0x0 ;  /* 0x00000000ff057424 */ /* 0x000fc800078e00ff */
[----:B------:R-:W-:Y:S05]  /*2f60*/  RET.REL.NODEC R4 `(_ZN4vllm3moe44grouped_topk_fused_small_expert_count_kernelI6__halffiLNS0_11ScoringFuncE0ELi512ELb0ELi8EEEvPT_PfPT1_PKT0_llllllbd) ;  /* 0xffffffd004247950 */ /* 0x000fea0003c3ffff */
.L_x_2561:
        /* <DEDUP_REMOVED lines=9> */
.L_x_7774:


//--------------------- .text._ZN4vllm3moe44grouped_topk_fused_small_expert_count_kernelI6__halffiLNS0_11ScoringFuncE0ELi512ELb0ELi22EEEvPT_PfPT1_PKT0_llllllbd --------------------------
	.section	.text._ZN4vllm3moe44grouped_topk_fused_small_expert_count_kernelI6__halffiLNS0_11ScoringFuncE0ELi512ELb0ELi22EEEvPT_PfPT1_PKT0_llllllbd,"ax",@progbits
	.align	128
        .global         _ZN4vllm3moe44grouped_topk_fused_small_expert_count_kernelI6__halffiLNS0_11ScoringFuncE0ELi512ELb0ELi22EEEvPT_PfPT1_PKT0_llllllbd
        .type           _ZN4vllm3moe44grouped_topk_fused_small_expert_count_kernelI6__halffiLNS0_11ScoringFuncE0ELi512ELb0ELi22EEEvPT_PfPT1_PKT0_llllllbd,@function
        .size           _ZN4vllm3moe44grouped_topk_fused_small_expert_count_kernelI6__halffiLNS0_11ScoringFuncE0ELi512ELb0ELi22EEEvPT_PfPT1_PKT0_llllllbd,(.L_x_7775 - _ZN4vllm3moe44grouped_topk_fused_small_expert_count_kernelI6__halffiLNS0_11ScoringFuncE0ELi512ELb0ELi22EEEvPT_PfPT1_PKT0_llllllbd)
        .other          _ZN4vllm3moe44grouped_topk_fused_small_expert_count_kernelI6__halffiLNS0_11ScoringFuncE0ELi512ELb0ELi22EEEvPT_PfPT1_PKT0_llllllbd,@"STO_CUDA_ENTRY STV_DEFAULT"
_ZN4vllm3moe44grouped_topk_fused_small_expert_count_kernelI6__halffiLNS0_11ScoringFuncE0ELi512ELb0ELi22EEEvPT_PfPT1_PKT0_llllllbd:
.text._ZN4vllm3moe44grouped_topk_fused_small_expert_count_kernelI6__halffiLNS0_11ScoringFuncE0ELi512ELb0ELi22EEEvPT_PfPT1_PKT0_llllllbd:
        /* <DEDUP_REMOVED lines=35> */
.L_x_2563:
[----:B------:R-:W-:Y:S05]  /*0230*/  BSYNC.RECONVERGENT B0 ;  /* 0x0000000000007941 */ /* 0x000fea0003800200 */
.L_x_2562:
        /* <DEDUP_REMOVED lines=112> */
.L_x_2567:
        /* <DEDUP_REMOVED lines=99> */
.L_x_2566:
        /* <DEDUP_REMOVED lines=44> */
.L_x_2565:
        /* <DEDUP_REMOVED lines=18> */
.L_x_2568:
        /* <DEDUP_REMOVED lines=13> */
.L_x_2569:
[----:B------:R-:W-:Y:S05]  /*1420*/  BSYNC.RECONVERGENT B0 ;  /* 0x0000000000007941 */ /* 0x000fea0003800200 */
.L_x_2564:
        /* <DEDUP_REMOVED lines=77> */
.L_x_2573:
        /* <DEDUP_REMOVED lines=183> */
.L_x_2572:
[----:B------:R-:W-:Y:S05]  /*2470*/  @!P2 BRA `(.L_x_2571) ;  /* 0x0000000000dca947 */ /* 0x000fea0003800000 */
[C---:B------:R-:W-:Y:S02]  /*2480*/  IMAD R0, R13.reuse, 0x4, R0 ;  /* 0x000000040d007824 */ /* 0x040fe400078e0200 */
[----:B------:R-:W-:Y:S02]  /*2490*/  IMAD.MOV R10, RZ, RZ, -R10 ;  /* 0x000000ffff0a7224 */ /* 0x000fe400078e0a0a */
[----:B------:R-:W-:-:S07]  /*24a0*/  IMAD R15, R13, 0x4, R1 ;  /* 0x000000040d0f7824 */ /* 0x000fce00078e0201 */
.L_x_2574:
        /* <DEDUP_REMOVED lines=52> */
.L_x_2571:
        /* <DEDUP_REMOVED lines=56> */
[----:B------:R-:W-:Y:S05]  /*2b70*/  CALL.REL.NOINC `($__internal_28_$__cuda_sm20_div_rn_f64_full) ;  /* 0x0000000000747944 */ /* 0x000fea0003c00000 */
[----:B------:R-:W-:Y:S02]  /*2b80*/  IMAD.MOV.U32 R4, RZ, RZ, R14 ;  /* 0x000000ffff047224 */ /* 0x000fe400078e000e */
[----:B------:R-:W-:-:S07]  /*2b90*/  IMAD.MOV.U32 R5, RZ, RZ, R15 ;  /* 0x000000ffff057224 */ /* 0x000fce00078e000f */
.L_x_2577:
[----:B------:R-:W-:Y:S05]  /*2ba0*/  BSYNC.RECONVERGENT B0 ;  /* 0x0000000000007941 */ /* 0x000fea0003800200 */
.L_x_2576:
[----:B------:R-:W-:Y:S01]  /*2bb0*/  UMOV UR4, 0xf0000000 ;  /* 0xf000000000047882 */ /* 0x000fe20000000000 */
[----:B------:R-:W-:Y:S01]  /*2bc0*/  UMOV UR5, 0x380fffff ;  /* 0x380fffff00057882 */ /* 0x000fe20000000000 */
[----:B------:R-:W0:Y:S01]  /*2bd0*/  F2F.F32.F64 R6, R4 ;  /* 0x0000000400067310 */ /* 0x000e220000301000 */
[----:B------:R-:W-:-:S14]  /*2be0*/  DSETP.GEU.AND P0, PT, |R4|, UR4, PT ;  /* 0x0000000404007e2a */ /* 0x000fdc000bf0e200 */
[----:B0-----:R-:W-:-:S07]  /*2bf0*/  @!P0 FMUL R6, R6, 1.175494350822287508e-38 ;  /* 0x0080000006068820 */ /* 0x001fce0000400000 */
.L_x_2575:
        /* <DEDUP_REMOVED lines=18> */
.L_x_2578:
[----:B------:R-:W-:Y:S05]  /*2d20*/  BSYNC.RECONVERGENT B0 ;  /* 0x0000000000007941 */ /* 0x000fea0003800200 */
.L_x_2570:
[----:B------:R-:W-:Y:S01]  /*2d30*/  PREEXIT ;  /* 0x000000000000782d */ /* 0x000fe20000000000 */
[----:B------:R-:W-:Y:S05]  /*2d40*/  EXIT ;  /* 0x000000000000794d */ /* 0x000fea0003800000 */
        .weak           $__internal_28_$__cuda_sm20_div_rn_f64_full
        .type           $__internal_28_$__cuda_sm20_div_rn_f64_full,@function
        .size           $__internal_28_$__cuda_sm20_div_rn_f64_full,(.L_x_7775 - $__internal_28_$__cuda_sm20_div_rn_f64_full)
$__internal_28_$__cuda_sm20_div_rn_f64_full:
        /* <DEDUP_REMOVED lines=67> */
.L_x_2580:
        /* <DEDUP_REMOVED lines=16> */
.L_x_2583:
[----:B------:R-:W-:Y:S01]  /*3280*/  LOP3.LUT R15, R9, 0x80000, RZ, 0xfc, !PT ;  /* 0x00080000090f7812 */ /* 0x000fe200078efcff */
[----:B------:R-:W-:Y:S01]  /*3290*/  IMAD.MOV.U32 R14, RZ, RZ, R8 ;  /* 0x000000ffff0e7224 */ /* 0x000fe200078e0008 */
[----:B------:R-:W-:Y:S06]  /*32a0*/  BRA `(.L_x_2581) ;  /* 0x0000000000087947 */ /* 0x000fec0003800000 */
.L_x_2582:
[----:B------:R-:W-:Y:S01]  /*32b0*/  LOP3.LUT R15, R11, 0x80000, RZ, 0xfc, !PT ;  /* 0x000800000b0f7812 */ /* 0x000fe200078efcff */
[----:B------:R-:W-:-:S07]  /*32c0*/  IMAD.MOV.U32 R14, RZ, RZ, R10 ;  /* 0x000000ffff0e7224 */ /* 0x000fce00078e000a */
.L_x_2581:
[----:B------:R-:W-:Y:S05]  /*32d0*/  BSYNC.RECONVERGENT B1 ;  /* 0x0000000000017941 */ /* 0x000fea0003800200 */
.L_x_2579:
[----:B------:R-:W-:Y:S02]  /*32e0*/  IMAD.MOV.U32 R4, RZ, RZ, R6 ;  /* 0x000000ffff047224 */ /* 0x000fe400078e0006 */
[----:B------:R-:W-:-:S04]  /*32f0*/  IMAD.MOV.U32 R5, RZ, RZ, 0x0 ;  /* 0x00000000ff057424 */ /* 0x000fc800078e00ff */
[----:B------:R-:W-:Y:S05]  /*3300*/  RET.REL.NODEC R4 `(_ZN4vllm3moe44grouped_topk_fused_small_expert_count_kernelI6__halffiLNS0_11ScoringFuncE0ELi512ELb0ELi22EEEvPT_PfPT1_PKT0_llllllbd) ;  /* 0xffffffcc043c7950 */ /* 0x000fea0003c3ffff */
.L_x_2584:
        /* <DEDUP_REMOVED lines=15> */
.L_x_7775:


//--------------------- .text._ZN4vllm3moe44grouped_topk_fused_small_expert_count_kernelI6__halffiLNS0_11ScoringFuncE0ELi256ELb1ELi8EEEvPT_PfPT1_PKT0_llllllbd --------------------------
	.section	.text._ZN4vllm3moe44grouped_topk_fused_small_expert_count_kernelI6__halffiLNS0_11ScoringFuncE0ELi256ELb1ELi8EEEvPT_PfPT1_PKT0_llllllbd,"ax",@progbits
	.align	128
        .global         _ZN4vllm3moe44grouped_topk_fused_small_expert_count_kernelI6__halffiLNS0_11ScoringFuncE0ELi256ELb1ELi8EEEvPT_PfPT1_PKT0_llllllbd
        .type           _ZN4vllm3moe44grouped_topk_fused_small_expert_count_kernelI6__halffiLNS0_11ScoringFuncE0ELi256ELb1ELi8EEEvPT_PfPT1_PKT0_llllllbd,@function
        .size           _ZN4vllm3moe44grouped_topk_fused_small_expert_count_kernelI6__halffiLNS0_11ScoringFuncE0ELi256ELb1ELi8EEEvPT_PfPT1_PKT0_llllllbd,(.L_x_7776 - _ZN4vllm3moe44grouped_topk_fused_small_expert_count_kernelI6__halffiLNS0_11ScoringFuncE0ELi256ELb1ELi8EEEvPT_PfPT1_PKT0_llllllbd)
        .other          _ZN4vllm3moe44grouped_topk_fused_small_expert_count_kernelI6__halffiLNS0_11ScoringFuncE0ELi256ELb1ELi8EEEvPT_PfPT1_PKT0_llllllbd,@"STO_CUDA_ENTRY STV_DEFAULT"
_ZN4vllm3moe44grouped_topk_fused_small_expert_count_kernelI6__halffiLNS0_11ScoringFuncE0ELi256ELb1ELi8EEEvPT_PfPT1_PKT0_llllllbd:
.text._ZN4vllm3moe44grouped_topk_fused_small_expert_count_kernelI6__halffiLNS0_11ScoringFuncE0ELi256ELb1ELi8EEEvPT_PfPT1_PKT0_llllllbd:
        /* <DEDUP_REMOVED lines=41> */
[----:B--2---:R-:W-:-:S05]  /*0290*/  HADD2.F32 R11, -RZ, R12.H0_H0 ;  /* 0x2000000cff0b7230 */ /* 0x004fca0000004100 */
[----:B---3--:R-:W-:Y:S01]  /*02a0*/  FADD.FTZ R4, R8, R11 ;  /* 0x0000000b08047221 */ /* 0x008fe20000010000 */
[----:B------:R0:W-:Y:S04]  /*02b0*/  STS [R10], R11 ;  /* 0x0000000b0a007388 */ /* 0x0001e80000000800 */
[----:B------:R0:W-:Y:S02]  /*02c0*/  STS [R15], R4 ;  /* 0x000000040f007388 */ /* 0x0001e40000000800 */
.L_x_2586:
[----:B------:R-:W-:Y:S05]  /*02d0*/  BSYNC.RECONVERGENT B0 ;  /* 0x0000000000007941 */ /* 0x000fea0003800200 */
.L_x_2585:
        /* <DEDUP_REMOVED lines=86> */
.L_x_2588:
[----:B------:R-:W-:Y:S05]  /*0840*/  BSYNC.RECONVERGENT B0 ;  /* 0x0000000000007941 */ /* 0x000fea0003800200 */
.L_x_2587:
        /* <DEDUP_REMOVED lines=263> */
.L_x_2592:
        /* <DEDUP_REMOVED lines=173> */
.L_x_2591:
[----:B------:R-:W-:Y:S05]  /*2390*/  BRA.U !UP0, `(.L_x_2590) ;  /* 0x0000000108c87547 */ /* 0x000fea000b800000 */
[----:B------:R-:W-:Y:S01]  /*23a0*/  IMAD R5, R4, 0x4, R1 ;  /* 0x0000000404057824 */ /* 0x000fe200078e0201 */
[----:B------:R-:W-:-:S12]  /*23b0*/  UIADD3 UR5, UPT, UPT, -UR5, URZ, URZ ;  /* 0x000000ff05057290 */ /* 0x000fd8000fffe1ff */
.L_x_2593:
        /* <DEDUP_REMOVED lines=48> */
.L_x_2590:
        /* <DEDUP_REMOVED lines=58> */
[----:B------:R-:W-:Y:S05]  /*2a60*/  CALL.REL.NOINC `($__internal_29_$__cuda_sm20_div_rn_f64_full) ;  /* 0x00000000006c7944 */ /* 0x000fea0003c00000 */
.L_x_2596:
[----:B------:R-:W-:Y:S05]  /*2a70*/  BSYNC.RECONVERGENT B0 ;  /* 0x0000000000007941 */ /* 0x000fea0003800200 */
.L_x_2595:
[----:B------:R-:W-:Y:S01]  /*2a80*/  UMOV UR4, 0xf0000000 ;  /* 0xf000000000047882 */ /* 0x000fe20000000000 */
[----:B------:R-:W-:Y:S01]  /*2a90*/  UMOV UR5, 0x380fffff ;  /* 0x380fffff00057882 */ /* 0x000fe20000000000 */
[----:B------:R-:W0:Y:S01]  /*2aa0*/  F2F.F32.F64 R8, R4 ;  /* 0x0000000400087310 */ /* 0x000e220000301000 */
[----:B------:R-:W-:-:S14]  /*2ab0*/  DSETP.GEU.AND P0, PT, |R4|, UR4, PT ;  /* 0x0000000404007e2a */ /* 0x000fdc000bf0e200 */
[----:B0-----:R-:W-:-:S07]  /*2ac0*/  @!P0 FMUL R8, R8, 1.175494350822287508e-38 ;  /* 0x0080000008088820 */ /* 0x001fce0000400000 */
.L_x_2594:
        /* <DEDUP_REMOVED lines=18> */
.L_x_2597:
[----:B------:R-:W-:Y:S05]  /*2bf0*/  BSYNC.RECONVERGENT B0 ;  /* 0x0000000000007941 */ /* 0x000fea0003800200 */
.L_x_2589:
[----:B------:R-:W-:Y:S01]  /*2c00*/  PREEXIT ;  /* 0x000000000000782d */ /* 0x000fe20000000000 */
[----:B------:R-:W-:Y:S05]  /*2c10*/  EXIT ;  /* 0x000000000000794d */ /* 0x000fea0003800000 */
        .weak           $__internal_29_$__cuda_sm20_div_rn_f64_full
        .type           $__internal_29_$__cuda_sm20_div_rn_f64_full,@function
        .size           $__internal_29_$__cuda_sm20_div_rn_f64_full,(.L_x_7776 - $__internal_29_$__cuda_sm20_div_rn_f64_full)
$__internal_29_$__cuda_sm20_div_rn_f64_full:
        /* <DEDUP_REMOVED lines=67> */
.L_x_2599:
        /* <DEDUP_REMOVED lines=16> */
.L_x_2602:
[----:B------:R-:W-:Y:S01]  /*3150*/  LOP3.LUT R15, R7, 0x80000, RZ, 0xfc, !PT ;  /* 0x00080000070f7812 */ /* 0x000fe200078efcff */
[----:B------:R-:W-:Y:S01]  /*3160*/  IMAD.MOV.U32 R14, RZ, RZ, R6 ;  /* 0x000000ffff0e7224 */ /* 0x000fe200078e0006 */
[----:B------:R-:W-:Y:S06]  /*3170*/  BRA `(.L_x_2600) ;  /* 0x0000000000087947 */ /* 0x000fec0003800000 */
.L_x_2601:
[----:B------:R-:W-:Y:S01]  /*3180*/  LOP3.LUT R15, R9, 0x80000, RZ, 0xfc, !PT ;  /* 0x00080000090f7812 */ /* 0x000fe200078efcff */
[----:B------:R-:W-:-:S07]  /*3190*/  IMAD.MOV.U32 R14, RZ, RZ, R8 ;  /* 0x000000ffff0e7224 */ /* 0x000fce00078e0008 */
.L_x_2600:
[----:B------:R-:W-:Y:S05]  /*31a0*/  BSYNC.RECONVERGENT B1 ;  /* 0x0000000000017941 */ /* 0x000fea0003800200 */
.L_x_2598:
[----:B------:R-:W-:Y:S02]  /*31b0*/  IMAD.MOV.U32 R13, RZ, RZ, 0x0 ;  /* 0x00000000ff0d7424 */ /* 0x000fe400078e00ff */
[----:B------:R-:W-:Y:S02]  /*31c0*/  IMAD.MOV.U32 R4, RZ, RZ, R14 ;  /* 0x000000ffff047224 */ /* 0x000fe400078e000e */
[----:B------:R-:W-:Y:S01]  /*31d0*/  IMAD.MOV.U32 R5, RZ, RZ, R15 ;  /* 0x000000ffff057224 */ /* 0x000fe200078e000f */
[----:B------:R-:W-:Y:S06]  /*31e0*/  RET.REL.NODEC R12 `(_ZN4vllm3moe44grouped_topk_fused_small_expert_count_kernelI6__halffiLNS0_11ScoringFuncE0ELi256ELb1ELi8EEEvPT_PfPT1_PKT0_llllllbd) ;  /* 0xffffffcc0c847950 */ /* 0x000fec0003c3ffff */
.L_x_2603:
        /* <DEDUP_REMOVED lines=9> */
.L_x_7776:


//--------------------- .text._ZN4vllm3moe25grouped_topk_fused_kernelIf13__nv_bfloat16iLNS0_11ScoringFuncE0EEEvPT_PfPT1_PKT0_lllllbd --------------------------
	.section	.text._ZN4vllm3moe25grouped_topk_fused_kernelIf13__nv_bfloat16iLNS0_11ScoringFuncE0EEEvPT_PfPT1_PKT0_lllllbd,"ax",@progbits
	.align	128
        .global         _ZN4vllm3moe25grouped_topk_fused_kernelIf13__nv_bfloat16iLNS0_11ScoringFuncE0EEEvPT_PfPT1_PKT0_lllllbd
        .type           _ZN4vllm3moe25grouped_topk_fused_kernelIf13__nv_bfloat16iLNS0_11ScoringFuncE0EEEvPT_PfPT1_PKT0_lllllbd,@function
        .size           _ZN4vllm3moe25grouped_topk_fused_kernelIf13__nv_bfloat16iLNS0_11ScoringFuncE0EEEvPT_PfPT1_PKT0_lllllbd,(.L_x_7873 - _ZN4vllm3moe25grouped_topk_fused_kernelIf13__nv_bfloat16iLNS0_11ScoringFuncE0EEEvPT_PfPT1_PKT0_lllllbd)
        .other          _ZN4vllm3moe25grouped_topk_fused_kernelIf13__nv_bfloat16iLNS0_11ScoringFuncE0EEEvPT_PfPT1_PKT0_lllllbd,@"STO_CUDA_ENTRY STV_DEFAULT"
_ZN4vllm3moe25grouped_topk_fused_kernelIf13__nv_bfloat16iLNS0_11ScoringFuncE0EEEvPT_PfPT1_PKT0_lllllbd:
.text._ZN4vllm3moe25grouped_topk_fused_kernelIf13__nv_bfloat16iLNS0_11ScoringFuncE0EEEvPT_PfPT1_PKT0_lllllbd:
        /* <DEDUP_REMOVED lines=16> */
[----:B------:R-:W0:Y:S01]  /*0100*/  LDCU UR11, c[0x0][0x3a8] ;  /* 0x00007500ff0b77ac */ /* 0x000e220008000800 */
[----:B------:R-:W1:Y:S01]  /*0110*/  S2UR UR8, SR_CgaCtaId ;  /* 0x00000000000879c3 */ /* 0x000e620000008800 */
[----:B------:R-:W-:Y:S01]  /*0120*/  BSSY.RECONVERGENT B0, `(.L_x_2604) ;  /* 0x0000137000007945 */ /* 0x000fe20003800200 */
[----:B------:R-:W-:Y:S01]  /*0130*/  LOP3.LUT R13, R0, 0x1f, RZ, 0xc0, !PT ;  /* 0x0000001f000d7812 */ /* 0x000fe200078ec0ff */
[----:B------:R-:W2:Y:S01]  /*0140*/  LDCU.64 UR14, c[0x0][0x380] ;  /* 0x00007000ff0e77ac */ /* 0x000ea20008000a00 */
[----:B------:R-:W-:Y:S01]  /*0150*/  IABS R5, R2 ;  /* 0x0000000200057213 */ /* 0x000fe20000000000 */
[----:B------:R-:W-:Y:S01]  /*0160*/  IMAD.MOV.U32 R27, RZ, RZ, -0x800000 ;  /* 0xff800000ff1b7424 */ /* 0x000fe200078e00ff */
[----:B------:R-:W-:Y:S01]  /*0170*/  ACQBULK ;  /* 0x000000000000782e */ /* 0x000fe20000000000 */
[----:B------:R-:W-:Y:S01]  /*0180*/  UISETP.NE.AND UP1, UPT, UR20, URZ, UPT ;  /* 0x000000ff1400728c */ /* 0x000fe2000bf25270 */
[----:B------:R-:W3:Y:S01]  /*0190*/  I2F.RP R4, R5 ;  /* 0x0000000500047306 */ /* 0x000ee20000209400 */
[----:B------:R-:W4:Y:S01]  /*01a0*/  S2UR UR13, SR_SWINHI ;  /* 0x00000000000d79c3 */ /* 0x000f220000002f00 */
[----:B------:R-:W1:Y:S01]  /*01b0*/  LDCU.64 UR18, c[0x0][0x358] ;  /* 0x00006b00ff1277ac */ /* 0x000e620008000a00 */
[----:B0-----:R-:W-:Y:S01]  /*01c0*/  IMAD.U32 R6, RZ, RZ, UR11 ;  /* 0x0000000bff067e24 */ /* 0x001fe2000f8e00ff */
[----:B------:R-:W-:-:S02]  /*01d0*/  UIMAD.WIDE.U32 UR16, UR21, UR11, URZ ;  /* 0x0000000b151072a5 */ /* 0x000fc4000f8e00ff */
[----:B------:R-:W-:Y:S02]  /*01e0*/  ULOP3.LUT UR11, UR11, UR20, URZ, 0x3c, !UPT ;  /* 0x000000140b0b7292 */ /* 0x000fe4000f8e3cff */
[----:B---3--:R-:W0:Y:S02]  /*01f0*/  MUFU.RCP R4, R4 ;  /* 0x0000000400047308 */ /* 0x008e240000001000 */
[----:B0-----:R-:W-:Y:S01]  /*0200*/  VIADD R2, R4, 0xffffffe ;  /* 0x0ffffffe04027836 */ /* 0x001fe20000000000 */
[----:B------:R-:W-:Y:S01]  /*0210*/  IABS R4, R6 ;  /* 0x0000000600047213 */ /* 0x000fe20000000000 */
[----:B------:R-:W-:-:S04]  /*0220*/  IMAD.MOV.U32 R6, RZ, RZ, 0x4 ;  /* 0x00000004ff067424 */ /* 0x000fc800078e00ff */
[----:B------:R0:W3:Y:S01]  /*0230*/  F2I.FTZ.U32.TRUNC.NTZ R3, R2 ;  /* 0x0000000200037305 */ /* 0x0000e2000021f000 */
[----:B------:R-:W-:Y:S01]  /*0240*/  R2UR UR7, R4 ;  /* 0x00000000040772ca */ /* 0x000fe200000e0000 */
[----:B0-----:R-:W-:-:S05]  /*0250*/  IMAD.MOV.U32 R2, RZ, RZ, RZ ;  /* 0x000000ffff027224 */ /* 0x001fca00078e00ff */
[----:B------:R-:W-:Y:S01]  /*0260*/  R2UR UR4, R2 ;  /* 0x00000000020472ca */ /* 0x000fe200000e0000 */
[----:B---3--:R-:W-:Y:S01]  /*0270*/  IMAD.MOV R8, RZ, RZ, -R3 ;  /* 0x000000ffff087224 */ /* 0x008fe200078e0a03 */
[----:B------:R-:W-:-:S03]  /*0280*/  R2UR UR5, R3 ;  /* 0x00000000030572ca */ /* 0x000fc600000e0000 */
[----:B------:R-:W-:-:S10]  /*0290*/  IMAD R7, R8, R5, RZ ;  /* 0x0000000508077224 */ /* 0x000fd400078e02ff */
[----:B------:R-:W-:-:S05]  /*02a0*/  IMAD.HI.U32 R7, R3, R7, UR4 ;  /* 0x0000000403077e27 */ /* 0x000fca000f8e0007 */
[----:B------:R-:W-:-:S13]  /*02b0*/  R2UR UR4, R7 ;  /* 0x00000000070472ca */ /* 0x000fda00000e0000 */
[----:B------:R-:W-:Y:S02]  /*02c0*/  UIMAD.WIDE.U32 UR4, UR4, UR7, URZ ;  /* 0x00000007040472a5 */ /* 0x000fe4000f8e00ff */
[----:B------:R-:W-:Y:S02]  /*02d0*/  USHF.L.U32 UR4, UR6, 0x2, URZ ;  /* 0x0000000206047899 */ /* 0x000fe400080006ff */
[----:B--2---:R-:W-:Y:S02]  /*02e0*/  ULEA UR6, UP0, UR16, UR14, 0x2 ;  /* 0x0000000e10067291 */ /* 0x004fe4000f8010ff */
[----:B------:R-:W-:Y:S01]  /*02f0*/  ULOP3.LUT UP2, UR12, UR4, 0x1f80, URZ, 0xc0, !UPT ;  /* 0x00001f80040c7892 */ /* 0x000fe2000f84c0ff */
[----:B------:R-:W-:Y:S02]  /*0300*/  UMOV UR10, UR5 ;  /* 0x00000005000a7c82 */ /* 0x000fe40008000000 */
[----:B------:R-:W-:Y:S01]  /*0310*/  UMOV UR4, 0x400 ;  /* 0x0000040000047882 */ /* 0x000fe20000000000 */
[----:B------:R-:W-:Y:S01]  /*0320*/  IMAD R2, RZ, RZ, -UR10 ;  /* 0x8000000aff027e24 */ /* 0x000fe2000f8e02ff */
[----:B------:R-:W0:Y:S03]  /*0330*/  LDCU UR5, c[0x0][0x3ac] ;  /* 0x00007580ff0577ac */ /* 0x000e260008000800 */
[----:B------:R-:W-:Y:S01]  /*0340*/  IMAD R2, R5, R2, UR7 ;  /* 0x0000000705027e24 */ /* 0x000fe2000f8e0202 */
[----:B-1----:R-:W-:-:S02]  /*0350*/  ULEA UR8, UR8, UR4, 0x18 ;  /* 0x0000000408087291 */ /* 0x002fc4000f8ec0ff */
[----:B------:R-:W-:Y:S02]  /*0360*/  @UP2 UIADD3 UR14, UP3, UPT, UR12, -0x1, URZ ;  /* 0xffffffff0c0e2890 */ /* 0x000fe4000ff7e0ff */
[----:B------:R-:W-:Y:S01]  /*0370*/  ISETP.GT.U32.AND P0, PT, R5, R2, PT ;  /* 0x000000020500720c */ /* 0x000fe20003f04070 */
[----:B------:R-:W-:Y:S02]  /*0380*/  UMOV UR4, URZ ;  /* 0x000000ff00047c82 */ /* 0x000fe40008000000 */
[----:B------:R-:W-:Y:S01]  /*0390*/  UMOV UR8, UR8 ;  /* 0x0000000800087c82 */ /* 0x000fe20008000000 */
[----:B----4-:R-:W-:Y:S01]  /*03a0*/  UMOV UR9, UR13 ;  /* 0x0000000d00097c82 */ /* 0x010fe20008000000 */
[----:B0-----:R-:W-:-:S08]  /*03b0*/  UIMAD UR5, UR21, UR5, UR17 ;  /* 0x00000005150572a4 */ /* 0x001fd0000f8e0211 */
[----:B------:R-:W-:Y:S01]  /*03c0*/  VOTEU.ANY UP4, P0 ;  /* 0x0000000000ff7886 */ /* 0x000fe20000080100 */
[----:B------:R-:W-:Y:S01]  /*03d0*/  PLOP3.LUT P0, PT, PT, PT, UP4, 0x80, 0x8 ;  /* 0x000000000008781c */ /* 0x000fe20003f0f048 */
[----:B------:R-:W-:Y:S02]  /*03e0*/  ULEA.HI.X UR7, UR16, UR15, UR5, 0x2, UP0 ;  /* 0x0000000f10077291 */ /* 0x000fe400080f1405 */
[----:B------:R-:W-:Y:S02]  /*03f0*/  UISETP.GE.AND UP0, UPT, UR11, URZ, UPT ;  /* 0x000000ff0b00728c */ /* 0x000fe4000bf06270 */
[----:B------:R-:W-:Y:S02]  /*0400*/  @!UP4 UIADD3 UR10, UPT, UPT, UR10, 0x1, URZ ;  /* 0x000000010a0ac890 */ /* 0x000fe4000fffe0ff */
[----:B------:R-:W-:Y:S01]  /*0410*/  @UP2 ULOP3.LUT UR11, UR14, 0xffffff00, URZ, 0xc0, !UPT ;  /* 0xffffff000e0b2892 */ /* 0x000fe2000f8ec0ff */
[----:B------:R-:W-:-:S03]  /*0420*/  UMOV UR5, URZ ;  /* 0x000000ff00057c82 */ /* 0x000fc60008000000 */
[----:B------:R-:W-:Y:S02]  /*0430*/  @UP2 UIADD3 UR4, UP4, UPT, UR11, 0x100, URZ ;  /* 0x000001000b042890 */ /* 0x000fe4000ff9e0ff */
[----:B------:R-:W-:Y:S02]  /*0440*/  @!P0 IMAD.IADD R2, R2, 0x1, -R5 ;  /* 0x0000000102028824 */ /* 0x000fe400078e0a05 */
[----:B------:R-:W-:-:S03]  /*0450*/  @UP2 UIADD3.X UR5, UPT, UPT, URZ, -0x1, URZ, UP4, UP3 ;  /* 0xffffffffff052890 */ /* 0x000fc6000a7e64ff */
[----:B------:R-:W-:Y:S02]  /*0460*/  ISETP.GE.U32.AND P0, PT, R2, R5, PT ;  /* 0x000000050200720c */ /* 0x000fe40003f06070 */
[----:B------:R-:W0:Y:S11]  /*0470*/  LDC.64 R4, c[0x0][0x398] ;  /* 0x0000e600ff047b82 */ /* 0x000e360000000a00 */
[----:B------:R-:W-:-:S05]  /*0480*/  VOTEU.ANY UP5, P0 ;  /* 0x0000000000ff7886 */ /* 0x000fca00000a0100 */
[----:B------:R-:W-:Y:S02]  /*0490*/  @UP5 UIADD3 UR10, UPT, UPT, UR10, 0x1, URZ ;  /* 0x000000010a0a5890 */ /* 0x000fe4000fffe0ff */
[----:B------:R-:W-:-:S04]  /*04a0*/  UIADD3 UR11, UP5, UP6, UR8, UR4, UR12 ;  /* 0x00000004080b7290 */ /* 0x000fc8000febe00c */
[----:B------:R-:W-:Y:S01]  /*04b0*/  UIADD3 UR11, UP2, UPT, UR11, 0xf, URZ ;  /* 0x0000000f0b0b7890 */ /* 0x000fe2000ff5e0ff */
[----:B------:R-:W-:Y:S01]  /*04c0*/  UMOV UR8, UR10 ;  /* 0x0000000a00087c82 */ /* 0x000fe20008000000 */
[----:B------:R-:W-:Y:S02]  /*04d0*/  UIADD3.X UR5, UPT, UPT, UR9, UR5, URZ, UP5, UP6 ;  /* 0x0000000509057290 */ /* 0x000fe4000afec4ff */
[----:B------:R-:W-:Y:S02]  /*04e0*/  @!UP0 UIADD3 UR8, UPT, UPT, -UR8, URZ, URZ ;  /* 0x000000ff08088290 */ /* 0x000fe4000fffe1ff */
[----:B------:R-:W-:Y:S02]  /*04f0*/  @!UP1 ULOP3.LUT UR8, URZ, UR20, URZ, 0x33, !UPT ;  /* 0x00000014ff089292 */ /* 0x000fe4000f8e33ff */
[----:B------:R-:W-:Y:S02]  /*0500*/  ULOP3.LUT UR11, UR11, 0xfffffff0, URZ, 0xc0, !UPT ;  /* 0xfffffff00b0b7892 */ /* 0x000fe4000f8ec0ff */
[----:B------:R-:W-:-:S02]  /*0510*/  UISETP.GE.AND UP0, UPT, UR8, 0x21, UPT ;  /* 0x000000210800788c */ /* 0x000fc4000bf06270 */
[----:B------:R-:W-:Y:S01]  /*0520*/  UIADD3.X UR5, UPT, UPT, URZ, UR5, URZ, UP2, !UPT ;  /* 0x00000005ff057290 */ /* 0x000fe200097fe4ff */
[----:B------:R-:W-:Y:S02]  /*0530*/  IMAD R7, R15, UR8, RZ ;  /* 0x000000080f077c24 */ /* 0x000fe4000f8e02ff */
[----:B------:R-:W-:Y:S02]  /*0540*/  IMAD.U32 R2, RZ, RZ, UR11 ;  /* 0x0000000bff027e24 */ /* 0x000fe4000f8e00ff */
[----:B0-----:R-:W-:-:S04]  /*0550*/  IMAD.WIDE R4, R7, 0x2, R4 ;  /* 0x0000000207047825 */ /* 0x001fc800078e0204 */
[----:B------:R-:W-:Y:S02]  /*0560*/  IMAD.U32 R3, RZ, RZ, UR5 ;  /* 0x00000005ff037e24 */ /* 0x000fe4000f8e00ff */
[----:B------:R-:W-:Y:S01]  /*0570*/  IMAD.WIDE R6, R7, R6, UR6 ;  /* 0x0000000607067e25 */ /* 0x000fe2000f8e0206 */
[----:B------:R-:W-:Y:S06]  /*0580*/  BRA.U !UP0, `(.L_x_2605) ;  /* 0x00000009089c7547 */ /* 0x000fec000b800000 */
[----:B------:R-:W-:Y:S01]  /*0590*/  LOP3.LUT R14, RZ, R13, RZ, 0x33, !PT ;  /* 0x0000000dff0e7212 */ /* 0x000fe200078e33ff */
[----:B------:R-:W-:Y:S01]  /*05a0*/  BSSY.RECONVERGENT B1, `(.L_x_2606) ;  /* 0x0000053000017945 */ /* 0x000fe20003800200 */
[----:B------:R-:W-:Y:S02]  /*05b0*/  IMAD.MOV.U32 R27, RZ, RZ, -0x800000 ;  /* 0xff800000ff1b7424 */ /* 0x000fe400078e00ff */
[----:B------:R-:W-:Y:S02]  /*05c0*/  IMAD.MOV.U32 R19, RZ, RZ, R13 ;  /* 0x000000ffff137224 */ /* 0x000fe400078e000d */
[----:B------:R-:W-:Y:S02]  /*05d0*/  VIADD R14, R14, UR8 ;  /* 0x000000080e0e7c36 */ /* 0x000fe40008000000 */
[----:B------:R-:W-:-:S03]  /*05e0*/  IMAD.MOV.U32 R32, RZ, RZ, -0x800000 ;  /* 0xff800000ff207424 */ /* 0x000fc600078e00ff */
[C---:B------:R-:W-:Y:S02]  /*05f0*/  ISETP.GE.U32.AND P1, PT, R14.reuse, 0xe0, PT ;  /* 0x000000e00e00780c */ /* 0x040fe40003f26070 */
[----:B------:R-:W-:-:S04]  /*0600*/  LEA.HI R16, R14, 0x1, RZ, 0x1b ;  /* 0x000000010e107811 */ /* 0x000fc800078fd8ff */
[----:B------:R-:W-:-:S07]  /*0610*/  LOP3.LUT P0, R36, R16, 0x7, RZ, 0xc0, !PT ;  /* 0x0000000710247812 */ /* 0x000fce000780c0ff */
[----:B------:R-:W-:Y:S06]  /*0620*/  @!P1 BRA `(.L_x_2607) ;  /* 0x0000000400289947 */ /* 0x000fec0003800000 */
[----:B------:R-:W-:Y:S01]  /*0630*/  LOP3.LUT R17, R16, 0xffffff8, RZ, 0xc0, !PT ;  /* 0x0ffffff810117812 */ /* 0x000fe200078ec0ff */
[----:B------:R-:W-:Y:S02]  /*0640*/  IMAD.MOV.U32 R12, RZ, RZ, RZ ;  /* 0x000000ffff0c7224 */ /* 0x000fe400078e00ff */
[----:B------:R-:W-:Y:S02]  /*0650*/  IMAD.MOV.U32 R27, RZ, RZ, -0x800000 ;  /* 0xff800000ff1b7424 */ /* 0x000fe400078e00ff */
[----:B------:R-:W-:-:S07]  /*0660*/  IMAD.MOV.U32 R19, RZ, RZ, R13 ;  /* 0x000000ffff137224 */ /* 0x000fce00078e000d */
.L_x_2608:
[----:B------:R-:W-:-:S04]  /*0670*/  IMAD.WIDE.U32 R10, R19, 0x2, R4 ;  /* 0x00000002130a7825 */ /* 0x000fc800078e0004 */
[----:B------:R-:W-:Y:S01]  /*0680*/  IMAD.WIDE.U32 R8, R19, 0x4, R6 ;  /* 0x0000000413087825 */ /* 0x000fe200078e0006 */
[----:B------:R-:W2:Y:S04]  /*0690*/  LDG.E.U16 R18, desc[UR18][R10.64] ;  /* 0x000000120a127981 */ /* 0x000ea8000c1e1500 */
[----:B------:R-:W3:Y:S04]  /*06a0*/  LDG.E R34, desc[UR18][R8.64] ;  /* 0x0000001208227981 */ /* 0x000ee8000c1e1900 */
[----:B------:R-:W4:Y:S04]  /*06b0*/  LDG.E.U16 R31, desc[UR18][R10.64+0x40] ;  /* 0x000040120a1f7981 */ /* 0x000f28000c1e1500 */
        /* <DEDUP_REMOVED lines=9> */
[----:B------:R-:W5:Y:S04]  /*0750*/  LDG.E R30, desc[UR18][R8.64+0x300] ;  /* 0x00030012081e7981 */ /* 0x000f68000c1e1900 */
[----:B------:R-:W5:Y:S01]  /*0760*/  LDG.E.U16 R29, desc[UR18][R10.64+0x1c0] ;  /* 0x0001c0120a1d7981 */ /* 0x000f62000c1e1500 */
[----:B--2---:R-:W-:-:S03]  /*0770*/  IMAD.U32 R35, R18, 0x10000, RZ ;  /* 0x0001000012237824 */ /* 0x004fc600078e00ff */
[----:B------:R-:W2:Y:S01]  /*0780*/  LDG.E.U16 R18, desc[UR18][R10.64+0x180] ;  /* 0x000180120a127981 */ /* 0x000ea2000c1e1500 */
[----:B---3--:R-:W-:-:S03]  /*0790*/  FADD.FTZ R34, R34, R35 ;  /* 0x0000002322227221 */ /* 0x008fc60000010000 */
[----:B------:R0:W3:Y:S01]  /*07a0*/  LDG.E R35, desc[UR18][R8.64+0x380] ;  /* 0x0003801208237981 */ /* 0x0000e2000c1e1900 */
[----:B----4-:R-:W-:Y:S01]  /*07b0*/  IMAD.U32 R31, R31, 0x10000, RZ ;  /* 0x000100001f1f7824 */ /* 0x010fe200078e00ff */
[----:B------:R-:W-:-:S03]  /*07c0*/  FSETP.GT.FTZ.AND P1, PT, R34, R32, PT ;  /* 0x000000202200720b */ /* 0x000fc60003f34000 */
[----:B-----5:R-:W-:Y:S01]  /*07d0*/  FADD.FTZ R33, R33, R31 ;  /* 0x0000001f21217221 */ /* 0x020fe20000010000 */
[----:B------:R-:W-:Y:S01]  /*07e0*/  FSEL R31, R34, R32, P1 ;  /* 0x00000020221f7208 */ /* 0x000fe20000800000 */
[----:B------:R-:W-:-:S03]  /*07f0*/  IMAD.U32 R37, R28, 0x10000, RZ ;  /* 0x000100001c257824 */ /* 0x000fc600078e00ff */
[C---:B------:R-:W-:Y:S02]  /*0800*/  FSETP.GT.FTZ.AND P3, PT, R33.reuse, R31, PT ;  /* 0x0000001f2100720b */ /* 0x040fe40003f74000 */
[----:B------:R-:W-:Y:S01]  /*0810*/  FSETP.GT.FTZ.AND P2, PT, R34, R27, PT ;  /* 0x0000001b2200720b */ /* 0x000fe20003f54000 */
[----:B------:R-:W-:Y:S01]  /*0820*/  FADD.FTZ R26, R26, R37 ;  /* 0x000000251a1a7221 */ /* 0x000fe20000010000 */
[C---:B0-----:R-:W-:Y:S02]  /*0830*/  FSEL R8, R33.reuse, R31, P3 ;  /* 0x0000001f21087208 */ /* 0x041fe40001800000 */
[----:B------:R-:W-:Y:S01]  /*0840*/  @!P1 FSEL R32, R34, R27, P2 ;  /* 0x0000001b22209208 */ /* 0x000fe20001000000 */
[----:B------:R-:W-:Y:S01]  /*0850*/  IMAD.U32 R24, R24, 0x10000, RZ ;  /* 0x0001000018187824 */ /* 0x000fe200078e00ff */
[C---:B------:R-:W-:Y:S02]  /*0860*/  FSETP.GT.FTZ.AND P2, PT, R26.reuse, R8, PT ;  /* 0x000000081a00720b */ /* 0x040fe40003f54000 */
[----:B------:R-:W-:Y:S01]  /*0870*/  FSETP.GT.FTZ.AND P1, PT, R33, R32, PT ;  /* 0x000000202100720b */ /* 0x000fe20003f34000 */
[----:B------:R-:W-:Y:S01]  /*0880*/  FADD.FTZ R24, R25, R24 ;  /* 0x0000001819187221 */ /* 0x000fe20000010000 */
[----:B------:R-:W-:-:S02]  /*0890*/  FSEL R9, R26, R8, P2 ;  /* 0x000000081a097208 */ /* 0x000fc40001000000 */
[----:B------:R-:W-:Y:S01]  /*08a0*/  @!P3 FSEL R31, R33, R32, P1 ;  /* 0x00000020211fb208 */ /* 0x000fe20000800000 */
[----:B------:R-:W-:Y:S01]  /*08b0*/  IMAD.U32 R23, R23, 0x10000, RZ ;  /* 0x0001000017177824 */ /* 0x000fe200078e00ff */
[----:B------:R-:W-:Y:S02]  /*08c0*/  FSETP.GT.FTZ.AND P3, PT, R24, R9, PT ;  /* 0x000000091800720b */ /* 0x000fe40003f74000 */
[----:B------:R-:W-:Y:S01]  /*08d0*/  FSETP.GT.FTZ.AND P1, PT, R26, R31, PT ;  /* 0x0000001f1a00720b */ /* 0x000fe20003f34000 */
[----:B------:R-:W-:Y:S01]  /*08e0*/  FADD.FTZ R22, R22, R23 ;  /* 0x0000001716167221 */ /* 0x000fe20000010000 */
[----:B------:R-:W-:Y:S02]  /*08f0*/  FSEL R10, R24, R9, P3 ;  /* 0x00000009180a7208 */ /* 0x000fe40001800000 */
[----:B------:R-:W-:Y:S01]  /*0900*/  @!P2 FSEL R8, R26, R31, P1 ;  /* 0x0000001f1a08a208 */ /* 0x000fe20000800000 */
[----:B------:R-:W-:Y:S01]  /*0910*/  IMAD.U32 R21, R21, 0x10000, RZ ;  /* 0x0001000015157824 */ /* 0x000fe200078e00ff */
[----:B------:R-:W-:-:S02]  /*0920*/  FSETP.GT.FTZ.AND P2, PT, R22, R10, PT ;  /* 0x0000000a1600720b */ /* 0x000fc40003f54000 */
[----:B------:R-:W-:Y:S01]  /*0930*/  FSETP.GT.FTZ.AND P1, PT, R24, R8, PT ;  /* 0x000000081800720b */ /* 0x000fe20003f34000 */
[----:B------:R-:W-:Y:S01]  /*0940*/  FADD.FTZ R20, R20, R21 ;  /* 0x0000001514147221 */ /* 0x000fe20000010000 */
[----:B------:R-:W-:Y:S02]  /*0950*/  FSEL R11, R22, R10, P2 ;  /* 0x0000000a160b7208 */ /* 0x000fe40001000000 */
[----:B------:R-:W-:Y:S02]  /*0960*/  @!P3 FSEL R9, R24, R8, P1 ;  /* 0x000000081809b208 */ /* 0x000fe40000800000 */
[----:B------:R-:W-:Y:S02]  /*0970*/  FSETP.GT.FTZ.AND P3, PT, R20, R11, PT ;  /* 0x0000000b1400720b */ /* 0x000fe40003f74000 */
[----:B------:R-:W-:Y:S02]  /*0980*/  FSETP.GT.FTZ.AND P1, PT, R22, R9, PT ;  /* 0x000000091600720b */ /* 0x000fe40003f34000 */
[----:B------:R-:W-:-:S02]  /*0990*/  FSEL R8, R20, R11, P3 ;  /* 0x0000000b14087208 */ /* 0x000fc40001800000 */
[----:B------:R-:W-:-:S04]  /*09a0*/  @!P2 FSEL R10, R22, R9, P1 ;  /* 0x00000009160aa208 */ /* 0x000fc80000800000 */
[----:B------:R-:W-:-:S04]  /*09b0*/  FSETP.GT.FTZ.AND P1, PT, R20, R10, PT ;  /* 0x0000000a1400720b */ /* 0x000fc80003f34000 */
[----:B------:R-:W-:Y:S01]  /*09c0*/  @!P3 FSEL R11, R20, R10, P1 ;  /* 0x0000000a140bb208 */ /* 0x000fe20000800000 */
[----:B------:R-:W-:Y:S02]  /*09d0*/  VIADD R12, R12, 0x8 ;  /* 0x000000080c0c7836 */ /* 0x000fe40000000000 */
[----:B------:R-:W-:Y:S02]  /*09e0*/  VIADD R19, R19, 0x100 ;  /* 0x0000010013137836 */ /* 0x000fe40000000000 */
[----:B--2---:R-:W-:-:S04]  /*09f0*/  IMAD.U32 R21, R18, 0x10000, RZ ;  /* 0x0001000012157824 */ /* 0x004fc800078e00ff */
[----:B------:R-:W-:-:S05]  /*0a00*/  FADD.FTZ R21, R30, R21 ;  /* 0x000000151e157221 */ /* 0x000fca0000010000 */
[-C--:B------:R-:W-:Y:S01]  /*0a10*/  FSETP.GT.FTZ.AND P2, PT, R21, R8.reuse, PT ;  /* 0x000000081500720b */ /* 0x080fe20003f54000 */
[----:B------:R-:W-:Y:S01]  /*0a20*/  IMAD.U32 R18, R29, 0x10000, RZ ;  /* 0x000100001d127824 */ /* 0x000fe200078e00ff */
[C---:B------:R-:W-:Y:S02]  /*0a30*/  FSETP.GT.FTZ.AND P1, PT, R21.reuse, R11, PT ;  /* 0x0000000b1500720b */ /* 0x040fe40003f34000 */
[----:B------:R-:W-:Y:S01]  /*0a40*/  FSEL R27, R21, R8, P2 ;  /* 0x00000008151b7208 */ /* 0x000fe20001000000 */
[----:B---3--:R-:W-:-:S05]  /*0a50*/  FADD.FTZ R18, R35, R18 ;  /* 0x0000001223127221 */ /* 0x008fca0000010000 */
[----:B------:R-:W-:-:S03]  /*0a60*/  FSETP.GT.FTZ.AND P3, PT, R18, R27, PT ;  /* 0x0000001b1200720b */ /* 0x000fc60003f74000 */
[----:B------:R-:W-:Y:S02]  /*0a70*/  @!P2 FSEL R8, R21, R11, P1 ;  /* 0x0000000b1508a208 */ /* 0x000fe40000800000 */
[----:B------:R-:W-:Y:S02]  /*0a80*/  ISETP.NE.AND P2, PT, R12, R17, PT ;  /* 0x000000110c00720c */ /* 0x000fe40003f45270 */
[C---:B------:R-:W-:Y:S02]  /*0a90*/  FSETP.GT.FTZ.AND P1, PT, R18.reuse, R8, PT ;  /* 0x000000081200720b */ /* 0x040fe40003f34000 */
[----:B------:R-:W-:-:S04]  /*0aa0*/  FSEL R32, R18, R27, P3 ;  /* 0x0000001b12207208 */ /* 0x000fc80001800000 */
[----:B------:R-:W-:-:S05]  /*0ab0*/  @!P3 FSEL R27, R18, R8, P1 ;  /* 0x00000008121bb208 */ /* 0x000fca0000800000 */
[----:B------:R-:W-:Y:S05]  /*0ac0*/  @P2 BRA `(.L_x_2608) ;  /* 0xfffffff800e82947 */ /* 0x000fea000383ffff */
.L_x_2607:
[----:B------:R-:W-:Y:S05]  /*0ad0*/  BSYNC.RECONVERGENT B1 ;  /* 0x0000000000017941 */ /* 0x000fea0003800200 */
.L_x_2606:
[----:B------:R-:W-:Y:S05]  /*0ae0*/  @!P0 BRA `(.L_x_2609) ;  /* 0x0000000800688947 */ /* 0x000fea0003800000 */
[----:B------:R-:W-:Y:S01]  /*0af0*/  ISETP.GE.U32.AND P1, PT, R36, 0x4, PT ;  /* 0x000000042400780c */ /* 0x000fe20003f26070 */
[----:B------:R-:W-:Y:S01]  /*0b00*/  BSSY.RECONVERGENT B1, `(.L_x_2610) ;  /* 0x0000026000017945 */ /* 0x000fe20003800200 */
[----:B------:R-:W-:-:S11]  /*0b10*/  LOP3.LUT P0, R25, R16, 0x3, RZ, 0xc0, !PT ;  /* 0x0000000310197812 */ /* 0x000fd6000780c0ff */
[----:B------:R-:W-:Y:S05]  /*0b20*/  @!P1 BRA `(.L_x_2611) ;  /* 0x00000000008c9947 */ /* 0x000fea0003800000 */
[----:B------:R-:W-:-:S04]  /*0b30*/  IMAD.WIDE.U32 R10, R19, 0x2, R4 ;  /* 0x00000002130a7825 */ /* 0x000fc800078e0004 */
[C---:B------:R-:W-:Y:S01]  /*0b40*/  IMAD.WIDE.U32 R8, R19.reuse, 0x4, R6 ;  /* 0x0000000413087825 */ /* 0x040fe200078e0006 */
[----:B------:R-:W2:Y:S04]  /*0b50*/  LDG.E.U16 R16, desc[UR18][R10.64] ;  /* 0x000000120a107981 */ /* 0x000ea8000c1e1500 */
[----:B------:R-:W3:Y:S04]  /*0b60*/  LDG.E R12, desc[UR18][R8.64] ;  /* 0x00000012080c7981 */ /* 0x000ee8000c1e1900 */
[----:B------:R-:W4:Y:S04]  /*0b70*/  LDG.E.U16 R20, desc[UR18][R10.64+0x40] ;  /* 0x000040120a147981 */ /* 0x000f28000c1e1500 */
[----:B------:R-:W5:Y:S04]  /*0b80*/  LDG.E R18, desc[UR18][R8.64+0x80] ;  /* 0x0000801208127981 */ /* 0x000f68000c1e1900 */
[----:B------:R-:W5:Y:S04]  /*0b90*/  LDG.E.U16 R22, desc[UR18][R10.64+0x80] ;  /* 0x000080120a167981 */ /* 0x000f68000c1e1500 */
[----:B------:R-:W5:Y:S04]  /*0ba0*/  LDG.E R21, desc[UR18][R8.64+0x100] ;  /* 0x0001001208157981 */ /* 0x000f68000c1e1900 */
[----:B------:R-:W5:Y:S04]  /*0bb0*/  LDG.E.U16 R24, desc[UR18][R10.64+0xc0] ;  /* 0x0000c0120a187981 */ /* 0x000f68000c1e1500 */
[----:B------:R0:W5:Y:S01]  /*0bc0*/  LDG.E R23, desc[UR18][R8.64+0x180] ;  /* 0x0001801208177981 */ /* 0x000162000c1e1900 */
[----:B------:R-:W-:-:S02]  /*0bd0*/  VIADD R19, R19, 0x80 ;  /* 0x0000008013137836 */ /* 0x000fc40000000000 */
[----:B--2---:R-:W-:-:S04]  /*0be0*/  IMAD.U32 R17, R16, 0x10000, RZ ;  /* 0x0001000010117824 */ /* 0x004fc800078e00ff */
[----:B---3--:R-:W-:Y:S01]  /*0bf0*/  FADD.FTZ R12, R12, R17 ;  /* 0x000000110c0c7221 */ /* 0x008fe20000010000 */
[----:B----4-:R-:W-:-:S04]  /*0c00*/  IMAD.U32 R17, R20, 0x10000, RZ ;  /* 0x0001000014117824 */ /* 0x010fc800078e00ff */
[CC--:B------:R-:W-:Y:S02]  /*0c10*/  FSETP.GT.FTZ.AND P1, PT, R12.reuse, R32.reuse, PT ;  /* 0x000000200c00720b */ /* 0x0c0fe40003f34000 */
[----:B------:R-:W-:Y:S01]  /*0c20*/  FSETP.GT.FTZ.AND P2, PT, R12, R27, PT ;  /* 0x0000001b0c00720b */ /* 0x000fe20003f54000 */
[----:B-----5:R-:W-:Y:S01]  /*0c30*/  FADD.FTZ R17, R18, R17 ;  /* 0x0000001112117221 */ /* 0x020fe20000010000 */
[----:B------:R-:W-:Y:S01]  /*0c40*/  FSEL R16, R12, R32, P1 ;  /* 0x000000200c107208 */ /* 0x000fe20000800000 */
[----:B------:R-:W-:-:S03]  /*0c50*/  IMAD.U32 R22, R22, 0x10000, RZ ;  /* 0x0001000016167824 */ /* 0x000fc600078e00ff */
[----:B------:R-:W-:Y:S01]  /*0c60*/  FSETP.GT.FTZ.AND P3, PT, R17, R16, PT ;  /* 0x000000101100720b */ /* 0x000fe20003f74000 */
[----:B------:R-:W-:-:S03]  /*0c70*/  FADD.FTZ R21, R21, R22 ;  /* 0x0000001615157221 */ /* 0x000fc60000010000 */
[----:B0-----:R-:W-:Y:S02]  /*0c80*/  FSEL R8, R17, R16, P3 ;  /* 0x0000001011087208 */ /* 0x001fe40001800000 */
[----:B------:R-:W-:Y:S01]  /*0c90*/  @!P1 FSEL R32, R12, R27, P2 ;  /* 0x0000001b0c209208 */ /* 0x000fe20001000000 */
[----:B------:R-:W-:Y:S01]  /*0ca0*/  IMAD.U32 R24, R24, 0x10000, RZ ;  /* 0x0001000018187824 */ /* 0x000fe200078e00ff */
[----:B------:R-:W-:Y:S02]  /*0cb0*/  FSETP.GT.FTZ.AND P2, PT, R21, R8, PT ;  /* 0x000000081500720b */ /* 0x000fe40003f54000 */
[----:B------:R-:W-:Y:S01]  /*0cc0*/  FSETP.GT.FTZ.AND P1, PT, R17, R32, PT ;  /* 0x000000201100720b */ /* 0x000fe20003f34000 */
[----:B------:R-:W-:Y:S01]  /*0cd0*/  FADD.FTZ R23, R23, R24 ;  /* 0x0000001817177221 */ /* 0x000fe20000010000 */
[----:B------:R-:W-:Y:S02]  /*0ce0*/  FSEL R27, R21, R8, P2 ;  /* 0x00000008151b7208 */ /* 0x000fe40001000000 */
[----:B------:R-:W-:-:S02]  /*0cf0*/  @!P3 FSEL R16, R17, R32, P1 ;  /* 0x000000201110b208 */ /* 0x000fc40000800000 */
[-C--:B------:R-:W-:Y:S02]  /*0d00*/  FSETP.GT.FTZ.AND P3, PT, R23, R27.reuse, PT ;  /* 0x0000001b1700720b */ /* 0x080fe40003f74000 */
[-C--:B------:R-:W-:Y:S02]  /*0d10*/  FSETP.GT.FTZ.AND P1, PT, R21, R16.reuse, PT ;  /* 0x000000101500720b */ /* 0x080fe40003f34000 */
[----:B------:R-:W-:Y:S02]  /*0d20*/  FSEL R32, R23, R27, P3 ;  /* 0x0000001b17207208 */ /* 0x000fe40001800000 */
[----:B------:R-:W-:-:S04]  /*0d30*/  @!P2 FSEL R8, R21, R16, P1 ;  /* 0x000000101508a208 */ /* 0x000fc80000800000 */
[----:B------:R-:W-:-:S04]  /*0d40*/  FSETP.GT.FTZ.AND P1, PT, R23, R8, PT ;  /* 0x000000081700720b */ /* 0x000fc80003f34000 */
[----:B------:R-:W-:-:S09]  /*0d50*/  @!P3 FSEL R27, R23, R8, P1 ;  /* 0x00000008171bb208 */ /* 0x000fd20000800000 */
.L_x_2611:
[----:B------:R-:W-:Y:S05]  /*0d60*/  BSYNC.RECONVERGENT B1 ;  /* 0x0000000000017941 */ /* 0x000fea0003800200 */
.L_x_2610:
[----:B------:R-:W-:Y:S05]  /*0d70*/  @!P0 BRA `(.L_x_2609) ;  /* 0x0000000400c48947 */ /* 0x000fea0003800000 */
[----:B------:R-:W-:Y:S01]  /*0d80*/  ISETP.NE.AND P1, PT, R25, 0x1, PT ;  /* 0x000000011900780c */ /* 0x000fe20003f25270 */
[----:B------:R-:W-:Y:S01]  /*0d90*/  BSSY.RECONVERGENT B1, `(.L_x_2612) ;  /* 0x0000018000017945 */ /* 0x000fe20003800200 */
[----:B------:R-:W-:-:S11]  /*0da0*/  LOP3.LUT P0, RZ, R14, 0x20, RZ, 0xc0, !PT ;  /* 0x000000200eff7812 */ /* 0x000fd6000780c0ff */
[----:B------:R-:W-:Y:S05]  /*0db0*/  @!P1 BRA `(.L_x_2613) ;  /* 0x0000000000549947 */ /* 0x000fea0003800000 */
[----:B------:R-:W-:-:S04]  /*0dc0*/  IMAD.WIDE.U32 R10, R19, 0x2, R4 ;  /* 0x00000002130a7825 */ /* 0x000fc800078e0004 */
[C---:B------:R-:W-:Y:S01]  /*0dd0*/  IMAD.WIDE.U32 R8, R19.reuse, 0x4, R6 ;  /* 0x0000000413087825 */ /* 0x040fe200078e0006 */
[----:B------:R-:W2:Y:S04]  /*0de0*/  LDG.E.U16 R14, desc[UR18][R10.64] ;  /* 0x000000120a0e7981 */ /* 0x000ea8000c1e1500 */
[----:B------:R-:W3:Y:S04]  /*0df0*/  LDG.E R12, desc[UR18][R8.64] ;  /* 0x00000012080c7981 */ /* 0x000ee8000c1e1900 */
[----:B------:R-:W4:Y:S04]  /*0e00*/  LDG.E.U16 R18, desc[UR18][R10.64+0x40] ;  /* 0x000040120a127981 */ /* 0x000f28000c1e1500 */
[----:B------:R-:W5:Y:S01]  /*0e10*/  LDG.E R16, desc[UR18][R8.64+0x80] ;  /* 0x0000801208107981 */ /* 0x000f62000c1e1900 */
[----:B------:R-:W-:-:S02]  /*0e20*/  VIADD R19, R19, 0x40 ;  /* 0x0000004013137836 */ /* 0x000fc40000000000 */
[----:B--2---:R-:W-:-:S04]  /*0e30*/  IMAD.U32 R17, R14, 0x10000, RZ ;  /* 0x000100000e117824 */ /* 0x004fc800078e00ff */
[----:B---3--:R-:W-:Y:S01]  /*0e40*/  FADD.FTZ R12, R12, R17 ;  /* 0x000000110c0c7221 */ /* 0x008fe20000010000 */
[----:B----4-:R-:W-:-:S04]  /*0e50*/  IMAD.U32 R17, R18, 0x10000, RZ ;  /* 0x0001000012117824 */ /* 0x010fc800078e00ff */
[CC--:B------:R-:W-:Y:S02]  /*0e60*/  FSETP.GT.FTZ.AND P1, PT, R12.reuse, R32.reuse, PT ;  /* 0x000000200c00720b */ /* 0x0c0fe40003f34000 */
[----:B------:R-:W-:Y:S01]  /*0e70*/  FSETP.GT.FTZ.AND P2, PT, R12, R27, PT ;  /* 0x0000001b0c00720b */ /* 0x000fe20003f54000 */
[----:B-----5:R-:W-:Y:S01]  /*0e80*/  FADD.FTZ R17, R16, R17 ;  /* 0x0000001110117221 */ /* 0x020fe20000010000 */
[----:B------:R-:W-:-:S04]  /*0e90*/  FSEL R14, R12, R32, P1 ;  /* 0x000000200c0e7208 */ /* 0x000fc80000800000 */
[----:B------:R-:W-:-:S04]  /*0ea0*/  FSETP.GT.FTZ.AND P3, PT, R17, R14, PT ;  /* 0x0000000e1100720b */ /* 0x000fc80003f74000 */
[----:B------:R-:W-:Y:S02]  /*0eb0*/  FSEL R8, R17, R14, P3 ;  /* 0x0000000e11087208 */ /* 0x000fe40001800000 */
[----:B------:R-:W-:-:S04]  /*0ec0*/  @!P1 FSEL R32, R12, R27, P2 ;  /* 0x0000001b0c209208 */ /* 0x000fc80001000000 */
[----:B------:R-:W-:-:S04]  /*0ed0*/  FSETP.GT.FTZ.AND P1, PT, R17, R32, PT ;  /* 0x000000201100720b */ /* 0x000fc80003f34000 */
[----:B------:R-:W-:Y:S01]  /*0ee0*/  @!P3 FSEL R14, R17, R32, P1 ;  /* 0x00000020110eb208 */ /* 0x000fe20000800000 */
[----:B------:R-:W-:-:S04]  /*0ef0*/  IMAD.MOV.U32 R32, RZ, RZ, R8 ;  /* 0x000000ffff207224 */ /* 0x000fc800078e0008 */
[----:B------:R-:W-:-:S07]  /*0f00*/  IMAD.MOV.U32 R27, RZ, RZ, R14 ;  /* 0x000000ffff1b7224 */ /* 0x000fce00078e000e */
.L_x_2613:
[----:B------:R-:W-:Y:S05]  /*0f10*/  BSYNC.RECONVERGENT B1 ;  /* 0x0000000000017941 */ /* 0x000fea0003800200 */
.L_x_2612:
[----:B------:R-:W-:Y:S05]  /*0f20*/  @P0 BRA `(.L_x_2609) ;  /* 0x0000000400580947 */ /* 0x000fea0003800000 */
[----:B------:R-:W-:-:S04]  /*0f30*/  IMAD.WIDE.U32 R4, R19, 0x2, R4 ;  /* 0x0000000213047825 */ /* 0x000fc800078e0004 */
[----:B------:R-:W-:Y:S02]  /*0f40*/  IMAD.WIDE.U32 R6, R19, 0x4, R6 ;  /* 0x0000000413067825 */ /* 0x000fe400078e0006 */
[----:B------:R-:W2:Y:S04]  /*0f50*/  LDG.E.U16 R4, desc[UR18][R4.64] ;  /* 0x0000001204047981 */ /* 0x000ea8000c1e1500 */
[----:B------:R-:W3:Y:S01]  /*0f60*/  LDG.E R6, desc[UR18][R6.64] ;  /* 0x0000001206067981 */ /* 0x000ee2000c1e1900 */
[----:B--2---:R-:W-:-:S04]  /*0f70*/  IMAD.U32 R9, R4, 0x10000, RZ ;  /* 0x0001000004097824 */ /* 0x004fc800078e00ff */
[----:B---3--:R-:W-:-:S05]  /*0f80*/  FADD.FTZ R9, R6, R9 ;  /* 0x0000000906097221 */ /* 0x008fca0000010000 */
[CC--:B------:R-:W-:Y:S02]  /*0f90*/  FSETP.GT.FTZ.AND P0, PT, R9.reuse, R32.reuse, PT ;  /* 0x000000200900720b */ /* 0x0c0fe40003f14000 */
[C---:B------:R-:W-:Y:S02]  /*0fa0*/  FSETP.GT.FTZ.AND P1, PT, R9.reuse, R27, PT ;  /* 0x0000001b0900720b */ /* 0x040fe40003f34000 */
[----:B------:R-:W-:-:S09]  /*0fb0*/  FSEL R8, R9, R32, P0 ;  /* 0x0000002009087208 */ /* 0x000fd20000000000 */
[----:B------:R-:W-:-:S05]  /*0fc0*/  @!P0 FSEL R32, R9, R27, P1 ;  /* 0x0000001b09208208 */ /* 0x000fca0000800000 */
[----:B------:R-:W-:Y:S02]  /*0fd0*/  IMAD.MOV.U32 R27, RZ, RZ, R32 ;  /* 0x000000ffff1b7224 */ /* 0x000fe400078e0020 */
[----:B------:R-:W-:Y:S01]  /*0fe0*/  IMAD.MOV.U32 R32, RZ, RZ, R8 ;  /* 0x000000ffff207224 */ /* 0x000fe200078e0008 */
[----:B------:R-:W-:Y:S06]  /*0ff0*/  BRA `(.L_x_2609) ;  /* 0x0000000400247947 */ /* 0x000fec0003800000 */
.L_x_2605:
[----:B------:R-:W-:Y:S01]  /*1000*/  ISETP.GE.AND P0, PT, R13, UR8, PT ;  /* 0x000000080d007c0c */ /* 0x000fe2000bf06270 */
[----:B------:R-:W-:-:S12]  /*1010*/  IMAD.MOV.U32 R32, RZ, RZ, -0x800000 ;  /* 0xff800000ff207424 */ /* 0x000fd800078e00ff */
[----:B------:R-:W-:Y:S05]  /*1020*/  @P0 BRA `(.L_x_2609) ;  /* 0x0000000400180947 */ /* 0x000fea0003800000 */
[----:B------:R-:W-:Y:S01]  /*1030*/  LOP3.LUT R8, RZ, R13, RZ, 0x33, !PT ;  /* 0x0000000dff087212 */ /* 0x000fe200078e33ff */
[----:B------:R-:W-:Y:S01]  /*1040*/  BSSY.RECONVERGENT B1, `(.L_x_2614) ;  /* 0x0000016000017945 */ /* 0x000fe20003800200 */
[----:B------:R-:W-:-:S03]  /*1050*/  IMAD.MOV.U32 R17, RZ, RZ, R13 ;  /* 0x000000ffff117224 */ /* 0x000fc600078e000d */
[----:B------:R-:W-:-:S05]  /*1060*/  VIADD R8, R8, UR8 ;  /* 0x0000000808087c36 */ /* 0x000fca0008000000 */
[C---:B------:R-:W-:Y:S02]  /*1070*/  ISETP.GE.U32.AND P0, PT, R8.reuse, 0x1e0, PT ;  /* 0x000001e00800780c */ /* 0x040fe40003f06070 */
[----:B------:R-:W-:-:S04]  /*1080*/  LEA.HI R12, R8, 0x1, RZ, 0x1b ;  /* 0x00000001080c7811 */ /* 0x000fc800078fd8ff */
[----:B------:R-:W-:-:S07]  /*1090*/  LOP3.LUT R14, R12, 0xf, RZ, 0xc0, !PT ;  /* 0x0000000f0c0e7812 */ /* 0x000fce00078ec0ff */
[----:B------:R-:W-:Y:S05]  /*10a0*/  @!P0 BRA `(.L_x_2615) ;  /* 0x00000000003c8947 */ /* 0x000fea0003800000 */
[----:B------:R-:W-:Y:S01]  /*10b0*/  BSSY.RECONVERGENT B2, `(.L_x_2616) ;  /* 0x000000b000027945 */ /* 0x000fe20003800200 */
[----:B------:R-:W-:Y:S01]  /*10c0*/  LOP3.LUT R19, R12, 0xffffff0, RZ, 0xc0, !PT ;  /* 0x0ffffff00c137812 */ /* 0x000fe200078ec0ff */
[----:B------:R-:W-:Y:S02]  /*10d0*/  IMAD.MOV.U32 R10, RZ, RZ, RZ ;  /* 0x000000ffff0a7224 */ /* 0x000fe400078e00ff */
[----:B------:R-:W-:-:S07]  /*10e0*/  IMAD.MOV.U32 R17, RZ, RZ, R13 ;  /* 0x000000ffff117224 */ /* 0x000fce00078e000d */
.L_x_2617:
[----:B------:R-:W-:Y:S02]  /*10f0*/  VIADD R10, R10, 0x10 ;  /* 0x000000100a0a7836 */ /* 0x000fe40000000000 */
[C---:B------:R-:W-:Y:S02]  /*1100*/  VIADD R8, R17.reuse, 0x1e0 ;  /* 0x000001e011087836 */ /* 0x040fe40000000000 */
[----:B------:R-:W-:Y:S01]  /*1110*/  IMAD.MOV.U32 R11, RZ, RZ, R17 ;  /* 0x000000ffff0b7224 */ /* 0x000fe200078e0011 */
[----:B------:R-:W-:Y:S01]  /*1120*/  ISETP.NE.AND P0, PT, R10, R19, PT ;  /* 0x000000130a00720c */ /* 0x000fe20003f05270 */
[----:B------:R-:W-:Y:S02]  /*1130*/  VIADD R17, R17, 0x200 ;  /* 0x0000020011117836 */ /* 0x000fe40000000000 */
[----:B------:R-:W-:-:S10]  /*1140*/  IMAD.MOV.U32 R9, RZ, RZ, RZ ;  /* 0x000000ffff097224 */ /* 0x000fd400078e00ff */
[----:B------:R-:W-:Y:S05]  /*1150*/  @P0 BRA `(.L_x_2617) ;  /* 0xfffffffc00e40947 */ /* 0x000fea000383ffff */
[----:B------:R-:W-:Y:S05]  /*1160*/  BSYNC.RECONVERGENT B2 ;  /* 0x0000000000027941 */ /* 0x000fea0003800200 */
.L_x_2616:
[----:B------:R-:W-:-:S06]  /*1170*/  IMAD.WIDE.U32 R10, R11, 0x2, R4 ;  /* 0x000000020b0a7825 */ /* 0x000fcc00078e0004 */
[----:B------:R-:W2:Y:S02]  /*1180*/  LDG.E.U16 R10, desc[UR18][R10.64+0x3c0] ;  /* 0x0003c0120a0a7981 */ /* 0x000ea4000c1e1500 */
[----:B--2---:R-:W-:-:S07]  /*1190*/  IMAD.U32 R32, R10, 0x10000, RZ ;  /* 0x000100000a207824 */ /* 0x004fce00078e00ff */
.L_x_2615:
[----:B------:R-:W-:Y:S05]  /*11a0*/  BSYNC.RECONVERGENT B1 ;  /* 0x0000000000017941 */ /* 0x000fea0003800200 */
.L_x_2614:
[----:B------:R-:W-:Y:S01]  /*11b0*/  ISETP.NE.AND P0, PT, R14, RZ, PT ;  /* 0x000000ff0e00720c */ /* 0x000fe20003f05270 */
[----:B------:R-:W-:-:S12]  /*11c0*/  BSSY.RECONVERGENT B1, `(.L_x_2618) ;  /* 0x0000028000017945 */ /* 0x000fd80003800200 */
[----:B------:R-:W-:Y:S05]  /*11d0*/  @!P0 BRA `(.L_x_2619) ;  /* 0x0000000000988947 */ /* 0x000fea0003800000 */
[----:B------:R-:W-:Y:S01]  /*11e0*/  ISETP.GE.U32.AND P0, PT, R14, 0x8, PT ;  /* 0x000000080e00780c */ /* 0x000fe20003f06070 */
[----:B------:R-:W-:Y:S01]  /*11f0*/  BSSY.RECONVERGENT B2, `(.L_x_2620) ;  /* 0x000000a000027945 */ /* 0x000fe20003800200 */
[----:B------:R-:W-:-:S04]  /*1200*/  LOP3.LUT R16, R12, 0x7, RZ, 0xc0, !PT ;  /* 0x000000070c107812 */ /* 0x000fc800078ec0ff */
[----:B------:R-:W-:-:S07]  /*1210*/  ISETP.NE.AND P1, PT, R16, RZ, PT ;  /* 0x000000ff1000720c */ /* 0x000fce0003f25270 */
[----:B------:R-:W-:Y:S06]  /*1220*/  @!P0 BRA `(.L_x_2621) ;  /* 0x0000000000188947 */ /* 0x000fec0003800000 */
[----:B------:R-:W-:-:S06]  /*1230*/  IMAD.WIDE.U32 R10, R17, 0x2, R4 ;  /* 0x00000002110a7825 */ /* 0x000fcc00078e0004 */
[----:B------:R-:W2:Y:S01]  /*1240*/  LDG.E.U16 R10, desc[UR18][R10.64+0x1c0] ;  /* 0x0001c0120a0a7981 */ /* 0x000ea2000c1e1500 */
[C---:B------:R-:W-:Y:S02]  /*1250*/  VIADD R8, R17.reuse, 0xe0 ;  /* 0x000000e011087836 */ /* 0x040fe40000000000 */
[----:B------:R-:W-:Y:S02]  /*1260*/  VIADD R17, R17, 0x100 ;  /* 0x0000010011117836 */ /* 0x000fe40000000000 */
[----:B------:R-:W-:Y:S02]  /*1270*/  IMAD.MOV.U32 R9, RZ, RZ, RZ ;  /* 0x000000ffff097224 */ /* 0x000fe400078e00ff */
[----:B--2---:R-:W-:-:S07]  /*1280*/  IMAD.U32 R32, R10, 0x10000, RZ ;  /* 0x000100000a207824 */ /* 0x004fce00078e00ff */
.L_x_2621:
[----:B------:R-:W-:Y:S05]  /*1290*/  BSYNC.RECONVERGENT B2 ;  /* 0x0000000000027941 */ /* 0x000fea0003800200 */
.L_x_2620:
        /* <DEDUP_REMOVED lines=12> */
.L_x_2623:
[----:B------:R-:W-:Y:S05]  /*1360*/  BSYNC.RECONVERGENT B2 ;  /* 0x0000000000027941 */ /* 0x000fea0003800200 */
.L_x_2622:
[----:B------:R-:W-:Y:S05]  /*1370*/  @!P1 BRA `(.L_x_2619) ;  /* 0x0000000000309947 */ /* 0x000fea0003800000 */
[----:B------:R-:W-:Y:S01]  /*1380*/  BSSY.RECONVERGENT B2, `(.L_x_2624) ;  /* 0x0000009000027945 */ /* 0x000fe20003800200 */
[----:B------:R-:W-:-:S07]  /*1390*/  IMAD.MOV.U32 R12, RZ, RZ, RZ ;  /* 0x000000ffff0c7224 */ /* 0x000fce00078e00ff */
.L_x_2625:
[----:B------:R-:W-:Y:S02]  /*13a0*/  VIADD R12, R12, 0x1 ;  /* 0x000000010c0c7836 */ /* 0x000fe40000000000 */
[----:B------:R-:W-:Y:S02]  /*13b0*/  IMAD.MOV.U32 R8, RZ, RZ, R17 ;  /* 0x000000ffff087224 */ /* 0x000fe400078e0011 */
[----:B------:R-:W-:Y:S01]  /*13c0*/  IMAD.WIDE.U32 R10, R17, 0x2, R4 ;  /* 0x00000002110a7825 */ /* 0x000fe200078e0004 */
[----:B------:R-:W-:-:S03]  /*13d0*/  ISETP.NE.AND P0, PT, R12, R19, PT ;  /* 0x000000130c00720c */ /* 0x000fc60003f05270 */
[----:B------:R-:W-:Y:S02]  /*13e0*/  IMAD.MOV.U32 R9, RZ, RZ, RZ ;  /* 0x000000ffff097224 */ /* 0x000fe400078e00ff */
[----:B------:R-:W-:-:S08]  /*13f0*/  VIADD R17, R17, 0x20 ;  /* 0x0000002011117836 */ /* 0x000fd00000000000 */
[----:B------:R-:W-:Y:S05]  /*1400*/  @P0 BRA `(.L_x_2625) ;  /* 0xfffffffc00e40947 */ /* 0x000fea000383ffff */
[----:B------:R-:W-:Y:S05]  /*1410*/  BSYNC.RECONVERGENT B2 ;  /* 0x0000000000027941 */ /* 0x000fea0003800200 */
.L_x_2624:
[----:B------:R-:W2:Y:S02]  /*1420*/  LDG.E.U16 R10, desc[UR18][R10.64] ;  /* 0x000000120a0a7981 */ /* 0x000ea4000c1e1500 */
[----:B--2---:R-:W-:-:S07]  /*1430*/  IMAD.U32 R32, R10, 0x10000, RZ ;  /* 0x000100000a207824 */ /* 0x004fce00078e00ff */
.L_x_2619:
[----:B------:R-:W-:Y:S05]  /*1440*/  BSYNC.RECONVERGENT B1 ;  /* 0x0000000000017941 */ /* 0x000fea0003800200 */
.L_x_2618:
[----:B------:R-:W-:-:S04]  /*1450*/  LEA R4, P0, R8, R6, 0x2 ;  /* 0x0000000608047211 */ /* 0x000fc800078010ff */
[----:B------:R-:W-:-:S06]  /*1460*/  LEA.HI.X R5, R8, R7, R9, 0x2, P0 ;  /* 0x0000000708057211 */ /* 0x000fcc00000f1409 */
[----:B------:R-:W2:Y:S02]  /*1470*/  LDG.E R5, desc[UR18][R4.64] ;  /* 0x0000001204057981 */ /* 0x000ea4000c1e1900 */
[----:B--2---:R-:W-:-:S07]  /*1480*/  FADD.FTZ R32, R5, R32 ;  /* 0x0000002005207221 */ /* 0x004fce0000010000 */
.L_x_2609:
[----:B------:R-:W-:Y:S05]  /*1490*/  BSYNC.RECONVERGENT B0 ;  /* 0x0000000000007941 */ /* 0x000fea0003800200 */
.L_x_2604:
[----:B------:R-:W0:Y:S02]  /*14a0*/  SHFL.BFLY PT, R5, R32, 0x10, 0x1f ;  /* 0x0e001f0020057f89 */ /* 0x000e2400000e0000 */
[----:B0-----:R-:W-:-:S04]  /*14b0*/  FSETP.GEU.FTZ.AND P0, PT, R32, R5, PT ;  /* 0x000000052000720b */ /* 0x001fc80003f1e000 */
[----:B------:R-:W-:-:S05]  /*14c0*/  FSEL R5, R5, R32, !P0 ;  /* 0x0000002005057208 */ /* 0x000fca0004000000 */
        /* <DEDUP_REMOVED lines=11> */
[----:B------:R-:W-:Y:S02]  /*1580*/  FSEL R11, R9, R6, !P0 ;  /* 0x00000006090b7208 */ /* 0x000fe40004000000 */
[----:B------:R-:W-:Y:S02]  /*1590*/  ISETP.NE.AND P0, PT, R13, RZ, PT ;  /* 0x000000ff0d00720c */ /* 0x000fe40003f05270 */
[----:B------:R-:W-:Y:S01]  /*15a0*/  FSETP.NEU.FTZ.AND P1, PT, R11, R32, PT ;  /* 0x000000200b00720b */ /* 0x000fe20003f3d000 */
[----:B------:R-:W-:-:S10]  /*15b0*/  IMAD.MOV.U32 R7, RZ, RZ, R11 ;  /* 0x000000ffff077224 */ /* 0x000fd400078e000b */
[----:B------:R-:W-:Y:S02]  /*15c0*/  @!P0 IMAD.WIDE.U32 R4, R15, 0x4, R2 ;  /* 0x000000040f048825 */ /* 0x000fe400078e0002 */
[----:B------:R-:W-:-:S06]  /*15d0*/  VOTE.ANY R8, PT, !P1 ;  /* 0x0000000000087806 */ /* 0x000fcc00048e0100 */
[----:B------:R-:W0:Y:S02]  /*15e0*/  POPC R8, R8 ;  /* 0x0000000800087309 */ /* 0x000e240000000000 */
[----:B0-----:R-:W-:-:S13]  /*15f0*/  ISETP.NE.AND P2, PT, R8, 0x1, PT ;  /* 0x000000010800780c */ /* 0x001fda0003f45270 */
[----:B------:R-:W-:Y:S05]  /*1600*/  @P2 BRA `(.L_x_2626) ;  /* 0x0000000000402947 */ /* 0x000fea0003800000 */
        /* <DEDUP_REMOVED lines=15> */
[----:B------:R-:W-:-:S09]  /*1700*/  FSEL R7, R7, R10, !P1 ;  /* 0x0000000a07077208 */ /* 0x000fd20004800000 */
.L_x_2626:
[----:B------:R-:W-:Y:S01]  /*1710*/  @!P0 FADD.FTZ R7, R11, R7 ;  /* 0x000000070b078221 */ /* 0x000fe20000010000 */
[----:B------:R-:W-:-:S04]  /*1720*/  ISETP.GT.U32.AND P1, PT, R0, 0x1f, PT ;  /* 0x0000001f0000780c */ /* 0x000fc80003f24070 */
[----:B------:R0:W-:Y:S01]  /*1730*/  @!P0 ST.E desc[UR18][R4.64], R7 ;  /* 0x0000000704008985 */ /* 0x0001e2000c101912 */
[----:B------:R-:W-:Y:S08]  /*1740*/  BAR.SYNC.DEFER_BLOCKING 0x0 ;  /* 0x0000000000007b1d */ /* 0x000ff00000010000 */
[----:B------:R-:W-:Y:S05]  /*1750*/  @P1 EXIT ;  /* 0x000000000000194d */ /* 0x000fea0003800000 */
[----:B------:R-:W1:Y:S01]  /*1760*/  LDCU UR5, c[0x0][0x3b0] ;  /* 0x00007600ff0577ac */ /* 0x000e620008000800 */
[----:B------:R-:W-:Y:S01]  /*1770*/  IMAD.MOV.U32 R14, RZ, RZ, -0x800000 ;  /* 0xff800000ff0e7424 */ /* 0x000fe200078e00ff */
[----:B------:R-:W2:Y:S01]  /*1780*/  LDCU.64 UR12, c[0x0][0x3c0] ;  /* 0x00007800ff0c77ac */ /* 0x000ea20008000a00 */
[----:B------:R-:W3:Y:S01]  /*1790*/  S2UR UR20, SR_CgaCtaId ;  /* 0x00000000001479c3 */ /* 0x000ee20000008800 */
[----:B------:R-:W4:Y:S01]  /*17a0*/  LDCU.64 UR14, c[0x0][0x388] ;  /* 0x00007100ff0e77ac */ /* 0x000f220008000a00 */
[----:B------:R-:W5:Y:S06]  /*17b0*/  LDCU.64 UR16, c[0x0][0x390] ;  /* 0x00007200ff1077ac */ /* 0x000f6c0008000a00 */
[----:B------:R-:W0:Y:S01]  /*17c0*/  LDC R8, c[0x0][0x3b8] ;  /* 0x0000ee00ff087b82 */ /* 0x000e220000000800 */
[----:B-1----:R-:W-:-:S13]  /*17d0*/  ISETP.GE.U32.AND P0, PT, R13, UR5, PT ;  /* 0x000000050d007c0c */ /* 0x002fda000bf06070 */
[----:B------:R-:W-:-:S05]  /*17e0*/  @!P0 IMAD.WIDE.U32 R2, R13, 0x4, R2 ;  /* 0x000000040d028825 */ /* 0x000fca00078e0002 */
[----:B------:R1:W3:Y:S01]  /*17f0*/  @!P0 LD.E R14, desc[UR18][R2.64] ;  /* 0x00000012020e8980 */ /* 0x0002e2000c101900 */
[----:B--2---:R-:W-:Y:S01]  /*1800*/  UIMAD.WIDE.U32 UR10, UR21, UR12, URZ ;  /* 0x0000000c150a72a5 */ /* 0x004fe2000f8e00ff */
[----:B------:R-:W-:Y:S01]  /*1810*/  CS2R R10, SRZ ;  /* 0x00000000000a7805 */ /* 0x000fe2000001ff00 */
[----:B------:R-:W-:Y:S02]  /*1820*/  IMAD.MOV.U32 R12, RZ, RZ, -0x800000 ;  /* 0xff800000ff0c7424 */ /* 0x000fe400078e00ff */
[----:B------:R-:W-:Y:S01]  /*1830*/  UIMAD UR9, UR21, UR13, UR11 ;  /* 0x0000000d150972a4 */ /* 0x000fe2000f8e020b */
[----:B0-----:R-:W-:Y:S01]  /*1840*/  VIADD R5, R8, 0xffffffff ;  /* 0xffffffff08057836 */ /* 0x001fe20000000000 */
[----:B------:R-:W-:Y:S02]  /*1850*/  USHF.L.U32 UR5, UR10, 0x2, URZ ;  /* 0x000000020a057899 */ /* 0x000fe400080006ff */
[----:B------:R-:W-:Y:S02]  /*1860*/  USHF.L.U64.HI UR10, UR10, 0x2, UR9 ;  /* 0x000000020a0a7899 */ /* 0x000fe40008010209 */
[----:B----4-:R-:W-:Y:S01]  /*1870*/  UIADD3 UR9, UP0, UPT, UR5, UR14, URZ ;  /* 0x0000000e05097290 */ /* 0x010fe2000ff1e0ff */
[----:B------:R-:W-:-:S03]  /*1880*/  UMOV UR13, 0x400 ;  /* 0x00000400000d7882 */ /* 0x000fc60000000000 */
[----:B------:R-:W-:Y:S02]  /*1890*/  UIADD3.X UR11, UPT, UPT, UR10, UR15, URZ, UP0, !UPT ;  /* 0x0000000f0a0b7290 */ /* 0x000fe400087fe4ff */
[----:B-----5:R-:W-:Y:S01]  /*18a0*/  UIADD3 UR5, UP0, UPT, UR5, UR16, URZ ;  /* 0x0000001005057290 */ /* 0x020fe2000ff1e0ff */
[----:B------:R-:W-:Y:S01]  /*18b0*/  IMAD.U32 R6, RZ, RZ, UR9 ;  /* 0x00000009ff067e24 */ /* 0x000fe2000f8e00ff */
[----:B---3--:R-:W-:Y:S02]  /*18c0*/  ULEA UR13, UR20, UR13, 0x18 ;  /* 0x0000000d140d7291 */ /* 0x008fe4000f8ec0ff */
[----:B------:R-:W-:Y:S01]  /*18d0*/  UIADD3.X UR10, UPT, UPT, UR10, UR17, URZ, UP0, !UPT ;  /* 0x000000110a0a7290 */ /* 0x000fe200087fe4ff */
[----:B------:R-:W-:Y:S02]  /*18e0*/  IMAD.U32 R7, RZ, RZ, UR11 ;  /* 0x0000000bff077e24 */ /* 0x000fe4000f8e00ff */
[----:B-1----:R-:W-:Y:S01]  /*18f0*/  IMAD.U32 R2, RZ, RZ, UR5 ;  /* 0x00000005ff027e24 */ /* 0x002fe2000f8e00ff */
[----:B------:R-:W-:-:S02]  /*1900*/  LEA R9, R13, UR13, 0x2 ;  /* 0x0000000d0d097c11 */ /* 0x000fc4000f8e10ff */
[----:B------:R-:W-:-:S03]  /*1910*/  IMAD.U32 R3, RZ, RZ, UR10 ;  /* 0x0000000aff037e24 */ /* 0x000fc6000f8e00ff */
[----:B------:R-:W-:Y:S01]  /*1920*/  VIADD R4, R9, UR4 ;  /* 0x0000000409047c36 */ /* 0x000fe20008000000 */
[----:B------:R-:W-:-:S13]  /*1930*/  FSETP.NE.FTZ.AND P0, PT, R14, -INF , PT ;  /* 0xff8000000e00780b */ /* 0x000fda0003f15000 */
[----:B------:R-:W-:-:S04]  /*1940*/  VOTE.ANY R17, PT, P0 ;  /* 0x0000000000117806 */ /* 0x000fc800000e0100 */
[----:B------:R-:W-:-:S13]  /*1950*/  ISETP.NE.AND P1, PT, R17, RZ, PT ;  /* 0x000000ff1100720c */ /* 0x000fda0003f25270 */
[----:B------:R-:W-:Y:S05]  /*1960*/  @!P1 BRA `(.L_x_2627) ;  /* 0x0000001400589947 */ /* 0x000fea0003800000 */
[----:B------:R-:W-:Y:S02]  /*1970*/  @P0 IMAD.MOV.U32 R10, RZ, RZ, -0x1 ;  /* 0xffffffffff0a0424 */ /* 0x000fe400078e00ff */
[----:B------:R-:W-:Y:S02]  /*1980*/  IMAD.MOV.U32 R11, RZ, RZ, RZ ;  /* 0x000000ffff0b7224 */ /* 0x000fe400078e00ff */
[----:B------:R-:W-:Y:S01]  /*1990*/  IMAD.MOV.U32 R12, RZ, RZ, -0x800000 ;  /* 0xff800000ff0c7424 */ /* 0x000fe200078e00ff */
[----:B------:R-:W-:-:S04]  /*19a0*/  @P0 SHF.L.U32 R10, R10, R13, RZ ;  /* 0x0000000d0a0a0219 */ /* 0x000fc800000006ff */
[----:B------:R-:W-:Y:S02]  /*19b0*/  @P0 LOP3.LUT R15, R17, R10, RZ, 0x30, !PT ;  /* 0x0000000a110f0212 */ /* 0x000fe400078e30ff */
[----:B------:R-:W-:Y:S08]  /*19c0*/  POPC R10, R17 ;  /* 0x00000011000a7309 */ /* 0x000ff00000000000 */
[----:B------:R-:W0:Y:S02]  /*19d0*/  @P0 POPC R15, R15 ;  /* 0x0000000f000f0309 */ /* 0x000e240000000000 */
[----:B0-----:R-:W-:-:S05]  /*19e0*/  @P0 LEA R16, R15, UR13, 0x2 ;  /* 0x0000000d0f100c11 */ /* 0x001fca000f8e10ff */
[----:B------:R0:W-:Y:S04]  /*19f0*/  @P0 STS [R16], R14 ;  /* 0x0000000e10000388 */ /* 0x0001e80000000800 */
[----:B------:R0:W-:Y:S01]  /*1a00*/  @P0 STS [R16+UR4], R13 ;  /* 0x0000000d10000988 */ /* 0x0001e20008000804 */
[----:B------:R-:W-:-:S13]  /*1a10*/  ISETP.NE.AND P0, PT, R17, -0x1, PT ;  /* 0xffffffff1100780c */ /* 0x000fda0003f05270 */
[----:B0-----:R-:W-:Y:S05]  /*1a20*/  @P0 BRA `(.L_x_2628) ;  /* 0x0000001400240947 */ /* 0x001fea0003800000 */
[----:B------:R-:W-:Y:S01]  /*1a30*/  NOP ;  /* 0x0000000000007918 */ /* 0x000fe20000000000 */
[----:B------:R-:W0:Y:S01]  /*1a40*/  LDS R17, [R9] ;  /* 0x0000000009117984 */ /* 0x000e220000000800 */
[C---:B------:R-:W-:Y:S01]  /*1a50*/  LOP3.LUT R11, R0.reuse, 0x1, RZ, 0xc0, !PT ;  /* 0x00000001000b7812 */ /* 0x040fe200078ec0ff */
[----:B------:R-:W-:Y:S01]  /*1a60*/  BSSY.RECONVERGENT B0, `(.L_x_2629) ;  /* 0x000000f000007945 */ /* 0x000fe20003800200 */
[----:B------:R-:W-:Y:S01]  /*1a70*/  LOP3.LUT R12, R0, 0x2, RZ, 0xc0, !PT ;  /* 0x00000002000c7812 */ /* 0x000fe200078ec0ff */
[----:B------:R-:W1:Y:S01]  /*1a80*/  LDS R16, [R4] ;  /* 0x0000000004107984 */ /* 0x000e620000000800 */
[----:B------:R-:W-:Y:S01]  /*1a90*/  ISETP.NE.AND P0, PT, R11, RZ, PT ;  /* 0x000000ff0b00720c */ /* 0x000fe20003f05270 */
[----:B------:R-:W-:-:S03]  /*1aa0*/  IMAD.MOV.U32 R14, RZ, RZ, 0x1 ;  /* 0x00000001ff0e7424 */ /* 0x000fc600078e00ff */
[----:B------:R-:W-:-:S04]  /*1ab0*/  ISETP.NE.XOR P2, PT, R12, RZ, P0 ;  /* 0x000000ff0c00720c */ /* 0x000fc80000745a70 */
[----:B------:R-:W-:Y:S01]  /*1ac0*/  SEL R15, RZ, 0x1, !P2 ;  /* 0x00000001ff0f7807 */ /* 0x000fe20005000000 */
[----:B0-----:R-:W0:Y:S04]  /*1ad0*/  SHFL.BFLY PT, R18, R17, 0x1, 0x1f ;  /* 0x0c201f0011127f89 */ /* 0x001e2800000e0000 */
[----:B-1----:R1:W2:Y:S01]  /*1ae0*/  SHFL.BFLY PT, R19, R16, 0x1, 0x1f ;  /* 0x0c201f0010137f89 */ /* 0x0022a200000e0000 */
[----:B0-----:R-:W-:-:S13]  /*1af0*/  FSETP.GT.FTZ.AND P1, PT, R17, R18, PT ;  /* 0x000000121100720b */ /* 0x001fda0003f34000 */
[----:B-12---:R-:W-:Y:S05]  /*1b00*/  @P1 BRA `(.L_x_2630) ;  /* 0x0000000000101947 */ /* 0x006fea0003800000 */
[----:B------:R-:W-:Y:S01]  /*1b10*/  FSETP.NEU.FTZ.AND P1, PT, R17, R18, PT ;  /* 0x000000121100720b */ /* 0x000fe20003f3d000 */
[----:B------:R-:W-:-:S12]  /*1b20*/  IMAD.MOV.U32 R14, RZ, RZ, RZ ;  /* 0x000000ffff0e7224 */ /* 0x000fd800078e00ff */
[----:B------:R-:W-:-:S04]  /*1b30*/  @!P1 ISETP.GE.AND P2, PT, R16, R19, PT ;  /* 0x000000131000920c */ /* 0x000fc80003f46270 */
[----:B------:R-:W-:-:S09]  /*1b40*/  @!P1 SEL R14, RZ, 0x1, P2 ;  /* 0x00000001ff0e9807 */ /* 0x000fd20001000000 */
.L_x_2630:
[----:B------:R-:W-:Y:S05]  /*1b50*/  BSYNC.RECONVERGENT B0 ;  /* 0x0000000000007941 */ /* 0x000fea0003800200 */
.L_x_2629:
[----:B------:R-:W-:Y:S01]  /*1b60*/  ISETP.NE.AND P4, PT, R14, R15, PT ;  /* 0x0000000f0e00720c */ /* 0x000fe20003f85270 */
[----:B------:R-:W-:Y:S01]  /*1b70*/  BSSY.RECONVERGENT B0, `(.L_x_2631) ;  /* 0x0000010000007945 */ /* 0x000fe20003800200 */
[----:B------:R-:W-:Y:S02]  /*1b80*/  LOP3.LUT R14, R0, 0x4, RZ, 0xc0, !PT ;  /* 0x00000004000e7812 */ /* 0x000fe400078ec0ff */
[----:B------:R-:W-:Y:S02]  /*1b90*/  FSEL R17, R17, R18, !P4 ;  /* 0x0000001211117208 */ /* 0x000fe40006000000 */
[----:B------:R-:W-:Y:S01]  /*1ba0*/  ISETP.NE.AND P1, PT, R12, RZ, PT ;  /* 0x000000ff0c00720c */ /* 0x000fe20003f25270 */
[----:B------:R-:W-:Y:S01]  /*1bb0*/  IMAD.MOV.U32 R12, RZ, RZ, 0x1 ;  /* 0x00000001ff0c7424 */ /* 0x000fe200078e00ff */
[----:B------:R-:W-:Y:S01]  /*1bc0*/  SEL R16, R16, R19, !P4 ;  /* 0x0000001310107207 */ /* 0x000fe20006000000 */
[----:B------:R-:W0:Y:S01]  /*1bd0*/  SHFL.BFLY PT, R18, R17, 0x2, 0x1f ;  /* 0x0c401f0011127f89 */ /* 0x000e2200000e0000 */
[----:B------:R-:W-:-:S03]  /*1be0*/  ISETP.NE.XOR P3, PT, R14, RZ, P1 ;  /* 0x000000ff0e00720c */ /* 0x000fc60000f65a70 */
[----:B------:R1:W2:Y:S01]  /*1bf0*/  SHFL.BFLY PT, R19, R16, 0x2, 0x1f ;  /* 0x0c401f0010137f89 */ /* 0x0002a200000e0000 */
[----:B------:R-:W-:Y:S02]  /*1c00*/  SEL R15, RZ, 0x1, !P3 ;  /* 0x00000001ff0f7807 */ /* 0x000fe40005800000 */
[----:B0-----:R-:W-:-:S13]  /*1c10*/  FSETP.GT.FTZ.AND P2, PT, R17, R18, PT ;  /* 0x000000121100720b */ /* 0x001fda0003f54000 */
[----:B-12---:R-:W-:Y:S05]  /*1c20*/  @P2 BRA `(.L_x_2632) ;  /* 0x0000000000102947 */ /* 0x006fea0003800000 */
[----:B------:R-:W-:Y:S01]  /*1c30*/  FSETP.NEU.FTZ.AND P2, PT, R17, R18, PT ;  /* 0x000000121100720b */ /* 0x000fe20003f5d000 */
[----:B------:R-:W-:-:S12]  /*1c40*/  IMAD.MOV.U32 R12, RZ, RZ, RZ ;  /* 0x000000ffff0c7224 */ /* 0x000fd800078e00ff */
[----:B------:R-:W-:-:S04]  /*1c50*/  @!P2 ISETP.GE.AND P3, PT, R16, R19, PT ;  /* 0x000000131000a20c */ /* 0x000fc80003f66270 */
[----:B------:R-:W-:-:S09]  /*1c60*/  @!P2 SEL R12, RZ, 0x1, P3 ;  /* 0x00000001ff0ca807 */ /* 0x000fd20001800000 */
.L_x_2632:
[----:B------:R-:W-:Y:S05]  /*1c70*/  BSYNC.RECONVERGENT B0 ;  /* 0x0000000000007941 */ /* 0x000fea0003800200 */
.L_x_2631:
[----:B------:R-:W-:Y:S01]  /*1c80*/  ISETP.NE.AND P4, PT, R12, R15, PT ;  /* 0x0000000f0c00720c */ /* 0x000fe20003f85270 */
[----:B------:R-:W-:Y:S01]  /*1c90*/  BSSY.RECONVERGENT B0, `(.L_x_2633) ;  /* 0x000000e000007945 */ /* 0x000fe20003800200 */
[----:B------:R-:W-:Y:S01]  /*1ca0*/  ISETP.NE.XOR P3, PT, R14, RZ, P0 ;  /* 0x000000ff0e00720c */ /* 0x000fe20000765a70 */
[----:B------:R-:W-:Y:S01]  /*1cb0*/  IMAD.MOV.U32 R12, RZ, RZ, 0x1 ;  /* 0x00000001ff0c7424 */ /* 0x000fe200078e00ff */
[----:B------:R-:W-:Y:S02]  /*1cc0*/  FSEL R17, R17, R18, !P4 ;  /* 0x0000001211117208 */ /* 0x000fe40006000000 */
[----:B------:R-:W-:Y:S02]  /*1cd0*/  SEL R16, R16, R19, !P4 ;  /* 0x0000001310107207 */ /* 0x000fe40006000000 */
[----:B------:R-:W-:Y:S01]  /*1ce0*/  SEL R15, RZ, 0x1, !P3 ;  /* 0x00000001ff0f7807 */ /* 0x000fe20005800000 */
[----:B------:R-:W0:Y:S04]  /*1cf0*/  SHFL.BFLY PT, R18, R17, 0x1, 0x1f ;  /* 0x0c201f0011127f89 */ /* 0x000e2800000e0000 */
[----:B------:R1:W2:Y:S01]  /*1d00*/  SHFL.BFLY PT, R19, R16, 0x1, 0x1f ;  /* 0x0c201f0010137f89 */ /* 0x0002a200000e0000 */
[----:B0-----:R-:W-:-:S13]  /*1d10*/  FSETP.GT.FTZ.AND P2, PT, R17, R18, PT ;  /* 0x000000121100720b */ /* 0x001fda0003f54000 */
[----:B-12---:R-:W-:Y:S05]  /*1d20*/  @P2 BRA `(.L_x_2634) ;  /* 0x0000000000102947 */ /* 0x006fea0003800000 */
[----:B------:R-:W-:Y:S01]  /*1d30*/  FSETP.NEU.FTZ.AND P2, PT, R17, R18, PT ;  /* 0x000000121100720b */ /* 0x000fe20003f5d000 */
[----:B------:R-:W-:-:S12]  /*1d40*/  IMAD.MOV.U32 R12, RZ, RZ, RZ ;  /* 0x000000ffff0c7224 */ /* 0x000fd800078e00ff */
[----:B------:R-:W-:-:S04]  /*1d50*/  @!P2 ISETP.GE.AND P3, PT, R16, R19, PT ;  /* 0x000000131000a20c */ /* 0x000fc80003f66270 */
[----:B------:R-:W-:-:S09]  /*1d60*/  @!P2 SEL R12, RZ, 0x1, P3 ;  /* 0x00000001ff0ca807 */ /* 0x000fd20001800000 */
.L_x_2634:
[----:B------:R-:W-:Y:S05]  /*1d70*/  BSYNC.RECONVERGENT B0 ;  /* 0x0000000000007941 */ /* 0x000fea0003800200 */
.L_x_2633:
        /* <DEDUP_REMOVED lines=17> */
.L_x_2636:
[----:B------:R-:W-:Y:S05]  /*1e90*/  BSYNC.RECONVERGENT B0 ;  /* 0x0000000000007941 */ /* 0x000fea0003800200 */
.L_x_2635:
        /* <DEDUP_REMOVED lines=15> */
.L_x_2638:
[----:B------:R-:W-:Y:S05]  /*1f90*/  BSYNC.RECONVERGENT B0 ;  /* 0x0000000000007941 */ /* 0x000fea0003800200 */
.L_x_2637:
        /* <DEDUP_REMOVED lines=15> */
.L_x_2640:
[----:B------:R-:W-:Y:S05]  /*2090*/  BSYNC.RECONVERGENT B0 ;  /* 0x0000000000007941 */ /* 0x000fea0003800200 */
.L_x_2639:
        /* <DEDUP_REMOVED lines=17> */
.L_x_2642:
[----:B------:R-:W-:Y:S05]  /*21b0*/  BSYNC.RECONVERGENT B0 ;  /* 0x0000000000007941 */ /* 0x000fea0003800200 */
.L_x_2641:
        /* <DEDUP_REMOVED lines=15> */
.L_x_2644:
[----:B------:R-:W-:Y:S05]  /*22b0*/  BSYNC.RECONVERGENT B0 ;  /* 0x0000000000007941 */ /* 0x000fea0003800200 */
.L_x_2643:
        /* <DEDUP_REMOVED lines=15> */
.L_x_2646:
[----:B------:R-:W-:Y:S05]  /*23b0*/  BSYNC.RECONVERGENT B0 ;  /* 0x0000000000007941 */ /* 0x000fea0003800200 */
.L_x_2645:
        /* <DEDUP_REMOVED lines=15> */
.L_x_2648:
[----:B------:R-:W-:Y:S05]  /*24b0*/  BSYNC.RECONVERGENT B0 ;  /* 0x0000000000007941 */ /* 0x000fea0003800200 */
.L_x_2647:
[----:B------:R-:W-:Y:S01]  /*24c0*/  ISETP.NE.AND P1, PT, R12, R15, PT ;  /* 0x0000000f0c00720c */ /* 0x000fe20003f25270 */
[----:B------:R-:W-:Y:S01]  /*24d0*/  BSSY.RECONVERGENT B0, `(.L_x_2649) ;  /* 0x000000d000007945 */ /* 0x000fe20003800200 */
[----:B------:R-:W-:Y:S01]  /*24e0*/  IMAD.MOV.U32 R15, RZ, RZ, 0x1 ;  /* 0x00000001ff0f7424 */ /* 0x000fe200078e00ff */
[----:B------:R-:W-:Y:S02]  /*24f0*/  SHF.R.U32.HI R12, RZ, 0x4, R0 ;  /* 0x00000004ff0c7819 */ /* 0x000fe40000011600 */
[----:B------:R-:W-:Y:S02]  /*2500*/  FSEL R17, R17, R18, !P1 ;  /* 0x0000001211117208 */ /* 0x000fe40004800000 */
[----:B------:R-:W-:-:S03]  /*2510*/  SEL R16, R16, R19, !P1 ;  /* 0x0000001310107207 */ /* 0x000fc60004800000 */
        /* <DEDUP_REMOVED lines=8> */
.L_x_2650:
[----:B------:R-:W-:Y:S05]  /*25a0*/  BSYNC.RECONVERGENT B0 ;  /* 0x0000000000007941 */ /* 0x000fea0003800200 */
.L_x_2649:
[----:B------:R-:W-:Y:S01]  /*25b0*/  LOP3.LUT R15, R12, R15, RZ, 0x3c, !PT ;  /* 0x0000000f0c0f7212 */ /* 0x000fe200078e3cff */
[----:B------:R-:W-:Y:S03]  /*25c0*/  BSSY.RECONVERGENT B0, `(.L_x_2651) ;  /* 0x000000f000007945 */ /* 0x000fe60003800200 */
[----:B------:R-:W-:Y:S01]  /*25d0*/  ISETP.NE.AND P1, PT, R15, 0x1, PT ;  /* 0x000000010f00780c */ /* 0x000fe20003f25270 */
[----:B------:R-:W-:-:S03]  /*25e0*/  IMAD.MOV.U32 R15, RZ, RZ, 0x1 ;  /* 0x00000001ff0f7424 */ /* 0x000fc600078e00ff */
[----:B------:R-:W-:Y:S02]  /*25f0*/  FSEL R17, R14, R17, !P1 ;  /* 0x000000110e117208 */ /* 0x000fe40004800000 */
[----:B------:R-:W-:Y:S02]  /*2600*/  SEL R16, R19, R16, !P1 ;  /* 0x0000001013107207 */ /* 0x000fe40004800000 */
[----:B------:R-:W-:Y:S01]  /*2610*/  SHF.R.U32.HI R14, RZ, 0x3, R0 ;  /* 0x00000003ff0e7819 */ /* 0x000fe20000011600 */
[----:B------:R-:W0:Y:S03]  /*2620*/  SHFL.BFLY PT, R18, R17, 0x8, 0x1f ;  /* 0x0d001f0011127f89 */ /* 0x000e2600000e0000 */
[----:B------:R-:W-:Y:S01]  /*2630*/  LOP3.LUT R14, R14, 0x1, RZ, 0xc0, !PT ;  /* 0x000000010e0e7812 */ /* 0x000fe200078ec0ff */
[----:B------:R1:W2:Y:S01]  /*2640*/  SHFL.BFLY PT, R19, R16, 0x8, 0x1f ;  /* 0x0d001f0010137f89 */ /* 0x0002a200000e0000 */
[----:B0-----:R-:W-:-:S13]  /*2650*/  FSETP.GT.FTZ.AND P0, PT, R17, R18, PT ;  /* 0x000000121100720b */ /* 0x001fda0003f14000 */
[----:B-12---:R-:W-:Y:S05]  /*2660*/  @P0 BRA `(.L_x_2652) ;  /* 0x0000000000100947 */ /* 0x006fea0003800000 */
[----:B------:R-:W-:Y:S01]  /*2670*/  FSETP.NEU.FTZ.AND P0, PT, R17, R18, PT ;  /* 0x000000121100720b */ /* 0x000fe20003f1d000 */
[----:B------:R-:W-:-:S12]  /*2680*/  IMAD.MOV.U32 R15, RZ, RZ, RZ ;  /* 0x000000ffff0f7224 */ /* 0x000fd800078e00ff */
[----:B------:R-:W-:-:S04]  /*2690*/  @!P0 ISETP.GE.AND P1, PT, R16, R19, PT ;  /* 0x000000131000820c */ /* 0x000fc80003f26270 */
[----:B------:R-:W-:-:S09]  /*26a0*/  @!P0 SEL R15, RZ, 0x1, P1 ;  /* 0x00000001ff0f8807 */ /* 0x000fd20000800000 */
.L_x_2652:
[----:B------:R-:W-:Y:S05]  /*26b0*/  BSYNC.RECONVERGENT B0 ;  /* 0x0000000000007941 */ /* 0x000fea0003800200 */
.L_x_2651:
[----:B------:R-:W-:Y:S01]  /*26c0*/  ISETP.NE.AND P1, PT, R14, R15, PT ;  /* 0x0000000f0e00720c */ /* 0x000fe20003f25270 */
[----:B------:R-:W-:Y:S01]  /*26d0*/  BSSY.RECONVERGENT B0, `(.L_x_2653) ;  /* 0x000000e000007945 */ /* 0x000fe20003800200 */
[----:B------:R-:W-:Y:S02]  /*26e0*/  SHF.R.U32.HI R15, RZ, 0x2, R0 ;  /* 0x00000002ff0f7819 */ /* 0x000fe40000011600 */
[----:B------:R-:W-:Y:S02]  /*26f0*/  FSEL R17, R17, R18, !P1 ;  /* 0x0000001211117208 */ /* 0x000fe40004800000 */
[----:B------:R-:W-:Y:S01]  /*2700*/  SEL R19, R16, R19, !P1 ;  /* 0x0000001310137207 */ /* 0x000fe20004800000 */
[----:B------:R-:W-:Y:S01]  /*2710*/  IMAD.MOV.U32 R16, RZ, RZ, 0x1 ;  /* 0x00000001ff107424 */ /* 0x000fe200078e00ff */
[----:B------:R-:W-:Y:S01]  /*2720*/  LOP3.LUT R15, R15, 0x1, RZ, 0xc0, !PT ;  /* 0x000000010f0f7812 */ /* 0x000fe200078ec0ff */
        /* <DEDUP_REMOVED lines=8> */
.L_x_2654:
[----:B------:R-:W-:Y:S05]  /*27b0*/  BSYNC.RECONVERGENT B0 ;  /* 0x0000000000007941 */ /* 0x000fea0003800200 */
.L_x_2653:
[----:B------:R-:W-:Y:S01]  /*27c0*/  ISETP.NE.AND P1, PT, R15, R16, PT ;  /* 0x000000100f00720c */ /* 0x000fe20003f25270 */
[----:B------:R-:W-:Y:S01]  /*27d0*/  BSSY.RECONVERGENT B0, `(.L_x_2655) ;  /* 0x000000e000007945 */ /* 0x000fe20003800200 */
[----:B------:R-:W-:Y:S02]  /*27e0*/  SHF.R.U32.HI R16, RZ, 0x1, R0 ;  /* 0x00000001ff107819 */ /* 0x000fe40000011600 */
[----:B------:R-:W-:Y:S01]  /*27f0*/  FSEL R18, R17, R18, !P1 ;  /* 0x0000001211127208 */ /* 0x000fe20004800000 */
[----:B------:R-:W-:Y:S01]  /*2800*/  IMAD.MOV.U32 R17, RZ, RZ, 0x1 ;  /* 0x00000001ff117424 */ /* 0x000fe200078e00ff */
[----:B------:R-:W-:Y:S02]  /*2810*/  SEL R19, R19, R20, !P1 ;  /* 0x0000001413137207 */ /* 0x000fe40004800000 */
        /* <DEDUP_REMOVED lines=9> */
.L_x_2656:
[----:B------:R-:W-:Y:S05]  /*28b0*/  BSYNC.RECONVERGENT B0 ;  /* 0x0000000000007941 */ /* 0x000fea0003800200 */
.L_x_2655:
[----:B------:R-:W-:Y:S01]  /*28c0*/  ISETP.NE.AND P0, PT, R16, R17, PT ;  /* 0x000000111000720c */ /* 0x000fe20003f05270 */
[----:B------:R-:W-:Y:S03]  /*28d0*/  BSSY.RECONVERGENT B0, `(.L_x_2657) ;  /* 0x000000c000007945 */ /* 0x000fe60003800200 */
[----:B------:R-:W-:Y:S01]  /*28e0*/  FSEL R21, R18, R21, !P0 ;  /* 0x0000001512157208 */ /* 0x000fe20004000000 */
[----:B------:R-:W-:Y:S01]  /*28f0*/  IMAD.MOV.U32 R18, RZ, RZ, 0x1 ;  /* 0x00000001ff127424 */ /* 0x000fe200078e00ff */
        /* <DEDUP_REMOVED lines=9> */
.L_x_2658:
[----:B------:R-:W-:Y:S05]  /*2990*/  BSYNC.RECONVERGENT B0 ;  /* 0x0000000000007941 */ /* 0x000fea0003800200 */
.L_x_2657:
[----:B------:R-:W-:Y:S01]  /*29a0*/  ISETP.NE.AND P0, PT, R11, R18, PT ;  /* 0x000000120b00720c */ /* 0x000fe20003f05270 */
[----:B------:R-:W-:Y:S03]  /*29b0*/  BSSY.RECONVERGENT B0, `(.L_x_2659) ;  /* 0x0000014000007945 */ /* 0x000fe60003800200 */
[----:B------:R-:W-:Y:S02]  /*29c0*/  FSEL R18, R21, R22, !P0 ;  /* 0x0000001615127208 */ /* 0x000fe40004000000 */
[----:B------:R-:W-:Y:S02]  /*29d0*/  SEL R17, R17, R20, !P0 ;  /* 0x0000001411117207 */ /* 0x000fe40004000000 */
[C---:B------:R-:W-:Y:S02]  /*29e0*/  FSETP.NEU.FTZ.AND P1, PT, R18.reuse, -INF , PT ;  /* 0xff8000001200780b */ /* 0x040fe40003f3d000 */
[----:B------:R-:W-:-:S02]  /*29f0*/  FSETP.NE.FTZ.AND P0, PT, R18, -INF , PT ;  /* 0xff8000001200780b */ /* 0x000fc40003f15000 */
[----:B------:R-:W-:-:S09]  /*2a00*/  SHF.R.U32.HI R19, RZ, 0x1f, R17 ;  /* 0x0000001fff137819 */ /* 0x000fd20000011611 */
[----:B------:R-:W-:-:S04]  /*2a10*/  @P1 SEL R19, RZ, 0xffffffff, !P0 ;  /* 0xffffffffff131807 */ /* 0x000fc80004000000 */
[----:B------:R-:W-:-:S04]  /*2a20*/  LOP3.LUT R19, R19, 0x1, RZ, 0xc0, !PT ;  /* 0x0000000113137812 */ /* 0x000fc800078ec0ff */
[----:B------:R-:W-:-:S04]  /*2a30*/  ISETP.NE.U32.AND P1, PT, R19, 0x1, PT ;  /* 0x000000011300780c */ /* 0x000fc80003f25070 */
[----:B------:R-:W-:Y:S02]  /*2a40*/  FSEL R18, R18, -INF , !P1 ;  /* 0xff80000012127808 */ /* 0x000fe40004800000 */
[----:B------:R-:W-:Y:S01]  /*2a50*/  SEL R19, R17, RZ, !P1 ;  /* 0x000000ff11137207 */ /* 0x000fe20004800000 */
[----:B------:R-:W-:Y:S02]  /*2a60*/  IMAD.MOV.U32 R17, RZ, RZ, 0x1 ;  /* 0x00000001ff117424 */ /* 0x000fe400078e00ff */
        /* <DEDUP_REMOVED lines=8> */
.L_x_2660:
[----:B------:R-:W-:Y:S05]  /*2af0*/  BSYNC.RECONVERGENT B0 ;  /* 0x0000000000007941 */ /* 0x000fea0003800200 */
.L_x_2659:
[----:B------:R-:W-:Y:S01]  /*2b00*/  ISETP.NE.AND P1, PT, R17, R12, PT ;  /* 0x0000000c1100720c */ /* 0x000fe20003f25270 */
[----:B------:R-:W-:Y:S01]  /*2b10*/  BSSY.RECONVERGENT B0, `(.L_x_2661) ;  /* 0x000000c000007945 */ /* 0x000fe20003800200 */
[----:B------:R-:W-:Y:S02]  /*2b20*/  IMAD.MOV.U32 R17, RZ, RZ, 0x1 ;  /* 0x00000001ff117424 */ /* 0x000fe400078e00ff */
        /* <DEDUP_REMOVED lines=10> */
.L_x_2662:
[----:B------:R-:W-:Y:S05]  /*2bd0*/  BSYNC.RECONVERGENT B0 ;  /* 0x0000000000007941 */ /* 0x000fea0003800200 */
.L_x_2661:
[----:B------:R-:W-:Y:S01]  /*2be0*/  ISETP.NE.AND P1, PT, R17, R14, PT ;  /* 0x0000000e1100720c */ /* 0x000fe20003f25270 */
[----:B------:R-:W-:Y:S03]  /*2bf0*/  BSSY.RECONVERGENT B0, `(.L_x_2663) ;  /* 0x000000c000007945 */ /* 0x000fe60003800200 */
[----:B------:R-:W-:Y:S02]  /*2c00*/  FSEL R18, R21, R18, !P1 ;  /* 0x0000001215127208 */ /* 0x000fe40004800000 */
[----:B------:R-:W-:Y:S01]  /*2c10*/  SEL R19, R12, R19, !P1 ;  /* 0x000000130c137207 */ /* 0x000fe20004800000 */
        /* <DEDUP_REMOVED lines=9> */
.L_x_2664:
[----:B------:R-:W-:Y:S05]  /*2cb0*/  BSYNC.RECONVERGENT B0 ;  /* 0x0000000000007941 */ /* 0x000fea0003800200 */
.L_x_2663:
        /* <DEDUP_REMOVED lines=13> */
.L_x_2666:
[----:B------:R-:W-:Y:S05]  /*2d90*/  BSYNC.RECONVERGENT B0 ;  /* 0x0000000000007941 */ /* 0x000fea0003800200 */
.L_x_2665:
        /* <DEDUP_REMOVED lines=13> */
.L_x_2668:
[----:B------:R-:W-:Y:S05]  /*2e70*/  BSYNC.RECONVERGENT B0 ;  /* 0x0000000000007941 */ /* 0x000fea0003800200 */
.L_x_2667:
[----:B------:R-:W-:Y:S01]  /*2e80*/  ISETP.NE.AND P0, PT, R12, R11, PT ;  /* 0x0000000b0c00720c */ /* 0x000fe20003f05270 */
[----:B------:R-:W-:-:S03]  /*2e90*/  VIADD R10, R10, 0xffffffe0 ;  /* 0xffffffe00a0a7836 */ /* 0x000fc60000000000 */
[----:B------:R-:W-:Y:S02]  /*2ea0*/  FSEL R12, R16, R17, !P0 ;  /* 0x00000011100c7208 */ /* 0x000fe40004000000 */
[----:B------:R-:W-:-:S07]  /*2eb0*/  SEL R11, R15, R14, !P0 ;  /* 0x0000000e0f0b7207 */ /* 0x000fce0004000000 */
.L_x_2628:
[----:B------:R-:W-:Y:S01]  /*2ec0*/  NOP ;  /* 0x0000000000007918 */ /* 0x000fe20000000000 */
.L_x_2627:
[----:B------:R-:W-:-:S13]  /*2ed0*/  ISETP.NE.AND P0, PT, R10, RZ, PT ;  /* 0x000000ff0a00720c */ /* 0x000fda0003f05270 */
[----:B------:R-:W-:Y:S05]  /*2ee0*/  @!P0 BRA `(.L_x_2669) ;  /* 0x00000014002c8947 */ /* 0x000fea0003800000 */
[----:B------:R-:W-:Y:S01]  /*2ef0*/  ISETP.GE.AND P0, PT, R13, R10, PT ;  /* 0x0000000a0d00720c */ /* 0x000fe20003f06270 */
[----:B------:R-:W-:Y:S01]  /*2f00*/  IMAD.MOV.U32 R14, RZ, RZ, -0x800000 ;  /* 0xff800000ff0e7424 */ /* 0x000fe200078e00ff */
[C---:B------:R-:W-:Y:S01]  /*2f10*/  LOP3.LUT R10, R0.reuse, 0x1, RZ, 0xc0, !PT ;  /* 0x00000001000a7812 */ /* 0x040fe200078ec0ff */
[----:B------:R-:W-:Y:S01]  /*2f20*/  IMAD.MOV.U32 R15, RZ, RZ, RZ ;  /* 0x000000ffff0f7224 */ /* 0x000fe200078e00ff */
[----:B------:R-:W-:Y:S01]  /*2f30*/  LOP3.LUT R19, R0, 0x2, RZ, 0xc0, !PT ;  /* 0x0000000200137812 */ /* 0x000fe200078ec0ff */
[----:B------:R-:W-:Y:S01]  /*2f40*/  BSSY.RECONVERGENT B0, `(.L_x_2670) ;  /* 0x000000f000007945 */ /* 0x000fe20003800200 */
[----:B------:R-:W-:-:S07]  /*2f50*/  IMAD.MOV.U32 R16, RZ, RZ, 0x1 ;  /* 0x00000001ff107424 */ /* 0x000fce00078e00ff */
[----:B------:R-:W0:Y:S04]  /*2f60*/  @!P0 LDS R14, [R9] ;  /* 0x00000000090e8984 */ /* 0x000e280000000800 */
[----:B------:R-:W1:Y:S01]  /*2f70*/  @!P0 LDS R15, [R4] ;  /* 0x00000000040f8984 */ /* 0x000e620000000800 */
[----:B------:R-:W-:-:S04]  /*2f80*/  ISETP.NE.AND P0, PT, R10, RZ, PT ;  /* 0x000000ff0a00720c */ /* 0x000fc80003f05270 */
        /* <DEDUP_REMOVED lines=10> */
.L_x_2671:
[----:B------:R-:W-:Y:S05]  /*3030*/  BSYNC.RECONVERGENT B0 ;  /* 0x0000000000007941 */ /* 0x000fea0003800200 */
.L_x_2670:
[----:B------:R-:W-:Y:S01]  /*3040*/  ISETP.NE.AND P3, PT, R16, R21, PT ;  /* 0x000000151000720c */ /* 0x000fe20003f65270 */
[----:B------:R-:W-:Y:S01]  /*3050*/  BSSY.RECONVERGENT B0, `(.L_x_2672) ;  /* 0x0000010000007945 */ /* 0x000fe20003800200 */
[----:B------:R-:W-:Y:S01]  /*3060*/  LOP3.LUT R20, R0, 0x4, RZ, 0xc0, !PT ;  /* 0x0000000400147812 */ /* 0x000fe200078ec0ff */
[----:B------:R-:W-:Y:S01]  /*3070*/  IMAD.MOV.U32 R9, RZ, RZ, 0x1 ;  /* 0x00000001ff097424 */ /* 0x000fe200078e00ff */
[----:B------:R-:W-:Y:S02]  /*3080*/  FSEL R14, R14, R17, !P3 ;  /* 0x000000110e0e7208 */ /* 0x000fe40005800000 */
[----:B------:R-:W-:Y:S02]  /*3090*/  ISETP.NE.AND P1, PT, R19, RZ, PT ;  /* 0x000000ff1300720c */ /* 0x000fe40003f25270 */
        /* <DEDUP_REMOVED lines=11> */
.L_x_2673:
[----:B------:R-:W-:Y:S05]  /*3150*/  BSYNC.RECONVERGENT B0 ;  /* 0x0000000000007941 */ /* 0x000fea0003800200 */
.L_x_2672:
        /* <DEDUP_REMOVED lines=15> */
.L_x_2675:
[----:B------:R-:W-:Y:S05]  /*3250*/  BSYNC.RECONVERGENT B0 ;  /* 0x0000000000007941 */ /* 0x000fea0003800200 */
.L_x_2674:
        /* <DEDUP_REMOVED lines=17> */
.L_x_2677:
[----:B------:R-:W-:Y:S05]  /*3370*/  BSYNC.RECONVERGENT B0 ;  /* 0x0000000000007941 */ /* 0x000fea0003800200 */
.L_x_2676:
        /* <DEDUP_REMOVED lines=15> */
.L_x_2679:
[----:B------:R-:W-:Y:S05]  /*3470*/  BSYNC.RECONVERGENT B0 ;  /* 0x0000000000007941 */ /* 0x000fea0003800200 */
.L_x_2678:
        /* <DEDUP_REMOVED lines=15> */
.L_x_2681:
[----:B------:R-:W-:Y:S05]  /*3570*/  BSYNC.RECONVERGENT B0 ;  /* 0x0000000000007941 */ /* 0x000fea0003800200 */
.L_x_2680:
        /* <DEDUP_REMOVED lines=17> */
.L_x_2683:
[----:B------:R-:W-:Y:S05]  /*3690*/  BSYNC.RECONVERGENT B0 ;  /* 0x0000000000007941 */ /* 0x000fea0003800200 */
.L_x_2682:
        /* <DEDUP_REMOVED lines=15> */
.L_x_2685:
[----:B------:R-:W-:Y:S05]  /*3790*/  BSYNC.RECONVERGENT B0 ;  /* 0x0000000000007941 */ /* 0x000fea0003800200 */
.L_x_2684:
        /* <DEDUP_REMOVED lines=15> */
.L_x_2687:
[----:B------:R-:W-:Y:S05]  /*3890*/  BSYNC.RECONVERGENT B0 ;  /* 0x0000000000007941 */ /* 0x000fea0003800200 */
.L_x_2686:
        /* <DEDUP_REMOVED lines=15> */
.L_x_2689:
[----:B------:R-:W-:Y:S05]  /*3990*/  BSYNC.RECONVERGENT B0 ;  /* 0x0000000000007941 */ /* 0x000fea0003800200 */
.L_x_2688:
[----:B------:R-:W-:Y:S01]  /*39a0*/  ISETP.NE.AND P1, PT, R9, R18, PT ;  /* 0x000000120900720c */ /* 0x000fe20003f25270 */
[----:B------:R-:W-:Y:S01]  /*39b0*/  BSSY.RECONVERGENT B0, `(.L_x_2690) ;  /* 0x000000d000007945 */ /* 0x000fe20003800200 */
[----:B------:R-:W-:Y:S02]  /*39c0*/  SHF.R.U32.HI R9, RZ, 0x4, R0 ;  /* 0x00000004ff097819 */ /* 0x000fe40000011600 */
        /* <DEDUP_REMOVED lines=11> */
.L_x_2691:
[----:B------:R-:W-:Y:S05]  /*3a80*/  BSYNC.RECONVERGENT B0 ;  /* 0x0000000000007941 */ /* 0x000fea0003800200 */
.L_x_2690:
[----:B------:R-:W-:Y:S01]  /*3a90*/  LOP3.LUT R14, R9, R14, RZ, 0x3c, !PT ;  /* 0x0000000e090e7212 */ /* 0x000fe200078e3cff */
[----:B------:R-:W-:Y:S03]  /*3aa0*/  BSSY.RECONVERGENT B0, `(.L_x_2692) ;  /* 0x000000f000007945 */ /* 0x000fe60003800200 */
[----:B------:R-:W-:Y:S02]  /*3ab0*/  ISETP.NE.AND P1, PT, R14, 0x1, PT ;  /* 0x000000010e00780c */ /* 0x000fe40003f25270 */
        /* <DEDUP_REMOVED lines=13> */
.L_x_2693:
[----:B------:R-:W-:Y:S05]  /*3b90*/  BSYNC.RECONVERGENT B0 ;  /* 0x0000000000007941 */ /* 0x000fea0003800200 */
.L_x_2692:
        /* <DEDUP_REMOVED lines=15> */
.L_x_2695:
[----:B------:R-:W-:Y:S05]  /*3c90*/  BSYNC.RECONVERGENT B0 ;  /* 0x0000000000007941 */ /* 0x000fea0003800200 */
.L_x_2694:
        /* <DEDUP_REMOVED lines=15> */
.L_x_2697:
[----:B------:R-:W-:Y:S05]  /*3d90*/  BSYNC.RECONVERGENT B0 ;  /* 0x0000000000007941 */ /* 0x000fea0003800200 */
.L_x_2696:
        /* <DEDUP_REMOVED lines=13> */
.L_x_2699:
[----:B------:R-:W-:Y:S05]  /*3e70*/  BSYNC.RECONVERGENT B0 ;  /* 0x0000000000007941 */ /* 0x000fea0003800200 */
.L_x_2698:
[----:B------:R-:W-:Y:S01]  /*3e80*/  ISETP.NE.AND P0, PT, R10, R17, PT ;  /* 0x000000110a00720c */ /* 0x000fe20003f05270 */
[----:B------:R-:W-:Y:S03]  /*3e90*/  BSSY.RECONVERGENT B0, `(.L_x_2700) ;  /* 0x0000015000007945 */ /* 0x000fe60003800200 */
[----:B------:R-:W-:Y:S02]  /*3ea0*/  FSEL R17, R21, R22, !P0 ;  /* 0x0000001615117208 */ /* 0x000fe40004000000 */
[----:B------:R-:W-:Y:S02]  /*3eb0*/  SEL R18, R18, R19, !P0 ;  /* 0x0000001312127207 */ /* 0x000fe40004000000 */
[CC--:B------:R-:W-:Y:S02]  /*3ec0*/  FSETP.NEU.FTZ.AND P1, PT, R17.reuse, R12.reuse, PT ;  /* 0x0000000c1100720b */ /* 0x0c0fe40003f3d000 */
[----:B------:R-:W-:-:S02]  /*3ed0*/  FSETP.GT.FTZ.AND P0, PT, R17, R12, PT ;  /* 0x0000000c1100720b */ /* 0x000fc40003f14000 */
[----:B------:R-:W-:Y:S02]  /*3ee0*/  ISETP.GE.AND P2, PT, R18, R11, PT ;  /* 0x0000000b1200720c */ /* 0x000fe40003f46270 */
[----:B------:R-:W-:-:S07]  /*3ef0*/  SEL R19, RZ, 0xffffffff, !P0 ;  /* 0xffffffffff137807 */ /* 0x000fce0004000000 */
[----:B------:R-:W-:-:S04]  /*3f00*/  @!P1 SEL R19, RZ, 0xffffffff, P2 ;  /* 0xffffffffff139807 */ /* 0x000fc80001000000 */
[----:B------:R-:W-:-:S04]  /*3f10*/  LOP3.LUT R19, R19, 0x1, RZ, 0xc0, !PT ;  /* 0x0000000113137812 */ /* 0x000fc800078ec0ff */
[----:B------:R-:W-:-:S04]  /*3f20*/  ISETP.NE.U32.AND P1, PT, R19, 0x1, PT ;  /* 0x000000011300780c */ /* 0x000fc80003f25070 */
        /* <DEDUP_REMOVED lines=11> */
.L_x_2701:
[----:B------:R-:W-:Y:S05]  /*3fe0*/  BSYNC.RECONVERGENT B0 ;  /* 0x0000000000007941 */ /* 0x000fea0003800200 */
.L_x_2700:
        /* <DEDUP_REMOVED lines=13> */
.L_x_2703:
[----:B------:R-:W-:Y:S05]  /*40c0*/  BSYNC.RECONVERGENT B0 ;  /* 0x0000000000007941 */ /* 0x000fea0003800200 */
.L_x_2702:
        /* <DEDUP_REMOVED lines=13> */
.L_x_2705:
[----:B------:R-:W-:Y:S05]  /*41a0*/  BSYNC.RECONVERGENT B0 ;  /* 0x0000000000007941 */ /* 0x000fea0003800200 */
.L_x_2704:
        /* <DEDUP_REMOVED lines=13> */
.L_x_2707:
[----:B------:R-:W-:Y:S05]  /*4280*/  BSYNC.RECONVERGENT B0 ;  /* 0x0000000000007941 */ /* 0x000fea0003800200 */
.L_x_2706:
        /* <DEDUP_REMOVED lines=13> */
.L_x_2709:
[----:B------:R-:W-:Y:S05]  /*4360*/  BSYNC.RECONVERGENT B0 ;  /* 0x0000000000007941 */ /* 0x000fea0003800200 */
.L_x_2708:
[----:B------:R-:W-:-:S04]  /*4370*/  ISETP.NE.AND P0, PT, R9, R10, PT ;  /* 0x0000000a0900720c */ /* 0x000fc80003f05270 */
[----:B------:R-:W-:Y:S02]  /*4380*/  FSEL R12, R15, R14, !P0 ;  /* 0x0000000e0f0c7208 */ /* 0x000fe40004000000 */
[----:B------:R-:W-:-:S07]  /*4390*/  SEL R11, R16, R11, !P0 ;  /* 0x0000000b100b7207 */ /* 0x000fce0004000000 */
.L_x_2669:
[----:B------:R-:W-:-:S13]  /*43a0*/  ISETP.GE.AND P0, PT, R8, 0x1, PT ;  /* 0x000000010800780c */ /* 0x000fda0003f06270 */
[----:B------:R-:W-:Y:S05]  /*43b0*/  @!P0 BRA `(.L_x_2710) ;  /* 0x00000000000c8947 */ /* 0x000fea0003800000 */
[----:B------:R-:W0:Y:S02]  /*43c0*/  SHFL.IDX PT, R5, R12, R5, 0x1f ;  /* 0x00001f050c057589 */ /* 0x000e2400000e0000 */
[----:B0-----:R-:W-:-:S13]  /*43d0*/  FSETP.NEU.FTZ.AND P0, PT, R5, -INF , PT ;  /* 0xff8000000500780b */ /* 0x001fda0003f1d000 */
[----:B------:R-:W-:Y:S05]  /*43e0*/  @P0 BRA `(.L_x_2711) ;  /* 0x00000004005c0947 */ /* 0x000fea0003800000 */
.L_x_2710:
[----:B------:R-:W-:Y:S01]  /*43f0*/  ISETP.GE.AND P0, PT, R13, UR12, PT ;  /* 0x0000000c0d007c0c */ /* 0x000fe2000bf06270 */
[----:B------:R-:W-:-:S12]  /*4400*/  BSSY.RECONVERGENT B0, `(.L_x_2712) ;  /* 0x0000053000007945 */ /* 0x000fd80003800200 */
[----:B------:R-:W-:Y:S05]  /*4410*/  @P0 BRA `(.L_x_2713) ;  /* 0x0000000400440947 */ /* 0x000fea0003800000 */
[----:B------:R-:W-:Y:S01]  /*4420*/  LOP3.LUT R4, RZ, R0, RZ, 0x33, !PT ;  /* 0x00000000ff047212 */ /* 0x000fe200078e33ff */
[----:B------:R-:W-:Y:S01]  /*4430*/  BSSY.RECONVERGENT B1, `(.L_x_2714) ;  /* 0x000002b000017945 */ /* 0x000fe20003800200 */
[----:B------:R-:W-:-:S03]  /*4440*/  I2FP.F32.U32 R0, UR12 ;  /* 0x0000000c00007c45 */ /* 0x000fc60008201000 */
        /* <DEDUP_REMOVED lines=10> */
.L_x_2717:
        /* <DEDUP_REMOVED lines=30> */
.L_x_2716:
[----:B------:R-:W-:-:S07]  /*46d0*/  VIADD R13, R13, 0xffffff80 ;  /* 0xffffff800d0d7836 */ /* 0x000fce0000000000 */
.L_x_2715:
[----:B------:R-:W-:Y:S05]  /*46e0*/  BSYNC.RECONVERGENT B1 ;  /* 0x0000000000017941 */ /* 0x000fea0003800200 */
.L_x_2714:
[----:B------:R-:W-:-:S13]  /*46f0*/  ISETP.NE.AND P0, PT, R12, RZ, PT ;  /* 0x000000ff0c00720c */ /* 0x000fda0003f05270 */
[----:B------:R-:W-:Y:S05]  /*4700*/  @!P0 BRA `(.L_x_2713) ;  /* 0x0000000000888947 */ /* 0x000fea0003800000 */
[----:B------:R-:W-:Y:S01]  /*4710*/  ISETP.GE.U32.AND P0, PT, R12, 0x4, PT ;  /* 0x000000040c00780c */ /* 0x000fe20003f06070 */
[----:B------:R-:W-:Y:S01]  /*4720*/  BSSY.RECONVERGENT B1, `(.L_x_2718) ;  /* 0x0000011000017945 */ /* 0x000fe20003800200 */
[----:B------:R-:W-:-:S11]  /*4730*/  LOP3.LUT P1, R12, R11, 0x3, RZ, 0xc0, !PT ;  /* 0x000000030b0c7812 */ /* 0x000fd6000782c0ff */
[----:B------:R-:W-:Y:S05]  /*4740*/  @!P0 BRA `(.L_x_2719) ;  /* 0x0000000000388947 */ /* 0x000fea0003800000 */
[----:B-1----:R-:W-:-:S04]  /*4750*/  IMAD.WIDE.U32 R4, R13, 0x4, R2 ;  /* 0x000000040d047825 */ /* 0x002fc800078e0002 */
        /* <DEDUP_REMOVED lines=13> */
.L_x_2719:
[----:B------:R-:W-:Y:S05]  /*4830*/  BSYNC.RECONVERGENT B1 ;  /* 0x0000000000017941 */ /* 0x000fea0003800200 */
.L_x_2718:
[----:B------:R-:W-:Y:S05]  /*4840*/  @!P1 BRA `(.L_x_2713) ;  /* 0x0000000000389947 */ /* 0x000fea0003800000 */
[----:B------:R-:W-:Y:S02]  /*4850*/  ISETP.NE.AND P1, PT, R12, 0x1, PT ;  /* 0x000000010c00780c */ /* 0x000fe40003f25270 */
[----:B------:R-:W-:-:S11]  /*4860*/  LOP3.LUT P0, RZ, R10, 0x20, RZ, 0xc0, !PT ;  /* 0x000000200aff7812 */ /* 0x000fd6000780c0ff */
[----:B-12---:R-:W-:-:S04]  /*4870*/  @P1 IMAD.WIDE.U32 R4, R13, 0x4, R2 ;  /* 0x000000040d041825 */ /* 0x006fc800078e0002 */
        /* <DEDUP_REMOVED lines=11> */
.L_x_2713:
[----:B------:R-:W-:Y:S05]  /*4930*/  BSYNC.RECONVERGENT B0 ;  /* 0x0000000000007941 */ /* 0x000fea0003800200 */
.L_x_2712:
[----:B------:R-:W-:Y:S01]  /*4940*/  PREEXIT ;  /* 0x000000000000782d */ /* 0x000fe20000000000 */
[----:B------:R-:W-:Y:S05]  /*4950*/  EXIT ;  /* 0x000000000000794d */ /* 0x000fea0003800000 */
.L_x_2711:
[--C-:B------:R-:W-:Y:S01]  /*4960*/  SHF.R.U32.HI R21, RZ, 0x1, R0.reuse ;  /* 0x00000001ff157819 */ /* 0x100fe20000011600 */
[----:B------:R-:W-:Y:S01]  /*4970*/  UIADD3 UR10, UPT, UPT, UR8, -0x1, URZ ;  /* 0xffffffff080a7890 */ /* 0x000fe2000fffe0ff */
[----:B------:R-:W-:Y:S01]  /*4980*/  LOP3.LUT R5, R0, 0x1, RZ, 0xc0, !PT ;  /* 0x0000000100057812 */ /* 0x000fe200078ec0ff */
[----:B------:R-:W-:Y:S01]  /*4990*/  UIADD3 UR5, UPT, UPT, UR12, -0x1, URZ ;  /* 0xffffffff0c057890 */ /* 0x000fe2000fffe0ff */
[--C-:B------:R-:W-:Y:S01]  /*49a0*/  SHF.R.U32.HI R20, RZ, 0x2, R0.reuse ;  /* 0x00000002ff147819 */ /* 0x100fe20000011600 */
[----:B------:R-:W-:Y:S01]  /*49b0*/  USHF.R.S32.HI UR11, URZ, 0x1f, UR10 ;  /* 0x0000001fff0b7899 */ /* 0x000fe2000801140a */
[--C-:B------:R-:W-:Y:S01]  /*49c0*/  SHF.R.U32.HI R19, RZ, 0x3, R0.reuse ;  /* 0x00000003ff137819 */ /* 0x100fe20000011600 */
[----:B------:R-:W-:Y:S01]  /*49d0*/  USHF.R.S32.HI UR9, URZ, 0x1f, UR5 ;  /* 0x0000001fff097899 */ /* 0x000fe20008011405 */
[----:B------:R-:W-:Y:S01]  /*49e0*/  SHF.R.U32.HI R0, RZ, 0x4, R0 ;  /* 0x00000004ff007819 */ /* 0x000fe20000011600 */
[----:B------:R-:W-:Y:S01]  /*49f0*/  ULEA.HI UR11, UR11, UR10, URZ, 0x5 ;  /* 0x0000000a0b0b7291 */ /* 0x000fe2000f8f28ff */
[----:B------:R-:W-:Y:S01]  /*4a00*/  LOP3.LUT R21, R21, 0x1, RZ, 0xc0, !PT ;  /* 0x0000000115157812 */ /* 0x000fe200078ec0ff */
[----:B------:R-:W-:Y:S01]  /*4a10*/  ULEA.HI UR9, UR9, UR5, URZ, 0x5 ;  /* 0x0000000509097291 */ /* 0x000fe2000f8f28ff */
[----:B------:R-:W-:Y:S01]  /*4a20*/  ISETP.NE.U32.AND P3, PT, R5, 0x1, PT ;  /* 0x000000010500780c */ /* 0x000fe20003f65070 */
[----:B------:R-:W-:Y:S01]  /*4a30*/  ULOP3.LUT UR11, UR11, 0xffffffe0, URZ, 0xc0, !UPT ;  /* 0xffffffe00b0b7892 */ /* 0x000fe2000f8ec0ff */
[----:B------:R-:W-:Y:S01]  /*4a40*/  LOP3.LUT R20, R20, 0x1, RZ, 0xc0, !PT ;  /* 0x0000000114147812 */ /* 0x000fe200078ec0ff */
[----:B------:R-:W-:Y:S01]  /*4a50*/  BSSY B0, `(.L_x_2720) ;  /* 0x000018f000007945 */ /* 0x000fe20003800000 */
[----:B------:R-:W-:Y:S01]  /*4a60*/  LOP3.LUT R2, R0, 0x1, RZ, 0xc0, !PT ;  /* 0x0000000100027812 */ /* 0x000fe200078ec0ff */
[----:B------:R-:W-:Y:S01]  /*4a70*/  UISETP.NE.AND UP0, UPT, UR8, URZ, UPT ;  /* 0x000000ff0800728c */ /* 0x000fe2000bf05270 */
[----:B------:R-:W-:Y:S01]  /*4a80*/  LOP3.LUT R19, R19, 0x1, RZ, 0xc0, !PT ;  /* 0x0000000113137812 */ /* 0x000fe200078ec0ff */
[----:B------:R-:W-:Y:S01]  /*4a90*/  ULOP3.LUT UR9, UR9, 0xffffffe0, URZ, 0xc0, !UPT ;  /* 0xffffffe009097892 */ /* 0x000fe2000f8ec0ff */
[----:B------:R-:W-:Y:S01]  /*4aa0*/  ISETP.GE.U32.AND P0, PT, R13, R8, PT ;  /* 0x000000080d00720c */ /* 0x000fe20003f06070 */
[----:B------:R-:W-:Y:S01]  /*4ab0*/  UIADD3 UR11, UPT, UPT, UR11, 0x20, URZ ;  /* 0x000000200b0b7890 */ /* 0x000fe2000fffe0ff */
[----:B------:R-:W-:Y:S01]  /*4ac0*/  ISETP.EQ.U32.XOR P5, PT, R21, 0x1, !P3 ;  /* 0x000000011500780c */ /* 0x000fe20005fa2870 */
[----:B------:R-:W-:Y:S01]  /*4ad0*/  IMAD.MOV.U32 R16, RZ, RZ, -0x800000 ;  /* 0xff800000ff107424 */ /* 0x000fe200078e00ff */
[----:B------:R-:W-:Y:S01]  /*4ae0*/  ISETP.EQ.U32.XOR P4, PT, R20, 0x1, !P3 ;  /* 0x000000011400780c */ /* 0x000fe20005f82870 */
[----:B------:R-:W-:Y:S01]  /*4af0*/  IMAD.MOV.U32 R23, RZ, RZ, RZ ;  /* 0x000000ffff177224 */ /* 0x000fe200078e00ff */
[----:B------:R-:W-:Y:S01]  /*4b00*/  ISETP.EQ.U32.XOR P6, PT, R2, 0x1, !P3 ;  /* 0x000000010200780c */ /* 0x000fe20005fc2870 */
[----:B------:R-:W-:Y:S01]  /*4b10*/  IMAD.MOV.U32 R15, RZ, RZ, RZ ;  /* 0x000000ffff0f7224 */ /* 0x000fe200078e00ff */
[----:B------:R-:W-:Y:S01]  /*4b20*/  ISETP.EQ.U32.XOR P3, PT, R19, 0x1, !P3 ;  /* 0x000000011300780c */ /* 0x000fe20005f62870 */
[----:B------:R-:W-:Y:S01]  /*4b30*/  IMAD.MOV.U32 R24, RZ, RZ, RZ ;  /* 0x000000ffff187224 */ /* 0x000fe200078e00ff */
[----:B------:R-:W-:Y:S01]  /*4b40*/  SEL R22, R11, RZ, !P0 ;  /* 0x000000ff0b167207 */ /* 0x000fe20004000000 */
[----:B------:R-:W-:Y:S01]  /*4b50*/  IMAD.MOV.U32 R25, RZ, RZ, -0x800000 ;  /* 0xff800000ff197424 */ /* 0x000fe200078e00ff */
[----:B------:R-:W-:Y:S01]  /*4b60*/  ISETP.NE.U32.AND P1, PT, R21, 0x1, PT ;  /* 0x000000011500780c */ /* 0x000fe20003f25070 */
[----:B------:R-:W-:Y:S01]  /*4b70*/  IMAD.MOV.U32 R26, RZ, RZ, RZ ;  /* 0x000000ffff1a7224 */ /* 0x000fe200078e00ff */
[----:B------:R-:W-:Y:S01]  /*4b80*/  ISETP.NE.U32.AND P2, PT, R20, 0x1, PT ;  /* 0x000000011400780c */ /* 0x000fe20003f45070 */
[----:B------:R-:W-:Y:S01]  /*4b90*/  UIADD3 UR9, UPT, UPT, UR5, -UR9, URZ ;  /* 0x8000000905097290 */ /* 0x000fe2000fffe0ff */
[----:B------:R-:W-:Y:S01]  /*4ba0*/  ISETP.NE.U32.AND P0, PT, R19, 0x1, PT ;  /* 0x000000011300780c */ /* 0x000fe20003f05070 */
[----:B------:R-:W-:Y:S01]  /*4bb0*/  USEL UR12, UR11, URZ, UP0 ;  /* 0x000000ff0b0c7287 */ /* 0x000fe20008000000 */
[----:B------:R-:W-:-:S02]  /*4bc0*/  SEL R18, RZ, 0x1, !P5 ;  /* 0x00000001ff127807 */ /* 0x000fc40006800000 */
[----:B------:R-:W-:Y:S02]  /*4bd0*/  SEL R17, RZ, 0x1, !P4 ;  /* 0x00000001ff117807 */ /* 0x000fe40006000000 */
[----:B------:R-:W-:Y:S02]  /*4be0*/  SEL R14, RZ, 0x1, !P3 ;  /* 0x00000001ff0e7807 */ /* 0x000fe40005800000 */
[C---:B------:R-:W-:Y:S02]  /*4bf0*/  ISETP.EQ.U32.XOR P5, PT, R2.reuse, 0x1, !P2 ;  /* 0x000000010200780c */ /* 0x040fe400057a2870 */
[----:B------:R-:W-:Y:S02]  /*4c00*/  ISETP.EQ.U32.XOR P4, PT, R2, 0x1, !P1 ;  /* 0x000000010200780c */ /* 0x000fe40004f82870 */
[----:B------:R-:W-:Y:S02]  /*4c10*/  ISETP.EQ.U32.XOR P3, PT, R20, 0x1, !P1 ;  /* 0x000000011400780c */ /* 0x000fe40004f62870 */
[----:B------:R-:W-:-:S02]  /*4c20*/  ISETP.EQ.U32.XOR P0, PT, R2, 0x1, !P0 ;  /* 0x000000010200780c */ /* 0x000fc40004702870 */
[C---:B------:R-:W-:Y:S02]  /*4c30*/  ISETP.EQ.U32.XOR P2, PT, R19.reuse, 0x1, !P2 ;  /* 0x000000011300780c */ /* 0x040fe40005742870 */
[----:B------:R-:W-:Y:S02]  /*4c40*/  ISETP.EQ.U32.XOR P1, PT, R19, 0x1, !P1 ;  /* 0x000000011300780c */ /* 0x000fe40004f22870 */
[----:B------:R-:W-:Y:S02]  /*4c50*/  SEL R12, RZ, 0x1, !P6 ;  /* 0x00000001ff0c7807 */ /* 0x000fe40007000000 */
[----:B------:R-:W-:Y:S02]  /*4c60*/  SEL R11, RZ, 0x1, !P3 ;  /* 0x00000001ff0b7807 */ /* 0x000fe40005800000 */
[----:B------:R-:W-:Y:S02]  /*4c70*/  SEL R10, RZ, 0x1, !P2 ;  /* 0x00000001ff0a7807 */ /* 0x000fe40005000000 */
[----:B------:R-:W-:-:S02]  /*4c80*/  SEL R9, RZ, 0x1, !P1 ;  /* 0x00000001ff097807 */ /* 0x000fc40004800000 */
[----:B------:R-:W-:Y:S02]  /*4c90*/  SEL R8, RZ, 0x1, !P5 ;  /* 0x00000001ff087807 */ /* 0x000fe40006800000 */
[----:B------:R-:W-:Y:S02]  /*4ca0*/  SEL R7, RZ, 0x1, !P4 ;  /* 0x00000001ff077807 */ /* 0x000fe40006000000 */
[----:B------:R-:W-:-:S07]  /*4cb0*/  SEL R6, RZ, 0x1, !P0 ;  /* 0x00000001ff067807 */ /* 0x000fce0004000000 */
.L_x_2767:
[----:B------:R-:W-:Y:S01]  /*4cc0*/  UMOV UR5, 0xffffffff ;  /* 0xffffffff00057882 */ /* 0x000fe20000000000 */
[----:B------:R-:W-:Y:S02]  /*4cd0*/  ISETP.GE.AND P0, PT, R13, UR12, PT ;  /* 0x0000000c0d007c0c */ /* 0x000fe4000bf06270 */
[----:B01234-:R-:W-:Y:S11]  /*4ce0*/  BRA.DIV UR5, `(.L_x_2721) ;  /* 0x0000002e05f47947 */ /* 0x01fff6000b800000 */
[----:B------:R0:W1:Y:S02]  /*4cf0*/  SHFL.IDX PT, R2, R22, R23, 0x1f ;  /* 0x00001f1716027589 */ /* 0x00006400000e0000 */
.L_x_2836:
[----:B------:R-:W2:Y:S01]  /*4d00*/  LDCU UR5, c[0x0][0x3b8] ;  /* 0x00007700ff0577ac */ /* 0x000ea20008000800 */
[----:B0-----:R-:W-:-:S05]  /*4d10*/  VIADD R23, R23, 0x1 ;  /* 0x0000000117177836 */ /* 0x001fca0000000000 */
[----:B--2---:R-:W-:Y:S01]  /*4d20*/  ISETP.NE.AND P1, PT, R23, UR5, PT ;  /* 0x0000000517007c0c */ /* 0x004fe2000bf25270 */
[----:B------:R-:W-:-:S12]  /*4d30*/  @P0 BRA `(.L_x_2722) ;  /* 0x00000014007c0947 */ /* 0x000fd80003800000 */
[--C-:B-1----:R-:W-:Y:S02]  /*4d40*/  IMAD R27, R2, UR8, R13.reuse ;  /* 0x00000008021b7c24 */ /* 0x102fe4000f8e020d */
[----:B------:R-:W-:-:S07]  /*4d50*/  IMAD.MOV.U32 R28, RZ, RZ, R13 ;  /* 0x000000ffff1c7224 */ /* 0x000fce00078e000d */
.L_x_2766:
[----:B------:R-:W-:Y:S01]  /*4d60*/  ISETP.GE.AND P0, PT, R28, UR8, PT ;  /* 0x000000081c007c0c */ /* 0x000fe2000bf06270 */
[----:B0---4-:R-:W-:Y:S02]  /*4d70*/  IMAD.MOV.U32 R29, RZ, RZ, RZ ;  /* 0x000000ffff1d7224 */ /* 0x011fe400078e00ff */
[----:B------:R-:W-:-:S10]  /*4d80*/  IMAD.MOV.U32 R30, RZ, RZ, -0x800000 ;  /* 0xff800000ff1e7424 */ /* 0x000fd400078e00ff */
[----:B-123--:R-:W-:Y:S05]  /*4d90*/  @P0 BRA `(.L_x_2723) ;  /* 0x00000000002c0947 */ /* 0x00efea0003800000 */
[----:B------:R-:W-:-:S04]  /*4da0*/  IMAD.MOV.U32 R2, RZ, RZ, 0x4 ;  /* 0x00000004ff027424 */ /* 0x000fc800078e00ff */
[----:B------:R-:W-:-:S05]  /*4db0*/  IMAD.WIDE R2, R27, R2, UR6 ;  /* 0x000000061b027e25 */ /* 0x000fca000f8e0202 */
[----:B------:R-:W2:Y:S01]  /*4dc0*/  LDG.E R31, desc[UR18][R2.64] ;  /* 0x00000012021f7981 */ /* 0x000ea2000c1e1900 */
[----:B------:R-:W-:Y:S01]  /*4dd0*/  IMAD.MOV.U32 R29, RZ, RZ, R27 ;  /* 0x000000ffff1d7224 */ /* 0x000fe200078e001b */
[----:B--2---:R-:W-:-:S13]  /*4de0*/  FSETP.NE.FTZ.AND P0, PT, |R31|, +INF , PT ;  /* 0x7f8000001f00780b */ /* 0x004fda0003f15200 */
[----:B------:R-:W-:Y:S05]  /*4df0*/  @!P0 BRA `(.L_x_2723) ;  /* 0x0000000000148947 */ /* 0x000fea0003800000 */
[----:B------:R-:W0:Y:S02]  /*4e00*/  LDC.64 R2, c[0x0][0x398] ;  /* 0x0000e600ff027b82 */ /* 0x000e240000000a00 */
[----:B0-----:R-:W-:-:S06]  /*4e10*/  IMAD.WIDE R2, R27, 0x2, R2 ;  /* 0x000000021b027825 */ /* 0x001fcc00078e0202 */
[----:B------:R-:W2:Y:S02]  /*4e20*/  LDG.E.U16 R2, desc[UR18][R2.64] ;  /* 0x0000001202027981 */ /* 0x000ea4000c1e1500 */
[----:B--2---:R-:W-:-:S04]  /*4e30*/  IMAD.U32 R30, R2, 0x10000, RZ ;  /* 0x00010000021e7824 */ /* 0x004fc800078e00ff */
[----:B------:R-:W-:-:S07]  /*4e40*/  FADD.FTZ R30, R31, R30 ;  /* 0x0000001e1f1e7221 */ /* 0x000fce0000010000 */
.L_x_2723:
[CC--:B------:R-:W-:Y:S01]  /*4e50*/  FSETP.NEU.FTZ.AND P2, PT, R30.reuse, R25.reuse, PT ;  /* 0x000000191e00720b */ /* 0x0c0fe20003f5d000 */
[----:B------:R-:W-:Y:S05]  /*4e60*/  WARPSYNC.ALL ;  /* 0x0000000000007948 */ /* 0x000fea0003800000 */
[----:B------:R-:W-:Y:S01]  /*4e70*/  FSETP.GT.FTZ.AND P0, PT, R30, R25, PT ;  /* 0x000000191e00720b */ /* 0x000fe20003f14000 */
[----:B------:R-:W-:Y:S01]  /*4e80*/  VIADD R28, R28, 0x20 ;  /* 0x000000201c1c7836 */ /* 0x000fe20000000000 */
[----:B------:R-:W-:Y:S02]  /*4e90*/  ISETP.GE.AND P3, PT, R29, R26, PT ;  /* 0x0000001a1d00720c */ /* 0x000fe40003f66270 */
[----:B------:R-:W-:-:S03]  /*4ea0*/  SEL R2, RZ, 0xffffffff, !P0 ;  /* 0xffffffffff027807 */ /* 0x000fc60004000000 */
[----:B------:R-:W-:Y:S02]  /*4eb0*/  @!P2 SEL R2, RZ, 0xffffffff, P3 ;  /* 0xffffffffff02a807 */ /* 0x000fe40001800000 */
[----:B------:R-:W-:Y:S02]  /*4ec0*/  ISETP.GE.AND P2, PT, R28, UR12, PT ;  /* 0x0000000c1c007c0c */ /* 0x000fe4000bf46270 */
[----:B------:R-:W-:-:S04]  /*4ed0*/  LOP3.LUT R2, R2, 0x1, RZ, 0xc0, !PT ;  /* 0x0000000102027812 */ /* 0x000fc800078ec0ff */
[----:B------:R-:W-:-:S13]  /*4ee0*/  ISETP.NE.U32.AND P0, PT, R2, 0x1, PT ;  /* 0x000000010200780c */ /* 0x000fda0003f05070 */
[----:B------:R-:W-:-:S04]  /*4ef0*/  VOTE.ANY R3, PT, !P0 ;  /* 0x0000000000037806 */ /* 0x000fc800040e0100 */
[----:B------:R-:W-:-:S13]  /*4f00*/  ISETP.NE.AND P3, PT, R3, RZ, PT ;  /* 0x000000ff0300720c */ /* 0x000fda0003f65270 */
[----:B------:R-:W-:Y:S05]  /*4f10*/  @!P3 BRA `(.L_x_2724) ;  /* 0x0000001000fcb947 */ /* 0x000fea0003800000 */
[----:B------:R-:W-:Y:S01]  /*4f20*/  IMAD.MOV.U32 R2, RZ, RZ, -0x1 ;  /* 0xffffffffff027424 */ /* 0x000fe200078e00ff */
[----:B------:R-:W0:Y:S01]  /*4f30*/  S2UR UR10, SR_CgaCtaId ;  /* 0x00000000000a79c3 */ /* 0x000e220000008800 */
[----:B------:R-:W-:-:S03]  /*4f40*/  UMOV UR5, 0x400 ;  /* 0x0000040000057882 */ /* 0x000fc60000000000 */
[----:B------:R-:W-:-:S04]  /*4f50*/  SHF.L.U32 R2, R2, R13, RZ ;  /* 0x0000000d02027219 */ /* 0x000fc800000006ff */
[----:B------:R-:W-:Y:S02]  /*4f60*/  LOP3.LUT R31, R3, R2, RZ, 0x30, !PT ;  /* 0x00000002031f7212 */ /* 0x000fe400078e30ff */
[----:B------:R-:W-:Y:S08]  /*4f70*/  POPC R3, R3 ;  /* 0x0000000300037309 */ /* 0x000ff00000000000 */
[----:B------:R-:W1:Y:S01]  /*4f80*/  POPC R31, R31 ;  /* 0x0000001f001f7309 */ /* 0x000e620000000000 */
[----:B0-----:R-:W-:Y:S01]  /*4f90*/  ULEA UR5, UR10, UR5, 0x18 ;  /* 0x000000050a057291 */ /* 0x001fe2000f8ec0ff */
[----:B-1----:R-:W-:-:S02]  /*4fa0*/  IMAD.IADD R2, R24, 0x1, R31 ;  /* 0x0000000118027824 */ /* 0x002fc400078e021f */
[----:B------:R-:W-:-:S03]  /*4fb0*/  IMAD.IADD R24, R24, 0x1, R3 ;  /* 0x0000000118187824 */ /* 0x000fc600078e0203 */
[C---:B------:R-:W-:Y:S02]  /*4fc0*/  ISETP.GT.OR P3, PT, R2.reuse, 0x1f, P0 ;  /* 0x0000001f0200780c */ /* 0x040fe40000764670 */
[----:B------:R-:W-:Y:S02]  /*4fd0*/  LEA R2, R2, UR5, 0x2 ;  /* 0x0000000502027c11 */ /* 0x000fe4000f8e10ff */
[----:B------:R-:W-:-:S09]  /*4fe0*/  ISETP.GE.AND P4, PT, R24, 0x20, PT ;  /* 0x000000201800780c */ /* 0x000fd20003f86270 */
[----:B------:R0:W-:Y:S01]  /*4ff0*/  @!P3 STS [R2], R30 ;  /* 0x0000001e0200b388 */ /* 0x0001e20000000800 */
[----:B------:R-:W-:-:S03]  /*5000*/  @!P3 PLOP3.LUT P0, PT, PT, PT, PT, 0x80, 0x8 ;  /* 0x000000000008b81c */ /* 0x000fc60003f0f070 */
[----:B------:R0:W-:Y:S01]  /*5010*/  @!P3 STS [R2+UR4], R29 ;  /* 0x0000001d0200b988 */ /* 0x0001e20008000804 */
[----:B------:R-:W-:Y:S09]  /*5020*/  @!P4 BRA `(.L_x_2725) ;  /* 0x0000001000acc947 */ /* 0x000ff20003800000 */
[----:B------:R-:W-:Y:S01]  /*5030*/  LEA R32, R13, UR5, 0x2 ;  /* 0x000000050d207c11 */ /* 0x000fe2000f8e10ff */
[----:B------:R-:W-:-:S05]  /*5040*/  NOP ;  /* 0x0000000000007918 */ /* 0x000fca0000000000 */
[----:B------:R-:W1:Y:S01]  /*5050*/  LDS R32, [R32] ;  /* 0x0000000020207984 */ /* 0x000e620000000800 */
[----:B------:R-:W-:Y:S01]  /*5060*/  BSSY.RECONVERGENT B1, `(.L_x_2726) ;  /* 0x000000b000017945 */ /* 0x000fe20003800200 */
[----:B------:R-:W-:Y:S02]  /*5070*/  IMAD.MOV.U32 R31, RZ, RZ, 0x1 ;  /* 0x00000001ff1f7424 */ /* 0x000fe400078e00ff */
[----:B------:R-:W2:Y:S04]  /*5080*/  LDS R26, [R4] ;  /* 0x00000000041a7984 */ /* 0x000ea80000000800 */
[----:B-1----:R-:W1:Y:S04]  /*5090*/  SHFL.BFLY PT, R3, R32, 0x1, 0x1f ;  /* 0x0c201f0020037f89 */ /* 0x002e6800000e0000 */
[----:B--2---:R2:W3:Y:S01]  /*50a0*/  SHFL.BFLY PT, R25, R26, 0x1, 0x1f ;  /* 0x0c201f001a197f89 */ /* 0x0044e200000e0000 */
[----:B-1----:R-:W-:-:S13]  /*50b0*/  FSETP.GT.FTZ.AND P3, PT, R32, R3, PT ;  /* 0x000000032000720b */ /* 0x002fda0003f74000 */
[----:B--23--:R-:W-:Y:S05]  /*50c0*/  @P3 BRA `(.L_x_2727) ;  /* 0x0000000000103947 */ /* 0x00cfea0003800000 */
[----:B------:R-:W-:Y:S01]  /*50d0*/  FSETP.NEU.FTZ.AND P3, PT, R32, R3, PT ;  /* 0x000000032000720b */ /* 0x000fe20003f7d000 */
[----:B------:R-:W-:-:S12]  /*50e0*/  IMAD.MOV.U32 R31, RZ, RZ, RZ ;  /* 0x000000ffff1f7224 */ /* 0x000fd800078e00ff */
[----:B------:R-:W-:-:S04]  /*50f0*/  @!P3 ISETP.GE.AND P4, PT, R26, R25, PT ;  /* 0x000000191a00b20c */ /* 0x000fc80003f86270 */
[----:B------:R-:W-:-:S09]  /*5100*/  @!P3 SEL R31, RZ, 0x1, P4 ;  /* 0x00000001ff1fb807 */ /* 0x000fd20002000000 */
.L_x_2727:
[----:B------:R-:W-:Y:S05]  /*5110*/  BSYNC.RECONVERGENT B1 ;  /* 0x0000000000017941 */ /* 0x000fea0003800200 */
.L_x_2726:
[----:B------:R-:W-:Y:S01]  /*5120*/  ISETP.NE.AND P4, PT, R31, R18, PT ;  /* 0x000000121f00720c */ /* 0x000fe20003f85270 */
[----:B------:R-:W-:Y:S03]  /*5130*/  BSSY.RECONVERGENT B1, `(.L_x_2728) ;  /* 0x000000c000017945 */ /* 0x000fe60003800200 */
[----:B------:R-:W-:Y:S02]  /*5140*/  FSEL R34, R32, R3, !P4 ;  /* 0x0000000320227208 */ /* 0x000fe40006000000 */
[----:B------:R-:W-:Y:S01]  /*5150*/  SEL R32, R26, R25, !P4 ;  /* 0x000000191a207207 */ /* 0x000fe20006000000 */
[----:B------:R-:W-:Y:S02]  /*5160*/  IMAD.MOV.U32 R26, RZ, RZ, 0x1 ;  /* 0x00000001ff1a7424 */ /* 0x000fe400078e00ff */
[----:B------:R-:W1:Y:S04]  /*5170*/  SHFL.BFLY PT, R3, R34, 0x2, 0x1f ;  /* 0x0c401f0022037f89 */ /* 0x000e6800000e0000 */
[----:B------:R2:W3:Y:S01]  /*5180*/  SHFL.BFLY PT, R25, R32, 0x2, 0x1f ;  /* 0x0c401f0020197f89 */ /* 0x0004e200000e0000 */
[----:B-1----:R-:W-:-:S13]  /*5190*/  FSETP.GT.FTZ.AND P3, PT, R34, R3, PT ;  /* 0x000000032200720b */ /* 0x002fda0003f74000 */
[----:B--23--:R-:W-:Y:S05]  /*51a0*/  @P3 BRA `(.L_x_2729) ;  /* 0x0000000000103947 */ /* 0x00cfea0003800000 */
[----:B------:R-:W-:Y:S01]  /*51b0*/  FSETP.NEU.FTZ.AND P3, PT, R34, R3, PT ;  /* 0x000000032200720b */ /* 0x000fe20003f7d000 */
[----:B------:R-:W-:-:S12]  /*51c0*/  IMAD.MOV.U32 R26, RZ, RZ, RZ ;  /* 0x000000ffff1a7224 */ /* 0x000fd800078e00ff */
[----:B------:R-:W-:-:S04]  /*51d0*/  @!P3 ISETP.GE.AND P4, PT, R32, R25, PT ;  /* 0x000000192000b20c */ /* 0x000fc80003f86270 */
[----:B------:R-:W-:-:S09]  /*51e0*/  @!P3 SEL R26, RZ, 0x1, P4 ;  /* 0x00000001ff1ab807 */ /* 0x000fd20002000000 */
.L_x_2729:
[----:B------:R-:W-:Y:S05]  /*51f0*/  BSYNC.RECONVERGENT B1 ;  /* 0x0000000000017941 */ /* 0x000fea0003800200 */
.L_x_2728:
[----:B------:R-:W-:Y:S01]  /*5200*/  ISETP.NE.AND P4, PT, R26, R11, PT ;  /* 0x0000000b1a00720c */ /* 0x000fe20003f85270 */
[----:B------:R-:W-:Y:S01]  /*5210*/  BSSY.RECONVERGENT B1, `(.L_x_2730) ;  /* 0x000000c000017945 */ /* 0x000fe20003800200 */
[----:B------:R-:W-:Y:S02]  /*5220*/  IMAD.MOV.U32 R26, RZ, RZ, 0x1 ;  /* 0x00000001ff1a7424 */ /* 0x000fe400078e00ff */
[----:B------:R-:W-:Y:S02]  /*5230*/  FSEL R34, R34, R3, !P4 ;  /* 0x0000000322227208 */ /* 0x000fe40006000000 */
[----:B------:R-:W-:-:S03]  /*5240*/  SEL R32, R32, R25, !P4 ;  /* 0x0000001920207207 */ /* 0x000fc60006000000 */
        /* <DEDUP_REMOVED lines=8> */
.L_x_2731:
[----:B------:R-:W-:Y:S05]  /*52d0*/  BSYNC.RECONVERGENT B1 ;  /* 0x0000000000017941 */ /* 0x000fea0003800200 */
.L_x_2730:
        /* <DEDUP_REMOVED lines=13> */
.L_x_2733:
[----:B------:R-:W-:Y:S05]  /*53b0*/  BSYNC.RECONVERGENT B1 ;  /* 0x0000000000017941 */ /* 0x000fea0003800200 */
.L_x_2732:
        /* <DEDUP_REMOVED lines=13> */
.L_x_2735:
[----:B------:R-:W-:Y:S05]  /*5490*/  BSYNC.RECONVERGENT B1 ;  /* 0x0000000000017941 */ /* 0x000fea0003800200 */
.L_x_2734:
        /* <DEDUP_REMOVED lines=13> */
.L_x_2737:
[----:B------:R-:W-:Y:S05]  /*5570*/  BSYNC.RECONVERGENT B1 ;  /* 0x0000000000017941 */ /* 0x000fea0003800200 */
.L_x_2736:
        /* <DEDUP_REMOVED lines=13> */
.L_x_2739:
[----:B------:R-:W-:Y:S05]  /*5650*/  BSYNC.RECONVERGENT B1 ;  /* 0x0000000000017941 */ /* 0x000fea0003800200 */
.L_x_2738:
        /* <DEDUP_REMOVED lines=13> */
.L_x_2741:
[----:B------:R-:W-:Y:S05]  /*5730*/  BSYNC.RECONVERGENT B1 ;  /* 0x0000000000017941 */ /* 0x000fea0003800200 */
.L_x_2740:
        /* <DEDUP_REMOVED lines=13> */
.L_x_2743:
[----:B------:R-:W-:Y:S05]  /*5810*/  BSYNC.RECONVERGENT B1 ;  /* 0x0000000000017941 */ /* 0x000fea0003800200 */
.L_x_2742:
        /* <DEDUP_REMOVED lines=13> */
.L_x_2745:
[----:B------:R-:W-:Y:S05]  /*58f0*/  BSYNC.RECONVERGENT B1 ;  /* 0x0000000000017941 */ /* 0x000fea0003800200 */
.L_x_2744:
        /* <DEDUP_REMOVED lines=13> */
.L_x_2747:
[----:B------:R-:W-:Y:S05]  /*59d0*/  BSYNC.RECONVERGENT B1 ;  /* 0x0000000000017941 */ /* 0x000fea0003800200 */
.L_x_2746:
[----:B------:R-:W-:Y:S01]  /*59e0*/  LOP3.LUT R31, R0, R31, RZ, 0x3c, !PT ;  /* 0x0000001f001f7212 */ /* 0x000fe200078e3cff */
[----:B------:R-:W-:Y:S01]  /*59f0*/  BSSY.RECONVERGENT B1, `(.L_x_2748) ;  /* 0x000000d000017945 */ /* 0x000fe20003800200 */
[----:B------:R-:W-:Y:S02]  /*5a00*/  IMAD.MOV.U32 R26, RZ, RZ, 0x1 ;  /* 0x00000001ff1a7424 */ /* 0x000fe400078e00ff */
[----:B------:R-:W-:-:S04]  /*5a10*/  ISETP.NE.AND P4, PT, R31, 0x1, PT ;  /* 0x000000011f00780c */ /* 0x000fc80003f85270 */
        /* <DEDUP_REMOVED lines=10> */
.L_x_2749:
[----:B------:R-:W-:Y:S05]  /*5ac0*/  BSYNC.RECONVERGENT B1 ;  /* 0x0000000000017941 */ /* 0x000fea0003800200 */
.L_x_2748:
        /* <DEDUP_REMOVED lines=13> */
.L_x_2751:
[----:B------:R-:W-:Y:S05]  /*5ba0*/  BSYNC.RECONVERGENT B1 ;  /* 0x0000000000017941 */ /* 0x000fea0003800200 */
.L_x_2750:
        /* <DEDUP_REMOVED lines=13> */
.L_x_2753:
[----:B------:R-:W-:Y:S05]  /*5c80*/  BSYNC.RECONVERGENT B1 ;  /* 0x0000000000017941 */ /* 0x000fea0003800200 */
.L_x_2752:
        /* <DEDUP_REMOVED lines=13> */
.L_x_2755:
[----:B------:R-:W-:Y:S05]  /*5d60*/  BSYNC.RECONVERGENT B1 ;  /* 0x0000000000017941 */ /* 0x000fea0003800200 */
.L_x_2754:
        /* <DEDUP_REMOVED lines=10> */
[----:B------:R-:W-:Y:S01]  /*5e10*/  ISETP.NE.U32.AND P4, PT, R25, 0x1, PT ;  /* 0x000000011900780c */ /* 0x000fe20003f85070 */
[----:B------:R-:W-:-:S03]  /*5e20*/  IMAD.MOV.U32 R25, RZ, RZ, 0x1 ;  /* 0x00000001ff197424 */ /* 0x000fc600078e00ff */
        /* <DEDUP_REMOVED lines=10> */
.L_x_2757:
[----:B------:R-:W-:Y:S05]  /*5ed0*/  BSYNC.RECONVERGENT B1 ;  /* 0x0000000000017941 */ /* 0x000fea0003800200 */
.L_x_2756:
[----:B------:R-:W-:Y:S01]  /*5ee0*/  ISETP.NE.AND P4, PT, R25, R0, PT ;  /* 0x000000001900720c */ /* 0x000fe20003f85270 */
[----:B------:R-:W-:Y:S03]  /*5ef0*/  BSSY.RECONVERGENT B1, `(.L_x_2758) ;  /* 0x000000c000017945 */ /* 0x000fe60003800200 */
[----:B------:R-:W-:Y:S01]  /*5f00*/  FSEL R32, R3, R16, !P4 ;  /* 0x0000001003207208 */ /* 0x000fe20006000000 */
[----:B------:R-:W-:Y:S01]  /*5f10*/  IMAD.MOV.U32 R16, RZ, RZ, 0x1 ;  /* 0x00000001ff107424 */ /* 0x000fe200078e00ff */
        /* <DEDUP_REMOVED lines=9> */
.L_x_2759:
[----:B------:R-:W-:Y:S05]  /*5fb0*/  BSYNC.RECONVERGENT B1 ;  /* 0x0000000000017941 */ /* 0x000fea0003800200 */
.L_x_2758:
        /* <DEDUP_REMOVED lines=13> */
.L_x_2761:
[----:B------:R-:W-:Y:S05]  /*6090*/  BSYNC.RECONVERGENT B1 ;  /* 0x0000000000017941 */ /* 0x000fea0003800200 */
.L_x_2760:
        /* <DEDUP_REMOVED lines=13> */
.L_x_2763:
[----:B------:R-:W-:Y:S05]  /*6170*/  BSYNC.RECONVERGENT B1 ;  /* 0x0000000000017941 */ /* 0x000fea0003800200 */
.L_x_2762:
        /* <DEDUP_REMOVED lines=13> */
.L_x_2765:
[----:B------:R-:W-:Y:S05]  /*6250*/  BSYNC.RECONVERGENT B1 ;  /* 0x0000000000017941 */ /* 0x000fea0003800200 */
.L_x_2764:
[----:B------:R-:W-:Y:S01]  /*6260*/  ISETP.NE.AND P3, PT, R26, R5, PT ;  /* 0x000000051a00720c */ /* 0x000fe20003f65270 */
[----:B------:R-:W-:Y:S02]  /*6270*/  IMAD.U32 R25, RZ, RZ, UR9 ;  /* 0x00000009ff197e24 */ /* 0x000fe4000f8e00ff */
[----:B------:R-:W-:Y:S01]  /*6280*/  IMAD.U32 R26, RZ, RZ, UR9 ;  /* 0x00000009ff1a7e24 */ /* 0x000fe2000f8e00ff */
[----:B------:R-:W-:Y:S01]  /*6290*/  SEL R15, R15, R32, !P3 ;  /* 0x000000200f0f7207 */ /* 0x000fe20005800000 */
[----:B------:R-:W-:Y:S01]  /*62a0*/  VIADD R24, R24, 0xffffffe0 ;  /* 0xffffffe018187836 */ /* 0x000fe20000000000 */
[----:B------:R-:W-:-:S03]  /*62b0*/  FSEL R16, R16, R3, !P3 ;  /* 0x0000000310107208 */ /* 0x000fc60005800000 */
[----:B------:R1:W2:Y:S04]  /*62c0*/  SHFL.IDX PT, R26, R15, R26, 0x1f ;  /* 0x00001f1a0f1a7589 */ /* 0x0002a800000e0000 */
[----:B------:R1:W3:Y:S02]  /*62d0*/  SHFL.IDX PT, R25, R16, R25, 0x1f ;  /* 0x00001f1910197589 */ /* 0x0002e400000e0000 */
.L_x_2725:
[----:B------:R4:W-:Y:S04]  /*62e0*/  @!P0 STS [R2+-0x80], R30 ;  /* 0xffff801e02008388 */ /* 0x0009e80000000800 */
[----:B------:R4:W-:Y:S01]  /*62f0*/  @!P0 STS [R2+UR4+-0x80], R29 ;  /* 0xffff801d02008988 */ /* 0x0009e20008000804 */
[----:B------:R-:W-:Y:S01]  /*6300*/  NOP ;  /* 0x0000000000007918 */ /* 0x000fe20000000000 */
.L_x_2724:
[----:B------:R-:W-:Y:S01]  /*6310*/  VIADD R27, R27, 0x20 ;  /* 0x000000201b1b7836 */ /* 0x000fe20000000000 */
[----:B------:R-:W-:Y:S06]  /*6320*/  @!P2 BRA `(.L_x_2766) ;  /* 0xffffffe8008ca947 */ /* 0x000fec000383ffff */
.L_x_2722:
[----:B------:R-:W-:Y:S05]  /*6330*/  @P1 BRA `(.L_x_2767) ;  /* 0xffffffe800601947 */ /* 0x000fea000383ffff */
[----:B------:R-:W-:Y:S05]  /*6340*/  BSYNC B0 ;  /* 0x0000000000007941 */ /* 0x000fea0003800000 */
.L_x_2720:
[----:B------:R-:W-:-:S13]  /*6350*/  ISETP.NE.AND P0, PT, R24, RZ, PT ;  /* 0x000000ff1800720c */ /* 0x000fda0003f05270 */
[----:B------:R-:W-:Y:S05]  /*6360*/  @!P0 BRA `(.L_x_2768) ;  /* 0x00000014005c8947 */ /* 0x000fea0003800000 */
[----:B------:R-:W-:Y:S01]  /*6370*/  ISETP.GE.AND P0, PT, R13, R24, PT ;  /* 0x000000180d00720c */ /* 0x000fe20003f06270 */
[----:B------:R-:W-:Y:S01]  /*6380*/  IMAD.MOV.U32 R24, RZ, RZ, -0x800000 ;  /* 0xff800000ff187424 */ /* 0x000fe200078e00ff */
[----:B------:R-:W-:Y:S01]  /*6390*/  UMOV UR5, 0xffffffff ;  /* 0xffffffff00057882 */ /* 0x000fe20000000000 */
[----:B---3--:R-:W-:-:S10]  /*63a0*/  IMAD.MOV.U32 R25, RZ, RZ, RZ ;  /* 0x000000ffff197224 */ /* 0x008fd400078e00ff */
[----:B------:R-:W3:Y:S01]  /*63b0*/  @!P0 S2R R3, SR_CgaCtaId ;  /* 0x0000000000038919 */ /* 0x000ee20000008800 */
[----:B01--4-:R-:W-:Y:S01]  /*63c0*/  @!P0 MOV R2, 0x400 ;  /* 0x0000040000028802 */ /* 0x013fe20000000f00 */
[----:B------:R0:W1:Y:S03]  /*63d0*/  @!P0 LDS R25, [R4] ;  /* 0x0000000004198984 */ /* 0x0000660000000800 */
[----:B---3--:R-:W-:-:S05]  /*63e0*/  @!P0 LEA R2, R3, R2, 0x18 ;  /* 0x0000000203028211 */ /* 0x008fca00078ec0ff */
[----:B------:R-:W-:-:S05]  /*63f0*/  @!P0 IMAD R2, R13, 0x4, R2 ;  /* 0x000000040d028824 */ /* 0x000fca00078e0202 */
[----:B------:R0:W3:Y:S01]  /*6400*/  @!P0 LDS R24, [R2] ;  /* 0x0000000002188984 */ /* 0x0000e20000000800 */
[----:B-1----:R-:W-:Y:S05]  /*6410*/  BRA.DIV UR5, `(.L_x_2769) ;  /* 0x0000001a05487947 */ /* 0x002fea000b800000 */
[----:B---3--:R1:W3:Y:S04]  /*6420*/  SHFL.BFLY PT, R27, R24, 0x1, 0x1f ;  /* 0x0c201f00181b7f89 */ /* 0x0082e800000e0000 */
[----:B------:R1:W4:Y:S02]  /*6430*/  SHFL.BFLY PT, R22, R25, 0x1, 0x1f ;  /* 0x0c201f0019167f89 */ /* 0x00032400000e0000 */
.L_x_2840:
[----:B---3--:R-:W-:Y:S01]  /*6440*/  FSETP.GT.FTZ.AND P0, PT, R24, R27, PT ;  /* 0x0000001b1800720b */ /* 0x008fe20003f14000 */
[----:B------:R-:W-:Y:S01]  /*6450*/  BSSY.RECONVERGENT B0, `(.L_x_2770) ;  /* 0x0000007000007945 */ /* 0x000fe20003800200 */
[----:B------:R-:W-:-:S11]  /*6460*/  IMAD.MOV.U32 R3, RZ, RZ, 0x1 ;  /* 0x00000001ff037424 */ /* 0x000fd600078e00ff */
[----:B------:R-:W-:Y:S05]  /*6470*/  @P0 BRA `(.L_x_2771) ;  /* 0x0000000000100947 */ /* 0x000fea0003800000 */
[----:B------:R-:W-:Y:S01]  /*6480*/  FSETP.NEU.FTZ.AND P0, PT, R24, R27, PT ;  /* 0x0000001b1800720b */ /* 0x000fe20003f1d000 */
[----:B------:R-:W-:-:S12]  /*6490*/  IMAD.MOV.U32 R3, RZ, RZ, RZ ;  /* 0x000000ffff037224 */ /* 0x000fd800078e00ff */
[----:B----4-:R-:W-:-:S04]  /*64a0*/  @!P0 ISETP.GE.AND P1, PT, R25, R22, PT ;  /* 0x000000161900820c */ /* 0x010fc80003f26270 */
[----:B------:R-:W-:-:S09]  /*64b0*/  @!P0 SEL R3, RZ, 0x1, P1 ;  /* 0x00000001ff038807 */ /* 0x000fd20000800000 */
.L_x_2771:
[----:B------:R-:W-:Y:S05]  /*64c0*/  BSYNC.RECONVERGENT B0 ;  /* 0x0000000000007941 */ /* 0x000fea0003800200 */
.L_x_2770:
[----:B------:R-:W-:Y:S01]  /*64d0*/  UMOV UR5, 0xffffffff ;  /* 0xffffffff00057882 */ /* 0x000fe20000000000 */
[----:B------:R-:W-:-:S04]  /*64e0*/  ISETP.NE.AND P0, PT, R3, R18, PT ;  /* 0x000000120300720c */ /* 0x000fc80003f05270 */
[----:B-1--4-:R-:W-:Y:S02]  /*64f0*/  SEL R25, R25, R22, !P0 ;  /* 0x0000001619197207 */ /* 0x012fe40004000000 */
[----:B------:R-:W-:Y:S01]  /*6500*/  FSEL R27, R24, R27, !P0 ;  /* 0x0000001b181b7208 */ /* 0x000fe20004000000 */
[----:B------:R-:W-:Y:S06]  /*6510*/  BRA.DIV UR5, `(.L_x_2772) ;  /* 0x0000001a05507947 */ /* 0x000fec000b800000 */
[----:B------:R1:W3:Y:S04]  /*6520*/  SHFL.BFLY PT, R18, R27, 0x2, 0x1f ;  /* 0x0c401f001b127f89 */ /* 0x0002e800000e0000 */
[----:B------:R1:W4:Y:S02]  /*6530*/  SHFL.BFLY PT, R22, R25, 0x2, 0x1f ;  /* 0x0c401f0019167f89 */ /* 0x00032400000e0000 */
.L_x_2844:
[----:B---3--:R-:W-:Y:S01]  /*6540*/  FSETP.GT.FTZ.AND P0, PT, R27, R18, PT ;  /* 0x000000121b00720b */ /* 0x008fe20003f14000 */
[----:B------:R-:W-:Y:S01]  /*6550*/  BSSY.RECONVERGENT B0, `(.L_x_2773) ;  /* 0x0000007000007945 */ /* 0x000fe20003800200 */
[----:B0-----:R-:W-:-:S11]  /*6560*/  IMAD.MOV.U32 R2, RZ, RZ, 0x1 ;  /* 0x00000001ff027424 */ /* 0x001fd600078e00ff */
[----:B------:R-:W-:Y:S05]  /*6570*/  @P0 BRA `(.L_x_2774) ;  /* 0x0000000000100947 */ /* 0x000fea0003800000 */
[----:B------:R-:W-:Y:S01]  /*6580*/  FSETP.NEU.FTZ.AND P0, PT, R27, R18, PT ;  /* 0x000000121b00720b */ /* 0x000fe20003f1d000 */
[----:B------:R-:W-:-:S12]  /*6590*/  IMAD.MOV.U32 R2, RZ, RZ, RZ ;  /* 0x000000ffff027224 */ /* 0x000fd800078e00ff */
[----:B----4-:R-:W-:-:S04]  /*65a0*/  @!P0 ISETP.GE.AND P1, PT, R25, R22, PT ;  /* 0x000000161900820c */ /* 0x010fc80003f26270 */
[----:B------:R-:W-:-:S09]  /*65b0*/  @!P0 SEL R2, RZ, 0x1, P1 ;  /* 0x00000001ff028807 */ /* 0x000fd20000800000 */
.L_x_2774:
[----:B------:R-:W-:Y:S05]  /*65c0*/  BSYNC.RECONVERGENT B0 ;  /* 0x0000000000007941 */ /* 0x000fea0003800200 */
.L_x_2773:
[----:B------:R-:W-:Y:S01]  /*65d0*/  UMOV UR5, 0xffffffff ;  /* 0xffffffff00057882 */ /* 0x000fe20000000000 */
[----:B------:R-:W-:-:S04]  /*65e0*/  ISETP.NE.AND P0, PT, R2, R11, PT ;  /* 0x0000000b0200720c */ /* 0x000fc80003f05270 */
[----:B-1--4-:R-:W-:Y:S02]  /*65f0*/  SEL R25, R25, R22, !P0 ;  /* 0x0000001619197207 */ /* 0x012fe40004000000 */
[----:B------:R-:W-:Y:S01]  /*6600*/  FSEL R18, R27, R18, !P0 ;  /* 0x000000121b127208 */ /* 0x000fe20004000000 */
[----:B------:R-:W-:Y:S06]  /*6610*/  BRA.DIV UR5, `(.L_x_2775) ;  /* 0x0000001a05587947 */ /* 0x000fec000b800000 */
[----:B------:R0:W1:Y:S04]  /*6620*/  SHFL.BFLY PT, R11, R18, 0x1, 0x1f ;  /* 0x0c201f00120b7f89 */ /* 0x00006800000e0000 */
[----:B------:R0:W3:Y:S02]  /*6630*/  SHFL.BFLY PT, R22, R25, 0x1, 0x1f ;  /* 0x0c201f0019167f89 */ /* 0x0000e400000e0000 */
.L_x_2848:
[----:B-1----:R-:W-:Y:S01]  /*6640*/  FSETP.GT.FTZ.AND P0, PT, R18, R11, PT ;  /* 0x0000000b1200720b */ /* 0x002fe20003f14000 */
[----:B------:R-:W-:Y:S01]  /*6650*/  BSSY.RECONVERGENT B0, `(.L_x_2776) ;  /* 0x0000007000007945 */ /* 0x000fe20003800200 */
[----:B------:R-:W-:-:S11]  /*6660*/  IMAD.MOV.U32 R2, RZ, RZ, 0x1 ;  /* 0x00000001ff027424 */ /* 0x000fd600078e00ff */
[----:B------:R-:W-:Y:S05]  /*6670*/  @P0 BRA `(.L_x_2777) ;  /* 0x0000000000100947 */ /* 0x000fea0003800000 */
[----:B------:R-:W-:Y:S01]  /*6680*/  FSETP.NEU.FTZ.AND P0, PT, R18, R11, PT ;  /* 0x0000000b1200720b */ /* 0x000fe20003f1d000 */
[----:B------:R-:W-:-:S12]  /*6690*/  IMAD.MOV.U32 R2, RZ, RZ, RZ ;  /* 0x000000ffff027224 */ /* 0x000fd800078e00ff */
[----:B---3--:R-:W-:-:S04]  /*66a0*/  @!P0 ISETP.GE.AND P1, PT, R25, R22, PT ;  /* 0x000000161900820c */ /* 0x008fc80003f26270 */
[----:B------:R-:W-:-:S09]  /*66b0*/  @!P0 SEL R2, RZ, 0x1, P1 ;  /* 0x00000001ff028807 */ /* 0x000fd20000800000 */
.L_x_2777:
[----:B------:R-:W-:Y:S05]  /*66c0*/  BSYNC.RECONVERGENT B0 ;  /* 0x0000000000007941 */ /* 0x000fea0003800200 */
.L_x_2776:
[----:B------:R-:W-:Y:S01]  /*66d0*/  UMOV UR5, 0xffffffff ;  /* 0xffffffff00057882 */ /* 0x000fe20000000000 */
[----:B------:R-:W-:-:S04]  /*66e0*/  ISETP.NE.AND P0, PT, R2, R17, PT ;  /* 0x000000110200720c */ /* 0x000fc80003f05270 */
[----:B0--3--:R-:W-:Y:S02]  /*66f0*/  SEL R25, R25, R22, !P0 ;  /* 0x0000001619197207 */ /* 0x009fe40004000000 */
[----:B------:R-:W-:Y:S01]  /*6700*/  FSEL R18, R18, R11, !P0 ;  /* 0x0000000b12127208 */ /* 0x000fe20004000000 */
[----:B------:R-:W-:Y:S06]  /*6710*/  BRA.DIV UR5, `(.L_x_2778) ;  /* 0x0000001a05607947 */ /* 0x000fec000b800000 */
[----:B------:R0:W1:Y:S04]  /*6720*/  SHFL.BFLY PT, R11, R18, 0x4, 0x1f ;  /* 0x0c801f00120b7f89 */ /* 0x00006800000e0000 */
[----:B------:R0:W3:Y:S02]  /*6730*/  SHFL.BFLY PT, R22, R25, 0x4, 0x1f ;  /* 0x0c801f0019167f89 */ /* 0x0000e400000e0000 */
.L_x_2852:
        /* <DEDUP_REMOVED lines=8> */
.L_x_2780:
[----:B------:R-:W-:Y:S05]  /*67c0*/  BSYNC.RECONVERGENT B0 ;  /* 0x0000000000007941 */ /* 0x000fea0003800200 */
.L_x_2779:
[----:B------:R-:W-:Y:S01]  /*67d0*/  UMOV UR5, 0xffffffff ;  /* 0xffffffff00057882 */ /* 0x000fe20000000000 */
[----:B------:R-:W-:-:S04]  /*67e0*/  ISETP.NE.AND P0, PT, R3, R10, PT ;  /* 0x0000000a0300720c */ /* 0x000fc80003f05270 */
[----:B0--3--:R-:W-:Y:S02]  /*67f0*/  SEL R25, R25, R22, !P0 ;  /* 0x0000001619197207 */ /* 0x009fe40004000000 */
[----:B------:R-:W-:Y:S01]  /*6800*/  FSEL R11, R18, R11, !P0 ;  /* 0x0000000b120b7208 */ /* 0x000fe20004000000 */
[----:B------:R-:W-:Y:S06]  /*6810*/  BRA.DIV UR5, `(.L_x_2781) ;  /* 0x0000001a05687947 */ /* 0x000fec000b800000 */
[----:B------:R0:W1:Y:S04]  /*6820*/  SHFL.BFLY PT, R10, R11, 0x2, 0x1f ;  /* 0x0c401f000b0a7f89 */ /* 0x00006800000e0000 */
[----:B------:R0:W3:Y:S02]  /*6830*/  SHFL.BFLY PT, R22, R25, 0x2, 0x1f ;  /* 0x0c401f0019167f89 */ /* 0x0000e400000e0000 */
.L_x_2856:
        /* <DEDUP_REMOVED lines=8> */
.L_x_2783:
[----:B------:R-:W-:Y:S05]  /*68c0*/  BSYNC.RECONVERGENT B0 ;  /* 0x0000000000007941 */ /* 0x000fea0003800200 */
.L_x_2782:
[----:B------:R-:W-:Y:S01]  /*68d0*/  UMOV UR5, 0xffffffff ;  /* 0xffffffff00057882 */ /* 0x000fe20000000000 */
[----:B------:R-:W-:-:S04]  /*68e0*/  ISETP.NE.AND P0, PT, R2, R9, PT ;  /* 0x000000090200720c */ /* 0x000fc80003f05270 */
[----:B0--3--:R-:W-:Y:S02]  /*68f0*/  SEL R25, R25, R22, !P0 ;  /* 0x0000001619197207 */ /* 0x009fe40004000000 */
[----:B------:R-:W-:Y:S01]  /*6900*/  FSEL R10, R11, R10, !P0 ;  /* 0x0000000a0b0a7208 */ /* 0x000fe20004000000 */
[----:B------:R-:W-:Y:S06]  /*6910*/  BRA.DIV UR5, `(.L_x_2784) ;  /* 0x0000001a05707947 */ /* 0x000fec000b800000 */
[----:B------:R0:W1:Y:S04]  /*6920*/  SHFL.BFLY PT, R9, R10, 0x1, 0x1f ;  /* 0x0c201f000a097f89 */ /* 0x00006800000e0000 */
[----:B------:R0:W3:Y:S02]  /*6930*/  SHFL.BFLY PT, R22, R25, 0x1, 0x1f ;  /* 0x0c201f0019167f89 */ /* 0x0000e400000e0000 */
.L_x_2860:
        /* <DEDUP_REMOVED lines=8> */
.L_x_2786:
[----:B------:R-:W-:Y:S05]  /*69c0*/  BSYNC.RECONVERGENT B0 ;  /* 0x0000000000007941 */ /* 0x000fea0003800200 */
.L_x_2785:
[----:B------:R-:W-:Y:S01]  /*69d0*/  UMOV UR5, 0xffffffff ;  /* 0xffffffff00057882 */ /* 0x000fe20000000000 */
[----:B------:R-:W-:-:S04]  /*69e0*/  ISETP.NE.AND P0, PT, R3, R14, PT ;  /* 0x0000000e0300720c */ /* 0x000fc80003f05270 */
[----:B0--3--:R-:W-:Y:S02]  /*69f0*/  SEL R25, R25, R22, !P0 ;  /* 0x0000001619197207 */ /* 0x009fe40004000000 */
[----:B------:R-:W-:Y:S01]  /*6a00*/  FSEL R10, R10, R9, !P0 ;  /* 0x000000090a0a7208 */ /* 0x000fe20004000000 */
[----:B------:R-:W-:Y:S06]  /*6a10*/  BRA.DIV UR5, `(.L_x_2787) ;  /* 0x0000001a05787947 */ /* 0x000fec000b800000 */
[----:B------:R0:W1:Y:S04]  /*6a20*/  SHFL.BFLY PT, R9, R10, 0x8, 0x1f ;  /* 0x0d001f000a097f89 */ /* 0x00006800000e0000 */
[----:B------:R0:W3:Y:S02]  /*6a30*/  SHFL.BFLY PT, R22, R25, 0x8, 0x1f ;  /* 0x0d001f0019167f89 */ /* 0x0000e400000e0000 */
.L_x_2864:
        /* <DEDUP_REMOVED lines=8> */
.L_x_2789:
[----:B------:R-:W-:Y:S05]  /*6ac0*/  BSYNC.RECONVERGENT B0 ;  /* 0x0000000000007941 */ /* 0x000fea0003800200 */
.L_x_2788:
[----:B------:R-:W-:Y:S01]  /*6ad0*/  UMOV UR5, 0xffffffff ;  /* 0xffffffff00057882 */ /* 0x000fe20000000000 */
[----:B------:R-:W-:-:S04]  /*6ae0*/  ISETP.NE.AND P0, PT, R3, R6, PT ;  /* 0x000000060300720c */ /* 0x000fc80003f05270 */
[----:B0--3--:R-:W-:Y:S02]  /*6af0*/  SEL R25, R25, R22, !P0 ;  /* 0x0000001619197207 */ /* 0x009fe40004000000 */
[----:B------:R-:W-:Y:S01]  /*6b00*/  FSEL R9, R10, R9, !P0 ;  /* 0x000000090a097208 */ /* 0x000fe20004000000 */
[----:B------:R-:W-:Y:S06]  /*6b10*/  BRA.DIV UR5, `(.L_x_2790) ;  /* 0x0000001a05807947 */ /* 0x000fec000b800000 */
[----:B------:R0:W1:Y:S04]  /*6b20*/  SHFL.BFLY PT, R6, R9, 0x4, 0x1f ;  /* 0x0c801f0009067f89 */ /* 0x00006800000e0000 */
[----:B------:R0:W3:Y:S02]  /*6b30*/  SHFL.BFLY PT, R22, R25, 0x4, 0x1f ;  /* 0x0c801f0019167f89 */ /* 0x0000e400000e0000 */
.L_x_2868:
        /* <DEDUP_REMOVED lines=8> */
.L_x_2792:
[----:B------:R-:W-:Y:S05]  /*6bc0*/  BSYNC.RECONVERGENT B0 ;  /* 0x0000000000007941 */ /* 0x000fea0003800200 */
.L_x_2791:
[----:B------:R-:W-:Y:S01]  /*6bd0*/  UMOV UR5, 0xffffffff ;  /* 0xffffffff00057882 */ /* 0x000fe20000000000 */
[----:B------:R-:W-:-:S04]  /*6be0*/  ISETP.NE.AND P0, PT, R3, R8, PT ;  /* 0x000000080300720c */ /* 0x000fc80003f05270 */
[----:B0--3--:R-:W-:Y:S02]  /*6bf0*/  SEL R25, R25, R22, !P0 ;  /* 0x0000001619197207 */ /* 0x009fe40004000000 */
[----:B------:R-:W-:Y:S01]  /*6c00*/  FSEL R9, R9, R6, !P0 ;  /* 0x0000000609097208 */ /* 0x000fe20004000000 */
[----:B------:R-:W-:Y:S06]  /*6c10*/  BRA.DIV UR5, `(.L_x_2793) ;  /* 0x0000001a05887947 */ /* 0x000fec000b800000 */
[----:B------:R0:W1:Y:S04]  /*6c20*/  SHFL.BFLY PT, R6, R9, 0x2, 0x1f ;  /* 0x0c401f0009067f89 */ /* 0x00006800000e0000 */
[----:B------:R0:W3:Y:S02]  /*6c30*/  SHFL.BFLY PT, R22, R25, 0x2, 0x1f ;  /* 0x0c401f0019167f89 */ /* 0x0000e400000e0000 */
.L_x_2872:
        /* <DEDUP_REMOVED lines=8> */
.L_x_2795:
[----:B------:R-:W-:Y:S05]  /*6cc0*/  BSYNC.RECONVERGENT B0 ;  /* 0x0000000000007941 */ /* 0x000fea0003800200 */
.L_x_2794:
[----:B------:R-:W-:Y:S01]  /*6cd0*/  UMOV UR5, 0xffffffff ;  /* 0xffffffff00057882 */ /* 0x000fe20000000000 */
[----:B------:R-:W-:-:S04]  /*6ce0*/  ISETP.NE.AND P0, PT, R2, R7, PT ;  /* 0x000000070200720c */ /* 0x000fc80003f05270 */
[----:B0--3--:R-:W-:Y:S02]  /*6cf0*/  SEL R25, R25, R22, !P0 ;  /* 0x0000001619197207 */ /* 0x009fe40004000000 */
[----:B------:R-:W-:Y:S01]  /*6d00*/  FSEL R9, R9, R6, !P0 ;  /* 0x0000000609097208 */ /* 0x000fe20004000000 */
[----:B------:R-:W-:Y:S06]  /*6d10*/  BRA.DIV UR5, `(.L_x_2796) ;  /* 0x0000001a05907947 */ /* 0x000fec000b800000 */
[----:B------:R0:W1:Y:S04]  /*6d20*/  SHFL.BFLY PT, R6, R9, 0x1, 0x1f ;  /* 0x0c201f0009067f89 */ /* 0x00006800000e0000 */
[----:B------:R0:W3:Y:S02]  /*6d30*/  SHFL.BFLY PT, R22, R25, 0x1, 0x1f ;  /* 0x0c201f0019167f89 */ /* 0x0000e400000e0000 */
.L_x_2876:
        /* <DEDUP_REMOVED lines=8> */
.L_x_2798:
[----:B------:R-:W-:Y:S05]  /*6dc0*/  BSYNC.RECONVERGENT B0 ;  /* 0x0000000000007941 */ /* 0x000fea0003800200 */
.L_x_2797:
[----:B------:R-:W-:Y:S01]  /*6dd0*/  UMOV UR5, 0xffffffff ;  /* 0xffffffff00057882 */ /* 0x000fe20000000000 */
[----:B------:R-:W-:-:S04]  /*6de0*/  ISETP.NE.AND P0, PT, R3, R12, PT ;  /* 0x0000000c0300720c */ /* 0x000fc80003f05270 */
[----:B0--3--:R-:W-:Y:S02]  /*6df0*/  SEL R25, R25, R22, !P0 ;  /* 0x0000001619197207 */ /* 0x009fe40004000000 */
[----:B------:R-:W-:Y:S01]  /*6e00*/  FSEL R9, R9, R6, !P0 ;  /* 0x0000000609097208 */ /* 0x000fe20004000000 */
[----:B------:R-:W-:Y:S06]  /*6e10*/  BRA.DIV UR5, `(.L_x_2799) ;  /* 0x0000001a05987947 */ /* 0x000fec000b800000 */
[----:B------:R0:W1:Y:S04]  /*6e20*/  SHFL.BFLY PT, R6, R9, 0x10, 0x1f ;  /* 0x0e001f0009067f89 */ /* 0x00006800000e0000 */
[----:B------:R0:W3:Y:S02]  /*6e30*/  SHFL.BFLY PT, R22, R25, 0x10, 0x1f ;  /* 0x0e001f0019167f89 */ /* 0x0000e400000e0000 */
.L_x_2880:
        /* <DEDUP_REMOVED lines=8> */
.L_x_2801:
[----:B------:R-:W-:Y:S05]  /*6ec0*/  BSYNC.RECONVERGENT B0 ;  /* 0x0000000000007941 */ /* 0x000fea0003800200 */
.L_x_2800:
[----:B------:R-:W-:Y:S01]  /*6ed0*/  LOP3.LUT R3, R0, R3, RZ, 0x3c, !PT ;  /* 0x0000000300037212 */ /* 0x000fe200078e3cff */
[----:B------:R-:W-:-:S03]  /*6ee0*/  UMOV UR5, 0xffffffff ;  /* 0xffffffff00057882 */ /* 0x000fc60000000000 */
[----:B------:R-:W-:-:S04]  /*6ef0*/  ISETP.NE.AND P0, PT, R3, 0x1, PT ;  /* 0x000000010300780c */ /* 0x000fc80003f05270 */
[----:B0--3--:R-:W-:Y:S02]  /*6f00*/  SEL R25, R22, R25, !P0 ;  /* 0x0000001916197207 */ /* 0x009fe40004000000 */
[----:B------:R-:W-:Y:S01]  /*6f10*/  FSEL R9, R6, R9, !P0 ;  /* 0x0000000906097208 */ /* 0x000fe20004000000 */
[----:B------:R-:W-:Y:S06]  /*6f20*/  BRA.DIV UR5, `(.L_x_2802) ;  /* 0x0000001a059c7947 */ /* 0x000fec000b800000 */
[----:B------:R0:W1:Y:S04]  /*6f30*/  SHFL.BFLY PT, R6, R9, 0x8, 0x1f ;  /* 0x0d001f0009067f89 */ /* 0x00006800000e0000 */
[----:B------:R0:W3:Y:S02]  /*6f40*/  SHFL.BFLY PT, R22, R25, 0x8, 0x1f ;  /* 0x0d001f0019167f89 */ /* 0x0000e400000e0000 */
.L_x_2884:
        /* <DEDUP_REMOVED lines=8> */
.L_x_2804:
[----:B------:R-:W-:Y:S05]  /*6fd0*/  BSYNC.RECONVERGENT B0 ;  /* 0x0000000000007941 */ /* 0x000fea0003800200 */
.L_x_2803:
[----:B------:R-:W-:Y:S01]  /*6fe0*/  UMOV UR5, 0xffffffff ;  /* 0xffffffff00057882 */ /* 0x000fe20000000000 */
[----:B------:R-:W-:-:S04]  /*6ff0*/  ISETP.NE.AND P0, PT, R19, R2, PT ;  /* 0x000000021300720c */ /* 0x000fc80003f05270 */
[----:B0--3--:R-:W-:Y:S02]  /*7000*/  SEL R25, R25, R22, !P0 ;  /* 0x0000001619197207 */ /* 0x009fe40004000000 */
[----:B------:R-:W-:Y:S01]  /*7010*/  FSEL R9, R9, R6, !P0 ;  /* 0x0000000609097208 */ /* 0x000fe20004000000 */
[----:B------:R-:W-:Y:S06]  /*7020*/  BRA.DIV UR5, `(.L_x_2805) ;  /* 0x0000001a05a47947 */ /* 0x000fec000b800000 */
[----:B------:R0:W1:Y:S04]  /*7030*/  SHFL.BFLY PT, R6, R9, 0x4, 0x1f ;  /* 0x0c801f0009067f89 */ /* 0x00006800000e0000 */
[----:B------:R0:W3:Y:S02]  /*7040*/  SHFL.BFLY PT, R22, R25, 0x4, 0x1f ;  /* 0x0c801f0019167f89 */ /* 0x0000e400000e0000 */
.L_x_2888:
        /* <DEDUP_REMOVED lines=8> */
.L_x_2807:
[----:B------:R-:W-:Y:S05]  /*70d0*/  BSYNC.RECONVERGENT B0 ;  /* 0x0000000000007941 */ /* 0x000fea0003800200 */
.L_x_2806:
[----:B------:R-:W-:Y:S01]  /*70e0*/  UMOV UR5, 0xffffffff ;  /* 0xffffffff00057882 */ /* 0x000fe20000000000 */
[----:B------:R-:W-:-:S04]  /*70f0*/  ISETP.NE.AND P0, PT, R20, R3, PT ;  /* 0x000000031400720c */ /* 0x000fc80003f05270 */
[----:B0--3--:R-:W-:Y:S02]  /*7100*/  SEL R25, R25, R22, !P0 ;  /* 0x0000001619197207 */ /* 0x009fe40004000000 */
[----:B------:R-:W-:Y:S01]  /*7110*/  FSEL R9, R9, R6, !P0 ;  /* 0x0000000609097208 */ /* 0x000fe20004000000 */
[----:B------:R-:W-:Y:S06]  /*7120*/  BRA.DIV UR5, `(.L_x_2808) ;  /* 0x0000001a05ac7947 */ /* 0x000fec000b800000 */
[----:B------:R0:W1:Y:S04]  /*7130*/  SHFL.BFLY PT, R6, R9, 0x2, 0x1f ;  /* 0x0c401f0009067f89 */ /* 0x00006800000e0000 */
[----:B------:R0:W3:Y:S02]  /*7140*/  SHFL.BFLY PT, R22, R25, 0x2, 0x1f ;  /* 0x0c401f0019167f89 */ /* 0x0000e400000e0000 */
.L_x_2892:
        /* <DEDUP_REMOVED lines=8> */
.L_x_2810:
[----:B------:R-:W-:Y:S05]  /*71d0*/  BSYNC.RECONVERGENT B0 ;  /* 0x0000000000007941 */ /* 0x000fea0003800200 */
.L_x_2809:
[----:B------:R-:W-:Y:S01]  /*71e0*/  UMOV UR5, 0xffffffff ;  /* 0xffffffff00057882 */ /* 0x000fe20000000000 */
[----:B------:R-:W-:-:S04]  /*71f0*/  ISETP.NE.AND P0, PT, R21, R2, PT ;  /* 0x000000021500720c */ /* 0x000fc80003f05270 */
[----:B0--3--:R-:W-:Y:S02]  /*7200*/  SEL R25, R25, R22, !P0 ;  /* 0x0000001619197207 */ /* 0x009fe40004000000 */
[----:B------:R-:W-:Y:S01]  /*7210*/  FSEL R9, R9, R6, !P0 ;  /* 0x0000000609097208 */ /* 0x000fe20004000000 */
[----:B------:R-:W-:Y:S06]  /*7220*/  BRA.DIV UR5, `(.L_x_2811) ;  /* 0x0000001a05b47947 */ /* 0x000fec000b800000 */
[----:B------:R0:W1:Y:S04]  /*7230*/  SHFL.BFLY PT, R6, R9, 0x1, 0x1f ;  /* 0x0c201f0009067f89 */ /* 0x00006800000e0000 */
[----:B------:R0:W3:Y:S02]  /*7240*/  SHFL.BFLY PT, R22, R25, 0x1, 0x1f ;  /* 0x0c201f0019167f89 */ /* 0x0000e400000e0000 */
.L_x_2896:
        /* <DEDUP_REMOVED lines=8> */
.L_x_2813:
[----:B------:R-:W-:Y:S05]  /*72d0*/  BSYNC.RECONVERGENT B0 ;  /* 0x0000000000007941 */ /* 0x000fea0003800200 */
.L_x_2812:
[----:B------:R-:W-:Y:S01]  /*72e0*/  ISETP.NE.AND P0, PT, R5, R2, PT ;  /* 0x000000020500720c */ /* 0x000fe20003f05270 */
[----:B------:R-:W-:-:S03]  /*72f0*/  UMOV UR5, 0xffffffff ;  /* 0xffffffff00057882 */ /* 0x000fc60000000000 */
[----:B------:R-:W-:Y:S02]  /*7300*/  FSEL R3, R9, R6, !P0 ;  /* 0x0000000609037208 */ /* 0x000fe40004000000 */
[----:B---3--:R-:W-:Y:S02]  /*7310*/  SEL R22, R25, R22, !P0 ;  /* 0x0000001619167207 */ /* 0x008fe40004000000 */
[CC--:B------:R-:W-:Y:S02]  /*7320*/  FSETP.NEU.FTZ.AND P1, PT, R3.reuse, R16.reuse, PT ;  /* 0x000000100300720b */ /* 0x0c0fe40003f3d000 */
[----:B------:R-:W-:Y:S02]  /*7330*/  FSETP.GT.FTZ.AND P0, PT, R3, R16, PT ;  /* 0x000000100300720b */ /* 0x000fe40003f14000 */
[----:B------:R-:W-:Y:S02]  /*7340*/  ISETP.GE.AND P2, PT, R22, R15, PT ;  /* 0x0000000f1600720c */ /* 0x000fe40003f46270 */
[----:B------:R-:W-:-:S07]  /*7350*/  SEL R2, RZ, 0xffffffff, !P0 ;  /* 0xffffffffff027807 */ /* 0x000fce0004000000 */
[----:B------:R-:W-:-:S04]  /*7360*/  @!P1 SEL R2, RZ, 0xffffffff, P2 ;  /* 0xffffffffff029807 */ /* 0x000fc80001000000 */
[----:B------:R-:W-:-:S04]  /*7370*/  LOP3.LUT R2, R2, 0x1, RZ, 0xc0, !PT ;  /* 0x0000000102027812 */ /* 0x000fc800078ec0ff */
[----:B------:R-:W-:-:S04]  /*7380*/  ISETP.NE.U32.AND P0, PT, R2, 0x1, PT ;  /* 0x000000010200780c */ /* 0x000fc80003f05070 */
[----:B------:R-:W-:Y:S02]  /*7390*/  SEL R15, R22, R15, !P0 ;  /* 0x0000000f160f7207 */ /* 0x000fe40004000000 */
[----:B------:R-:W-:Y:S01]  /*73a0*/  FSEL R7, R3, R16, !P0 ;  /* 0x0000001003077208 */ /* 0x000fe20004000000 */
[----:B------:R-:W-:Y:S06]  /*73b0*/  BRA.DIV UR5, `(.L_x_2814) ;  /* 0x0000001a05987947 */ /* 0x000fec000b800000 */
[----:B------:R1:W3:Y:S04]  /*73c0*/  SHFL.BFLY PT, R6, R7, 0x10, 0x1f ;  /* 0x0e001f0007067f89 */ /* 0x0002e800000e0000 */
[----:B------:R1:W4:Y:S02]  /*73d0*/  SHFL.BFLY PT, R22, R15, 0x10, 0x1f ;  /* 0x0e001f000f167f89 */ /* 0x00032400000e0000 */
.L_x_2900:
        /* <DEDUP_REMOVED lines=8> */
.L_x_2816:
[----:B------:R-:W-:Y:S05]  /*7460*/  BSYNC.RECONVERGENT B0 ;  /* 0x0000000000007941 */ /* 0x000fea0003800200 */
.L_x_2815:
[----:B------:R-:W-:Y:S01]  /*7470*/  UMOV UR5, 0xffffffff ;  /* 0xffffffff00057882 */ /* 0x000fe20000000000 */
[----:B------:R-:W-:-:S04]  /*7480*/  ISETP.NE.AND P0, PT, R3, R0, PT ;  /* 0x000000000300720c */ /* 0x000fc80003f05270 */
[----:B-1--4-:R-:W-:Y:S02]  /*7490*/  SEL R15, R22, R15, !P0 ;  /* 0x0000000f160f7207 */ /* 0x012fe40004000000 */
[----:B------:R-:W-:Y:S01]  /*74a0*/  FSEL R7, R6, R7, !P0 ;  /* 0x0000000706077208 */ /* 0x000fe20004000000 */
[----:B------:R-:W-:Y:S06]  /*74b0*/  BRA.DIV UR5, `(.L_x_2817) ;  /* 0x0000001a05a07947 */ /* 0x000fec000b800000 */
[----:B------:R1:W3:Y:S04]  /*74c0*/  SHFL.BFLY PT, R0, R7, 0x8, 0x1f ;  /* 0x0d001f0007007f89 */ /* 0x0002e800000e0000 */
[----:B------:R1:W4:Y:S02]  /*74d0*/  SHFL.BFLY PT, R22, R15, 0x8, 0x1f ;  /* 0x0d001f000f167f89 */ /* 0x00032400000e0000 */
.L_x_2904:
        /* <DEDUP_REMOVED lines=8> */
.L_x_2819:
[----:B------:R-:W-:Y:S05]  /*7560*/  BSYNC.RECONVERGENT B0 ;  /* 0x0000000000007941 */ /* 0x000fea0003800200 */
.L_x_2818:
[----:B------:R-:W-:Y:S01]  /*7570*/  UMOV UR5, 0xffffffff ;  /* 0xffffffff00057882 */ /* 0x000fe20000000000 */
[----:B------:R-:W-:-:S04]  /*7580*/  ISETP.NE.AND P0, PT, R2, R19, PT ;  /* 0x000000130200720c */ /* 0x000fc80003f05270 */
[----:B-1--4-:R-:W-:Y:S02]  /*7590*/  SEL R15, R22, R15, !P0 ;  /* 0x0000000f160f7207 */ /* 0x012fe40004000000 */
[----:B------:R-:W-:Y:S01]  /*75a0*/  FSEL R7, R0, R7, !P0 ;  /* 0x0000000700077208 */ /* 0x000fe20004000000 */
[----:B------:R-:W-:Y:S06]  /*75b0*/  BRA.DIV UR5, `(.L_x_2820) ;  /* 0x0000001a05a87947 */ /* 0x000fec000b800000 */
[----:B------:R1:W3:Y:S04]  /*75c0*/  SHFL.BFLY PT, R0, R7, 0x4, 0x1f ;  /* 0x0c801f0007007f89 */ /* 0x0002e800000e0000 */
[----:B------:R1:W4:Y:S02]  /*75d0*/  SHFL.BFLY PT, R22, R15, 0x4, 0x1f ;  /* 0x0c801f000f167f89 */ /* 0x00032400000e0000 */
.L_x_2908:
        /* <DEDUP_REMOVED lines=8> */
.L_x_2822:
[----:B------:R-:W-:Y:S05]  /*7660*/  BSYNC.RECONVERGENT B0 ;  /* 0x0000000000007941 */ /* 0x000fea0003800200 */
.L_x_2821:
[----:B------:R-:W-:Y:S01]  /*7670*/  UMOV UR5, 0xffffffff ;  /* 0xffffffff00057882 */ /* 0x000fe20000000000 */
[----:B------:R-:W-:-:S04]  /*7680*/  ISETP.NE.AND P0, PT, R3, R20, PT ;  /* 0x000000140300720c */ /* 0x000fc80003f05270 */
[----:B-1--4-:R-:W-:Y:S02]  /*7690*/  SEL R15, R22, R15, !P0 ;  /* 0x0000000f160f7207 */ /* 0x012fe40004000000 */
[----:B------:R-:W-:Y:S01]  /*76a0*/  FSEL R7, R0, R7, !P0 ;  /* 0x0000000700077208 */ /* 0x000fe20004000000 */
[----:B------:R-:W-:Y:S06]  /*76b0*/  BRA.DIV UR5, `(.L_x_2823) ;  /* 0x0000001a05b07947 */ /* 0x000fec000b800000 */
[----:B------:R1:W3:Y:S04]  /*76c0*/  SHFL.BFLY PT, R0, R7, 0x2, 0x1f ;  /* 0x0c401f0007007f89 */ /* 0x0002e800000e0000 */
[----:B------:R1:W4:Y:S02]  /*76d0*/  SHFL.BFLY PT, R22, R15, 0x2, 0x1f ;  /* 0x0c401f000f167f89 */ /* 0x00032400000e0000 */
.L_x_2912:
        /* <DEDUP_REMOVED lines=8> */
.L_x_2825:
[----:B------:R-:W-:Y:S05]  /*7760*/  BSYNC.RECONVERGENT B0 ;  /* 0x0000000000007941 */ /* 0x000fea0003800200 */
.L_x_2824:
[----:B------:R-:W-:Y:S01]  /*7770*/  UMOV UR5, 0xffffffff ;  /* 0xffffffff00057882 */ /* 0x000fe20000000000 */
[----:B------:R-:W-:-:S04]  /*7780*/  ISETP.NE.AND P0, PT, R2, R21, PT ;  /* 0x000000150200720c */ /* 0x000fc80003f05270 */
[----:B-1--4-:R-:W-:Y:S02]  /*7790*/  SEL R15, R22, R15, !P0 ;  /* 0x0000000f160f7207 */ /* 0x012fe40004000000 */
[----:B------:R-:W-:Y:S01]  /*77a0*/  FSEL R7, R0, R7, !P0 ;  /* 0x0000000700077208 */ /* 0x000fe20004000000 */
[----:B------:R-:W-:Y:S06]  /*77b0*/  BRA.DIV UR5, `(.L_x_2826) ;  /* 0x0000001a05b87947 */ /* 0x000fec000b800000 */
[----:B------:R1:W3:Y:S04]  /*77c0*/  SHFL.BFLY PT, R0, R7, 0x1, 0x1f ;  /* 0x0c201f0007007f89 */ /* 0x0002e800000e0000 */
[----:B------:R1:W4:Y:S02]  /*77d0*/  SHFL.BFLY PT, R22, R15, 0x1, 0x1f ;  /* 0x0c201f000f167f89 */ /* 0x00032400000e0000 */
.L_x_2916:
        /* <DEDUP_REMOVED lines=8> */
.L_x_2828:
[----:B------:R-:W-:Y:S05]  /*7860*/  BSYNC.RECONVERGENT B0 ;  /* 0x0000000000007941 */ /* 0x000fea0003800200 */
.L_x_2827:
[----:B------:R-:W-:Y:S01]  /*7870*/  UMOV UR5, 0xffffffff ;  /* 0xffffffff00057882 */ /* 0x000fe20000000000 */
[----:B------:R-:W-:-:S04]  /*7880*/  ISETP.NE.AND P0, PT, R2, R5, PT ;  /* 0x000000050200720c */ /* 0x000fc80003f05270 */
[----:B-1--4-:R-:W-:Y:S02]  /*7890*/  SEL R15, R22, R15, !P0 ;  /* 0x0000000f160f7207 */ /* 0x012fe40004000000 */
[----:B------:R-:W-:Y:S01]  /*78a0*/  SEL R0, R0, R7, !P0 ;  /* 0x0000000700007207 */ /* 0x000fe20004000000 */
[----:B------:R-:W-:Y:S06]  /*78b0*/  BRA.DIV UR5, `(.L_x_2829) ;  /* 0x0000001a05c07947 */ /* 0x000fec000b800000 */
.L_x_2919:
[----:B------:R-:W-:-:S03]  /*78c0*/  UMOV UR5, 0xffffffff ;  /* 0xffffffff00057882 */ /* 0x000fc60000000000 */
[----:B------:R-:W-:Y:S05]  /*78d0*/  BRA.DIV UR5, `(.L_x_2830) ;  /* 0x0000001a05e47947 */ /* 0x000fea000b800000 */
.L_x_2768:
[----:B------:R-:W2:Y:S01]  /*78e0*/  LDCU UR5, c[0x0][0x3c0] ;  /* 0x00007800ff0577ac */ /* 0x000ea20008000800 */
[----:B01--4-:R-:W-:Y:S02]  /*78f0*/  IMAD.MOV.U32 R2, RZ, RZ, 0x4 ;  /* 0x00000004ff027424 */ /* 0x013fe400078e00ff */
[----:B------:R-:W-:Y:S01]  /*7900*/  IMAD.MOV.U32 R0, RZ, RZ, RZ ;  /* 0x000000ffff007224 */ /* 0x000fe200078e00ff */
[----:B--2---:R-:W-:Y:S01]  /*7910*/  ISETP.GE.AND P1, PT, R13, UR5, PT ;  /* 0x000000050d007c0c */ /* 0x004fe2000bf26270 */
[----:B------:R-:W0:-:S12]  /*7920*/  LDCU.U8 UR5, c[0x0][0x3c8] ;  /* 0x00007900ff0577ac */ /* 0x000e180008000000 */
[----:B------:R-:W-:-:S05]  /*7930*/  @!P1 IMAD.WIDE R2, R15, R2, UR6 ;  /* 0x000000060f029e25 */ /* 0x000fca000f8e0202 */
[----:B------:R1:W5:Y:S01]  /*7940*/  @!P1 LDG.E R0, desc[UR18][R2.64] ;  /* 0x0000001202009981 */ /* 0x000362000c1e1900 */
[----:B0-----:R-:W-:Y:S01]  /*7950*/  UPRMT UR5, UR5, 0x8880, URZ ;  /* 0x0000888005057896 */ /* 0x001fe200080000ff */
[----:B------:R-:W-:Y:S02]  /*7960*/  IMAD.MOV.U32 R7, RZ, RZ, RZ ;  /* 0x000000ffff077224 */ /* 0x000fe400078e00ff */
[----:B------:R-:W-:Y:S01]  /*7970*/  @!P1 IMAD.MOV.U32 R7, RZ, RZ, R15 ;  /* 0x000000ffff079224 */ /* 0x000fe200078e000f */
[----:B------:R-:W-:-:S09]  /*7980*/  UISETP.NE.AND UP0, UPT, UR5, URZ, UPT ;  /* 0x000000ff0500728c */ /* 0x000fd2000bf05270 */
[----:B-1----:R-:W-:Y:S05]  /*7990*/  BRA.U UP0, `(.L_x_2831) ;  /* 0x00000001001c7547 */ /* 0x002fea000b800000 */
[----:B------:R-:W0:Y:S01]  /*79a0*/  LDCU.64 UR10, c[0x0][0x3d0] ;  /* 0x00007a00ff0a77ac */ /* 0x000e220008000a00 */
[----:B------:R-:W-:Y:S02]  /*79b0*/  IMAD.MOV.U32 R2, RZ, RZ, -0x10000000 ;  /* 0xf0000000ff027424 */ /* 0x000fe400078e00ff */
[----:B------:R-:W-:Y:S01]  /*79c0*/  IMAD.MOV.U32 R3, RZ, RZ, 0x380fffff ;  /* 0x380fffffff037424 */ /* 0x000fe200078e00ff */
[----:B0-----:R-:W0:Y:S05]  /*79d0*/  F2F.F32.F64 R9, UR10 ;  /* 0x0000000a00097d10 */ /* 0x001e2a0008301000 */
[----:B------:R-:W-:-:S14]  /*79e0*/  DSETP.LEU.AND P0, PT, R2, |UR10|, PT ;  /* 0x4000000a02007e2a */ /* 0x000fdc000bf0b000 */
[----:B0-----:R-:W-:Y:S01]  /*79f0*/  @!P0 FMUL R9, R9, 1.175494350822287508e-38 ;  /* 0x0080000009098820 */ /* 0x001fe20000400000 */
[----:B------:R-:W-:Y:S06]  /*7a00*/  BRA `(.L_x_2832) ;  /* 0x0000000000547947 */ /* 0x000fec0003800000 */
.L_x_2831:
[----:B------:R-:W-:-:S03]  /*7a10*/  UMOV UR5, 0xffffffff ;  /* 0xffffffff00057882 */ /* 0x000fc60000000000 */
[----:B------:R-:W-:Y:S05]  /*7a20*/  BRA.DIV UR5, `(.L_x_2833) ;  /* 0x0000001a05bc7947 */ /* 0x000fea000b800000 */
[----:B-----5:R-:W0:Y:S02]  /*7a30*/  SHFL.BFLY PT, R22, R0, 0x10, 0x1f ;  /* 0x0e001f0000167f89 */ /* 0x020e2400000e0000 */
        /* <DEDUP_REMOVED lines=8> */
.L_x_2928:
        /* <DEDUP_REMOVED lines=10> */
.L_x_2832:
[----:B------:R-:W1:Y:S01]  /*7b60*/  LDCU.64 UR14, c[0x0][0x3c0] ;  /* 0x00007800ff0e77ac */ /* 0x000e620008000a00 */
[----:B-----5:R-:W-:Y:S01]  /*7b70*/  @!P1 FMUL.FTZ R9, R9, R0 ;  /* 0x0000000009099220 */ /* 0x020fe20000410000 */
[----:B------:R-:W2:Y:S01]  /*7b80*/  LDCU.64 UR22, c[0x0][0x390] ;  /* 0x00007200ff1677ac */ /* 0x000ea20008000a00 */
[----:B------:R-:W4:Y:S01]  /*7b90*/  LDCU.64 UR16, c[0x0][0x388] ;  /* 0x00007100ff1077ac */ /* 0x000f220008000a00 */
[----:B-1----:R-:W-:-:S04]  /*7ba0*/  UIMAD.WIDE.U32 UR10, UR21, UR14, URZ ;  /* 0x0000000e150a72a5 */ /* 0x002fc8000f8e00ff */
[----:B------:R-:W-:Y:S02]  /*7bb0*/  UIMAD UR15, UR21, UR15, UR11 ;  /* 0x0000000f150f72a4 */ /* 0x000fe4000f8e020b */
[----:B------:R-:W-:Y:S02]  /*7bc0*/  USHF.L.U32 UR5, UR10, 0x2, URZ ;  /* 0x000000020a057899 */ /* 0x000fe400080006ff */
[----:B------:R-:W-:Y:S02]  /*7bd0*/  USHF.L.U64.HI UR15, UR10, 0x2, UR15 ;  /* 0x000000020a0f7899 */ /* 0x000fe4000801020f */
[----:B--2---:R-:W-:Y:S02]  /*7be0*/  UIADD3 UR22, UP1, UPT, UR5, UR22, URZ ;  /* 0x0000001605167290 */ /* 0x004fe4000ff3e0ff */
[----:B----4-:R-:W-:Y:S02]  /*7bf0*/  UIADD3 UR16, UP0, UPT, UR5, UR16, URZ ;  /* 0x0000001005107290 */ /* 0x010fe4000ff1e0ff */
[----:B------:R-:W-:-:S02]  /*7c00*/  UIADD3.X UR23, UPT, UPT, UR15, UR23, URZ, UP1, !UPT ;  /* 0x000000170f177290 */ /* 0x000fc40008ffe4ff */
[----:B------:R-:W-:Y:S01]  /*7c10*/  UIADD3.X UR17, UPT, UPT, UR15, UR17, URZ, UP0, !UPT ;  /* 0x000000110f117290 */ /* 0x000fe200087fe4ff */
[----:B------:R-:W-:Y:S02]  /*7c20*/  IMAD.U32 R2, RZ, RZ, UR22 ;  /* 0x00000016ff027e24 */ /* 0x000fe4000f8e00ff */
[----:B------:R-:W-:Y:S02]  /*7c30*/  IMAD.U32 R4, RZ, RZ, UR16 ;  /* 0x00000010ff047e24 */ /* 0x000fe4000f8e00ff */
        /* <DEDUP_REMOVED lines=8> */
.L_x_2721:
[----:B------:R-:W-:Y:S01]  /*7cc0*/  BSSY B1, `(.L_x_2834) ;  /* 0x0000006000017945 */ /* 0x000fe20003800000 */
[----:B------:R-:W-:Y:S02]  /*7cd0*/  IMAD.MOV.U32 R3, RZ, RZ, 0x1f ;  /* 0x0000001fff037424 */ /* 0x000fe400078e00ff */
[----:B------:R-:W-:-:S07]  /*7ce0*/  IMAD.MOV.U32 R2, RZ, RZ, -0x1 ;  /* 0xffffffffff027424 */ /* 0x000fce00078e00ff */
[----:B------:R-:W-:Y:S05]  /*7cf0*/  WARPSYNC.COLLECTIVE R2, `(.L_x_2835) ;  /* 0x0000000002087348 */ /* 0x000fea0003c00000 */
[----:B------:R0:W1:Y:S02]  /*7d00*/  SHFL.IDX P1, R2, R22, R23, R3 ;  /* 0x0000001716027389 */ /* 0x0000640000020003 */
[----:B01----:R-:W-:Y:S05]  /*7d10*/  ENDCOLLECTIVE ;  /* 0x000000000000791b */ /* 0x003fea0003800000 */
.L_x_2835:
[----:B------:R-:W-:Y:S05]  /*7d20*/  BSYNC B1 ;  /* 0x0000000000017941 */ /* 0x000fea0003800000 */
.L_x_2834:
[----:B------:R-:W-:Y:S05]  /*7d30*/  BRA `(.L_x_2836) ;  /* 0xffffffcc00f07947 */ /* 0x000fea000383ffff */
.L_x_2769:
[----:B------:R-:W-:Y:S01]  /*7d40*/  BSSY B0, `(.L_x_2837) ;  /* 0x0000008000007945 */ /* 0x000fe20003800000 */
[----:B---3--:R-:W-:Y:S02]  /*7d50*/  IMAD.MOV.U32 R23, RZ, RZ, R24 ;  /* 0x000000ffff177224 */ /* 0x008fe400078e0018 */
[----:B0-----:R-:W-:Y:S02]  /*7d60*/  IMAD.MOV.U32 R4, RZ, RZ, 0x1 ;  /* 0x00000001ff047424 */ /* 0x001fe400078e00ff */
[----:B------:R-:W-:Y:S02]  /*7d70*/  IMAD.MOV.U32 R3, RZ, RZ, 0x1f ;  /* 0x0000001fff037424 */ /* 0x000fe400078e00ff */
[----:B------:R-:W-:-:S07]  /*7d80*/  IMAD.MOV.U32 R2, RZ, RZ, -0x1 ;  /* 0xffffffffff027424 */ /* 0x000fce00078e00ff */
[----:B--2---:R-:W-:Y:S05]  /*7d90*/  WARPSYNC.COLLECTIVE R2, `(.L_x_2838) ;  /* 0x0000000002087348 */ /* 0x004fea0003c00000 */
[----:B------:R0:W1:Y:S02]  /*7da0*/  SHFL.BFLY P0, R22, R23, R4, R3 ;  /* 0x0c00000417167389 */ /* 0x0000640000000003 */
[----:B012---:R-:W-:Y:S05]  /*7db0*/  ENDCOLLECTIVE ;  /* 0x000000000000791b */ /* 0x007fea0003800000 */
.L_x_2838:
[----:B------:R-:W-:Y:S05]  /*7dc0*/  BSYNC B0 ;  /* 0x0000000000007941 */ /* 0x000fea0003800000 */
.L_x_2837:
        /* <DEDUP_REMOVED lines=8> */
.L_x_2839:
[----:B------:R-:W-:Y:S05]  /*7e50*/  BRA `(.L_x_2840) ;  /* 0xffffffe400787947 */ /* 0x000fea000383ffff */
.L_x_2772:
[----:B------:R-:W-:Y:S01]  /*7e60*/  BSSY B0, `(.L_x_2841) ;  /* 0x0000008000007945 */ /* 0x000fe20003800000 */
[----:B------:R-:W-:Y:S02]  /*7e70*/  IMAD.MOV.U32 R23, RZ, RZ, R27 ;  /* 0x000000ffff177224 */ /* 0x000fe400078e001b */
[----:B0-----:R-:W-:Y:S02]  /*7e80*/  IMAD.MOV.U32 R4, RZ, RZ, 0x2 ;  /* 0x00000002ff047424 */ /* 0x001fe400078e00ff */
[----:B------:R-:W-:Y:S02]  /*7e90*/  IMAD.MOV.U32 R3, RZ, RZ, 0x1f ;  /* 0x0000001fff037424 */ /* 0x000fe400078e00ff */
[----:B------:R-:W-:-:S07]  /*7ea0*/  IMAD.MOV.U32 R2, RZ, RZ, -0x1 ;  /* 0xffffffffff027424 */ /* 0x000fce00078e00ff */
[----:B--2---:R-:W-:Y:S05]  /*7eb0*/  WARPSYNC.COLLECTIVE R2, `(.L_x_2842) ;  /* 0x0000000002087348 */ /* 0x004fea0003c00000 */
[----:B------:R0:W1:Y:S02]  /*7ec0*/  SHFL.BFLY P0, R22, R23, R4, R3 ;  /* 0x0c00000417167389 */ /* 0x0000640000000003 */
[----:B012---:R-:W-:Y:S05]  /*7ed0*/  ENDCOLLECTIVE ;  /* 0x000000000000791b */ /* 0x007fea0003800000 */
.L_x_2842:
[----:B------:R-:W-:Y:S05]  /*7ee0*/  BSYNC B0 ;  /* 0x0000000000007941 */ /* 0x000fea0003800000 */
.L_x_2841:
        /* <DEDUP_REMOVED lines=8> */
.L_x_2843:
[----:B------:R-:W-:Y:S05]  /*7f70*/  BRA `(.L_x_2844) ;  /* 0xffffffe400707947 */ /* 0x000fea000383ffff */
.L_x_2775:
[----:B------:R-:W-:Y:S01]  /*7f80*/  BSSY B0, `(.L_x_2845) ;  /* 0x0000008000007945 */ /* 0x000fe20003800000 */
[----:B------:R-:W-:Y:S02]  /*7f90*/  IMAD.MOV.U32 R23, RZ, RZ, R18 ;  /* 0x000000ffff177224 */ /* 0x000fe400078e0012 */
[----:B------:R-:W-:Y:S02]  /*7fa0*/  IMAD.MOV.U32 R4, RZ, RZ, 0x1 ;  /* 0x00000001ff047424 */ /* 0x000fe400078e00ff */
[----:B------:R-:W-:Y:S02]  /*7fb0*/  IMAD.MOV.U32 R3, RZ, RZ, 0x1f ;  /* 0x0000001fff037424 */ /* 0x000fe400078e00ff */
[----:B------:R-:W-:-:S07]  /*7fc0*/  IMAD.MOV.U32 R2, RZ, RZ, -0x1 ;  /* 0xffffffffff027424 */ /* 0x000fce00078e00ff */
[----:B--2---:R-:W-:Y:S05]  /*7fd0*/  WARPSYNC.COLLECTIVE R2, `(.L_x_2846) ;  /* 0x0000000002087348 */ /* 0x004fea0003c00000 */
[----:B------:R0:W1:Y:S02]  /*7fe0*/  SHFL.BFLY P0, R22, R23, R4, R3 ;  /* 0x0c00000417167389 */ /* 0x0000640000000003 */
[----:B012---:R-:W-:Y:S05]  /*7ff0*/  ENDCOLLECTIVE ;  /* 0x000000000000791b */ /* 0x007fea0003800000 */
.L_x_2846:
[----:B------:R-:W-:Y:S05]  /*8000*/  BSYNC B0 ;  /* 0x0000000000007941 */ /* 0x000fea0003800000 */
.L_x_2845:
        /* <DEDUP_REMOVED lines=8> */
.L_x_2847:
[----:B------:R-:W-:Y:S05]  /*8090*/  BRA `(.L_x_2848) ;  /* 0xffffffe400687947 */ /* 0x000fea000383ffff */
.L_x_2778:
        /* <DEDUP_REMOVED lines=8> */
.L_x_2850:
[----:B------:R-:W-:Y:S05]  /*8120*/  BSYNC B0 ;  /* 0x0000000000007941 */ /* 0x000fea0003800000 */
.L_x_2849:
        /* <DEDUP_REMOVED lines=8> */
.L_x_2851:
[----:B------:R-:W-:Y:S05]  /*81b0*/  BRA `(.L_x_2852) ;  /* 0xffffffe400607947 */ /* 0x000fea000383ffff */
.L_x_2781:
        /* <DEDUP_REMOVED lines=8> */
.L_x_2854:
[----:B------:R-:W-:Y:S05]  /*8240*/  BSYNC B0 ;  /* 0x0000000000007941 */ /* 0x000fea0003800000 */
.L_x_2853:
        /* <DEDUP_REMOVED lines=8> */
.L_x_2855:
[----:B------:R-:W-:Y:S05]  /*82d0*/  BRA `(.L_x_2856) ;  /* 0xffffffe400587947 */ /* 0x000fea000383ffff */
.L_x_2784:
        /* <DEDUP_REMOVED lines=8> */
.L_x_2858:
[----:B------:R-:W-:Y:S05]  /*8360*/  BSYNC B0 ;  /* 0x0000000000007941 */ /* 0x000fea0003800000 */
.L_x_2857:
        /* <DEDUP_REMOVED lines=8> */
.L_x_2859:
[----:B------:R-:W-:Y:S05]  /*83f0*/  BRA `(.L_x_2860) ;  /* 0xffffffe400507947 */ /* 0x000fea000383ffff */
.L_x_2787:
        /* <DEDUP_REMOVED lines=8> */
.L_x_2862:
[----:B------:R-:W-:Y:S05]  /*8480*/  BSYNC B0 ;  /* 0x0000000000007941 */ /* 0x000fea0003800000 */
.L_x_2861:
        /* <DEDUP_REMOVED lines=8> */
.L_x_2863:
[----:B------:R-:W-:Y:S05]  /*8510*/  BRA `(.L_x_2864) ;  /* 0xffffffe400487947 */ /* 0x000fea000383ffff */
.L_x_2790:
        /* <DEDUP_REMOVED lines=8> */
.L_x_2866:
[----:B------:R-:W-:Y:S05]  /*85a0*/  BSYNC B0 ;  /* 0x0000000000007941 */ /* 0x000fea0003800000 */
.L_x_2865:
        /* <DEDUP_REMOVED lines=8> */
.L_x_2867:
[----:B------:R-:W-:Y:S05]  /*8630*/  BRA `(.L_x_2868) ;  /* 0xffffffe400407947 */ /* 0x000fea000383ffff */
.L_x_2793:
        /* <DEDUP_REMOVED lines=8> */
.L_x_2870:
[----:B------:R-:W-:Y:S05]  /*86c0*/  BSYNC B0 ;  /* 0x0000000000007941 */ /* 0x000fea0003800000 */
.L_x_2869:
        /* <DEDUP_REMOVED lines=8> */
.L_x_2871:
[----:B------:R-:W-:Y:S05]  /*8750*/  BRA `(.L_x_2872) ;  /* 0xffffffe400387947 */ /* 0x000fea000383ffff */
.L_x_2796:
        /* <DEDUP_REMOVED lines=8> */
.L_x_2874:
[----:B------:R-:W-:Y:S05]  /*87e0*/  BSYNC B0 ;  /* 0x0000000000007941 */ /* 0x000fea0003800000 */
.L_x_2873:
        /* <DEDUP_REMOVED lines=8> */
.L_x_2875:
[----:B------:R-:W-:Y:S05]  /*8870*/  BRA `(.L_x_2876) ;  /* 0xffffffe400307947 */ /* 0x000fea000383ffff */
.L_x_2799:
        /* <DEDUP_REMOVED lines=8> */
.L_x_2878:
[----:B------:R-:W-:Y:S05]  /*8900*/  BSYNC B0 ;  /* 0x0000000000007941 */ /* 0x000fea0003800000 */
.L_x_2877:
        /* <DEDUP_REMOVED lines=8> */
.L_x_2879:
[----:B------:R-:W-:Y:S05]  /*8990*/  BRA `(.L_x_2880) ;  /* 0xffffffe400287947 */ /* 0x000fea000383ffff */
.L_x_2802:
        /* <DEDUP_REMOVED lines=8> */
.L_x_2882:
[----:B------:R-:W-:Y:S05]  /*8a20*/  BSYNC B0 ;  /* 0x0000000000007941 */ /* 0x000fea0003800000 */
.L_x_2881:
        /* <DEDUP_REMOVED lines=8> */
.L_x_2883:
[----:B------:R-:W-:Y:S05]  /*8ab0*/  BRA `(.L_x_2884) ;  /* 0xffffffe400247947 */ /* 0x000fea000383ffff */
.L_x_2805:
        /* <DEDUP_REMOVED lines=8> */
.L_x_2886:
[----:B------:R-:W-:Y:S05]  /*8b40*/  BSYNC B0 ;  /* 0x0000000000007941 */ /* 0x000fea0003800000 */
.L_x_2885:
        /* <DEDUP_REMOVED lines=8> */
.L_x_2887:
[----:B------:R-:W-:Y:S05]  /*8bd0*/  BRA `(.L_x_2888) ;  /* 0xffffffe4001c7947 */ /* 0x000fea000383ffff */
.L_x_2808:
        /* <DEDUP_REMOVED lines=8> */
.L_x_2890:
[----:B------:R-:W-:Y:S05]  /*8c60*/  BSYNC B0 ;  /* 0x0000000000007941 */ /* 0x000fea0003800000 */
.L_x_2889:
        /* <DEDUP_REMOVED lines=8> */
.L_x_2891:
[----:B------:R-:W-:Y:S05]  /*8cf0*/  BRA `(.L_x_2892) ;  /* 0xffffffe400147947 */ /* 0x000fea000383ffff */
.L_x_2811:
        /* <DEDUP_REMOVED lines=8> */
.L_x_2894:
[----:B------:R-:W-:Y:S05]  /*8d80*/  BSYNC B0 ;  /* 0x0000000000007941 */ /* 0x000fea0003800000 */
.L_x_2893:
        /* <DEDUP_REMOVED lines=8> */
.L_x_2895:
[----:B------:R-:W-:Y:S05]  /*8e10*/  BRA `(.L_x_2896) ;  /* 0xffffffe4000c7947 */ /* 0x000fea000383ffff */
.L_x_2814:
[----:B------:R-:W-:Y:S01]  /*8e20*/  BSSY B0, `(.L_x_2897) ;  /* 0x0000008000007945 */ /* 0x000fe20003800000 */
[----:B------:R-:W-:Y:S02]  /*8e30*/  IMAD.MOV.U32 R23, RZ, RZ, R7 ;  /* 0x000000ffff177224 */ /* 0x000fe400078e0007 */
[----:B------:R-:W-:Y:S02]  /*8e40*/  IMAD.MOV.U32 R4, RZ, RZ, 0x10 ;  /* 0x00000010ff047424 */ /* 0x000fe400078e00ff */
[----:B------:R-:W-:Y:S02]  /*8e50*/  IMAD.MOV.U32 R3, RZ, RZ, 0x1f ;  /* 0x0000001fff037424 */ /* 0x000fe400078e00ff */
[----:B------:R-:W-:-:S07]  /*8e60*/  IMAD.MOV.U32 R2, RZ, RZ, -0x1 ;  /* 0xffffffffff027424 */ /* 0x000fce00078e00ff */
[----:B0-2---:R-:W-:Y:S05]  /*8e70*/  WARPSYNC.COLLECTIVE R2, `(.L_x_2898) ;  /* 0x0000000002087348 */ /* 0x005fea0003c00000 */
[----:B------:R1:W3:Y:S02]  /*8e80*/  SHFL.BFLY P0, R22, R23, R4, R3 ;  /* 0x0c00000417167389 */ /* 0x0002e40000000003 */
[----:B0123--:R-:W-:Y:S05]  /*8e90*/  ENDCOLLECTIVE ;  /* 0x000000000000791b */ /* 0x00ffea0003800000 */
.L_x_2898:
[----:B------:R-:W-:Y:S05]  /*8ea0*/  BSYNC B0 ;  /* 0x0000000000007941 */ /* 0x000fea0003800000 */
.L_x_2897:
        /* <DEDUP_REMOVED lines=8> */
.L_x_2899:
[----:B------:R-:W-:Y:S05]  /*8f30*/  BRA `(.L_x_2900) ;  /* 0xffffffe400287947 */ /* 0x000fea000383ffff */
.L_x_2817:
        /* <DEDUP_REMOVED lines=8> */
.L_x_2902:
[----:B------:R-:W-:Y:S05]  /*8fc0*/  BSYNC B0 ;  /* 0x0000000000007941 */ /* 0x000fea0003800000 */
.L_x_2901:
        /* <DEDUP_REMOVED lines=8> */
.L_x_2903:
[----:B------:R-:W-:Y:S05]  /*9050*/  BRA `(.L_x_2904) ;  /* 0xffffffe400207947 */ /* 0x000fea000383ffff */
.L_x_2820:
        /* <DEDUP_REMOVED lines=8> */
.L_x_2906:
[----:B------:R-:W-:Y:S05]  /*90e0*/  BSYNC B0 ;  /* 0x0000000000007941 */ /* 0x000fea0003800000 */
.L_x_2905:
        /* <DEDUP_REMOVED lines=8> */
.L_x_2907:
[----:B------:R-:W-:Y:S05]  /*9170*/  BRA `(.L_x_2908) ;  /* 0xffffffe400187947 */ /* 0x000fea000383ffff */
.L_x_2823:
        /* <DEDUP_REMOVED lines=8> */
.L_x_2910:
[----:B------:R-:W-:Y:S05]  /*9200*/  BSYNC B0 ;  /* 0x0000000000007941 */ /* 0x000fea0003800000 */
.L_x_2909:
        /* <DEDUP_REMOVED lines=8> */
.L_x_2911:
[----:B------:R-:W-:Y:S05]  /*9290*/  BRA `(.L_x_2912) ;  /* 0xffffffe400107947 */ /* 0x000fea000383ffff */
.L_x_2826:
        /* <DEDUP_REMOVED lines=8> */
.L_x_2914:
[----:B------:R-:W-:Y:S05]  /*9320*/  BSYNC B0 ;  /* 0x0000000000007941 */ /* 0x000fea0003800000 */
.L_x_2913:
        /* <DEDUP_REMOVED lines=8> */
.L_x_2915:
[----:B------:R-:W-:Y:S05]  /*93b0*/  BRA `(.L_x_2916) ;  /* 0xffffffe400087947 */ /* 0x000fea000383ffff */
.L_x_2829:
[----:B------:R-:W-:Y:S01]  /*93c0*/  IMAD.U32 R2, RZ, RZ, UR9 ;  /* 0x00000009ff027e24 */ /* 0x000fe2000f8e00ff */
[----:B------:R-:W-:Y:S01]  /*93d0*/  BSSY B0, `(.L_x_2917) ;  /* 0x0000008000007945 */ /* 0x000fe20003800000 */
[----:B------:R-:W-:Y:S02]  /*93e0*/  IMAD.MOV.U32 R22, RZ, RZ, R0 ;  /* 0x000000ffff167224 */ /* 0x000fe400078e0000 */
[----:B------:R-:W-:Y:S02]  /*93f0*/  IMAD.MOV.U32 R23, RZ, RZ, R2 ;  /* 0x000000ffff177224 */ /* 0x000fe400078e0002 */
[----:B------:R-:W-:Y:S02]  /*9400*/  IMAD.MOV.U32 R3, RZ, RZ, 0x1f ;  /* 0x0000001fff037424 */ /* 0x000fe400078e00ff */
[----:B------:R-:W-:-:S07]  /*9410*/  IMAD.MOV.U32 R2, RZ, RZ, -0x1 ;  /* 0xffffffffff027424 */ /* 0x000fce00078e00ff */
[----:B0-2---:R-:W-:Y:S05]  /*9420*/  WARPSYNC.COLLECTIVE R2, `(.L_x_2918) ;  /* 0x0000000002087348 */ /* 0x005fea0003c00000 */
[----:B------:R1:W3:Y:S02]  /*9430*/  SHFL.IDX P1, R2, R22, R23, R3 ;  /* 0x0000001716027389 */ /* 0x0002e40000020003 */
[----:B0123--:R-:W-:Y:S05]  /*9440*/  ENDCOLLECTIVE ;  /* 0x000000000000791b */ /* 0x00ffea0003800000 */
.L_x_2918:
[----:B------:R-:W-:Y:S05]  /*9450*/  BSYNC B0 ;  /* 0x0000000000007941 */ /* 0x000fea0003800000 */
.L_x_2917:
[----:B------:R-:W-:Y:S05]  /*9460*/  BRA `(.L_x_2919) ;  /* 0xffffffe400147947 */ /* 0x000fea000383ffff */
.L_x_2830:
        /* <DEDUP_REMOVED lines=9> */
.L_x_2921:
[----:B------:R-:W-:Y:S05]  /*9500*/  BSYNC B0 ;  /* 0x0000000000007941 */ /* 0x000fea0003800000 */
.L_x_2920:
[----:B------:R-:W-:Y:S05]  /*9510*/  BRA `(.L_x_2768) ;  /* 0xffffffe000f07947 */ /* 0x000fea000383ffff */
.L_x_2833:
[----:B------:R-:W-:Y:S01]  /*9520*/  BSSY B0, `(.L_x_2922) ;  /* 0x0000008000007945 */ /* 0x000fe20003800000 */
[----:B-----5:R-:W-:Y:S02]  /*9530*/  IMAD.MOV.U32 R23, RZ, RZ, R0 ;  /* 0x000000ffff177224 */ /* 0x020fe400078e0000 */
[----:B------:R-:W-:Y:S02]  /*9540*/  IMAD.MOV.U32 R4, RZ, RZ, 0x10 ;  /* 0x00000010ff047424 */ /* 0x000fe400078e00ff */
[----:B------:R-:W-:Y:S02]  /*9550*/  IMAD.MOV.U32 R3, RZ, RZ, 0x1f ;  /* 0x0000001fff037424 */ /* 0x000fe400078e00ff */
[----:B------:R-:W-:-:S07]  /*9560*/  IMAD.MOV.U32 R2, RZ, RZ, -0x1 ;  /* 0xffffffffff027424 */ /* 0x000fce00078e00ff */
[----:B---3--:R-:W-:Y:S05]  /*9570*/  WARPSYNC.COLLECTIVE R2, `(.L_x_2923) ;  /* 0x0000000002087348 */ /* 0x008fea0003c00000 */
[----:B------:R0:W1:Y:S02]  /*9580*/  SHFL.BFLY P0, R22, R23, R4, R3 ;  /* 0x0c00000417167389 */ /* 0x0000640000000003 */
[----:B01-3--:R-:W-:Y:S05]  /*9590*/  ENDCOLLECTIVE ;  /* 0x000000000000791b */ /* 0x00bfea0003800000 */
.L_x_2923:
[----:B------:R-:W-:Y:S05]  /*95a0*/  BSYNC B0 ;  /* 0x0000000000007941 */ /* 0x000fea0003800000 */
.L_x_2922:
[----:B------:R-:W-:Y:S01]  /*95b0*/  FADD.FTZ R23, R22, R0 ;  /* 0x0000000016177221 */ /* 0x000fe20000010000 */
[----:B------:R-:W-:Y:S02]  /*95c0*/  IMAD.MOV.U32 R4, RZ, RZ, 0x8 ;  /* 0x00000008ff047424 */ /* 0x000fe400078e00ff */
[----:B------:R-:W-:Y:S02]  /*95d0*/  IMAD.MOV.U32 R3, RZ, RZ, 0x1f ;  /* 0x0000001fff037424 */ /* 0x000fe400078e00ff */
[----:B------:R-:W-:-:S07]  /*95e0*/  IMAD.MOV.U32 R2, RZ, RZ, -0x1 ;  /* 0xffffffffff027424 */ /* 0x000fce00078e00ff */
[----:B------:R-:W-:Y:S05]  /*95f0*/  WARPSYNC.COLLECTIVE R2, `(.L_x_2924) ;  /* 0x0000000002087348 */ /* 0x000fea0003c00000 */
[----:B------:R0:W1:Y:S02]  /*9600*/  SHFL.BFLY P0, R22, R23, R4, R3 ;  /* 0x0c00000417167389 */ /* 0x0000640000000003 */
[----:B01----:R-:W-:Y:S05]  /*9610*/  ENDCOLLECTIVE ;  /* 0x000000000000791b */ /* 0x003fea0003800000 */
.L_x_2924:
[----:B------:R-:W-:Y:S02]  /*9620*/  IMAD.MOV.U32 R4, RZ, RZ, 0x4 ;  /* 0x00000004ff047424 */ /* 0x000fe400078e00ff */
[----:B------:R-:W-:-:S04]  /*9630*/  FADD.FTZ R5, R23, R22 ;  /* 0x0000001617057221 */ /* 0x000fc80000010000 */
[----:B------:R-:W-:-:S07]  /*9640*/  IMAD.MOV.U32 R23, RZ, RZ, R5 ;  /* 0x000000ffff177224 */ /* 0x000fce00078e0005 */
[----:B------:R-:W-:Y:S05]  /*9650*/  WARPSYNC.COLLECTIVE R2, `(.L_x_2925) ;  /* 0x0000000002087348 */ /* 0x000fea0003c00000 */
[----:B------:R0:W1:Y:S02]  /*9660*/  SHFL.BFLY P0, R22, R23, R4, R3 ;  /* 0x0c00000417167389 */ /* 0x0000640000000003 */
[----:B01----:R-:W-:Y:S05]  /*9670*/  ENDCOLLECTIVE ;  /* 0x000000000000791b */ /* 0x003fea0003800000 */
.L_x_2925:
[----:B------:R-:W-:Y:S02]  /*9680*/  IMAD.MOV.U32 R4, RZ, RZ, 0x2 ;  /* 0x00000002ff047424 */ /* 0x000fe400078e00ff */
[----:B------:R-:W-:-:S04]  /*9690*/  FADD.FTZ R6, R5, R22 ;  /* 0x0000001605067221 */ /* 0x000fc80000010000 */
[----:B------:R-:W-:-:S07]  /*96a0*/  IMAD.MOV.U32 R23, RZ, RZ, R6 ;  /* 0x000000ffff177224 */ /* 0x000fce00078e0006 */
[----:B------:R-:W-:Y:S05]  /*96b0*/  WARPSYNC.COLLECTIVE R2, `(.L_x_2926) ;  /* 0x0000000002087348 */ /* 0x000fea0003c00000 */
[----:B------:R0:W1:Y:S02]  /*96c0*/  SHFL.BFLY P0, R22, R23, R4, R3 ;  /* 0x0c00000417167389 */ /* 0x0000640000000003 */
[----:B01----:R-:W-:Y:S05]  /*96d0*/  ENDCOLLECTIVE ;  /* 0x000000000000791b */ /* 0x003fea0003800000 */
.L_x_2926:
[----:B------:R-:W-:Y:S02]  /*96e0*/  IMAD.MOV.U32 R4, RZ, RZ, 0x1 ;  /* 0x00000001ff047424 */ /* 0x000fe400078e00ff */
[----:B------:R-:W-:-:S04]  /*96f0*/  FADD.FTZ R8, R6, R22 ;  /* 0x0000001606087221 */ /* 0x000fc80000010000 */
[----:B------:R-:W-:-:S07]  /*9700*/  IMAD.MOV.U32 R23, RZ, RZ, R8 ;  /* 0x000000ffff177224 */ /* 0x000fce00078e0008 */
[----:B------:R-:W-:Y:S05]  /*9710*/  WARPSYNC.COLLECTIVE R2, `(.L_x_2927) ;  /* 0x0000000002087348 */ /* 0x000fea0003c00000 */
[----:B------:R0:W1:Y:S02]  /*9720*/  SHFL.BFLY P0, R22, R23, R4, R3 ;  /* 0x0c00000417167389 */ /* 0x0000640000000003 */
[----:B01----:R-:W-:Y:S05]  /*9730*/  ENDCOLLECTIVE ;  /* 0x000000000000791b */ /* 0x003fea0003800000 */
.L_x_2927:
[----:B------:R-:W-:Y:S05]  /*9740*/  BRA `(.L_x_2928) ;  /* 0xffffffe000dc7947 */ /* 0x000fea000383ffff */
.L_x_2929:
        /* <DEDUP_REMOVED lines=11> */
.L_x_7873:


//--------------------- .text._ZN4vllm3moe44grouped_topk_fused_small_expert_count_kernelIf13__nv_bfloat16iLNS0_11ScoringFuncE0ELi128ELb0ELi8EEEvPT_PfPT1_PKT0_llllllbd --------------------------
	.section	.text._ZN4vllm3moe44grouped_topk_fused_small_expert_count_kernelIf13__nv_bfloat16iLNS0_11ScoringFuncE0ELi128ELb0ELi8EEEvPT_PfPT1_PKT0_llllllbd,"ax",@progbits
	.align	128
        .global         _ZN4vllm3moe44grouped_topk_fused_small_expert_count_kernelIf13__nv_bfloat16iLNS0_11ScoringFuncE0ELi128ELb0ELi8EEEvPT_PfPT1_PKT0_llllllbd
        .type           _ZN4vllm3moe44grouped_topk_fused_small_expert_count_kernelIf13__nv_bfloat16iLNS0_11ScoringFuncE0ELi128ELb0ELi8EEEvPT_PfPT1_PKT0_llllllbd,@function
        .size           _ZN4vllm3moe44grouped_topk_fused_small_expert_count_kernelIf13__nv_bfloat16iLNS0_11ScoringFuncE0ELi128ELb0ELi8EEEvPT_PfPT1_PKT0_llllllbd,(.L_x_7777 - _ZN4vllm3moe44grouped_topk_fused_small_expert_count_kernelIf13__nv_bfloat16iLNS0_11ScoringFuncE0ELi128ELb0ELi8EEEvPT_PfPT1_PKT0_llllllbd)
        .other          _ZN4vllm3moe44grouped_topk_fused_small_expert_count_kernelIf13__nv_bfloat16iLNS0_11ScoringFuncE0ELi128ELb0ELi8EEEvPT_PfPT1_PKT0_llllllbd,@"STO_CUDA_ENTRY STV_DEFAULT"
_ZN4vllm3moe44grouped_topk_fused_small_expert_count_kernelIf13__nv_bfloat16iLNS0_11ScoringFuncE0ELi128ELb0ELi8EEEvPT_PfPT1_PKT0_llllllbd:
.text._ZN4vllm3moe44grouped_topk_fused_small_expert_count_kernelIf13__nv_bfloat16iLNS0_11ScoringFuncE0ELi128ELb0ELi8EEEvPT_PfPT1_PKT0_llllllbd:
        /* <DEDUP_REMOVED lines=19> */
[----:B------:R-:W-:Y:S02]  /*0130*/  LEA.HI.X R3, R8, UR5, RZ, 0x1, P0 ;  /* 0x0000000508037c11 */ /* 0x000fe400080f0cff */
[----:B--2---:R-:W-:-:S03]  /*0140*/  LEA R10, P0, R4, UR6, 0x2 ;  /* 0x00000006040a7c11 */ /* 0x004fc6000f8010ff */
[----:B------:R-:W2:Y:S01]  /*0150*/  LDG.E.U16 R2, desc[UR8][R2.64] ;  /* 0x0000000802027981 */ /* 0x000ea2000c1e1500 */
[----:B------:R-:W-:-:S06]  /*0160*/  LEA.HI.X R11, R4, UR7, R5, 0x2, P0 ;  /* 0x00000007040b7c11 */ /* 0x000fcc00080f1405 */
        /* <DEDUP_REMOVED lines=8> */
[----:B--2---:R-:W-:-:S04]  /*01f0*/  IMAD.U32 R4, R2, 0x10000, RZ ;  /* 0x0001000002047824 */ /* 0x004fc800078e00ff */
[----:B---3--:R-:W-:Y:S01]  /*0200*/  FADD.FTZ R4, R4, R11 ;  /* 0x0000000b04047221 */ /* 0x008fe20000010000 */
[----:B------:R1:W-:Y:S04]  /*0210*/  STS [R6], R11 ;  /* 0x0000000b06007388 */ /* 0x0003e80000000800 */
[----:B------:R1:W-:Y:S02]  /*0220*/  STS [R5], R4 ;  /* 0x0000000405007388 */ /* 0x0003e40000000800 */
.L_x_2931:
[----:B------:R-:W-:Y:S05]  /*0230*/  BSYNC.RECONVERGENT B0 ;  /* 0x0000000000007941 */ /* 0x000fea0003800200 */
.L_x_2930:
[----:B------:R-:W-:Y:S01]  /*0240*/  BAR.SYNC.DEFER_BLOCKING 0x0 ;  /* 0x0000000000007b1d */ /* 0x000fe20000010000 */
[----:B0-----:R-:W-:Y:S02]  /*0250*/  ISETP.NE.AND P0, PT, R0, RZ, PT ;  /* 0x000000ff0000720c */ /* 0x001fe40003f05270 */
[----:B------:R-:W-:-:S11]  /*0260*/  LOP3.LUT R2, R8, 0x1f, RZ, 0xc0, !PT ;  /* 0x0000001f08027812 */ /* 0x000fd600078ec0ff */
[----:B------:R-:W-:Y:S05]  /*0270*/  @P0 BRA `(.L_x_2932) ;  /* 0x0000001800580947 */ /* 0x000fea0003800000 */
[----:B-1----:R-:W0:Y:S01]  /*0280*/  S2R R11, SR_CgaCtaId ;  /* 0x00000000000b7919 */ /* 0x002e220000008800 */
[----:B------:R-:W-:Y:S01]  /*0290*/  MOV R6, 0x400 ;  /* 0x0000040000067802 */ /* 0x000fe20000000f00 */
        /* <DEDUP_REMOVED lines=95> */
.L_x_2935:
        /* <DEDUP_REMOVED lines=173> */
.L_x_2934:
[----:B------:R-:W-:Y:S05]  /*1360*/  BRA.U !UP0, `(.L_x_2933) ;  /* 0x0000000108cc7547 */ /* 0x000fea000b800000 */
[----:B------:R-:W-:Y:S01]  /*1370*/  IMAD R4, R12, 0x4, R1 ;  /* 0x000000040c047824 */ /* 0x000fe200078e0201 */
[----:B------:R-:W-:-:S12]  /*1380*/  UIADD3 UR5, UPT, UPT, -UR5, URZ, URZ ;  /* 0x000000ff05057290 */ /* 0x000fd8000fffe1ff */
.L_x_2936:
        /* <DEDUP_REMOVED lines=49> */
.L_x_2933:
        /* <DEDUP_REMOVED lines=56> */
[----:B------:R-:W-:Y:S05]  /*1a20*/  CALL.REL.NOINC `($__internal_30_$__cuda_sm20_div_rn_f64_full) ;  /* 0x0000000000747944 */ /* 0x000fea0003c00000 */
[----:B------:R-:W-:Y:S02]  /*1a30*/  IMAD.MOV.U32 R4, RZ, RZ, R14 ;  /* 0x000000ffff047224 */ /* 0x000fe400078e000e */
[----:B------:R-:W-:-:S07]  /*1a40*/  IMAD.MOV.U32 R5, RZ, RZ, R15 ;  /* 0x000000ffff057224 */ /* 0x000fce00078e000f */
.L_x_2939:
[----:B------:R-:W-:Y:S05]  /*1a50*/  BSYNC.RECONVERGENT B0 ;  /* 0x0000000000007941 */ /* 0x000fea0003800200 */
.L_x_2938:
[----:B------:R-:W-:Y:S01]  /*1a60*/  UMOV UR4, 0xf0000000 ;  /* 0xf000000000047882 */ /* 0x000fe20000000000 */
[----:B------:R-:W-:Y:S01]  /*1a70*/  UMOV UR5, 0x380fffff ;  /* 0x380fffff00057882 */ /* 0x000fe20000000000 */
[----:B------:R-:W0:Y:S01]  /*1a80*/  F2F.F32.F64 R6, R4 ;  /* 0x0000000400067310 */ /* 0x000e220000301000 */
[----:B------:R-:W-:-:S14]  /*1a90*/  DSETP.GEU.AND P0, PT, |R4|, UR4, PT ;  /* 0x0000000404007e2a */ /* 0x000fdc000bf0e200 */
[----:B0-----:R-:W-:-:S07]  /*1aa0*/  @!P0 FMUL R6, R6, 1.175494350822287508e-38 ;  /* 0x0080000006068820 */ /* 0x001fce0000400000 */
.L_x_2937:
        /* <DEDUP_REMOVED lines=18> */
.L_x_2940:
[----:B------:R-:W-:Y:S05]  /*1bd0*/  BSYNC.RECONVERGENT B0 ;  /* 0x0000000000007941 */ /* 0x000fea0003800200 */
.L_x_2932:
[----:B------:R-:W-:Y:S01]  /*1be0*/  PREEXIT ;  /* 0x000000000000782d */ /* 0x000fe20000000000 */
[----:B------:R-:W-:Y:S05]  /*1bf0*/  EXIT ;  /* 0x000000000000794d */ /* 0x000fea0003800000 */
        .weak           $__internal_30_$__cuda_sm20_div_rn_f64_full
        .type           $__internal_30_$__cuda_sm20_div_rn_f64_full,@function
        .size           $__internal_30_$__cuda_sm20_div_rn_f64_full,(.L_x_7777 - $__internal_30_$__cuda_sm20_div_rn_f64_full)
$__internal_30_$__cuda_sm20_div_rn_f64_full:
        /* <DEDUP_REMOVED lines=67> */
.L_x_2942:
        /* <DEDUP_REMOVED lines=16> */
.L_x_2945:
[----:B------:R-:W-:Y:S01]  /*2130*/  LOP3.LUT R15, R9, 0x80000, RZ, 0xfc, !PT ;  /* 0x00080000090f7812 */ /* 0x000fe200078efcff */
[----:B------:R-:W-:Y:S01]  /*2140*/  IMAD.MOV.U32 R14, RZ, RZ, R8 ;  /* 0x000000ffff0e7224 */ /* 0x000fe200078e0008 */
[----:B------:R-:W-:Y:S06]  /*2150*/  BRA `(.L_x_2943) ;  /* 0x0000000000087947 */ /* 0x000fec0003800000 */
.L_x_2944:
[----:B------:R-:W-:Y:S01]  /*2160*/  LOP3.LUT R15, R11, 0x80000, RZ, 0xfc, !PT ;  /* 0x000800000b0f7812 */ /* 0x000fe200078efcff */
[----:B------:R-:W-:-:S07]  /*2170*/  IMAD.MOV.U32 R14, RZ, RZ, R10 ;  /* 0x000000ffff0e7224 */ /* 0x000fce00078e000a */
.L_x_2943:
[----:B------:R-:W-:Y:S05]  /*2180*/  BSYNC.RECONVERGENT B1 ;  /* 0x0000000000017941 */ /* 0x000fea0003800200 */
.L_x_2941:
[----:B------:R-:W-:Y:S02]  /*2190*/  IMAD.MOV.U32 R4, RZ, RZ, R6 ;  /* 0x000000ffff047224 */ /* 0x000fe400078e0006 */
[----:B------:R-:W-:-:S04]  /*21a0*/  IMAD.MOV.U32 R5, RZ, RZ, 0x0 ;  /* 0x00000000ff057424 */ /* 0x000fc800078e00ff */
[----:B------:R-:W-:Y:S05]  /*21b0*/  RET.REL.NODEC R4 `(_ZN4vllm3moe44grouped_topk_fused_small_expert_count_kernelIf13__nv_bfloat16iLNS0_11ScoringFuncE0ELi128ELb0ELi8EEEvPT_PfPT1_PKT0_llllllbd) ;  /* 0xffffffdc04907950 */ /* 0x000fea0003c3ffff */
.L_x_2946:
        /* <DEDUP_REMOVED lines=12> */
.L_x_7777:


//--------------------- .text._ZN4vllm3moe44grouped_topk_fused_small_expert_count_kernelIf13__nv_bfloat16iLNS0_11ScoringFuncE0ELi384ELb0ELi8EEEvPT_PfPT1_PKT0_llllllbd --------------------------
	.section	.text._ZN4vllm3moe44grouped_topk_fused_small_expert_count_kernelIf13__nv_bfloat16iLNS0_11ScoringFuncE0ELi384ELb0ELi8EEEvPT_PfPT1_PKT0_llllllbd,"ax",@progbits
	.align	128
        .global         _ZN4vllm3moe44grouped_topk_fused_small_expert_count_kernelIf13__nv_bfloat16iLNS0_11ScoringFuncE0ELi384ELb0ELi8EEEvPT_PfPT1_PKT0_llllllbd
        .type           _ZN4vllm3moe44grouped_topk_fused_small_expert_count_kernelIf13__nv_bfloat16iLNS0_11ScoringFuncE0ELi384ELb0ELi8EEEvPT_PfPT1_PKT0_llllllbd,@function
        .size           _ZN4vllm3moe44grouped_topk_fused_small_expert_count_kernelIf13__nv_bfloat16iLNS0_11ScoringFuncE0ELi384ELb0ELi8EEEvPT_PfPT1_PKT0_llllllbd,(.L_x_7778 - _ZN4vllm3moe44grouped_topk_fused_small_expert_count_kernelIf13__nv_bfloat16iLNS0_11ScoringFuncE0ELi384ELb0ELi8EEEvPT_PfPT1_PKT0_llllllbd)
        .other          _ZN4vllm3moe44grouped_topk_fused_small_expert_count_kernelIf13__nv_bfloat16iLNS0_11ScoringFuncE0ELi384ELb0ELi8EEEvPT_PfPT1_PKT0_llllllbd,@"STO_CUDA_ENTRY STV_DEFAULT"
_ZN4vllm3moe44grouped_topk_fused_small_expert_count_kernelIf13__nv_bfloat16iLNS0_11ScoringFuncE0ELi384ELb0ELi8EEEvPT_PfPT1_PKT0_llllllbd:
.text._ZN4vllm3moe44grouped_topk_fused_small_expert_count_kernelIf13__nv_bfloat16iLNS0_11ScoringFuncE0ELi384ELb0ELi8EEEvPT_PfPT1_PKT0_llllllbd:
        /* <DEDUP_REMOVED lines=35> */
.L_x_2948:
[----:B------:R-:W-:Y:S05]  /*0230*/  BSYNC.RECONVERGENT B0 ;  /* 0x0000000000007941 */ /* 0x000fea0003800200 */
.L_x_2947:
        /* <DEDUP_REMOVED lines=112> */
.L_x_2952:
        /* <DEDUP_REMOVED lines=99> */
.L_x_2951:
        /* <DEDUP_REMOVED lines=44> */
.L_x_2950:
        /* <DEDUP_REMOVED lines=18> */
.L_x_2953:
        /* <DEDUP_REMOVED lines=13> */
.L_x_2954:
[----:B------:R-:W-:Y:S05]  /*1420*/  BSYNC.RECONVERGENT B0 ;  /* 0x0000000000007941 */ /* 0x000fea0003800200 */
.L_x_2949:
        /* <DEDUP_REMOVED lines=23> */
.L_x_2957:
[----:B------:R-:W-:Y:S05]  /*15a0*/  BSYNC.RECONVERGENT B0 ;  /* 0x0000000000007941 */ /* 0x000fea0003800200 */
.L_x_2956:
        /* <DEDUP_REMOVED lines=21> */
.L_x_2960:
        /* <DEDUP_REMOVED lines=168> */
.L_x_2959:
[----:B------:R-:W-:Y:S05]  /*2180*/  @!P1 BRA `(.L_x_2958) ;  /* 0x0000000000d09947 */ /* 0x000fea0003800000 */
[C---:B------:R-:W-:Y:S02]  /*2190*/  IMAD R0, R10.reuse, 0x4, R0 ;  /* 0x000000040a007824 */ /* 0x040fe400078e0200 */
[----:B------:R-:W-:Y:S02]  /*21a0*/  IMAD.MOV R6, RZ, RZ, -R6 ;  /* 0x000000ffff067224 */ /* 0x000fe400078e0a06 */
[----:B------:R-:W-:-:S07]  /*21b0*/  IMAD R12, R10, 0x4, R1 ;  /* 0x000000040a0c7824 */ /* 0x000fce00078e0201 */
.L_x_2961:
        /* <DEDUP_REMOVED lines=49> */
.L_x_2958:
        /* <DEDUP_REMOVED lines=58> */
[----:B------:R-:W-:Y:S05]  /*2870*/  CALL.REL.NOINC `($__internal_31_$__cuda_sm20_div_rn_f64_full) ;  /* 0x0000000000747944 */ /* 0x000fea0003c00000 */
[----:B------:R-:W-:Y:S02]  /*2880*/  IMAD.MOV.U32 R4, RZ, RZ, R14 ;  /* 0x000000ffff047224 */ /* 0x000fe400078e000e */
[----:B------:R-:W-:-:S07]  /*2890*/  IMAD.MOV.U32 R5, RZ, RZ, R15 ;  /* 0x000000ffff057224 */ /* 0x000fce00078e000f */
.L_x_2964:
[----:B------:R-:W-:Y:S05]  /*28a0*/  BSYNC.RECONVERGENT B0 ;  /* 0x0000000000007941 */ /* 0x000fea0003800200 */
.L_x_2963:
[----:B------:R-:W-:Y:S01]  /*28b0*/  UMOV UR4, 0xf0000000 ;  /* 0xf000000000047882 */ /* 0x000fe20000000000 */
[----:B------:R-:W-:Y:S01]  /*28c0*/  UMOV UR5, 0x380fffff ;  /* 0x380fffff00057882 */ /* 0x000fe20000000000 */
[----:B------:R-:W0:Y:S01]  /*28d0*/  F2F.F32.F64 R6, R4 ;  /* 0x0000000400067310 */ /* 0x000e220000301000 */
[----:B------:R-:W-:-:S14]  /*28e0*/  DSETP.GEU.AND P0, PT, |R4|, UR4, PT ;  /* 0x0000000404007e2a */ /* 0x000fdc000bf0e200 */
[----:B0-----:R-:W-:-:S07]  /*28f0*/  @!P0 FMUL R6, R6, 1.175494350822287508e-38 ;  /* 0x0080000006068820 */ /* 0x001fce0000400000 */
.L_x_2962:
        /* <DEDUP_REMOVED lines=18> */
.L_x_2965:
[----:B------:R-:W-:Y:S05]  /*2a20*/  BSYNC.RECONVERGENT B0 ;  /* 0x0000000000007941 */ /* 0x000fea0003800200 */
.L_x_2955:
[----:B------:R-:W-:Y:S01]  /*2a30*/  PREEXIT ;  /* 0x000000000000782d */ /* 0x000fe20000000000 */
[----:B------:R-:W-:Y:S05]  /*2a40*/  EXIT ;  /* 0x000000000000794d */ /* 0x000fea0003800000 */
        .weak           $__internal_31_$__cuda_sm20_div_rn_f64_full
        .type           $__internal_31_$__cuda_sm20_div_rn_f64_full,@function
        .size           $__internal_31_$__cuda_sm20_div_rn_f64_full,(.L_x_7778 - $__internal_31_$__cuda_sm20_div_rn_f64_full)
$__internal_31_$__cuda_sm20_div_rn_f64_full:
        /* <DEDUP_REMOVED lines=67> */
.L_x_2967:
        /* <DEDUP_REMOVED lines=16> */
.L_x_2970:
[----:B------:R-:W-:Y:S01]  /*2f80*/  LOP3.LUT R15, R9, 0x80000, RZ, 0xfc, !PT ;  /* 0x00080000090f7812 */ /* 0x000fe200078efcff */
[----:B------:R-:W-:Y:S01]  /*2f90*/  IMAD.MOV.U32 R14, RZ, RZ, R8 ;  /* 0x000000ffff0e7224 */ /* 0x000fe200078e0008 */
[----:B------:R-:W-:Y:S06]  /*2fa0*/  BRA `(.L_x_2968) ;  /* 0x0000000000087947 */ /* 0x000fec0003800000 */
.L_x_2969:
[----:B------:R-:W-:Y:S01]  /*2fb0*/  LOP3.LUT R15, R11, 0x80000, RZ, 0xfc, !PT ;  /* 0x000800000b0f7812 */ /* 0x000fe200078efcff */
[----:B------:R-:W-:-:S07]  /*2fc0*/  IMAD.MOV.U32 R14, RZ, RZ, R10 ;  /* 0x000000ffff0e7224 */ /* 0x000fce00078e000a */
.L_x_2968:
[----:B------:R-:W-:Y:S05]  /*2fd0*/  BSYNC.RECONVERGENT B1 ;  /* 0x0000000000017941 */ /* 0x000fea0003800200 */
.L_x_2966:
[----:B------:R-:W-:Y:S02]  /*2fe0*/  IMAD.MOV.U32 R4, RZ, RZ, R6 ;  /* 0x000000ffff047224 */ /* 0x000fe400078e0006 */
[----:B------:R-:W-:-:S04]  /*2ff0*/  IMAD.MOV.U32 R5, RZ, RZ, 0x0 ;  /* 0x00000000ff057424 */ /* 0x000fc800078e00ff */
[----:B------:R-:W-:Y:S05]  /*3000*/  RET.REL.NODEC R4 `(_ZN4vllm3moe44grouped_topk_fused_small_expert_count_kernelIf13__nv_bfloat16iLNS0_11ScoringFuncE0ELi384ELb0ELi8EEEvPT_PfPT1_PKT0_llllllbd) ;  /* 0xffffffcc04fc7950 */ /* 0x000fea0003c3ffff */
.L_x_2971:
        /* <DEDUP_REMOVED lines=15> */
.L_x_7778:


//--------------------- .text._ZN4vllm3moe44grouped_topk_fused_small_expert_count_kernelIf13__nv_bfloat16iLNS0_11ScoringFuncE0ELi512ELb0ELi8EEEvPT_PfPT1_PKT0_llllllbd --------------------------
	.section	.text._ZN4vllm3moe44grouped_topk_fused_small_expert_count_kernelIf13__nv_bfloat16iLNS0_11ScoringFuncE0ELi512ELb0ELi8EEEvPT_PfPT1_PKT0_llllllbd,"ax",@progbits
	.align	128
        .global         _ZN4vllm3moe44grouped_topk_fused_small_expert_count_kernelIf13__nv_bfloat16iLNS0_11ScoringFuncE0ELi512ELb0ELi8EEEvPT_PfPT1_PKT0_llllllbd
        .type           _ZN4vllm3moe44grouped_topk_fused_small_expert_count_kernelIf13__nv_bfloat16iLNS0_11ScoringFuncE0ELi512ELb0ELi8EEEvPT_PfPT1_PKT0_llllllbd,@function
        .size           _ZN4vllm3moe44grouped_topk_fused_small_expert_count_kernelIf13__nv_bfloat16iLNS0_11ScoringFuncE0ELi512ELb0ELi8EEEvPT_PfPT1_PKT0_llllllbd,(.L_x_7779 - _ZN4vllm3moe44grouped_topk_fused_small_expert_count_kernelIf13__nv_bfloat16iLNS0_11ScoringFuncE0ELi512ELb0ELi8EEEvPT_PfPT1_PKT0_llllllbd)
        .other          _ZN4vllm3moe44grouped_topk_fused_small_expert_count_kernelIf13__nv_bfloat16iLNS0_11ScoringFuncE0ELi512ELb0ELi8EEEvPT_PfPT1_PKT0_llllllbd,@"STO_CUDA_ENTRY STV_DEFAULT"
_ZN4vllm3moe44grouped_topk_fused_small_expert_count_kernelIf13__nv_bfloat16iLNS0_11ScoringFuncE0ELi512ELb0ELi8EEEvPT_PfPT1_PKT0_llllllbd:
.text._ZN4vllm3moe44grouped_topk_fused_small_expert_count_kernelIf13__nv_bfloat16iLNS0_11ScoringFuncE0ELi512ELb0ELi8EEEvPT_PfPT1_PKT0_llllllbd:
        /* <DEDUP_REMOVED lines=35> */
.L_x_2973:
[----:B------:R-:W-:Y:S05]  /*0230*/  BSYNC.RECONVERGENT B0 ;  /* 0x0000000000007941 */ /* 0x000fea0003800200 */
.L_x_2972:
        /* <DEDUP_REMOVED lines=112> */
.L_x_2977:
        /* <DEDUP_REMOVED lines=99> */
.L_x_2976:
        /* <DEDUP_REMOVED lines=44> */
.L_x_2975:
        /* <DEDUP_REMOVED lines=18> */
.L_x_2978:
        /* <DEDUP_REMOVED lines=13> */
.L_x_2979:
[----:B------:R-:W-:Y:S05]  /*1420*/  BSYNC.RECONVERGENT B0 ;  /* 0x0000000000007941 */ /* 0x000fea0003800200 */
.L_x_2974:
        /* <DEDUP_REMOVED lines=37> */
.L_x_2983:
        /* <DEDUP_REMOVED lines=168> */
.L_x_2982:
[----:B------:R-:W-:Y:S05]  /*2100*/  @!P1 BRA `(.L_x_2981) ;  /* 0x0000000000d09947 */ /* 0x000fea0003800000 */
[C---:B------:R-:W-:Y:S02]  /*2110*/  IMAD R0, R11.reuse, 0x4, R0 ;  /* 0x000000040b007824 */ /* 0x040fe400078e0200 */
[----:B------:R-:W-:Y:S02]  /*2120*/  IMAD.MOV R8, RZ, RZ, -R8 ;  /* 0x000000ffff087224 */ /* 0x000fe400078e0a08 */
[----:B------:R-:W-:-:S07]  /*2130*/  IMAD R13, R11, 0x4, R1 ;  /* 0x000000040b0d7824 */ /* 0x000fce00078e0201 */
.L_x_2984:
        /* <DEDUP_REMOVED lines=49> */
.L_x_2981:
        /* <DEDUP_REMOVED lines=56> */
[----:B------:R-:W-:Y:S05]  /*27d0*/  CALL.REL.NOINC `($__internal_32_$__cuda_sm20_div_rn_f64_full) ;  /* 0x0000000000747944 */ /* 0x000fea0003c00000 */
[----:B------:R-:W-:Y:S02]  /*27e0*/  IMAD.MOV.U32 R4, RZ, RZ, R14 ;  /* 0x000000ffff047224 */ /* 0x000fe400078e000e */
[----:B------:R-:W-:-:S07]  /*27f0*/  IMAD.MOV.U32 R5, RZ, RZ, R15 ;  /* 0x000000ffff057224 */ /* 0x000fce00078e000f */
.L_x_2987:
[----:B------:R-:W-:Y:S05]  /*2800*/  BSYNC.RECONVERGENT B0 ;  /* 0x0000000000007941 */ /* 0x000fea0003800200 */
.L_x_2986:
[----:B------:R-:W-:Y:S01]  /*2810*/  UMOV UR4, 0xf0000000 ;  /* 0xf000000000047882 */ /* 0x000fe20000000000 */
[----:B------:R-:W-:Y:S01]  /*2820*/  UMOV UR5, 0x380fffff ;  /* 0x380fffff00057882 */ /* 0x000fe20000000000 */
[----:B------:R-:W0:Y:S01]  /*2830*/  F2F.F32.F64 R6, R4 ;  /* 0x0000000400067310 */ /* 0x000e220000301000 */
[----:B------:R-:W-:-:S14]  /*2840*/  DSETP.GEU.AND P0, PT, |R4|, UR4, PT ;  /* 0x0000000404007e2a */ /* 0x000fdc000bf0e200 */
[----:B0-----:R-:W-:-:S07]  /*2850*/  @!P0 FMUL R6, R6, 1.175494350822287508e-38 ;  /* 0x0080000006068820 */ /* 0x001fce0000400000 */
.L_x_2985:
        /* <DEDUP_REMOVED lines=18> */
.L_x_2988:
[----:B------:R-:W-:Y:S05]  /*2980*/  BSYNC.RECONVERGENT B0 ;  /* 0x0000000000007941 */ /* 0x000fea0003800200 */
.L_x_2980:
[----:B------:R-:W-:Y:S01]  /*2990*/  PREEXIT ;  /* 0x000000000000782d */ /* 0x000fe20000000000 */
[----:B------:R-:W-:Y:S05]  /*29a0*/  EXIT ;  /* 0x000000000000794d */ /* 0x000fea0003800000 */
        .weak           $__internal_32_$__cuda_sm20_div_rn_f64_full
        .type           $__internal_32_$__cuda_sm20_div_rn_f64_full,@function
        .size           $__internal_32_$__cuda_sm20_div_rn_f64_full,(.L_x_7779 - $__internal_32_$__cuda_sm20_div_rn_f64_full)
$__internal_32_$__cuda_sm20_div_rn_f64_full:
        /* <DEDUP_REMOVED lines=67> */
.L_x_2990:
        /* <DEDUP_REMOVED lines=16> */
.L_x_2993:
[----:B------:R-:W-:Y:S01]  /*2ee0*/  LOP3.LUT R15, R9, 0x80000, RZ, 0xfc, !PT ;  /* 0x00080000090f7812 */ /* 0x000fe200078efcff */
[----:B------:R-:W-:Y:S01]  /*2ef0*/  IMAD.MOV.U32 R14, RZ, RZ, R8 ;  /* 0x000000ffff0e7224 */ /* 0x000fe200078e0008 */
[----:B------:R-:W-:Y:S06]  /*2f00*/  BRA `(.L_x_2991) ;  /* 0x0000000000087947 */ /* 0x000fec0003800000 */
.L_x_2992:
[----:B------:R-:W-:Y:S01]  /*2f10*/  LOP3.LUT R15, R11, 0x80000, RZ, 0xfc, !PT ;  /* 0x000800000b0f7812 */ /* 0x000fe200078efcff */
[----:B------:R-:W-:-:S07]  /*2f20*/  IMAD.MOV.U32 R14, RZ, RZ, R10 ;  /* 0x000000ffff0e7224 */ /* 0x000fce00078e000a */
.L_x_2991:
[----:B------:R-:W-:Y:S05]  /*2f30*/  BSYNC.RECONVERGENT B1 ;  /* 0x0000000000017941 */ /* 0x000fea0003800200 */
.L_x_2989:
[----:B------:R-:W-:Y:S02]  /*2f40*/  IMAD.MOV.U32 R4, RZ, RZ, R6 ;  /* 0x000000ffff047224 */ /* 0x000fe400078e0006 */
[----:B------:R-:W-:-:S04]  /*2f50*/  IMAD.MOV.U32 R5, RZ, RZ, 0x0 ;  /* 0x00000000ff057424 */ /* 0x000fc800078e00ff */
[----:B------:R-:W-:Y:S05]  /*2f60*/  RET.REL.NODEC R4 `(_ZN4vllm3moe44grouped_topk_fused_small_expert_count_kernelIf13__nv_bfloat16iLNS0_11ScoringFuncE0ELi512ELb0ELi8EEEvPT_PfPT1_PKT0_llllllbd) ;  /* 0xffffffd004247950 */ /* 0x000fea0003c3ffff */
.L_x_2994:
        /* <DEDUP_REMOVED lines=9> */
.L_x_7779:


//--------------------- .text._ZN4vllm3moe44grouped_topk_fused_small_expert_count_kernelIf13__nv_bfloat16iLNS0_11ScoringFuncE0ELi512ELb0ELi22EEEvPT_PfPT1_PKT0_llllllbd --------------------------
	.section	.text._ZN4vllm3moe44grouped_topk_fused_small_expert_count_kernelIf13__nv_bfloat16iLNS0_11ScoringFuncE0ELi512ELb0ELi22EEEvPT_PfPT1_PKT0_llllllbd,"ax",@progbits
	.align	128
        .global         _ZN4vllm3moe44grouped_topk_fused_small_expert_count_kernelIf13__nv_bfloat16iLNS0_11ScoringFuncE0ELi512ELb0ELi22EEEvPT_PfPT1_PKT0_llllllbd
        .type           _ZN4vllm3moe44grouped_topk_fused_small_expert_count_kernelIf13__nv_bfloat16iLNS0_11ScoringFuncE0ELi512ELb0ELi22EEEvPT_PfPT1_PKT0_llllllbd,@function
        .size           _ZN4vllm3moe44grouped_topk_fused_small_expert_count_kernelIf13__nv_bfloat16iLNS0_11ScoringFuncE0ELi512ELb0ELi22EEEvPT_PfPT1_PKT0_llllllbd,(.L_x_7780 - _ZN4vllm3moe44grouped_topk_fused_small_expert_count_kernelIf13__nv_bfloat16iLNS0_11ScoringFuncE0ELi512ELb0ELi22EEEvPT_PfPT1_PKT0_llllllbd)
        .other          _ZN4vllm3moe44grouped_topk_fused_small_expert_count_kernelIf13__nv_bfloat16iLNS0_11ScoringFuncE0ELi512ELb0ELi22EEEvPT_PfPT1_PKT0_llllllbd,@"STO_CUDA_ENTRY STV_DEFAULT"
_ZN4vllm3moe44grouped_topk_fused_small_expert_count_kernelIf13__nv_bfloat16iLNS0_11ScoringFuncE0ELi512ELb0ELi22EEEvPT_PfPT1_PKT0_llllllbd:
.text._ZN4vllm3moe44grouped_topk_fused_small_expert_count_kernelIf13__nv_bfloat16iLNS0_11ScoringFuncE0ELi512ELb0ELi22EEEvPT_PfPT1_PKT0_llllllbd:
        /* <DEDUP_REMOVED lines=35> */
.L_x_2996:
[----:B------:R-:W-:Y:S05]  /*0230*/  BSYNC.RECONVERGENT B0 ;  /* 0x0000000000007941 */ /* 0x000fea0003800200 */
.L_x_2995:
        /* <DEDUP_REMOVED lines=112> */
.L_x_3000:
        /* <DEDUP_REMOVED lines=99> */
.L_x_2999:
        /* <DEDUP_REMOVED lines=44> */
.L_x_2998:
        /* <DEDUP_REMOVED lines=18> */
.L_x_3001:
        /* <DEDUP_REMOVED lines=13> */
.L_x_3002:
[----:B------:R-:W-:Y:S05]  /*1420*/  BSYNC.RECONVERGENT B0 ;  /* 0x0000000000007941 */ /* 0x000fea0003800200 */
.L_x_2997:
        /* <DEDUP_REMOVED lines=77> */
.L_x_3006:
        /* <DEDUP_REMOVED lines=183> */
.L_x_3005:
[----:B------:R-:W-:Y:S05]  /*2470*/  @!P2 BRA `(.L_x_3004) ;  /* 0x0000000000dca947 */ /* 0x000fea0003800000 */
[C---:B------:R-:W-:Y:S02]  /*2480*/  IMAD R0, R13.reuse, 0x4, R0 ;  /* 0x000000040d007824 */ /* 0x040fe400078e0200 */
[----:B------:R-:W-:Y:S02]  /*2490*/  IMAD.MOV R10, RZ, RZ, -R10 ;  /* 0x000000ffff0a7224 */ /* 0x000fe400078e0a0a */
[----:B------:R-:W-:-:S07]  /*24a0*/  IMAD R15, R13, 0x4, R1 ;  /* 0x000000040d0f7824 */ /* 0x000fce00078e0201 */
.L_x_3007:
        /* <DEDUP_REMOVED lines=52> */
.L_x_3004:
        /* <DEDUP_REMOVED lines=56> */
[----:B------:R-:W-:Y:S05]  /*2b70*/  CALL.REL.NOINC `($__internal_33_$__cuda_sm20_div_rn_f64_full) ;  /* 0x0000000000747944 */ /* 0x000fea0003c00000 */
[----:B------:R-:W-:Y:S02]  /*2b80*/  IMAD.MOV.U32 R4, RZ, RZ, R14 ;  /* 0x000000ffff047224 */ /* 0x000fe400078e000e */
[----:B------:R-:W-:-:S07]  /*2b90*/  IMAD.MOV.U32 R5, RZ, RZ, R15 ;  /* 0x000000ffff057224 */ /* 0x000fce00078e000f */
.L_x_3010:
[----:B------:R-:W-:Y:S05]  /*2ba0*/  BSYNC.RECONVERGENT B0 ;  /* 0x0000000000007941 */ /* 0x000fea0003800200 */
.L_x_3009:
[----:B------:R-:W-:Y:S01]  /*2bb0*/  UMOV UR4, 0xf0000000 ;  /* 0xf000000000047882 */ /* 0x000fe20000000000 */
[----:B------:R-:W-:Y:S01]  /*2bc0*/  UMOV UR5, 0x380fffff ;  /* 0x380fffff00057882 */ /* 0x000fe20000000000 */
[----:B------:R-:W0:Y:S01]  /*2bd0*/  F2F.F32.F64 R6, R4 ;  /* 0x0000000400067310 */ /* 0x000e220000301000 */
[----:B------:R-:W-:-:S14]  /*2be0*/  DSETP.GEU.AND P0, PT, |R4|, UR4, PT ;  /* 0x0000000404007e2a */ /* 0x000fdc000bf0e200 */
[----:B0-----:R-:W-:-:S07]  /*2bf0*/  @!P0 FMUL R6, R6, 1.175494350822287508e-38 ;  /* 0x0080000006068820 */ /* 0x001fce0000400000 */
.L_x_3008:
        /* <DEDUP_REMOVED lines=18> */
.L_x_3011:
[----:B------:R-:W-:Y:S05]  /*2d20*/  BSYNC.RECONVERGENT B0 ;  /* 0x0000000000007941 */ /* 0x000fea0003800200 */
.L_x_3003:
[----:B------:R-:W-:Y:S01]  /*2d30*/  PREEXIT ;  /* 0x000000000000782d */ /* 0x000fe20000000000 */
[----:B------:R-:W-:Y:S05]  /*2d40*/  EXIT ;  /* 0x000000000000794d */ /* 0x000fea0003800000 */
        .weak           $__internal_33_$__cuda_sm20_div_rn_f64_full
        .type           $__internal_33_$__cuda_sm20_div_rn_f64_full,@function
        .size           $__internal_33_$__cuda_sm20_div_rn_f64_full,(.L_x_7780 - $__internal_33_$__cuda_sm20_div_rn_f64_full)
$__internal_33_$__cuda_sm20_div_rn_f64_full:
        /* <DEDUP_REMOVED lines=67> */
.L_x_3013:
        /* <DEDUP_REMOVED lines=16> */
.L_x_3016:
[----:B------:R-:W-:Y:S01]  /*3280*/  LOP3.LUT R15, R9, 0x80000, RZ, 0xfc, !PT ;  /* 0x00080000090f7812 */ /* 0x000fe200078efcff */
[----:B------:R-:W-:Y:S01]  /*3290*/  IMAD.MOV.U32 R14, RZ, RZ, R8 ;  /* 0x000000ffff0e7224 */ /* 0x000fe200078e0008 */
[----:B------:R-:W-:Y:S06]  /*32a0*/  BRA `(.L_x_3014) ;  /* 0x0000000000087947 */ /* 0x000fec0003800000 */
.L_x_3015:
[----:B------:R-:W-:Y:S01]  /*32b0*/  LOP3.LUT R15, R11, 0x80000, RZ, 0xfc, !PT ;  /* 0x000800000b0f7812 */ /* 0x000fe200078efcff */
[----:B------:R-:W-:-:S07]  /*32c0*/  IMAD.MOV.U32 R14, RZ, RZ, R10 ;  /* 0x000000ffff0e7224 */ /* 0x000fce00078e000a */
.L_x_3014:
[----:B------:R-:W-:Y:S05]  /*32d0*/  BSYNC.RECONVERGENT B1 ;  /* 0x0000000000017941 */ /* 0x000fea0003800200 */
.L_x_3012:
[----:B------:R-:W-:Y:S02]  /*32e0*/  IMAD.MOV.U32 R4, RZ, RZ, R6 ;  /* 0x000000ffff047224 */ /* 0x000fe400078e0006 */
[----:B------:R-:W-:-:S04]  /*32f0*/  IMAD.MOV.U32 R5, RZ, RZ, 0x0 ;  /* 0x00000000ff057424 */ /* 0x000fc800078e00ff */
[----:B------:R-:W-:Y:S05]  /*3300*/  RET.REL.NODEC R4 `(_ZN4vllm3moe44grouped_topk_fused_small_expert_count_kernelIf13__nv_bfloat16iLNS0_11ScoringFuncE0ELi512ELb0ELi22EEEvPT_PfPT1_PKT0_llllllbd) ;  /* 0xffffffcc043c7950 */ /* 0x000fea0003c3ffff */
.L_x_3017:
        /* <DEDUP_REMOVED lines=15> */
.L_x_7780:


//--------------------- .text._ZN4vllm3moe44grouped_topk_fused_small_expert_count_kernelIf13__nv_bfloat16iLNS0_11ScoringFuncE0ELi256ELb1ELi8EEEvPT_PfPT1_PKT0_llllllbd --------------------------
	.section	.text._ZN4vllm3moe44grouped_topk_fused_small_expert_count_kernelIf13__nv_bfloat16iLNS0_11ScoringFuncE0ELi256ELb1ELi8EEEvPT_PfPT1_PKT0_llllllbd,"ax",@progbits
	.align	128
        .global         _ZN4vllm3moe44grouped_topk_fused_small_expert_count_kernelIf13__nv_bfloat16iLNS0_11ScoringFuncE0ELi256ELb1ELi8EEEvPT_PfPT1_PKT0_llllllbd
        .type           _ZN4vllm3moe44grouped_topk_fused_small_expert_count_kernelIf13__nv_bfloat16iLNS0_11ScoringFuncE0ELi256ELb1ELi8EEEvPT_PfPT1_PKT0_llllllbd,@function
        .size           _ZN4vllm3moe44grouped_topk_fused_small_expert_count_kernelIf13__nv_bfloat16iLNS0_11ScoringFuncE0ELi256ELb1ELi8EEEvPT_PfPT1_PKT0_llllllbd,(.L_x_7781 - _ZN4vllm3moe44grouped_topk_fused_small_expert_count_kernelIf13__nv_bfloat16iLNS0_11ScoringFuncE0ELi256ELb1ELi8EEEvPT_PfPT1_PKT0_llllllbd)
        .other          _ZN4vllm3moe44grouped_topk_fused_small_expert_count_kernelIf13__nv_bfloat16iLNS0_11ScoringFuncE0ELi256ELb1ELi8EEEvPT_PfPT1_PKT0_llllllbd,@"STO_CUDA_ENTRY STV_DEFAULT"
_ZN4vllm3moe44grouped_topk_fused_small_expert_count_kernelIf13__nv_bfloat16iLNS0_11ScoringFuncE0ELi256ELb1ELi8EEEvPT_PfPT1_PKT0_llllllbd:
.text._ZN4vllm3moe44grouped_topk_fused_small_expert_count_kernelIf13__nv_bfloat16iLNS0_11ScoringFuncE0ELi256ELb1ELi8EEEvPT_PfPT1_PKT0_llllllbd:
        /* <DEDUP_REMOVED lines=26> */
[----:B-1----:R-:W-:-:S04]  /*01a0*/  LEA R8, P0, R6, UR4, 0x1 ;  /* 0x0000000406087c11 */ /* 0x002fc8000f8008ff */
[----:B------:R-:W-:Y:S01]  /*01b0*/  LEA.HI.X R9, R6, UR5, RZ, 0x1, P0 ;  /* 0x0000000506097c11 */ /* 0x000fe200080f0cff */
[----:B0-----:R-:W-:-:S04]  /*01c0*/  IMAD.WIDE.U32 R10, R12, UR7, R6 ;  /* 0x000000070c0a7c25 */ /* 0x001fc8000f8e0006 */
[----:B------:R-:W-:Y:S01]  /*01d0*/  IMAD R11, R13, UR7, R11 ;  /* 0x000000070d0b7c24 */ /* 0x000fe2000f8e020b */
[C---:B--2---:R-:W-:Y:S01]  /*01e0*/  LEA R12, P0, R10.reuse, UR14, 0x2 ;  /* 0x0000000e0a0c7c11 */ /* 0x044fe2000f8010ff */
[----:B------:R-:W2:Y:S03]  /*01f0*/  LDG.E.U16 R8, desc[UR8][R8.64] ;  /* 0x0000000808087981 */ /* 0x000ea6000c1e1500 */
[----:B------:R-:W-:-:S06]  /*0200*/  LEA.HI.X R13, R10, UR15, R11, 0x2, P0 ;  /* 0x0000000f0a0d7c11 */ /* 0x000fcc00080f140b */
[----:B------:R-:W3:Y:S01]  /*0210*/  LDG.E R13, desc[UR8][R12.64] ;  /* 0x000000080c0d7981 */ /* 0x000ee2000c1e1900 */
[----:B------:R-:W0:Y:S01]  /*0220*/  S2UR UR6, SR_CgaCtaId ;  /* 0x00000000000679c3 */ /* 0x000e220000008800 */
[----:B------:R-:W-:Y:S02]  /*0230*/  UMOV UR4, 0x400 ;  /* 0x0000040000047882 */ /* 0x000fe40000000000 */
[----:B------:R-:W-:Y:S02]  /*0240*/  UIADD3 UR5, UPT, UPT, UR4, 0x400, URZ ;  /* 0x0000040004057890 */ /* 0x000fe4000fffe0ff */
[----:B0-----:R-:W-:Y:S02]  /*0250*/  ULEA UR4, UR6, UR4, 0x18 ;  /* 0x0000000406047291 */ /* 0x001fe4000f8ec0ff */
[----:B------:R-:W-:-:S04]  /*0260*/  ULEA UR5, UR6, UR5, 0x18 ;  /* 0x0000000506057291 */ /* 0x000fc8000f8ec0ff */
[C---:B------:R-:W-:Y:S02]  /*0270*/  LEA R10, R6.reuse, UR4, 0x2 ;  /* 0x00000004060a7c11 */ /* 0x040fe4000f8e10ff */
[----:B------:R-:W-:Y:S01]  /*0280*/  LEA R11, R6, UR5, 0x2 ;  /* 0x00000005060b7c11 */ /* 0x000fe2000f8e10ff */
[----:B--2---:R-:W-:-:S04]  /*0290*/  IMAD.U32 R4, R8, 0x10000, RZ ;  /* 0x0001000008047824 */ /* 0x004fc800078e00ff */
[----:B---3--:R-:W-:Y:S01]  /*02a0*/  FADD.FTZ R4, R4, R13 ;  /* 0x0000000d04047221 */ /* 0x008fe20000010000 */
[----:B------:R0:W-:Y:S04]  /*02b0*/  STS [R10], R13 ;  /* 0x0000000d0a007388 */ /* 0x0001e80000000800 */
[----:B------:R0:W-:Y:S02]  /*02c0*/  STS [R11], R4 ;  /* 0x000000040b007388 */ /* 0x0001e40000000800 */
.L_x_3019:
[----:B------:R-:W-:Y:S05]  /*02d0*/  BSYNC.RECONVERGENT B0 ;  /* 0x0000000000007941 */ /* 0x000fea0003800200 */
.L_x_3018:
        /* <DEDUP_REMOVED lines=86> */
.L_x_3021:
[----:B------:R-:W-:Y:S05]  /*0840*/  BSYNC.RECONVERGENT B0 ;  /* 0x0000000000007941 */ /* 0x000fea0003800200 */
.L_x_3020:
        /* <DEDUP_REMOVED lines=263> */
.L_x_3025:
        /* <DEDUP_REMOVED lines=173> */
.L_x_3024:
[----:B------:R-:W-:Y:S05]  /*2390*/  BRA.U !UP0, `(.L_x_3023) ;  /* 0x0000000108c87547 */ /* 0x000fea000b800000 */
[----:B------:R-:W-:Y:S01]  /*23a0*/  IMAD R5, R4, 0x4, R1 ;  /* 0x0000000404057824 */ /* 0x000fe200078e0201 */
[----:B------:R-:W-:-:S12]  /*23b0*/  UIADD3 UR5, UPT, UPT, -UR5, URZ, URZ ;  /* 0x000000ff05057290 */ /* 0x000fd8000fffe1ff */
.L_x_3026:
        /* <DEDUP_REMOVED lines=48> */
.L_x_3023:
        /* <DEDUP_REMOVED lines=58> */
[----:B------:R-:W-:Y:S05]  /*2a60*/  CALL.REL.NOINC `($__internal_34_$__cuda_sm20_div_rn_f64_full) ;  /* 0x00000000006c7944 */ /* 0x000fea0003c00000 */
.L_x_3029:
[----:B------:R-:W-:Y:S05]  /*2a70*/  BSYNC.RECONVERGENT B0 ;  /* 0x0000000000007941 */ /* 0x000fea0003800200 */
.L_x_3028:
[----:B------:R-:W-:Y:S01]  /*2a80*/  UMOV UR4, 0xf0000000 ;  /* 0xf000000000047882 */ /* 0x000fe20000000000 */
[----:B------:R-:W-:Y:S01]  /*2a90*/  UMOV UR5, 0x380fffff ;  /* 0x380fffff00057882 */ /* 0x000fe20000000000 */
[----:B------:R-:W0:Y:S01]  /*2aa0*/  F2F.F32.F64 R8, R4 ;  /* 0x0000000400087310 */ /* 0x000e220000301000 */
[----:B------:R-:W-:-:S14]  /*2ab0*/  DSETP.GEU.AND P0, PT, |R4|, UR4, PT ;  /* 0x0000000404007e2a */ /* 0x000fdc000bf0e200 */
[----:B0-----:R-:W-:-:S07]  /*2ac0*/  @!P0 FMUL R8, R8, 1.175494350822287508e-38 ;  /* 0x0080000008088820 */ /* 0x001fce0000400000 */
.L_x_3027:
        /* <DEDUP_REMOVED lines=18> */
.L_x_3030:
[----:B------:R-:W-:Y:S05]  /*2bf0*/  BSYNC.RECONVERGENT B0 ;  /* 0x0000000000007941 */ /* 0x000fea0003800200 */
.L_x_3022:
[----:B------:R-:W-:Y:S01]  /*2c00*/  PREEXIT ;  /* 0x000000000000782d */ /* 0x000fe20000000000 */
[----:B------:R-:W-:Y:S05]  /*2c10*/  EXIT ;  /* 0x000000000000794d */ /* 0x000fea0003800000 */
        .weak           $__internal_34_$__cuda_sm20_div_rn_f64_full
        .type           $__internal_34_$__cuda_sm20_div_rn_f64_full,@function
        .size           $__internal_34_$__cuda_sm20_div_rn_f64_full,(.L_x_7781 - $__internal_34_$__cuda_sm20_div_rn_f64_full)
$__internal_34_$__cuda_sm20_div_rn_f64_full:
        /* <DEDUP_REMOVED lines=67> */
.L_x_3032:
        /* <DEDUP_REMOVED lines=16> */
.L_x_3035:
[----:B------:R-:W-:Y:S01]  /*3150*/  LOP3.LUT R15, R7, 0x80000, RZ, 0xfc, !PT ;  /* 0x00080000070f7812 */ /* 0x000fe200078efcff */
[----:B------:R-:W-:Y:S01]  /*3160*/  IMAD.MOV.U32 R14, RZ, RZ, R6 ;  /* 0x000000ffff0e7224 */ /* 0x000fe200078e0006 */
[----:B------:R-:W-:Y:S06]  /*3170*/  BRA `(.L_x_3033) ;  /* 0x0000000000087947 */ /* 0x000fec0003800000 */
.L_x_3034:
[----:B------:R-:W-:Y:S01]  /*3180*/  LOP3.LUT R15, R9, 0x80000, RZ, 0xfc, !PT ;  /* 0x00080000090f7812 */ /* 0x000fe200078efcff */
[----:B------:R-:W-:-:S07]  /*3190*/  IMAD.MOV.U32 R14, RZ, RZ, R8 ;  /* 0x000000ffff0e7224 */ /* 0x000fce00078e0008 */
.L_x_3033:
[----:B------:R-:W-:Y:S05]  /*31a0*/  BSYNC.RECONVERGENT B1 ;  /* 0x0000000000017941 */ /* 0x000fea0003800200 */
.L_x_3031:
[----:B------:R-:W-:Y:S02]  /*31b0*/  IMAD.MOV.U32 R13, RZ, RZ, 0x0 ;  /* 0x00000000ff0d7424 */ /* 0x000fe400078e00ff */
[----:B------:R-:W-:Y:S02]  /*31c0*/  IMAD.MOV.U32 R4, RZ, RZ, R14 ;  /* 0x000000ffff047224 */ /* 0x000fe400078e000e */
[----:B------:R-:W-:Y:S01]  /*31d0*/  IMAD.MOV.U32 R5, RZ, RZ, R15 ;  /* 0x000000ffff057224 */ /* 0x000fe200078e000f */
[----:B------:R-:W-:Y:S06]  /*31e0*/  RET.REL.NODEC R12 `(_ZN4vllm3moe44grouped_topk_fused_small_expert_count_kernelIf13__nv_bfloat16iLNS0_11ScoringFuncE0ELi256ELb1ELi8EEEvPT_PfPT1_PKT0_llllllbd) ;  /* 0xffffffcc0c847950 */ /* 0x000fec0003c3ffff */
.L_x_3036:
        /* <DEDUP_REMOVED lines=9> */
.L_x_7781:


//--------------------- .text._ZN4vllm3moe25grouped_topk_fused_kernelIf6__halfiLNS0_11ScoringFuncE0EEEvPT_PfPT1_PKT0_lllllbd --------------------------
	.section	.text._ZN4vllm3moe25grouped_topk_fused_kernelIf6__halfiLNS0_11ScoringFuncE0EEEvPT_PfPT1_PKT0_lllllbd,"ax",@progbits
	.align	128
        .global         _ZN4vllm3moe25grouped_topk_fused_kernelIf6__halfiLNS0_11ScoringFuncE0EEEvPT_PfPT1_PKT0_lllllbd
        .type           _ZN4vllm3moe25grouped_topk_fused_kernelIf6__halfiLNS0_11ScoringFuncE0EEEvPT_PfPT1_PKT0_lllllbd,@function
        .size           _ZN4vllm3moe25grouped_topk_fused_kernelIf6__halfiLNS0_11ScoringFuncE0EEEvPT_PfPT1_PKT0_lllllbd,(.L_x_7879 - _ZN4vllm3moe25grouped_topk_fused_kernelIf6__halfiLNS0_11ScoringFuncE0EEEvPT_PfPT1_PKT0_lllllbd)
        .other          _ZN4vllm3moe25grouped_topk_fused_kernelIf6__halfiLNS0_11ScoringFuncE0EEEvPT_PfPT1_PKT0_lllllbd,@"STO_CUDA_ENTRY STV_DEFAULT"
_ZN4vllm3moe25grouped_topk_fused_kernelIf6__halfiLNS0_11ScoringFuncE0EEEvPT_PfPT1_PKT0_lllllbd:
.text._ZN4vllm3moe25grouped_topk_fused_kernelIf6__halfiLNS0_11ScoringFuncE0EEEvPT_PfPT1_PKT0_lllllbd:
        /* <DEDUP_REMOVED lines=103> */
.L_x_3041:
        /* <DEDUP_REMOVED lines=16> */
[----:B--2---:R-:W-:-:S03]  /*0770*/  HADD2.F32 R35, -RZ, R18.H0_H0 ;  /* 0x20000012ff237230 */ /* 0x004fc60000004100 */
[----:B------:R-:W2:Y:S02]  /*0780*/  LDG.E.U16 R18, desc[UR18][R10.64+0x180] ;  /* 0x000180120a127981 */ /* 0x000ea4000c1e1500 */
[----:B---3--:R-:W-:Y:S02]  /*0790*/  FADD.FTZ R34, R34, R35 ;  /* 0x0000002322227221 */ /* 0x008fe40000010000 */
[----:B------:R0:W3:Y:S01]  /*07a0*/  LDG.E R35, desc[UR18][R8.64+0x380] ;  /* 0x0003801208237981 */ /* 0x0000e2000c1e1900 */
[----:B----4-:R-:W-:Y:S02]  /*07b0*/  HADD2.F32 R31, -RZ, R31.H0_H0 ;  /* 0x2000001fff1f7230 */ /* 0x010fe40000004100 */
[----:B------:R-:W-:-:S03]  /*07c0*/  FSETP.GT.FTZ.AND P1, PT, R34, R32, PT ;  /* 0x000000202200720b */ /* 0x000fc60003f34000 */
[----:B-----5:R-:W-:Y:S01]  /*07d0*/  FADD.FTZ R33, R33, R31 ;  /* 0x0000001f21217221 */ /* 0x020fe20000010000 */
[C---:B------:R-:W-:Y:S01]  /*07e0*/  FSEL R31, R34.reuse, R32, P1 ;  /* 0x00000020221f7208 */ /* 0x040fe20000800000 */
[----:B------:R-:W-:Y:S01]  /*07f0*/  HADD2.F32 R37, -RZ, R28.H0_H0 ;  /* 0x2000001cff257230 */ /* 0x000fe20000004100 */
[----:B------:R-:W-:Y:S02]  /*0800*/  FSETP.GT.FTZ.AND P2, PT, R34, R27, PT ;  /* 0x0000001b2200720b */ /* 0x000fe40003f54000 */
[CC--:B------:R-:W-:Y:S02]  /*0810*/  FSETP.GT.FTZ.AND P3, PT, R33.reuse, R31.reuse, PT ;  /* 0x0000001f2100720b */ /* 0x0c0fe40003f74000 */
[----:B------:R-:W-:Y:S02]  /*0820*/  FADD.FTZ R26, R26, R37 ;  /* 0x000000251a1a7221 */ /* 0x000fe40000010000 */
[----:B0-----:R-:W-:Y:S01]  /*0830*/  FSEL R8, R33, R31, P3 ;  /* 0x0000001f21087208 */ /* 0x001fe20001800000 */
[----:B------:R-:W-:Y:S01]  /*0840*/  HADD2.F32 R24, -RZ, R24.H0_H0 ;  /* 0x20000018ff187230 */ /* 0x000fe20000004100 */
[----:B------:R-:W-:-:S02]  /*0850*/  @!P1 FSEL R32, R34, R27, P2 ;  /* 0x0000001b22209208 */ /* 0x000fc40001000000 */
[C---:B------:R-:W-:Y:S02]  /*0860*/  FSETP.GT.FTZ.AND P2, PT, R26.reuse, R8, PT ;  /* 0x000000081a00720b */ /* 0x040fe40003f54000 */
[----:B------:R-:W-:Y:S01]  /*0870*/  FSETP.GT.FTZ.AND P1, PT, R33, R32, PT ;  /* 0x000000202100720b */ /* 0x000fe20003f34000 */
[----:B------:R-:W-:Y:S01]  /*0880*/  FADD.FTZ R24, R25, R24 ;  /* 0x0000001819187221 */ /* 0x000fe20000010000 */
[----:B------:R-:W-:Y:S01]  /*0890*/  FSEL R9, R26, R8, P2 ;  /* 0x000000081a097208 */ /* 0x000fe20001000000 */
[----:B------:R-:W-:Y:S01]  /*08a0*/  HADD2.F32 R23, -RZ, R23.H0_H0 ;  /* 0x20000017ff177230 */ /* 0x000fe20000004100 */
[----:B------:R-:W-:Y:S02]  /*08b0*/  @!P3 FSEL R31, R33, R32, P1 ;  /* 0x00000020211fb208 */ /* 0x000fe40000800000 */
[----:B------:R-:W-:Y:S02]  /*08c0*/  FSETP.GT.FTZ.AND P3, PT, R24, R9, PT ;  /* 0x000000091800720b */ /* 0x000fe40003f74000 */
[----:B------:R-:W-:Y:S01]  /*08d0*/  FSETP.GT.FTZ.AND P1, PT, R26, R31, PT ;  /* 0x0000001f1a00720b */ /* 0x000fe20003f34000 */
[----:B------:R-:W-:Y:S01]  /*08e0*/  FADD.FTZ R22, R22, R23 ;  /* 0x0000001716167221 */ /* 0x000fe20000010000 */
[----:B------:R-:W-:Y:S01]  /*08f0*/  FSEL R10, R24, R9, P3 ;  /* 0x00000009180a7208 */ /* 0x000fe20001800000 */
[----:B------:R-:W-:Y:S01]  /*0900*/  HADD2.F32 R21, -RZ, R21.H0_H0 ;  /* 0x20000015ff157230 */ /* 0x000fe20000004100 */
[----:B------:R-:W-:-:S02]  /*0910*/  @!P2 FSEL R8, R26, R31, P1 ;  /* 0x0000001f1a08a208 */ /* 0x000fc40000800000 */
[----:B------:R-:W-:Y:S02]  /*0920*/  FSETP.GT.FTZ.AND P2, PT, R22, R10, PT ;  /* 0x0000000a1600720b */ /* 0x000fe40003f54000 */
[----:B------:R-:W-:Y:S01]  /*0930*/  FSETP.GT.FTZ.AND P1, PT, R24, R8, PT ;  /* 0x000000081800720b */ /* 0x000fe20003f34000 */
[----:B------:R-:W-:Y:S01]  /*0940*/  FADD.FTZ R20, R20, R21 ;  /* 0x0000001514147221 */ /* 0x000fe20000010000 */
[----:B------:R-:W-:Y:S02]  /*0950*/  FSEL R11, R22, R10, P2 ;  /* 0x0000000a160b7208 */ /* 0x000fe40001000000 */
[----:B------:R-:W-:Y:S02]  /*0960*/  @!P3 FSEL R9, R24, R8, P1 ;  /* 0x000000081809b208 */ /* 0x000fe40000800000 */
[----:B------:R-:W-:Y:S02]  /*0970*/  FSETP.GT.FTZ.AND P3, PT, R20, R11, PT ;  /* 0x0000000b1400720b */ /* 0x000fe40003f74000 */
[----:B------:R-:W-:-:S02]  /*0980*/  FSETP.GT.FTZ.AND P1, PT, R22, R9, PT ;  /* 0x000000091600720b */ /* 0x000fc40003f34000 */
[----:B------:R-:W-:Y:S02]  /*0990*/  FSEL R8, R20, R11, P3 ;  /* 0x0000000b14087208 */ /* 0x000fe40001800000 */
[----:B------:R-:W-:-:S04]  /*09a0*/  @!P2 FSEL R10, R22, R9, P1 ;  /* 0x00000009160aa208 */ /* 0x000fc80000800000 */
[----:B------:R-:W-:-:S04]  /*09b0*/  FSETP.GT.FTZ.AND P1, PT, R20, R10, PT ;  /* 0x0000000a1400720b */ /* 0x000fc80003f34000 */
[----:B------:R-:W-:Y:S01]  /*09c0*/  @!P3 FSEL R11, R20, R10, P1 ;  /* 0x0000000a140bb208 */ /* 0x000fe20000800000 */
[----:B------:R-:W-:Y:S02]  /*09d0*/  VIADD R12, R12, 0x8 ;  /* 0x000000080c0c7836 */ /* 0x000fe40000000000 */
[----:B------:R-:W-:Y:S02]  /*09e0*/  VIADD R19, R19, 0x100 ;  /* 0x0000010013137836 */ /* 0x000fe40000000000 */
[----:B--2---:R-:W-:-:S05]  /*09f0*/  HADD2.F32 R21, -RZ, R18.H0_H0 ;  /* 0x20000012ff157230 */ /* 0x004fca0000004100 */
[----:B------:R-:W-:-:S05]  /*0a00*/  FADD.FTZ R21, R30, R21 ;  /* 0x000000151e157221 */ /* 0x000fca0000010000 */
[CC--:B------:R-:W-:Y:S01]  /*0a10*/  FSETP.GT.FTZ.AND P2, PT, R21.reuse, R8.reuse, PT ;  /* 0x000000081500720b */ /* 0x0c0fe20003f54000 */
[----:B------:R-:W-:Y:S01]  /*0a20*/  HADD2.F32 R18, -RZ, R29.H0_H0 ;  /* 0x2000001dff127230 */ /* 0x000fe20000004100 */
[C---:B------:R-:W-:Y:S02]  /*0a30*/  FSETP.GT.FTZ.AND P1, PT, R21.reuse, R11, PT ;  /* 0x0000000b1500720b */ /* 0x040fe40003f34000 */
[----:B------:R-:W-:Y:S02]  /*0a40*/  FSEL R27, R21, R8, P2 ;  /* 0x00000008151b7208 */ /* 0x000fe40001000000 */
[----:B---3--:R-:W-:-:S07]  /*0a50*/  FADD.FTZ R18, R35, R18 ;  /* 0x0000001223127221 */ /* 0x008fce0000010000 */
[----:B------:R-:W-:Y:S02]  /*0a60*/  @!P2 FSEL R8, R21, R11, P1 ;  /* 0x0000000b1508a208 */ /* 0x000fe40000800000 */
[----:B------:R-:W-:Y:S02]  /*0a70*/  ISETP.NE.AND P2, PT, R12, R17, PT ;  /* 0x000000110c00720c */ /* 0x000fe40003f45270 */
[CC--:B------:R-:W-:Y:S02]  /*0a80*/  FSETP.GT.FTZ.AND P3, PT, R18.reuse, R27.reuse, PT ;  /* 0x0000001b1200720b */ /* 0x0c0fe40003f74000 */
[C---:B------:R-:W-:Y:S02]  /*0a90*/  FSETP.GT.FTZ.AND P1, PT, R18.reuse, R8, PT ;  /* 0x000000081200720b */ /* 0x040fe40003f34000 */
[----:B------:R-:W-:-:S09]  /*0aa0*/  FSEL R32, R18, R27, P3 ;  /* 0x0000001b12207208 */ /* 0x000fd20001800000 */
[----:B------:R-:W-:Y:S01]  /*0ab0*/  @!P3 FSEL R27, R18, R8, P1 ;  /* 0x00000008121bb208 */ /* 0x000fe20000800000 */
[----:B------:R-:W-:Y:S06]  /*0ac0*/  @P2 BRA `(.L_x_3041) ;  /* 0xfffffff800e82947 */ /* 0x000fec000383ffff */
.L_x_3040:
[----:B------:R-:W-:Y:S05]  /*0ad0*/  BSYNC.RECONVERGENT B1 ;  /* 0x0000000000017941 */ /* 0x000fea0003800200 */
.L_x_3039:
        /* <DEDUP_REMOVED lines=16> */
[----:B--2---:R-:W-:-:S05]  /*0be0*/  HADD2.F32 R17, -RZ, R16.H0_H0 ;  /* 0x20000010ff117230 */ /* 0x004fca0000004100 */
[----:B---3--:R-:W-:Y:S01]  /*0bf0*/  FADD.FTZ R12, R12, R17 ;  /* 0x000000110c0c7221 */ /* 0x008fe20000010000 */
[----:B----4-:R-:W-:-:S04]  /*0c00*/  HADD2.F32 R17, -RZ, R20.H0_H0 ;  /* 0x20000014ff117230 */ /* 0x010fc80000004100 */
[CC--:B------:R-:W-:Y:S02]  /*0c10*/  FSETP.GT.FTZ.AND P1, PT, R12.reuse, R32.reuse, PT ;  /* 0x000000200c00720b */ /* 0x0c0fe40003f34000 */
[----:B------:R-:W-:Y:S01]  /*0c20*/  FSETP.GT.FTZ.AND P2, PT, R12, R27, PT ;  /* 0x0000001b0c00720b */ /* 0x000fe20003f54000 */
[----:B-----5:R-:W-:Y:S01]  /*0c30*/  FADD.FTZ R17, R18, R17 ;  /* 0x0000001112117221 */ /* 0x020fe20000010000 */
[----:B------:R-:W-:Y:S01]  /*0c40*/  FSEL R16, R12, R32, P1 ;  /* 0x000000200c107208 */ /* 0x000fe20000800000 */
[----:B------:R-:W-:-:S03]  /*0c50*/  HADD2.F32 R22, -RZ, R22.H0_H0 ;  /* 0x20000016ff167230 */ /* 0x000fc60000004100 */
[-C--:B------:R-:W-:Y:S02]  /*0c60*/  FSETP.GT.FTZ.AND P3, PT, R17, R16.reuse, PT ;  /* 0x000000101100720b */ /* 0x080fe40003f74000 */
[----:B------:R-:W-:Y:S02]  /*0c70*/  FADD.FTZ R21, R21, R22 ;  /* 0x0000001615157221 */ /* 0x000fe40000010000 */
[----:B0-----:R-:W-:Y:S02]  /*0c80*/  FSEL R8, R17, R16, P3 ;  /* 0x0000001011087208 */ /* 0x001fe40001800000 */
[----:B------:R-:W-:Y:S01]  /*0c90*/  @!P1 FSEL R32, R12, R27, P2 ;  /* 0x0000001b0c209208 */ /* 0x000fe20001000000 */
[----:B------:R-:W-:Y:S01]  /*0ca0*/  HADD2.F32 R24, -RZ, R24.H0_H0 ;  /* 0x20000018ff187230 */ /* 0x000fe20000004100 */
[----:B------:R-:W-:Y:S02]  /*0cb0*/  FSETP.GT.FTZ.AND P2, PT, R21, R8, PT ;  /* 0x000000081500720b */ /* 0x000fe40003f54000 */
[----:B------:R-:W-:-:S02]  /*0cc0*/  FSETP.GT.FTZ.AND P1, PT, R17, R32, PT ;  /* 0x000000201100720b */ /* 0x000fc40003f34000 */
[----:B------:R-:W-:Y:S01]  /*0cd0*/  FADD.FTZ R23, R23, R24 ;  /* 0x0000001817177221 */ /* 0x000fe20000010000 */
[----:B------:R-:W-:Y:S02]  /*0ce0*/  FSEL R27, R21, R8, P2 ;  /* 0x00000008151b7208 */ /* 0x000fe40001000000 */
[----:B------:R-:W-:Y:S02]  /*0cf0*/  @!P3 FSEL R16, R17, R32, P1 ;  /* 0x000000201110b208 */ /* 0x000fe40000800000 */
[-C--:B------:R-:W-:Y:S02]  /*0d00*/  FSETP.GT.FTZ.AND P3, PT, R23, R27.reuse, PT ;  /* 0x0000001b1700720b */ /* 0x080fe40003f74000 */
[-C--:B------:R-:W-:Y:S02]  /*0d10*/  FSETP.GT.FTZ.AND P1, PT, R21, R16.reuse, PT ;  /* 0x000000101500720b */ /* 0x080fe40003f34000 */
[----:B------:R-:W-:Y:S02]  /*0d20*/  FSEL R32, R23, R27, P3 ;  /* 0x0000001b17207208 */ /* 0x000fe40001800000 */
[----:B------:R-:W-:-:S04]  /*0d30*/  @!P2 FSEL R8, R21, R16, P1 ;  /* 0x000000101508a208 */ /* 0x000fc80000800000 */
[----:B------:R-:W-:-:S04]  /*0d40*/  FSETP.GT.FTZ.AND P1, PT, R23, R8, PT ;  /* 0x000000081700720b */ /* 0x000fc80003f34000 */
[----:B------:R-:W-:-:S09]  /*0d50*/  @!P3 FSEL R27, R23, R8, P1 ;  /* 0x00000008171bb208 */ /* 0x000fd20000800000 */
.L_x_3044:
[----:B------:R-:W-:Y:S05]  /*0d60*/  BSYNC.RECONVERGENT B1 ;  /* 0x0000000000017941 */ /* 0x000fea0003800200 */
.L_x_3043:
        /* <DEDUP_REMOVED lines=12> */
[----:B--2---:R-:W-:-:S05]  /*0e30*/  HADD2.F32 R17, -RZ, R14.H0_H0 ;  /* 0x2000000eff117230 */ /* 0x004fca0000004100 */
[----:B---3--:R-:W-:Y:S01]  /*0e40*/  FADD.FTZ R12, R12, R17 ;  /* 0x000000110c0c7221 */ /* 0x008fe20000010000 */
[----:B----4-:R-:W-:-:S04]  /*0e50*/  HADD2.F32 R17, -RZ, R18.H0_H0 ;  /* 0x20000012ff117230 */ /* 0x010fc80000004100 */
        /* <DEDUP_REMOVED lines=11> */
.L_x_3046:
[----:B------:R-:W-:Y:S05]  /*0f10*/  BSYNC.RECONVERGENT B1 ;  /* 0x0000000000017941 */ /* 0x000fea0003800200 */
.L_x_3045:
[----:B------:R-:W-:Y:S05]  /*0f20*/  @P0 BRA `(.L_x_3042) ;  /* 0x0000000400580947 */ /* 0x000fea0003800000 */
[----:B------:R-:W-:-:S04]  /*0f30*/  IMAD.WIDE.U32 R4, R19, 0x2, R4 ;  /* 0x0000000213047825 */ /* 0x000fc800078e0004 */
[----:B------:R-:W-:Y:S02]  /*0f40*/  IMAD.WIDE.U32 R6, R19, 0x4, R6 ;  /* 0x0000000413067825 */ /* 0x000fe400078e0006 */
[----:B------:R-:W2:Y:S04]  /*0f50*/  LDG.E.U16 R4, desc[UR18][R4.64] ;  /* 0x0000001204047981 */ /* 0x000ea8000c1e1500 */
[----:B------:R-:W3:Y:S01]  /*0f60*/  LDG.E R6, desc[UR18][R6.64] ;  /* 0x0000001206067981 */ /* 0x000ee2000c1e1900 */
[----:B--2---:R-:W-:-:S05]  /*0f70*/  HADD2.F32 R9, -RZ, R4.H0_H0 ;  /* 0x20000004ff097230 */ /* 0x004fca0000004100 */
        /* <DEDUP_REMOVED lines=8> */
.L_x_3038:
        /* <DEDUP_REMOVED lines=15> */
.L_x_3050:
        /* <DEDUP_REMOVED lines=8> */
.L_x_3049:
[----:B------:R-:W-:-:S06]  /*1170*/  IMAD.WIDE.U32 R10, R11, 0x2, R4 ;  /* 0x000000020b0a7825 */ /* 0x000fcc00078e0004 */
[----:B------:R-:W2:Y:S02]  /*1180*/  LDG.E.U16 R10, desc[UR18][R10.64+0x3c0] ;  /* 0x0003c0120a0a7981 */ /* 0x000ea4000c1e1500 */
[----:B--2---:R-:W-:-:S07]  /*1190*/  HADD2.F32 R32, -RZ, R10.H0_H0 ;  /* 0x2000000aff207230 */ /* 0x004fce0000004100 */
.L_x_3048:
[----:B------:R-:W-:Y:S05]  /*11a0*/  BSYNC.RECONVERGENT B1 ;  /* 0x0000000000017941 */ /* 0x000fea0003800200 */
.L_x_3047:
        /* <DEDUP_REMOVED lines=13> */
[----:B--2---:R-:W-:-:S07]  /*1280*/  HADD2.F32 R32, -RZ, R10.H0_H0 ;  /* 0x2000000aff207230 */ /* 0x004fce0000004100 */
.L_x_3054:
[----:B------:R-:W-:Y:S05]  /*1290*/  BSYNC.RECONVERGENT B2 ;  /* 0x0000000000027941 */ /* 0x000fea0003800200 */
.L_x_3053:
        /* <DEDUP_REMOVED lines=12> */
.L_x_3056:
[----:B------:R-:W-:Y:S05]  /*1360*/  BSYNC.RECONVERGENT B2 ;  /* 0x0000000000027941 */ /* 0x000fea0003800200 */
.L_x_3055:
[----:B------:R-:W-:Y:S05]  /*1370*/  @!P1 BRA `(.L_x_3052) ;  /* 0x0000000000309947 */ /* 0x000fea0003800000 */
[----:B------:R-:W-:Y:S01]  /*1380*/  BSSY.RECONVERGENT B2, `(.L_x_3057) ;  /* 0x0000009000027945 */ /* 0x000fe20003800200 */
[----:B------:R-:W-:-:S07]  /*1390*/  IMAD.MOV.U32 R12, RZ, RZ, RZ ;  /* 0x000000ffff0c7224 */ /* 0x000fce00078e00ff */
.L_x_3058:
        /* <DEDUP_REMOVED lines=8> */
.L_x_3057:
[----:B------:R-:W2:Y:S02]  /*1420*/  LDG.E.U16 R10, desc[UR18][R10.64] ;  /* 0x000000120a0a7981 */ /* 0x000ea4000c1e1500 */
[----:B--2---:R-:W-:-:S07]  /*1430*/  HADD2.F32 R32, -RZ, R10.H0_H0 ;  /* 0x2000000aff207230 */ /* 0x004fce0000004100 */
.L_x_3052:
[----:B------:R-:W-:Y:S05]  /*1440*/  BSYNC.RECONVERGENT B1 ;  /* 0x0000000000017941 */ /* 0x000fea0003800200 */
.L_x_3051:
[----:B------:R-:W-:-:S04]  /*1450*/  LEA R4, P0, R8, R6, 0x2 ;  /* 0x0000000608047211 */ /* 0x000fc800078010ff */
[----:B------:R-:W-:-:S06]  /*1460*/  LEA.HI.X R5, R8, R7, R9, 0x2, P0 ;  /* 0x0000000708057211 */ /* 0x000fcc00000f1409 */
[----:B------:R-:W2:Y:S02]  /*1470*/  LDG.E R5, desc[UR18][R4.64] ;  /* 0x0000001204057981 */ /* 0x000ea4000c1e1900 */
[----:B--2---:R-:W-:-:S07]  /*1480*/  FADD.FTZ R32, R5, R32 ;  /* 0x0000002005207221 */ /* 0x004fce0000010000 */
.L_x_3042:
[----:B------:R-:W-:Y:S05]  /*1490*/  BSYNC.RECONVERGENT B0 ;  /* 0x0000000000007941 */ /* 0x000fea0003800200 */
.L_x_3037:
        /* <DEDUP_REMOVED lines=39> */
.L_x_3059:
        /* <DEDUP_REMOVED lines=68> */
.L_x_3063:
[----:B------:R-:W-:Y:S05]  /*1b50*/  BSYNC.RECONVERGENT B0 ;  /* 0x0000000000007941 */ /* 0x000fea0003800200 */
.L_x_3062:
        /* <DEDUP_REMOVED lines=17> */
.L_x_3065:
[----:B------:R-:W-:Y:S05]  /*1c70*/  BSYNC.RECONVERGENT B0 ;  /* 0x0000000000007941 */ /* 0x000fea0003800200 */
.L_x_3064:
        /* <DEDUP_REMOVED lines=15> */
.L_x_3067:
[----:B------:R-:W-:Y:S05]  /*1d70*/  BSYNC.RECONVERGENT B0 ;  /* 0x0000000000007941 */ /* 0x000fea0003800200 */
.L_x_3066:
        /* <DEDUP_REMOVED lines=17> */
.L_x_3069:
[----:B------:R-:W-:Y:S05]  /*1e90*/  BSYNC.RECONVERGENT B0 ;  /* 0x0000000000007941 */ /* 0x000fea0003800200 */
.L_x_3068:
        /* <DEDUP_REMOVED lines=15> */
.L_x_3071:
[----:B------:R-:W-:Y:S05]  /*1f90*/  BSYNC.RECONVERGENT B0 ;  /* 0x0000000000007941 */ /* 0x000fea0003800200 */
.L_x_3070:
        /* <DEDUP_REMOVED lines=15> */
.L_x_3073:
[----:B------:R-:W-:Y:S05]  /*2090*/  BSYNC.RECONVERGENT B0 ;  /* 0x0000000000007941 */ /* 0x000fea0003800200 */
.L_x_3072:
        /* <DEDUP_REMOVED lines=17> */
.L_x_3075:
[----:B------:R-:W-:Y:S05]  /*21b0*/  BSYNC.RECONVERGENT B0 ;  /* 0x0000000000007941 */ /* 0x000fea0003800200 */
.L_x_3074:
        /* <DEDUP_REMOVED lines=15> */
.L_x_3077:
[----:B------:R-:W-:Y:S05]  /*22b0*/  BSYNC.RECONVERGENT B0 ;  /* 0x0000000000007941 */ /* 0x000fea0003800200 */
.L_x_3076:
        /* <DEDUP_REMOVED lines=15> */
.L_x_3079:
[----:B------:R-:W-:Y:S05]  /*23b0*/  BSYNC.RECONVERGENT B0 ;  /* 0x0000000000007941 */ /* 0x000fea0003800200 */
.L_x_3078:
        /* <DEDUP_REMOVED lines=15> */
.L_x_3081:
[----:B------:R-:W-:Y:S05]  /*24b0*/  BSYNC.RECONVERGENT B0 ;  /* 0x0000000000007941 */ /* 0x000fea0003800200 */
.L_x_3080:
        /* <DEDUP_REMOVED lines=14> */
.L_x_3083:
[----:B------:R-:W-:Y:S05]  /*25a0*/  BSYNC.RECONVERGENT B0 ;  /* 0x0000000000007941 */ /* 0x000fea0003800200 */
.L_x_3082:
        /* <DEDUP_REMOVED lines=16> */
.L_x_3085:
[----:B------:R-:W-:Y:S05]  /*26b0*/  BSYNC.RECONVERGENT B0 ;  /* 0x0000000000007941 */ /* 0x000fea0003800200 */
.L_x_3084:
        /* <DEDUP_REMOVED lines=15> */
.L_x_3087:
[----:B------:R-:W-:Y:S05]  /*27b0*/  BSYNC.RECONVERGENT B0 ;  /* 0x0000000000007941 */ /* 0x000fea0003800200 */
.L_x_3086:
        /* <DEDUP_REMOVED lines=15> */
.L_x_3089:
[----:B------:R-:W-:Y:S05]  /*28b0*/  BSYNC.RECONVERGENT B0 ;  /* 0x0000000000007941 */ /* 0x000fea0003800200 */
.L_x_3088:
        /* <DEDUP_REMOVED lines=13> */
.L_x_3091:
[----:B------:R-:W-:Y:S05]  /*2990*/  BSYNC.RECONVERGENT B0 ;  /* 0x0000000000007941 */ /* 0x000fea0003800200 */
.L_x_3090:
        /* <DEDUP_REMOVED lines=21> */
.L_x_3093:
[----:B------:R-:W-:Y:S05]  /*2af0*/  BSYNC.RECONVERGENT B0 ;  /* 0x0000000000007941 */ /* 0x000fea0003800200 */
.L_x_3092:
        /* <DEDUP_REMOVED lines=13> */
.L_x_3095:
[----:B------:R-:W-:Y:S05]  /*2bd0*/  BSYNC.RECONVERGENT B0 ;  /* 0x0000000000007941 */ /* 0x000fea0003800200 */
.L_x_3094:
        /* <DEDUP_REMOVED lines=13> */
.L_x_3097:
[----:B------:R-:W-:Y:S05]  /*2cb0*/  BSYNC.RECONVERGENT B0 ;  /* 0x0000000000007941 */ /* 0x000fea0003800200 */
.L_x_3096:
        /* <DEDUP_REMOVED lines=13> */
.L_x_3099:
[----:B------:R-:W-:Y:S05]  /*2d90*/  BSYNC.RECONVERGENT B0 ;  /* 0x0000000000007941 */ /* 0x000fea0003800200 */
.L_x_3098:
        /* <DEDUP_REMOVED lines=13> */
.L_x_3101:
[----:B------:R-:W-:Y:S05]  /*2e70*/  BSYNC.RECONVERGENT B0 ;  /* 0x0000000000007941 */ /* 0x000fea0003800200 */
.L_x_3100:
[----:B------:R-:W-:Y:S01]  /*2e80*/  ISETP.NE.AND P0, PT, R12, R11, PT ;  /* 0x0000000b0c00720c */ /* 0x000fe20003f05270 */
[----:B------:R-:W-:-:S03]  /*2e90*/  VIADD R10, R10, 0xffffffe0 ;  /* 0xffffffe00a0a7836 */ /* 0x000fc60000000000 */
[----:B------:R-:W-:Y:S02]  /*2ea0*/  FSEL R12, R16, R17, !P0 ;  /* 0x00000011100c7208 */ /* 0x000fe40004000000 */
[----:B------:R-:W-:-:S07]  /*2eb0*/  SEL R11, R15, R14, !P0 ;  /* 0x0000000e0f0b7207 */ /* 0x000fce0004000000 */
.L_x_3061:
[----:B------:R-:W-:Y:S01]  /*2ec0*/  NOP ;  /* 0x0000000000007918 */ /* 0x000fe20000000000 */
.L_x_3060:
        /* <DEDUP_REMOVED lines=22> */
.L_x_3104:
[----:B------:R-:W-:Y:S05]  /*3030*/  BSYNC.RECONVERGENT B0 ;  /* 0x0000000000007941 */ /* 0x000fea0003800200 */
.L_x_3103:
        /* <DEDUP_REMOVED lines=17> */
.L_x_3106:
[----:B------:R-:W-:Y:S05]  /*3150*/  BSYNC.RECONVERGENT B0 ;  /* 0x0000000000007941 */ /* 0x000fea0003800200 */
.L_x_3105:
        /* <DEDUP_REMOVED lines=15> */
.L_x_3108:
[----:B------:R-:W-:Y:S05]  /*3250*/  BSYNC.RECONVERGENT B0 ;  /* 0x0000000000007941 */ /* 0x000fea0003800200 */
.L_x_3107:
        /* <DEDUP_REMOVED lines=17> */
.L_x_3110:
[----:B------:R-:W-:Y:S05]  /*3370*/  BSYNC.RECONVERGENT B0 ;  /* 0x0000000000007941 */ /* 0x000fea0003800200 */
.L_x_3109:
        /* <DEDUP_REMOVED lines=15> */
.L_x_3112:
[----:B------:R-:W-:Y:S05]  /*3470*/  BSYNC.RECONVERGENT B0 ;  /* 0x0000000000007941 */ /* 0x000fea0003800200 */
.L_x_3111:
        /* <DEDUP_REMOVED lines=15> */
.L_x_3114:
[----:B------:R-:W-:Y:S05]  /*3570*/  BSYNC.RECONVERGENT B0 ;  /* 0x0000000000007941 */ /* 0x000fea0003800200 */
.L_x_3113:
        /* <DEDUP_REMOVED lines=17> */
.L_x_3116:
[----:B------:R-:W-:Y:S05]  /*3690*/  BSYNC.RECONVERGENT B0 ;  /* 0x0000000000007941 */ /* 0x000fea0003800200 */
.L_x_3115:
        /* <DEDUP_REMOVED lines=15> */
.L_x_3118:
[----:B------:R-:W-:Y:S05]  /*3790*/  BSYNC.RECONVERGENT B0 ;  /* 0x0000000000007941 */ /* 0x000fea0003800200 */
.L_x_3117:
        /* <DEDUP_REMOVED lines=15> */
.L_x_3120:
[----:B------:R-:W-:Y:S05]  /*3890*/  BSYNC.RECONVERGENT B0 ;  /* 0x0000000000007941 */ /* 0x000fea0003800200 */
.L_x_3119:
        /* <DEDUP_REMOVED lines=15> */
.L_x_3122:
[----:B------:R-:W-:Y:S05]  /*3990*/  BSYNC.RECONVERGENT B0 ;  /* 0x0000000000007941 */ /* 0x000fea0003800200 */
.L_x_3121:
        /* <DEDUP_REMOVED lines=14> */
.L_x_3124:
[----:B------:R-:W-:Y:S05]  /*3a80*/  BSYNC.RECONVERGENT B0 ;  /* 0x0000000000007941 */ /* 0x000fea0003800200 */
.L_x_3123:
        /* <DEDUP_REMOVED lines=16> */
.L_x_3126:
[----:B------:R-:W-:Y:S05]  /*3b90*/  BSYNC.RECONVERGENT B0 ;  /* 0x0000000000007941 */ /* 0x000fea0003800200 */
.L_x_3125:
        /* <DEDUP_REMOVED lines=15> */
.L_x_3128:
[----:B------:R-:W-:Y:S05]  /*3c90*/  BSYNC.RECONVERGENT B0 ;  /* 0x0000000000007941 */ /* 0x000fea0003800200 */
.L_x_3127:
        /* <DEDUP_REMOVED lines=15> */
.L_x_3130:
[----:B------:R-:W-:Y:S05]  /*3d90*/  BSYNC.RECONVERGENT B0 ;  /* 0x0000000000007941 */ /* 0x000fea0003800200 */
.L_x_3129:
        /* <DEDUP_REMOVED lines=13> */
.L_x_3132:
[----:B------:R-:W-:Y:S05]  /*3e70*/  BSYNC.RECONVERGENT B0 ;  /* 0x0000000000007941 */ /* 0x000fea0003800200 */
.L_x_3131:
        /* <DEDUP_REMOVED lines=22> */
.L_x_3134:
[----:B------:R-:W-:Y:S05]  /*3fe0*/  BSYNC.RECONVERGENT B0 ;  /* 0x0000000000007941 */ /* 0x000fea0003800200 */
.L_x_3133:
        /* <DEDUP_REMOVED lines=13> */
.L_x_3136:
[----:B------:R-:W-:Y:S05]  /*40c0*/  BSYNC.RECONVERGENT B0 ;  /* 0x0000000000007941 */ /* 0x000fea0003800200 */
.L_x_3135:
        /* <DEDUP_REMOVED lines=13> */
.L_x_3138:
[----:B------:R-:W-:Y:S05]  /*41a0*/  BSYNC.RECONVERGENT B0 ;  /* 0x0000000000007941 */ /* 0x000fea0003800200 */
.L_x_3137:
        /* <DEDUP_REMOVED lines=13> */
.L_x_3140:
[----:B------:R-:W-:Y:S05]  /*4280*/  BSYNC.RECONVERGENT B0 ;  /* 0x0000000000007941 */ /* 0x000fea0003800200 */
.L_x_3139:
        /* <DEDUP_REMOVED lines=13> */
.L_x_3142:
[----:B------:R-:W-:Y:S05]  /*4360*/  BSYNC.RECONVERGENT B0 ;  /* 0x0000000000007941 */ /* 0x000fea0003800200 */
.L_x_3141:
[----:B------:R-:W-:-:S04]  /*4370*/  ISETP.NE.AND P0, PT, R9, R10, PT ;  /* 0x0000000a0900720c */ /* 0x000fc80003f05270 */
[----:B------:R-:W-:Y:S02]  /*4380*/  FSEL R12, R15, R14, !P0 ;  /* 0x0000000e0f0c7208 */ /* 0x000fe40004000000 */
[----:B------:R-:W-:-:S07]  /*4390*/  SEL R11, R16, R11, !P0 ;  /* 0x0000000b100b7207 */ /* 0x000fce0004000000 */
.L_x_3102:
[----:B------:R-:W-:-:S13]  /*43a0*/  ISETP.GE.AND P0, PT, R8, 0x1, PT ;  /* 0x000000010800780c */ /* 0x000fda0003f06270 */
[----:B------:R-:W-:Y:S05]  /*43b0*/  @!P0 BRA `(.L_x_3143) ;  /* 0x00000000000c8947 */ /* 0x000fea0003800000 */
[----:B------:R-:W0:Y:S02]  /*43c0*/  SHFL.IDX PT, R5, R12, R5, 0x1f ;  /* 0x00001f050c057589 */ /* 0x000e2400000e0000 */
[----:B0-----:R-:W-:-:S13]  /*43d0*/  FSETP.NEU.FTZ.AND P0, PT, R5, -INF , PT ;  /* 0xff8000000500780b */ /* 0x001fda0003f1d000 */
[----:B------:R-:W-:Y:S05]  /*43e0*/  @P0 BRA `(.L_x_3144) ;  /* 0x00000004005c0947 */ /* 0x000fea0003800000 */
.L_x_3143:
        /* <DEDUP_REMOVED lines=16> */
.L_x_3150:
        /* <DEDUP_REMOVED lines=30> */
.L_x_3149:
[----:B------:R-:W-:-:S07]  /*46d0*/  VIADD R13, R13, 0xffffff80 ;  /* 0xffffff800d0d7836 */ /* 0x000fce0000000000 */
.L_x_3148:
[----:B------:R-:W-:Y:S05]  /*46e0*/  BSYNC.RECONVERGENT B1 ;  /* 0x0000000000017941 */ /* 0x000fea0003800200 */
.L_x_3147:
        /* <DEDUP_REMOVED lines=20> */
.L_x_3152:
[----:B------:R-:W-:Y:S05]  /*4830*/  BSYNC.RECONVERGENT B1 ;  /* 0x0000000000017941 */ /* 0x000fea0003800200 */
.L_x_3151:
        /* <DEDUP_REMOVED lines=15> */
.L_x_3146:
[----:B------:R-:W-:Y:S05]  /*4930*/  BSYNC.RECONVERGENT B0 ;  /* 0x0000000000007941 */ /* 0x000fea0003800200 */
.L_x_3145:
[----:B------:R-:W-:Y:S01]  /*4940*/  PREEXIT ;  /* 0x000000000000782d */ /* 0x000fe20000000000 */
[----:B------:R-:W-:Y:S05]  /*4950*/  EXIT ;  /* 0x000000000000794d */ /* 0x000fea0003800000 */
.L_x_3144:
        /* <DEDUP_REMOVED lines=54> */
.L_x_3200:
[----:B------:R-:W-:Y:S01]  /*4cc0*/  UMOV UR5, 0xffffffff ;  /* 0xffffffff00057882 */ /* 0x000fe20000000000 */
[----:B------:R-:W-:Y:S02]  /*4cd0*/  ISETP.GE.AND P0, PT, R13, UR12, PT ;  /* 0x0000000c0d007c0c */ /* 0x000fe4000bf06270 */
[----:B01234-:R-:W-:Y:S11]  /*4ce0*/  BRA.DIV UR5, `(.L_x_3154) ;  /* 0x0000002e05f47947 */ /* 0x01fff6000b800000 */
[----:B------:R0:W1:Y:S02]  /*4cf0*/  SHFL.IDX PT, R2, R22, R23, 0x1f ;  /* 0x00001f1716027589 */ /* 0x00006400000e0000 */
.L_x_3269:
[----:B------:R-:W2:Y:S01]  /*4d00*/  LDCU UR5, c[0x0][0x3b8] ;  /* 0x00007700ff0577ac */ /* 0x000ea20008000800 */
[----:B0-----:R-:W-:-:S05]  /*4d10*/  VIADD R23, R23, 0x1 ;  /* 0x0000000117177836 */ /* 0x001fca0000000000 */
[----:B--2---:R-:W-:Y:S01]  /*4d20*/  ISETP.NE.AND P1, PT, R23, UR5, PT ;  /* 0x0000000517007c0c */ /* 0x004fe2000bf25270 */
[----:B------:R-:W-:-:S12]  /*4d30*/  @P0 BRA `(.L_x_3155) ;  /* 0x00000014007c0947 */ /* 0x000fd80003800000 */
[--C-:B-1----:R-:W-:Y:S02]  /*4d40*/  IMAD R27, R2, UR8, R13.reuse ;  /* 0x00000008021b7c24 */ /* 0x102fe4000f8e020d */
[----:B------:R-:W-:-:S07]  /*4d50*/  IMAD.MOV.U32 R28, RZ, RZ, R13 ;  /* 0x000000ffff1c7224 */ /* 0x000fce00078e000d */
.L_x_3199:
        /* <DEDUP_REMOVED lines=13> */
[----:B--2---:R-:W-:-:S05]  /*4e30*/  HADD2.F32 R30, -RZ, R2.H0_H0 ;  /* 0x20000002ff1e7230 */ /* 0x004fca0000004100 */
[----:B------:R-:W-:-:S07]  /*4e40*/  FADD.FTZ R30, R31, R30 ;  /* 0x0000001e1f1e7221 */ /* 0x000fce0000010000 */
.L_x_3156:
        /* <DEDUP_REMOVED lines=44> */
.L_x_3160:
[----:B------:R-:W-:Y:S05]  /*5110*/  BSYNC.RECONVERGENT B1 ;  /* 0x0000000000017941 */ /* 0x000fea0003800200 */
.L_x_3159:
        /* <DEDUP_REMOVED lines=13> */
.L_x_3162:
[----:B------:R-:W-:Y:S05]  /*51f0*/  BSYNC.RECONVERGENT B1 ;  /* 0x0000000000017941 */ /* 0x000fea0003800200 */
.L_x_3161:
        /* <DEDUP_REMOVED lines=13> */
.L_x_3164:
[----:B------:R-:W-:Y:S05]  /*52d0*/  BSYNC.RECONVERGENT B1 ;  /* 0x0000000000017941 */ /* 0x000fea0003800200 */
.L_x_3163:
        /* <DEDUP_REMOVED lines=13> */
.L_x_3166:
[----:B------:R-:W-:Y:S05]  /*53b0*/  BSYNC.RECONVERGENT B1 ;  /* 0x0000000000017941 */ /* 0x000fea0003800200 */
.L_x_3165:
        /* <DEDUP_REMOVED lines=13> */
.L_x_3168:
[----:B------:R-:W-:Y:S05]  /*5490*/  BSYNC.RECONVERGENT B1 ;  /* 0x0000000000017941 */ /* 0x000fea0003800200 */
.L_x_3167:
        /* <DEDUP_REMOVED lines=13> */
.L_x_3170:
[----:B------:R-:W-:Y:S05]  /*5570*/  BSYNC.RECONVERGENT B1 ;  /* 0x0000000000017941 */ /* 0x000fea0003800200 */
.L_x_3169:
        /* <DEDUP_REMOVED lines=13> */
.L_x_3172:
[----:B------:R-:W-:Y:S05]  /*5650*/  BSYNC.RECONVERGENT B1 ;  /* 0x0000000000017941 */ /* 0x000fea0003800200 */
.L_x_3171:
        /* <DEDUP_REMOVED lines=13> */
.L_x_3174:
[----:B------:R-:W-:Y:S05]  /*5730*/  BSYNC.RECONVERGENT B1 ;  /* 0x0000000000017941 */ /* 0x000fea0003800200 */
.L_x_3173:
        /* <DEDUP_REMOVED lines=13> */
.L_x_3176:
[----:B------:R-:W-:Y:S05]  /*5810*/  BSYNC.RECONVERGENT B1 ;  /* 0x0000000000017941 */ /* 0x000fea0003800200 */
.L_x_3175:
        /* <DEDUP_REMOVED lines=13> */
.L_x_3178:
[----:B------:R-:W-:Y:S05]  /*58f0*/  BSYNC.RECONVERGENT B1 ;  /* 0x0000000000017941 */ /* 0x000fea0003800200 */
.L_x_3177:
        /* <DEDUP_REMOVED lines=13> */
.L_x_3180:
[----:B------:R-:W-:Y:S05]  /*59d0*/  BSYNC.RECONVERGENT B1 ;  /* 0x0000000000017941 */ /* 0x000fea0003800200 */
.L_x_3179:
        /* <DEDUP_REMOVED lines=14> */
.L_x_3182:
[----:B------:R-:W-:Y:S05]  /*5ac0*/  BSYNC.RECONVERGENT B1 ;  /* 0x0000000000017941 */ /* 0x000fea0003800200 */
.L_x_3181:
        /* <DEDUP_REMOVED lines=13> */
.L_x_3184:
[----:B------:R-:W-:Y:S05]  /*5ba0*/  BSYNC.RECONVERGENT B1 ;  /* 0x0000000000017941 */ /* 0x000fea0003800200 */
.L_x_3183:
        /* <DEDUP_REMOVED lines=13> */
.L_x_3186:
[----:B------:R-:W-:Y:S05]  /*5c80*/  BSYNC.RECONVERGENT B1 ;  /* 0x0000000000017941 */ /* 0x000fea0003800200 */
.L_x_3185:
        /* <DEDUP_REMOVED lines=13> */
.L_x_3188:
[----:B------:R-:W-:Y:S05]  /*5d60*/  BSYNC.RECONVERGENT B1 ;  /* 0x0000000000017941 */ /* 0x000fea0003800200 */
.L_x_3187:
        /* <DEDUP_REMOVED lines=22> */
.L_x_3190:
[----:B------:R-:W-:Y:S05]  /*5ed0*/  BSYNC.RECONVERGENT B1 ;  /* 0x0000000000017941 */ /* 0x000fea0003800200 */
.L_x_3189:
        /* <DEDUP_REMOVED lines=13> */
.L_x_3192:
[----:B------:R-:W-:Y:S05]  /*5fb0*/  BSYNC.RECONVERGENT B1 ;  /* 0x0000000000017941 */ /* 0x000fea0003800200 */
.L_x_3191:
        /* <DEDUP_REMOVED lines=13> */
.L_x_3194:
[----:B------:R-:W-:Y:S05]  /*6090*/  BSYNC.RECONVERGENT B1 ;  /* 0x0000000000017941 */ /* 0x000fea0003800200 */
.L_x_3193:
        /* <DEDUP_REMOVED lines=13> */
.L_x_3196:
[----:B------:R-:W-:Y:S05]  /*6170*/  BSYNC.RECONVERGENT B1 ;  /* 0x0000000000017941 */ /* 0x000fea0003800200 */
.L_x_3195:
        /* <DEDUP_REMOVED lines=13> */
.L_x_3198:
[----:B------:R-:W-:Y:S05]  /*6250*/  BSYNC.RECONVERGENT B1 ;  /* 0x0000000000017941 */ /* 0x000fea0003800200 */
.L_x_3197:
        /* <DEDUP_REMOVED lines=8> */
.L_x_3158:
[----:B------:R4:W-:Y:S04]  /*62e0*/  @!P0 STS [R2+-0x80], R30 ;  /* 0xffff801e02008388 */ /* 0x0009e80000000800 */
[----:B------:R4:W-:Y:S01]  /*62f0*/  @!P0 STS [R2+UR4+-0x80], R29 ;  /* 0xffff801d02008988 */ /* 0x0009e20008000804 */
[----:B------:R-:W-:Y:S01]  /*6300*/  NOP ;  /* 0x0000000000007918 */ /* 0x000fe20000000000 */
.L_x_3157:
[----:B------:R-:W-:Y:S01]  /*6310*/  VIADD R27, R27, 0x20 ;  /* 0x000000201b1b7836 */ /* 0x000fe20000000000 */
[----:B------:R-:W-:Y:S06]  /*6320*/  @!P2 BRA `(.L_x_3199) ;  /* 0xffffffe8008ca947 */ /* 0x000fec000383ffff */
.L_x_3155:
[----:B------:R-:W-:Y:S05]  /*6330*/  @P1 BRA `(.L_x_3200) ;  /* 0xffffffe800601947 */ /* 0x000fea000383ffff */
[----:B------:R-:W-:Y:S05]  /*6340*/  BSYNC B0 ;  /* 0x0000000000007941 */ /* 0x000fea0003800000 */
.L_x_3153:
        /* <DEDUP_REMOVED lines=15> */
.L_x_3273:
        /* <DEDUP_REMOVED lines=8> */
.L_x_3204:
[----:B------:R-:W-:Y:S05]  /*64c0*/  BSYNC.RECONVERGENT B0 ;  /* 0x0000000000007941 */ /* 0x000fea0003800200 */
.L_x_3203:
[----:B------:R-:W-:Y:S01]  /*64d0*/  UMOV UR5, 0xffffffff ;  /* 0xffffffff00057882 */ /* 0x000fe20000000000 */
[----:B------:R-:W-:-:S04]  /*64e0*/  ISETP.NE.AND P0, PT, R3, R18, PT ;  /* 0x000000120300720c */ /* 0x000fc80003f05270 */
[----:B-1--4-:R-:W-:Y:S02]  /*64f0*/  SEL R25, R25, R22, !P0 ;  /* 0x0000001619197207 */ /* 0x012fe40004000000 */
[----:B------:R-:W-:Y:S01]  /*6500*/  FSEL R27, R24, R27, !P0 ;  /* 0x0000001b181b7208 */ /* 0x000fe20004000000 */
[----:B------:R-:W-:Y:S06]  /*6510*/  BRA.DIV UR5, `(.L_x_3205) ;  /* 0x0000001a05507947 */ /* 0x000fec000b800000 */
[----:B------:R1:W3:Y:S04]  /*6520*/  SHFL.BFLY PT, R18, R27, 0x2, 0x1f ;  /* 0x0c401f001b127f89 */ /* 0x0002e800000e0000 */
[----:B------:R1:W4:Y:S02]  /*6530*/  SHFL.BFLY PT, R22, R25, 0x2, 0x1f ;  /* 0x0c401f0019167f89 */ /* 0x00032400000e0000 */
.L_x_3277:
        /* <DEDUP_REMOVED lines=8> */
.L_x_3207:
[----:B------:R-:W-:Y:S05]  /*65c0*/  BSYNC.RECONVERGENT B0 ;  /* 0x0000000000007941 */ /* 0x000fea0003800200 */
.L_x_3206:
[----:B------:R-:W-:Y:S01]  /*65d0*/  UMOV UR5, 0xffffffff ;  /* 0xffffffff00057882 */ /* 0x000fe20000000000 */
[----:B------:R-:W-:-:S04]  /*65e0*/  ISETP.NE.AND P0, PT, R2, R11, PT ;  /* 0x0000000b0200720c */ /* 0x000fc80003f05270 */
[----:B-1--4-:R-:W-:Y:S02]  /*65f0*/  SEL R25, R25, R22, !P0 ;  /* 0x0000001619197207 */ /* 0x012fe40004000000 */
[----:B------:R-:W-:Y:S01]  /*6600*/  FSEL R18, R27, R18, !P0 ;  /* 0x000000121b127208 */ /* 0x000fe20004000000 */
[----:B------:R-:W-:Y:S06]  /*6610*/  BRA.DIV UR5, `(.L_x_3208) ;  /* 0x0000001a05587947 */ /* 0x000fec000b800000 */
[----:B------:R0:W1:Y:S04]  /*6620*/  SHFL.BFLY PT, R11, R18, 0x1, 0x1f ;  /* 0x0c201f00120b7f89 */ /* 0x00006800000e0000 */
[----:B------:R0:W3:Y:S02]  /*6630*/  SHFL.BFLY PT, R22, R25, 0x1, 0x1f ;  /* 0x0c201f0019167f89 */ /* 0x0000e400000e0000 */
.L_x_3281:
        /* <DEDUP_REMOVED lines=8> */
.L_x_3210:
[----:B------:R-:W-:Y:S05]  /*66c0*/  BSYNC.RECONVERGENT B0 ;  /* 0x0000000000007941 */ /* 0x000fea0003800200 */
.L_x_3209:
[----:B------:R-:W-:Y:S01]  /*66d0*/  UMOV UR5, 0xffffffff ;  /* 0xffffffff00057882 */ /* 0x000fe20000000000 */
[----:B------:R-:W-:-:S04]  /*66e0*/  ISETP.NE.AND P0, PT, R2, R17, PT ;  /* 0x000000110200720c */ /* 0x000fc80003f05270 */
[----:B0--3--:R-:W-:Y:S02]  /*66f0*/  SEL R25, R25, R22, !P0 ;  /* 0x0000001619197207 */ /* 0x009fe40004000000 */
[----:B------:R-:W-:Y:S01]  /*6700*/  FSEL R18, R18, R11, !P0 ;  /* 0x0000000b12127208 */ /* 0x000fe20004000000 */
[----:B------:R-:W-:Y:S06]  /*6710*/  BRA.DIV UR5, `(.L_x_3211) ;  /* 0x0000001a05607947 */ /* 0x000fec000b800000 */
[----:B------:R0:W1:Y:S04]  /*6720*/  SHFL.BFLY PT, R11, R18, 0x4, 0x1f ;  /* 0x0c801f00120b7f89 */ /* 0x00006800000e0000 */
[----:B------:R0:W3:Y:S02]  /*6730*/  SHFL.BFLY PT, R22, R25, 0x4, 0x1f ;  /* 0x0c801f0019167f89 */ /* 0x0000e400000e0000 */
.L_x_3285:
        /* <DEDUP_REMOVED lines=8> */
.L_x_3213:
[----:B------:R-:W-:Y:S05]  /*67c0*/  BSYNC.RECONVERGENT B0 ;  /* 0x0000000000007941 */ /* 0x000fea0003800200 */
.L_x_3212:
[----:B------:R-:W-:Y:S01]  /*67d0*/  UMOV UR5, 0xffffffff ;  /* 0xffffffff00057882 */ /* 0x000fe20000000000 */
[----:B------:R-:W-:-:S04]  /*67e0*/  ISETP.NE.AND P0, PT, R3, R10, PT ;  /* 0x0000000a0300720c */ /* 0x000fc80003f05270 */
[----:B0--3--:R-:W-:Y:S02]  /*67f0*/  SEL R25, R25, R22, !P0 ;  /* 0x0000001619197207 */ /* 0x009fe40004000000 */
[----:B------:R-:W-:Y:S01]  /*6800*/  FSEL R11, R18, R11, !P0 ;  /* 0x0000000b120b7208 */ /* 0x000fe20004000000 */
[----:B------:R-:W-:Y:S06]  /*6810*/  BRA.DIV UR5, `(.L_x_3214) ;  /* 0x0000001a05687947 */ /* 0x000fec000b800000 */
[----:B------:R0:W1:Y:S04]  /*6820*/  SHFL.BFLY PT, R10, R11, 0x2, 0x1f ;  /* 0x0c401f000b0a7f89 */ /* 0x00006800000e0000 */
[----:B------:R0:W3:Y:S02]  /*6830*/  SHFL.BFLY PT, R22, R25, 0x2, 0x1f ;  /* 0x0c401f0019167f89 */ /* 0x0000e400000e0000 */
.L_x_3289:
        /* <DEDUP_REMOVED lines=8> */
.L_x_3216:
[----:B------:R-:W-:Y:S05]  /*68c0*/  BSYNC.RECONVERGENT B0 ;  /* 0x0000000000007941 */ /* 0x000fea0003800200 */
.L_x_3215:
[----:B------:R-:W-:Y:S01]  /*68d0*/  UMOV UR5, 0xffffffff ;  /* 0xffffffff00057882 */ /* 0x000fe20000000000 */
[----:B------:R-:W-:-:S04]  /*68e0*/  ISETP.NE.AND P0, PT, R2, R9, PT ;  /* 0x000000090200720c */ /* 0x000fc80003f05270 */
[----:B0--3--:R-:W-:Y:S02]  /*68f0*/  SEL R25, R25, R22, !P0 ;  /* 0x0000001619197207 */ /* 0x009fe40004000000 */
[----:B------:R-:W-:Y:S01]  /*6900*/  FSEL R10, R11, R10, !P0 ;  /* 0x0000000a0b0a7208 */ /* 0x000fe20004000000 */
[----:B------:R-:W-:Y:S06]  /*6910*/  BRA.DIV UR5, `(.L_x_3217) ;  /* 0x0000001a05707947 */ /* 0x000fec000b800000 */
[----:B------:R0:W1:Y:S04]  /*6920*/  SHFL.BFLY PT, R9, R10, 0x1, 0x1f ;  /* 0x0c201f000a097f89 */ /* 0x00006800000e0000 */
[----:B------:R0:W3:Y:S02]  /*6930*/  SHFL.BFLY PT, R22, R25, 0x1, 0x1f ;  /* 0x0c201f0019167f89 */ /* 0x0000e400000e0000 */
.L_x_3293:
        /* <DEDUP_REMOVED lines=8> */
.L_x_3219:
[----:B------:R-:W-:Y:S05]  /*69c0*/  BSYNC.RECONVERGENT B0 ;  /* 0x0000000000007941 */ /* 0x000fea0003800200 */
.L_x_3218:
[----:B------:R-:W-:Y:S01]  /*69d0*/  UMOV UR5, 0xffffffff ;  /* 0xffffffff00057882 */ /* 0x000fe20000000000 */
[----:B------:R-:W-:-:S04]  /*69e0*/  ISETP.NE.AND P0, PT, R3, R14, PT ;  /* 0x0000000e0300720c */ /* 0x000fc80003f05270 */
[----:B0--3--:R-:W-:Y:S02]  /*69f0*/  SEL R25, R25, R22, !P0 ;  /* 0x0000001619197207 */ /* 0x009fe40004000000 */
[----:B------:R-:W-:Y:S01]  /*6a00*/  FSEL R10, R10, R9, !P0 ;  /* 0x000000090a0a7208 */ /* 0x000fe20004000000 */
[----:B------:R-:W-:Y:S06]  /*6a10*/  BRA.DIV UR5, `(.L_x_3220) ;  /* 0x0000001a05787947 */ /* 0x000fec000b800000 */
[----:B------:R0:W1:Y:S04]  /*6a20*/  SHFL.BFLY PT, R9, R10, 0x8, 0x1f ;  /* 0x0d001f000a097f89 */ /* 0x00006800000e0000 */
[----:B------:R0:W3:Y:S02]  /*6a30*/  SHFL.BFLY PT, R22, R25, 0x8, 0x1f ;  /* 0x0d001f0019167f89 */ /* 0x0000e400000e0000 */
.L_x_3297:
        /* <DEDUP_REMOVED lines=8> */
.L_x_3222:
[----:B------:R-:W-:Y:S05]  /*6ac0*/  BSYNC.RECONVERGENT B0 ;  /* 0x0000000000007941 */ /* 0x000fea0003800200 */
.L_x_3221:
[----:B------:R-:W-:Y:S01]  /*6ad0*/  UMOV UR5, 0xffffffff ;  /* 0xffffffff00057882 */ /* 0x000fe20000000000 */
[----:B------:R-:W-:-:S04]  /*6ae0*/  ISETP.NE.AND P0, PT, R3, R6, PT ;  /* 0x000000060300720c */ /* 0x000fc80003f05270 */
[----:B0--3--:R-:W-:Y:S02]  /*6af0*/  SEL R25, R25, R22, !P0 ;  /* 0x0000001619197207 */ /* 0x009fe40004000000 */
[----:B------:R-:W-:Y:S01]  /*6b00*/  FSEL R9, R10, R9, !P0 ;  /* 0x000000090a097208 */ /* 0x000fe20004000000 */
[----:B------:R-:W-:Y:S06]  /*6b10*/  BRA.DIV UR5, `(.L_x_3223) ;  /* 0x0000001a05807947 */ /* 0x000fec000b800000 */
[----:B------:R0:W1:Y:S04]  /*6b20*/  SHFL.BFLY PT, R6, R9, 0x4, 0x1f ;  /* 0x0c801f0009067f89 */ /* 0x00006800000e0000 */
[----:B------:R0:W3:Y:S02]  /*6b30*/  SHFL.BFLY PT, R22, R25, 0x4, 0x1f ;  /* 0x0c801f0019167f89 */ /* 0x0000e400000e0000 */
.L_x_3301:
        /* <DEDUP_REMOVED lines=8> */
.L_x_3225:
[----:B------:R-:W-:Y:S05]  /*6bc0*/  BSYNC.RECONVERGENT B0 ;  /* 0x0000000000007941 */ /* 0x000fea0003800200 */
.L_x_3224:
[----:B------:R-:W-:Y:S01]  /*6bd0*/  UMOV UR5, 0xffffffff ;  /* 0xffffffff00057882 */ /* 0x000fe20000000000 */
[----:B------:R-:W-:-:S04]  /*6be0*/  ISETP.NE.AND P0, PT, R3, R8, PT ;  /* 0x000000080300720c */ /* 0x000fc80003f05270 */
[----:B0--3--:R-:W-:Y:S02]  /*6bf0*/  SEL R25, R25, R22, !P0 ;  /* 0x0000001619197207 */ /* 0x009fe40004000000 */
[----:B------:R-:W-:Y:S01]  /*6c00*/  FSEL R9, R9, R6, !P0 ;  /* 0x0000000609097208 */ /* 0x000fe20004000000 */
[----:B------:R-:W-:Y:S06]  /*6c10*/  BRA.DIV UR5, `(.L_x_3226) ;  /* 0x0000001a05887947 */ /* 0x000fec000b800000 */
[----:B------:R0:W1:Y:S04]  /*6c20*/  SHFL.BFLY PT, R6, R9, 0x2, 0x1f ;  /* 0x0c401f0009067f89 */ /* 0x00006800000e0000 */
[----:B------:R0:W3:Y:S02]  /*6c30*/  SHFL.BFLY PT, R22, R25, 0x2, 0x1f ;  /* 0x0c401f0019167f89 */ /* 0x0000e400000e0000 */
.L_x_3305:
        /* <DEDUP_REMOVED lines=8> */
.L_x_3228:
[----:B------:R-:W-:Y:S05]  /*6cc0*/  BSYNC.RECONVERGENT B0 ;  /* 0x0000000000007941 */ /* 0x000fea0003800200 */
.L_x_3227:
[----:B------:R-:W-:Y:S01]  /*6cd0*/  UMOV UR5, 0xffffffff ;  /* 0xffffffff00057882 */ /* 0x000fe20000000000 */
[----:B------:R-:W-:-:S04]  /*6ce0*/  ISETP.NE.AND P0, PT, R2, R7, PT ;  /* 0x000000070200720c */ /* 0x000fc80003f05270 */
[----:B0--3--:R-:W-:Y:S02]  /*6cf0*/  SEL R25, R25, R22, !P0 ;  /* 0x0000001619197207 */ /* 0x009fe40004000000 */
[----:B------:R-:W-:Y:S01]  /*6d00*/  FSEL R9, R9, R6, !P0 ;  /* 0x0000000609097208 */ /* 0x000fe20004000000 */
[----:B------:R-:W-:Y:S06]  /*6d10*/  BRA.DIV UR5, `(.L_x_3229) ;  /* 0x0000001a05907947 */ /* 0x000fec000b800000 */
[----:B------:R0:W1:Y:S04]  /*6d20*/  SHFL.BFLY PT, R6, R9, 0x1, 0x1f ;  /* 0x0c201f0009067f89 */ /* 0x00006800000e0000 */
[----:B------:R0:W3:Y:S02]  /*6d30*/  SHFL.BFLY PT, R22, R25, 0x1, 0x1f ;  /* 0x0c201f0019167f89 */ /* 0x0000e400000e0000 */
.L_x_3309:
        /* <DEDUP_REMOVED lines=8> */
.L_x_3231:
[----:B------:R-:W-:Y:S05]  /*6dc0*/  BSYNC.RECONVERGENT B0 ;  /* 0x0000000000007941 */ /* 0x000fea0003800200 */
.L_x_3230:
[----:B------:R-:W-:Y:S01]  /*6dd0*/  UMOV UR5, 0xffffffff ;  /* 0xffffffff00057882 */ /* 0x000fe20000000000 */
[----:B------:R-:W-:-:S04]  /*6de0*/  ISETP.NE.AND P0, PT, R3, R12, PT ;  /* 0x0000000c0300720c */ /* 0x000fc80003f05270 */
[----:B0--3--:R-:W-:Y:S02]  /*6df0*/  SEL R25, R25, R22, !P0 ;  /* 0x0000001619197207 */ /* 0x009fe40004000000 */
[----:B------:R-:W-:Y:S01]  /*6e00*/  FSEL R9, R9, R6, !P0 ;  /* 0x0000000609097208 */ /* 0x000fe20004000000 */
[----:B------:R-:W-:Y:S06]  /*6e10*/  BRA.DIV UR5, `(.L_x_3232) ;  /* 0x0000001a05987947 */ /* 0x000fec000b800000 */
[----:B------:R0:W1:Y:S04]  /*6e20*/  SHFL.BFLY PT, R6, R9, 0x10, 0x1f ;  /* 0x0e001f0009067f89 */ /* 0x00006800000e0000 */
[----:B------:R0:W3:Y:S02]  /*6e30*/  SHFL.BFLY PT, R22, R25, 0x10, 0x1f ;  /* 0x0e001f0019167f89 */ /* 0x0000e400000e0000 */
.L_x_3313:
        /* <DEDUP_REMOVED lines=8> */
.L_x_3234:
[----:B------:R-:W-:Y:S05]  /*6ec0*/  BSYNC.RECONVERGENT B0 ;  /* 0x0000000000007941 */ /* 0x000fea0003800200 */
.L_x_3233:
        /* <DEDUP_REMOVED lines=8> */
.L_x_3317:
        /* <DEDUP_REMOVED lines=8> */
.L_x_3237:
[----:B------:R-:W-:Y:S05]  /*6fd0*/  BSYNC.RECONVERGENT B0 ;  /* 0x0000000000007941 */ /* 0x000fea0003800200 */
.L_x_3236:
[----:B------:R-:W-:Y:S01]  /*6fe0*/  UMOV UR5, 0xffffffff ;  /* 0xffffffff00057882 */ /* 0x000fe20000000000 */
[----:B------:R-:W-:-:S04]  /*6ff0*/  ISETP.NE.AND P0, PT, R19, R2, PT ;  /* 0x000000021300720c */ /* 0x000fc80003f05270 */
[----:B0--3--:R-:W-:Y:S02]  /*7000*/  SEL R25, R25, R22, !P0 ;  /* 0x0000001619197207 */ /* 0x009fe40004000000 */
[----:B------:R-:W-:Y:S01]  /*7010*/  FSEL R9, R9, R6, !P0 ;  /* 0x0000000609097208 */ /* 0x000fe20004000000 */
[----:B------:R-:W-:Y:S06]  /*7020*/  BRA.DIV UR5, `(.L_x_3238) ;  /* 0x0000001a05a47947 */ /* 0x000fec000b800000 */
[----:B------:R0:W1:Y:S04]  /*7030*/  SHFL.BFLY PT, R6, R9, 0x4, 0x1f ;  /* 0x0c801f0009067f89 */ /* 0x00006800000e0000 */
[----:B------:R0:W3:Y:S02]  /*7040*/  SHFL.BFLY PT, R22, R25, 0x4, 0x1f ;  /* 0x0c801f0019167f89 */ /* 0x0000e400000e0000 */
.L_x_3321:
        /* <DEDUP_REMOVED lines=8> */
.L_x_3240:
[----:B------:R-:W-:Y:S05]  /*70d0*/  BSYNC.RECONVERGENT B0 ;  /* 0x0000000000007941 */ /* 0x000fea0003800200 */
.L_x_3239:
[----:B------:R-:W-:Y:S01]  /*70e0*/  UMOV UR5, 0xffffffff ;  /* 0xffffffff00057882 */ /* 0x000fe20000000000 */
[----:B------:R-:W-:-:S04]  /*70f0*/  ISETP.NE.AND P0, PT, R20, R3, PT ;  /* 0x000000031400720c */ /* 0x000fc80003f05270 */
[----:B0--3--:R-:W-:Y:S02]  /*7100*/  SEL R25, R25, R22, !P0 ;  /* 0x0000001619197207 */ /* 0x009fe40004000000 */
[----:B------:R-:W-:Y:S01]  /*7110*/  FSEL R9, R9, R6, !P0 ;  /* 0x0000000609097208 */ /* 0x000fe20004000000 */
[----:B------:R-:W-:Y:S06]  /*7120*/  BRA.DIV UR5, `(.L_x_3241) ;  /* 0x0000001a05ac7947 */ /* 0x000fec000b800000 */
[----:B------:R0:W1:Y:S04]  /*7130*/  SHFL.BFLY PT, R6, R9, 0x2, 0x1f ;  /* 0x0c401f0009067f89 */ /* 0x00006800000e0000 */
[----:B------:R0:W3:Y:S02]  /*7140*/  SHFL.BFLY PT, R22, R25, 0x2, 0x1f ;  /* 0x0c401f0019167f89 */ /* 0x0000e400000e0000 */
.L_x_3325:
        /* <DEDUP_REMOVED lines=8> */
.L_x_3243:
[----:B------:R-:W-:Y:S05]  /*71d0*/  BSYNC.RECONVERGENT B0 ;  /* 0x0000000000007941 */ /* 0x000fea0003800200 */
.L_x_3242:
[----:B------:R-:W-:Y:S01]  /*71e0*/  UMOV UR5, 0xffffffff ;  /* 0xffffffff00057882 */ /* 0x000fe20000000000 */
[----:B------:R-:W-:-:S04]  /*71f0*/  ISETP.NE.AND P0, PT, R21, R2, PT ;  /* 0x000000021500720c */ /* 0x000fc80003f05270 */
[----:B0--3--:R-:W-:Y:S02]  /*7200*/  SEL R25, R25, R22, !P0 ;  /* 0x0000001619197207 */ /* 0x009fe40004000000 */
[----:B------:R-:W-:Y:S01]  /*7210*/  FSEL R9, R9, R6, !P0 ;  /* 0x0000000609097208 */ /* 0x000fe20004000000 */
[----:B------:R-:W-:Y:S06]  /*7220*/  BRA.DIV UR5, `(.L_x_3244) ;  /* 0x0000001a05b47947 */ /* 0x000fec000b800000 */
[----:B------:R0:W1:Y:S04]  /*7230*/  SHFL.BFLY PT, R6, R9, 0x1, 0x1f ;  /* 0x0c201f0009067f89 */ /* 0x00006800000e0000 */
[----:B------:R0:W3:Y:S02]  /*7240*/  SHFL.BFLY PT, R22, R25, 0x1, 0x1f ;  /* 0x0c201f0019167f89 */ /* 0x0000e400000e0000 */
.L_x_3329:
        /* <DEDUP_REMOVED lines=8> */
.L_x_3246:
[----:B------:R-:W-:Y:S05]  /*72d0*/  BSYNC.RECONVERGENT B0 ;  /* 0x0000000000007941 */ /* 0x000fea0003800200 */
.L_x_3245:
        /* <DEDUP_REMOVED lines=16> */
.L_x_3333:
        /* <DEDUP_REMOVED lines=8> */
.L_x_3249:
[----:B------:R-:W-:Y:S05]  /*7460*/  BSYNC.RECONVERGENT B0 ;  /* 0x0000000000007941 */ /* 0x000fea0003800200 */
.L_x_3248:
[----:B------:R-:W-:Y:S01]  /*7470*/  UMOV UR5, 0xffffffff ;  /* 0xffffffff00057882 */ /* 0x000fe20000000000 */
[----:B------:R-:W-:-:S04]  /*7480*/  ISETP.NE.AND P0, PT, R3, R0, PT ;  /* 0x000000000300720c */ /* 0x000fc80003f05270 */
[----:B-1--4-:R-:W-:Y:S02]  /*7490*/  SEL R15, R22, R15, !P0 ;  /* 0x0000000f160f7207 */ /* 0x012fe40004000000 */
[----:B------:R-:W-:Y:S01]  /*74a0*/  FSEL R7, R6, R7, !P0 ;  /* 0x0000000706077208 */ /* 0x000fe20004000000 */
[----:B------:R-:W-:Y:S06]  /*74b0*/  BRA.DIV UR5, `(.L_x_3250) ;  /* 0x0000001a05a07947 */ /* 0x000fec000b800000 */
[----:B------:R1:W3:Y:S04]  /*74c0*/  SHFL.BFLY PT, R0, R7, 0x8, 0x1f ;  /* 0x0d001f0007007f89 */ /* 0x0002e800000e0000 */
[----:B------:R1:W4:Y:S02]  /*74d0*/  SHFL.BFLY PT, R22, R15, 0x8, 0x1f ;  /* 0x0d001f000f167f89 */ /* 0x00032400000e0000 */
.L_x_3337:
        /* <DEDUP_REMOVED lines=8> */
.L_x_3252:
[----:B------:R-:W-:Y:S05]  /*7560*/  BSYNC.RECONVERGENT B0 ;  /* 0x0000000000007941 */ /* 0x000fea0003800200 */
.L_x_3251:
[----:B------:R-:W-:Y:S01]  /*7570*/  UMOV UR5, 0xffffffff ;  /* 0xffffffff00057882 */ /* 0x000fe20000000000 */
[----:B------:R-:W-:-:S04]  /*7580*/  ISETP.NE.AND P0, PT, R2, R19, PT ;  /* 0x000000130200720c */ /* 0x000fc80003f05270 */
[----:B-1--4-:R-:W-:Y:S02]  /*7590*/  SEL R15, R22, R15, !P0 ;  /* 0x0000000f160f7207 */ /* 0x012fe40004000000 */
[----:B------:R-:W-:Y:S01]  /*75a0*/  FSEL R7, R0, R7, !P0 ;  /* 0x0000000700077208 */ /* 0x000fe20004000000 */
[----:B------:R-:W-:Y:S06]  /*75b0*/  BRA.DIV UR5, `(.L_x_3253) ;  /* 0x0000001a05a87947 */ /* 0x000fec000b800000 */
[----:B------:R1:W3:Y:S04]  /*75c0*/  SHFL.BFLY PT, R0, R7, 0x4, 0x1f ;  /* 0x0c801f0007007f89 */ /* 0x0002e800000e0000 */
[----:B------:R1:W4:Y:S02]  /*75d0*/  SHFL.BFLY PT, R22, R15, 0x4, 0x1f ;  /* 0x0c801f000f167f89 */ /* 0x00032400000e0000 */
.L_x_3341:
        /* <DEDUP_REMOVED lines=8> */
.L_x_3255:
[----:B------:R-:W-:Y:S05]  /*7660*/  BSYNC.RECONVERGENT B0 ;  /* 0x0000000000007941 */ /* 0x000fea0003800200 */
.L_x_3254:
[----:B------:R-:W-:Y:S01]  /*7670*/  UMOV UR5, 0xffffffff ;  /* 0xffffffff00057882 */ /* 0x000fe20000000000 */
[----:B------:R-:W-:-:S04]  /*7680*/  ISETP.NE.AND P0, PT, R3, R20, PT ;  /* 0x000000140300720c */ /* 0x000fc80003f05270 */
[----:B-1--4-:R-:W-:Y:S02]  /*7690*/  SEL R15, R22, R15, !P0 ;  /* 0x0000000f160f7207 */ /* 0x012fe40004000000 */
[----:B------:R-:W-:Y:S01]  /*76a0*/  FSEL R7, R0, R7, !P0 ;  /* 0x0000000700077208 */ /* 0x000fe20004000000 */
[----:B------:R-:W-:Y:S06]  /*76b0*/  BRA.DIV UR5, `(.L_x_3256) ;  /* 0x0000001a05b07947 */ /* 0x000fec000b800000 */
[----:B------:R1:W3:Y:S04]  /*76c0*/  SHFL.BFLY PT, R0, R7, 0x2, 0x1f ;  /* 0x0c401f0007007f89 */ /* 0x0002e800000e0000 */
[----:B------:R1:W4:Y:S02]  /*76d0*/  SHFL.BFLY PT, R22, R15, 0x2, 0x1f ;  /* 0x0c401f000f167f89 */ /* 0x00032400000e0000 */
.L_x_3345:
        /* <DEDUP_REMOVED lines=8> */
.L_x_3258:
[----:B------:R-:W-:Y:S05]  /*7760*/  BSYNC.RECONVERGENT B0 ;  /* 0x0000000000007941 */ /* 0x000fea0003800200 */
.L_x_3257:
[----:B------:R-:W-:Y:S01]  /*7770*/  UMOV UR5, 0xffffffff ;  /* 0xffffffff00057882 */ /* 0x000fe20000000000 */
[----:B------:R-:W-:-:S04]  /*7780*/  ISETP.NE.AND P0, PT, R2, R21, PT ;  /* 0x000000150200720c */ /* 0x000fc80003f05270 */
[----:B-1--4-:R-:W-:Y:S02]  /*7790*/  SEL R15, R22, R15, !P0 ;  /* 0x0000000f160f7207 */ /* 0x012fe40004000000 */
[----:B------:R-:W-:Y:S01]  /*77a0*/  FSEL R7, R0, R7, !P0 ;  /* 0x0000000700077208 */ /* 0x000fe20004000000 */
[----:B------:R-:W-:Y:S06]  /*77b0*/  BRA.DIV UR5, `(.L_x_3259) ;  /* 0x0000001a05b87947 */ /* 0x000fec000b800000 */
[----:B------:R1:W3:Y:S04]  /*77c0*/  SHFL.BFLY PT, R0, R7, 0x1, 0x1f ;  /* 0x0c201f0007007f89 */ /* 0x0002e800000e0000 */
[----:B------:R1:W4:Y:S02]  /*77d0*/  SHFL.BFLY PT, R22, R15, 0x1, 0x1f ;  /* 0x0c201f000f167f89 */ /* 0x00032400000e0000 */
.L_x_3349:
        /* <DEDUP_REMOVED lines=8> */
.L_x_3261:
[----:B------:R-:W-:Y:S05]  /*7860*/  BSYNC.RECONVERGENT B0 ;  /* 0x0000000000007941 */ /* 0x000fea0003800200 */
.L_x_3260:
[----:B------:R-:W-:Y:S01]  /*7870*/  UMOV UR5, 0xffffffff ;  /* 0xffffffff00057882 */ /* 0x000fe20000000000 */
[----:B------:R-:W-:-:S04]  /*7880*/  ISETP.NE.AND P0, PT, R2, R5, PT ;  /* 0x000000050200720c */ /* 0x000fc80003f05270 */
[----:B-1--4-:R-:W-:Y:S02]  /*7890*/  SEL R15, R22, R15, !P0 ;  /* 0x0000000f160f7207 */ /* 0x012fe40004000000 */
[----:B------:R-:W-:Y:S01]  /*78a0*/  SEL R0, R0, R7, !P0 ;  /* 0x0000000700007207 */ /* 0x000fe20004000000 */
[----:B------:R-:W-:Y:S06]  /*78b0*/  BRA.DIV UR5, `(.L_x_3262) ;  /* 0x0000001a05c07947 */ /* 0x000fec000b800000 */
.L_x_3352:
[----:B------:R-:W-:-:S03]  /*78c0*/  UMOV UR5, 0xffffffff ;  /* 0xffffffff00057882 */ /* 0x000fc60000000000 */
[----:B------:R-:W-:Y:S05]  /*78d0*/  BRA.DIV UR5, `(.L_x_3263) ;  /* 0x0000001a05e47947 */ /* 0x000fea000b800000 */
.L_x_3201:
        /* <DEDUP_REMOVED lines=19> */
.L_x_3264:
        /* <DEDUP_REMOVED lines=11> */
.L_x_3361:
        /* <DEDUP_REMOVED lines=10> */
.L_x_3265:
        /* <DEDUP_REMOVED lines=22> */
.L_x_3154:
[----:B------:R-:W-:Y:S01]  /*7cc0*/  BSSY B1, `(.L_x_3267) ;  /* 0x0000006000017945 */ /* 0x000fe20003800000 */
[----:B------:R-:W-:Y:S02]  /*7cd0*/  IMAD.MOV.U32 R3, RZ, RZ, 0x1f ;  /* 0x0000001fff037424 */ /* 0x000fe400078e00ff */
[----:B------:R-:W-:-:S07]  /*7ce0*/  IMAD.MOV.U32 R2, RZ, RZ, -0x1 ;  /* 0xffffffffff027424 */ /* 0x000fce00078e00ff */
[----:B------:R-:W-:Y:S05]  /*7cf0*/  WARPSYNC.COLLECTIVE R2, `(.L_x_3268) ;  /* 0x0000000002087348 */ /* 0x000fea0003c00000 */
[----:B------:R0:W1:Y:S02]  /*7d00*/  SHFL.IDX P1, R2, R22, R23, R3 ;  /* 0x0000001716027389 */ /* 0x0000640000020003 */
[----:B01----:R-:W-:Y:S05]  /*7d10*/  ENDCOLLECTIVE ;  /* 0x000000000000791b */ /* 0x003fea0003800000 */
.L_x_3268:
[----:B------:R-:W-:Y:S05]  /*7d20*/  BSYNC B1 ;  /* 0x0000000000017941 */ /* 0x000fea0003800000 */
.L_x_3267:
[----:B------:R-:W-:Y:S05]  /*7d30*/  BRA `(.L_x_3269) ;  /* 0xffffffcc00f07947 */ /* 0x000fea000383ffff */
.L_x_3202:
        /* <DEDUP_REMOVED lines=8> */
.L_x_3271:
[----:B------:R-:W-:Y:S05]  /*7dc0*/  BSYNC B0 ;  /* 0x0000000000007941 */ /* 0x000fea0003800000 */
.L_x_3270:
        /* <DEDUP_REMOVED lines=8> */
.L_x_3272:
[----:B------:R-:W-:Y:S05]  /*7e50*/  BRA `(.L_x_3273) ;  /* 0xffffffe400787947 */ /* 0x000fea000383ffff */
.L_x_3205:
        /* <DEDUP_REMOVED lines=8> */
.L_x_3275:
[----:B------:R-:W-:Y:S05]  /*7ee0*/  BSYNC B0 ;  /* 0x0000000000007941 */ /* 0x000fea0003800000 */
.L_x_3274:
        /* <DEDUP_REMOVED lines=8> */
.L_x_3276:
[----:B------:R-:W-:Y:S05]  /*7f70*/  BRA `(.L_x_3277) ;  /* 0xffffffe400707947 */ /* 0x000fea000383ffff */
.L_x_3208:
        /* <DEDUP_REMOVED lines=8> */
.L_x_3279:
[----:B------:R-:W-:Y:S05]  /*8000*/  BSYNC B0 ;  /* 0x0000000000007941 */ /* 0x000fea0003800000 */
.L_x_3278:
        /* <DEDUP_REMOVED lines=8> */
.L_x_3280:
[----:B------:R-:W-:Y:S05]  /*8090*/  BRA `(.L_x_3281) ;  /* 0xffffffe400687947 */ /* 0x000fea000383ffff */
.L_x_3211:
        /* <DEDUP_REMOVED lines=8> */
.L_x_3283:
[----:B------:R-:W-:Y:S05]  /*8120*/  BSYNC B0 ;  /* 0x0000000000007941 */ /* 0x000fea0003800000 */
.L_x_3282:
        /* <DEDUP_REMOVED lines=8> */
.L_x_3284:
[----:B------:R-:W-:Y:S05]  /*81b0*/  BRA `(.L_x_3285) ;  /* 0xffffffe400607947 */ /* 0x000fea000383ffff */
.L_x_3214:
        /* <DEDUP_REMOVED lines=8> */
.L_x_3287:
[----:B------:R-:W-:Y:S05]  /*8240*/  BSYNC B0 ;  /* 0x0000000000007941 */ /* 0x000fea0003800000 */
.L_x_3286:
        /* <DEDUP_REMOVED lines=8> */
.L_x_3288:
[----:B------:R-:W-:Y:S05]  /*82d0*/  BRA `(.L_x_3289) ;  /* 0xffffffe400587947 */ /* 0x000fea000383ffff */
.L_x_3217:
        /* <DEDUP_REMOVED lines=8> */
.L_x_3291:
[----:B------:R-:W-:Y:S05]  /*8360*/  BSYNC B0 ;  /* 0x0000000000007941 */ /* 0x000fea0003800000 */
.L_x_3290:
        /* <DEDUP_REMOVED lines=8> */
.L_x_3292:
[----:B------:R-:W-:Y:S05]  /*83f0*/  BRA `(.L_x_3293) ;  /* 0xffffffe400507947 */ /* 0x000fea000383ffff */
.L_x_3220:
        /* <DEDUP_REMOVED lines=8> */
.L_x_3295:
[----:B------:R-:W-:Y:S05]  /*8480*/  BSYNC B0 ;  /* 0x0000000000007941 */ /* 0x000fea0003800000 */
.L_x_3294:
        /* <DEDUP_REMOVED lines=8> */
.L_x_3296:
[----:B------:R-:W-:Y:S05]  /*8510*/  BRA `(.L_x_3297) ;  /* 0xffffffe400487947 */ /* 0x000fea000383ffff */
.L_x_3223:
        /* <DEDUP_REMOVED lines=8> */
.L_x_3299:
[----:B------:R-:W-:Y:S05]  /*85a0*/  BSYNC B0 ;  /* 0x0000000000007941 */ /* 0x000fea0003800000 */
.L_x_3298:
        /* <DEDUP_REMOVED lines=8> */
.L_x_3300:
[----:B------:R-:W-:Y:S05]  /*8630*/  BRA `(.L_x_3301) ;  /* 0xffffffe400407947 */ /* 0x000fea000383ffff */
.L_x_3226:
        /* <DEDUP_REMOVED lines=8> */
.L_x_3303:
[----:B------:R-:W-:Y:S05]  /*86c0*/  BSYNC B0 ;  /* 0x0000000000007941 */ /* 0x000fea0003800000 */
.L_x_3302:
        /* <DEDUP_REMOVED lines=8> */
.L_x_3304:
[----:B------:R-:W-:Y:S05]  /*8750*/  BRA `(.L_x_3305) ;  /* 0xffffffe400387947 */ /* 0x000fea000383ffff */
.L_x_3229:
        /* <DEDUP_REMOVED lines=8> */
.L_x_3307:
[----:B------:R-:W-:Y:S05]  /*87e0*/  BSYNC B0 ;  /* 0x0000000000007941 */ /* 0x000fea0003800000 */
.L_x_3306:
        /* <DEDUP_REMOVED lines=8> */
.L_x_3308:
[----:B------:R-:W-:Y:S05]  /*8870*/  BRA `(.L_x_3309) ;  /* 0xffffffe400307947 */ /* 0x000fea000383ffff */
.L_x_3232:
        /* <DEDUP_REMOVED lines=8> */
.L_x_3311:
[----:B------:R-:W-:Y:S05]  /*8900*/  BSYNC B0 ;  /* 0x0000000000007941 */ /* 0x000fea0003800000 */
.L_x_3310:
        /* <DEDUP_REMOVED lines=8> */
.L_x_3312:
[----:B------:R-:W-:Y:S05]  /*8990*/  BRA `(.L_x_3313) ;  /* 0xffffffe400287947 */ /* 0x000fea000383ffff */
.L_x_3235:
        /* <DEDUP_REMOVED lines=8> */
.L_x_3315:
[----:B------:R-:W-:Y:S05]  /*8a20*/  BSYNC B0 ;  /* 0x0000000000007941 */ /* 0x000fea0003800000 */
.L_x_3314:
        /* <DEDUP_REMOVED lines=8> */
.L_x_3316:
[----:B------:R-:W-:Y:S05]  /*8ab0*/  BRA `(.L_x_3317) ;  /* 0xffffffe400247947 */ /* 0x000fea000383ffff */
.L_x_3238:
        /* <DEDUP_REMOVED lines=8> */
.L_x_3319:
[----:B------:R-:W-:Y:S05]  /*8b40*/  BSYNC B0 ;  /* 0x0000000000007941 */ /* 0x000fea0003800000 */
.L_x_3318:
        /* <DEDUP_REMOVED lines=8> */
.L_x_3320:
[----:B------:R-:W-:Y:S05]  /*8bd0*/  BRA `(.L_x_3321) ;  /* 0xffffffe4001c7947 */ /* 0x000fea000383ffff */
.L_x_3241:
        /* <DEDUP_REMOVED lines=8> */
.L_x_3323:
[----:B------:R-:W-:Y:S05]  /*8c60*/  BSYNC B0 ;  /* 0x0000000000007941 */ /* 0x000fea0003800000 */
.L_x_3322:
        /* <DEDUP_REMOVED lines=8> */
.L_x_3324:
[----:B------:R-:W-:Y:S05]  /*8cf0*/  BRA `(.L_x_3325) ;  /* 0xffffffe400147947 */ /* 0x000fea000383ffff */
.L_x_3244:
        /* <DEDUP_REMOVED lines=8> */
.L_x_3327:
[----:B------:R-:W-:Y:S05]  /*8d80*/  BSYNC B0 ;  /* 0x0000000000007941 */ /* 0x000fea0003800000 */
.L_x_3326:
        /* <DEDUP_REMOVED lines=8> */
.L_x_3328:
[----:B------:R-:W-:Y:S05]  /*8e10*/  BRA `(.L_x_3329) ;  /* 0xffffffe4000c7947 */ /* 0x000fea000383ffff */
.L_x_3247:
        /* <DEDUP_REMOVED lines=8> */
.L_x_3331:
[----:B------:R-:W-:Y:S05]  /*8ea0*/  BSYNC B0 ;  /* 0x0000000000007941 */ /* 0x000fea0003800000 */
.L_x_3330:
        /* <DEDUP_REMOVED lines=8> */
.L_x_3332:
[----:B------:R-:W-:Y:S05]  /*8f30*/  BRA `(.L_x_3333) ;  /* 0xffffffe400287947 */ /* 0x000fea000383ffff */
.L_x_3250:
        /* <DEDUP_REMOVED lines=8> */
.L_x_3335:
[----:B------:R-:W-:Y:S05]  /*8fc0*/  BSYNC B0 ;  /* 0x0000000000007941 */ /* 0x000fea0003800000 */
.L_x_3334:
        /* <DEDUP_REMOVED lines=8> */
.L_x_3336:
[----:B------:R-:W-:Y:S05]  /*9050*/  BRA `(.L_x_3337) ;  /* 0xffffffe400207947 */ /* 0x000fea000383ffff */
.L_x_3253:
        /* <DEDUP_REMOVED lines=8> */
.L_x_3339:
[----:B------:R-:W-:Y:S05]  /*90e0*/  BSYNC B0 ;  /* 0x0000000000007941 */ /* 0x000fea0003800000 */
.L_x_3338:
        /* <DEDUP_REMOVED lines=8> */
.L_x_3340:
[----:B------:R-:W-:Y:S05]  /*9170*/  BRA `(.L_x_3341) ;  /* 0xffffffe400187947 */ /* 0x000fea000383ffff */
.L_x_3256:
        /* <DEDUP_REMOVED lines=8> */
.L_x_3343:
[----:B------:R-:W-:Y:S05]  /*9200*/  BSYNC B0 ;  /* 0x0000000000007941 */ /* 0x000fea0003800000 */
.L_x_3342:
        /* <DEDUP_REMOVED lines=8> */
.L_x_3344:
[----:B------:R-:W-:Y:S05]  /*9290*/  BRA `(.L_x_3345) ;  /* 0xffffffe400107947 */ /* 0x000fea000383ffff */
.L_x_3259:
        /* <DEDUP_REMOVED lines=8> */
.L_x_3347:
[----:B------:R-:W-:Y:S05]  /*9320*/  BSYNC B0 ;  /* 0x0000000000007941 */ /* 0x000fea0003800000 */
.L_x_3346:
        /* <DEDUP_REMOVED lines=8> */
.L_x_3348:
[----:B------:R-:W-:Y:S05]  /*93b0*/  BRA `(.L_x_3349) ;  /* 0xffffffe400087947 */ /* 0x000fea000383ffff */
.L_x_3262:
        /* <DEDUP_REMOVED lines=9> */
.L_x_3351:
[----:B------:R-:W-:Y:S05]  /*9450*/  BSYNC B0 ;  /* 0x0000000000007941 */ /* 0x000fea0003800000 */
.L_x_3350:
[----:B------:R-:W-:Y:S05]  /*9460*/  BRA `(.L_x_3352) ;  /* 0xffffffe400147947 */ /* 0x000fea000383ffff */
.L_x_3263:
        /* <DEDUP_REMOVED lines=9> */
.L_x_3354:
[----:B------:R-:W-:Y:S05]  /*9500*/  BSYNC B0 ;  /* 0x0000000000007941 */ /* 0x000fea0003800000 */
.L_x_3353:
[----:B------:R-:W-:Y:S05]  /*9510*/  BRA `(.L_x_3201) ;  /* 0xffffffe000f07947 */ /* 0x000fea000383ffff */
.L_x_3266:
        /* <DEDUP_REMOVED lines=8> */
.L_x_3356:
[----:B------:R-:W-:Y:S05]  /*95a0*/  BSYNC B0 ;  /* 0x0000000000007941 */ /* 0x000fea0003800000 */
.L_x_3355:
[----:B------:R-:W-:Y:S01]  /*95b0*/  FADD.FTZ R23, R22, R0 ;  /* 0x0000000016177221 */ /* 0x000fe20000010000 */
[----:B------:R-:W-:Y:S02]  /*95c0*/  IMAD.MOV.U32 R4, RZ, RZ, 0x8 ;  /* 0x00000008ff047424 */ /* 0x000fe400078e00ff */
[----:B------:R-:W-:Y:S02]  /*95d0*/  IMAD.MOV.U32 R3, RZ, RZ, 0x1f ;  /* 0x0000001fff037424 */ /* 0x000fe400078e00ff */
[----:B------:R-:W-:-:S07]  /*95e0*/  IMAD.MOV.U32 R2, RZ, RZ, -0x1 ;  /* 0xffffffffff027424 */ /* 0x000fce00078e00ff */
[----:B------:R-:W-:Y:S05]  /*95f0*/  WARPSYNC.COLLECTIVE R2, `(.L_x_3357) ;  /* 0x0000000002087348 */ /* 0x000fea0003c00000 */
[----:B------:R0:W1:Y:S02]  /*9600*/  SHFL.BFLY P0, R22, R23, R4, R3 ;  /* 0x0c00000417167389 */ /* 0x0000640000000003 */
[----:B01----:R-:W-:Y:S05]  /*9610*/  ENDCOLLECTIVE ;  /* 0x000000000000791b */ /* 0x003fea0003800000 */
.L_x_3357:
[----:B------:R-:W-:Y:S02]  /*9620*/  IMAD.MOV.U32 R4, RZ, RZ, 0x4 ;  /* 0x00000004ff047424 */ /* 0x000fe400078e00ff */
[----:B------:R-:W-:-:S04]  /*9630*/  FADD.FTZ R5, R23, R22 ;  /* 0x0000001617057221 */ /* 0x000fc80000010000 */
[----:B------:R-:W-:-:S07]  /*9640*/  IMAD.MOV.U32 R23, RZ, RZ, R5 ;  /* 0x000000ffff177224 */ /* 0x000fce00078e0005 */
[----:B------:R-:W-:Y:S05]  /*9650*/  WARPSYNC.COLLECTIVE R2, `(.L_x_3358) ;  /* 0x0000000002087348 */ /* 0x000fea0003c00000 */
[----:B------:R0:W1:Y:S02]  /*9660*/  SHFL.BFLY P0, R22, R23, R4, R3 ;  /* 0x0c00000417167389 */ /* 0x0000640000000003 */
[----:B01----:R-:W-:Y:S05]  /*9670*/  ENDCOLLECTIVE ;  /* 0x000000000000791b */ /* 0x003fea0003800000 */
.L_x_3358:
[----:B------:R-:W-:Y:S02]  /*9680*/  IMAD.MOV.U32 R4, RZ, RZ, 0x2 ;  /* 0x00000002ff047424 */ /* 0x000fe400078e00ff */
[----:B------:R-:W-:-:S04]  /*9690*/  FADD.FTZ R6, R5, R22 ;  /* 0x0000001605067221 */ /* 0x000fc80000010000 */
[----:B------:R-:W-:-:S07]  /*96a0*/  IMAD.MOV.U32 R23, RZ, RZ, R6 ;  /* 0x000000ffff177224 */ /* 0x000fce00078e0006 */
[----:B------:R-:W-:Y:S05]  /*96b0*/  WARPSYNC.COLLECTIVE R2, `(.L_x_3359) ;  /* 0x0000000002087348 */ /* 0x000fea0003c00000 */
[----:B------:R0:W1:Y:S02]  /*96c0*/  SHFL.BFLY P0, R22, R23, R4, R3 ;  /* 0x0c00000417167389 */ /* 0x0000640000000003 */
[----:B01----:R-:W-:Y:S05]  /*96d0*/  ENDCOLLECTIVE ;  /* 0x000000000000791b */ /* 0x003fea0003800000 */
.L_x_3359:
[----:B------:R-:W-:Y:S02]  /*96e0*/  IMAD.MOV.U32 R4, RZ, RZ, 0x1 ;  /* 0x00000001ff047424 */ /* 0x000fe400078e00ff */
[----:B------:R-:W-:-:S04]  /*96f0*/  FADD.FTZ R8, R6, R22 ;  /* 0x0000001606087221 */ /* 0x000fc80000010000 */
[----:B------:R-:W-:-:S07]  /*9700*/  IMAD.MOV.U32 R23, RZ, RZ, R8 ;  /* 0x000000ffff177224 */ /* 0x000fce00078e0008 */
[----:B------:R-:W-:Y:S05]  /*9710*/  WARPSYNC.COLLECTIVE R2, `(.L_x_3360) ;  /* 0x0000000002087348 */ /* 0x000fea0003c00000 */
[----:B------:R0:W1:Y:S02]  /*9720*/  SHFL.BFLY P0, R22, R23, R4, R3 ;  /* 0x0c00000417167389 */ /* 0x0000640000000003 */
[----:B01----:R-:W-:Y:S05]  /*9730*/  ENDCOLLECTIVE ;  /* 0x000000000000791b */ /* 0x003fea0003800000 */
.L_x_3360:
[----:B------:R-:W-:Y:S05]  /*9740*/  BRA `(.L_x_3361) ;  /* 0xffffffe000dc7947 */ /* 0x000fea000383ffff */
.L_x_3362:
        /* <DEDUP_REMOVED lines=11> */
.L_x_7879:


//--------------------- .text._ZN4vllm3moe44grouped_topk_fused_small_expert_count_kernelIf6__halfiLNS0_11ScoringFuncE0ELi128ELb0ELi8EEEvPT_PfPT1_PKT0_llllllbd --------------------------
	.section	.text._ZN4vllm3moe44grouped_topk_fused_small_expert_count_kernelIf6__halfiLNS0_11ScoringFuncE0ELi128ELb0ELi8EEEvPT_PfPT1_PKT0_llllllbd,"ax",@progbits
	.align	128
        .global         _ZN4vllm3moe44grouped_topk_fused_small_expert_count_kernelIf6__halfiLNS0_11ScoringFuncE0ELi128ELb0ELi8EEEvPT_PfPT1_PKT0_llllllbd
        .type           _ZN4vllm3moe44grouped_topk_fused_small_expert_count_kernelIf6__halfiLNS0_11ScoringFuncE0ELi128ELb0ELi8EEEvPT_PfPT1_PKT0_llllllbd,@function
        .size           _ZN4vllm3moe44grouped_topk_fused_small_expert_count_kernelIf6__halfiLNS0_11ScoringFuncE0ELi128ELb0ELi8EEEvPT_PfPT1_PKT0_llllllbd,(.L_x_7782 - _ZN4vllm3moe44grouped_topk_fused_small_expert_count_kernelIf6__halfiLNS0_11ScoringFuncE0ELi128ELb0ELi8EEEvPT_PfPT1_PKT0_llllllbd)
        .other          _ZN4vllm3moe44grouped_topk_fused_small_expert_count_kernelIf6__halfiLNS0_11ScoringFuncE0ELi128ELb0ELi8EEEvPT_PfPT1_PKT0_llllllbd,@"STO_CUDA_ENTRY STV_DEFAULT"
_ZN4vllm3moe44grouped_topk_fused_small_expert_count_kernelIf6__halfiLNS0_11ScoringFuncE0ELi128ELb0ELi8EEEvPT_PfPT1_PKT0_llllllbd:
.text._ZN4vllm3moe44grouped_topk_fused_small_expert_count_kernelIf6__halfiLNS0_11ScoringFuncE0ELi128ELb0ELi8EEEvPT_PfPT1_PKT0_llllllbd:
        /* <DEDUP_REMOVED lines=35> */
.L_x_3364:
[----:B------:R-:W-:Y:S05]  /*0230*/  BSYNC.RECONVERGENT B0 ;  /* 0x0000000000007941 */ /* 0x000fea0003800200 */
.L_x_3363:
        /* <DEDUP_REMOVED lines=101> */
.L_x_3368:
        /* <DEDUP_REMOVED lines=173> */
.L_x_3367:
[----:B------:R-:W-:Y:S05]  /*1360*/  BRA.U !UP0, `(.L_x_3366) ;  /* 0x0000000108cc7547 */ /* 0x000fea000b800000 */
[----:B------:R-:W-:Y:S01]  /*1370*/  IMAD R4, R12, 0x4, R1 ;  /* 0x000000040c047824 */ /* 0x000fe200078e0201 */
[----:B------:R-:W-:-:S12]  /*1380*/  UIADD3 UR5, UPT, UPT, -UR5, URZ, URZ ;  /* 0x000000ff05057290 */ /* 0x000fd8000fffe1ff */
.L_x_3369:
        /* <DEDUP_REMOVED lines=49> */
.L_x_3366:
        /* <DEDUP_REMOVED lines=56> */
[----:B------:R-:W-:Y:S05]  /*1a20*/  CALL.REL.NOINC `($__internal_35_$__cuda_sm20_div_rn_f64_full) ;  /* 0x0000000000747944 */ /* 0x000fea0003c00000 */
[----:B------:R-:W-:Y:S02]  /*1a30*/  IMAD.MOV.U32 R4, RZ, RZ, R14 ;  /* 0x000000ffff047224 */ /* 0x000fe400078e000e */
[----:B------:R-:W-:-:S07]  /*1a40*/  IMAD.MOV.U32 R5, RZ, RZ, R15 ;  /* 0x000000ffff057224 */ /* 0x000fce00078e000f */
.L_x_3372:
[----:B------:R-:W-:Y:S05]  /*1a50*/  BSYNC.RECONVERGENT B0 ;  /* 0x0000000000007941 */ /* 0x000fea0003800200 */
.L_x_3371:
[----:B------:R-:W-:Y:S01]  /*1a60*/  UMOV UR4, 0xf0000000 ;  /* 0xf000000000047882 */ /* 0x000fe20000000000 */
[----:B------:R-:W-:Y:S01]  /*1a70*/  UMOV UR5, 0x380fffff ;  /* 0x380fffff00057882 */ /* 0x000fe20000000000 */
[----:B------:R-:W0:Y:S01]  /*1a80*/  F2F.F32.F64 R6, R4 ;  /* 0x0000000400067310 */ /* 0x000e220000301000 */
[----:B------:R-:W-:-:S14]  /*1a90*/  DSETP.GEU.AND P0, PT, |R4|, UR4, PT ;  /* 0x0000000404007e2a */ /* 0x000fdc000bf0e200 */
[----:B0-----:R-:W-:-:S07]  /*1aa0*/  @!P0 FMUL R6, R6, 1.175494350822287508e-38 ;  /* 0x0080000006068820 */ /* 0x001fce0000400000 */
.L_x_3370:
        /* <DEDUP_REMOVED lines=18> */
.L_x_3373:
[----:B------:R-:W-:Y:S05]  /*1bd0*/  BSYNC.RECONVERGENT B0 ;  /* 0x0000000000007941 */ /* 0x000fea0003800200 */
.L_x_3365:
[----:B------:R-:W-:Y:S01]  /*1be0*/  PREEXIT ;  /* 0x000000000000782d */ /* 0x000fe20000000000 */
[----:B------:R-:W-:Y:S05]  /*1bf0*/  EXIT ;  /* 0x000000000000794d */ /* 0x000fea0003800000 */
        .weak           $__internal_35_$__cuda_sm20_div_rn_f64_full
        .type           $__internal_35_$__cuda_sm20_div_rn_f64_full,@function
        .size           $__internal_35_$__cuda_sm20_div_rn_f64_full,(.L_x_7782 - $__internal_35_$__cuda_sm20_div_rn_f64_full)
$__internal_35_$__cuda_sm20_div_rn_f64_full:
        /* <DEDUP_REMOVED lines=67> */
.L_x_3375:
        /* <DEDUP_REMOVED lines=16> */
.L_x_3378:
[----:B------:R-:W-:Y:S01]  /*2130*/  LOP3.LUT R15, R9, 0x80000, RZ, 0xfc, !PT ;  /* 0x00080000090f7812 */ /* 0x000fe200078efcff */
[----:B------:R-:W-:Y:S01]  /*2140*/  IMAD.MOV.U32 R14, RZ, RZ, R8 ;  /* 0x000000ffff0e7224 */ /* 0x000fe200078e0008 */
[----:B------:R-:W-:Y:S06]  /*2150*/  BRA `(.L_x_3376) ;  /* 0x0000000000087947 */ /* 0x000fec0003800000 */
.L_x_3377:
[----:B------:R-:W-:Y:S01]  /*2160*/  LOP3.LUT R15, R11, 0x80000, RZ, 0xfc, !PT ;  /* 0x000800000b0f7812 */ /* 0x000fe200078efcff */
[----:B------:R-:W-:-:S07]  /*2170*/  IMAD.MOV.U32 R14, RZ, RZ, R10 ;  /* 0x000000ffff0e7224 */ /* 0x000fce00078e000a */
.L_x_3376:
[----:B------:R-:W-:Y:S05]  /*2180*/  BSYNC.RECONVERGENT B1 ;  /* 0x0000000000017941 */ /* 0x000fea0003800200 */
.L_x_3374:
[----:B------:R-:W-:Y:S02]  /*2190*/  IMAD.MOV.U32 R4, RZ, RZ, R6 ;  /* 0x000000ffff047224 */ /* 0x000fe400078e0006 */
[----:B------:R-:W-:-:S04]  /*21a0*/  IMAD.MOV.U32 R5, RZ, RZ, 0x0 ;  /* 0x00000000ff057424 */ /* 0x000fc800078e00ff */
[----:B------:R-:W-:Y:S05]  /*21b0*/  RET.REL.NODEC R4 `(_ZN4vllm3moe44grouped_topk_fused_small_expert_count_kernelIf6__halfiLNS0_11ScoringFuncE0ELi128ELb0ELi8EEEvPT_PfPT1_PKT0_llllllbd) ;  /* 0xffffffdc04907950 */ /* 0x000fea0003c3ffff */
.L_x_3379:
        /* <DEDUP_REMOVED lines=12> */
.L_x_7782:


//--------------------- .text._ZN4vllm3moe44grouped_topk_fused_small_expert_count_kernelIf6__halfiLNS0_11ScoringFuncE0ELi384ELb0ELi8EEEvPT_PfPT1_PKT0_llllllbd --------------------------
	.section	.text._ZN4vllm3moe44grouped_topk_fused_small_expert_count_kernelIf6__halfiLNS0_11ScoringFuncE0ELi384ELb0ELi8EEEvPT_PfPT1_PKT0_llllllbd,"ax",@progbits
	.align	128
        .global         _ZN4vllm3moe44grouped_topk_fused_small_expert_count_kernelIf6__halfiLNS0_11ScoringFuncE0ELi384ELb0ELi8EEEvPT_PfPT1_PKT0_llllllbd
        .type           _ZN4vllm3moe44grouped_topk_fused_small_expert_count_kernelIf6__halfiLNS0_11ScoringFuncE0ELi384ELb0ELi8EEEvPT_PfPT1_PKT0_llllllbd,@function
        .size           _ZN4vllm3moe44grouped_topk_fused_small_expert_count_kernelIf6__halfiLNS0_11ScoringFuncE0ELi384ELb0ELi8EEEvPT_PfPT1_PKT0_llllllbd,(.L_x_7783 - _ZN4vllm3moe44grouped_topk_fused_small_expert_count_kernelIf6__halfiLNS0_11ScoringFuncE0ELi384ELb0ELi8EEEvPT_PfPT1_PKT0_llllllbd)
        .other          _ZN4vllm3moe44grouped_topk_fused_small_expert_count_kernelIf6__halfiLNS0_11ScoringFuncE0ELi384ELb0ELi8EEEvPT_PfPT1_PKT0_llllllbd,@"STO_CUDA_ENTRY STV_DEFAULT"
_ZN4vllm3moe44grouped_topk_fused_small_expert_count_kernelIf6__halfiLNS0_11ScoringFuncE0ELi384ELb0ELi8EEEvPT_PfPT1_PKT0_llllllbd:
.text._ZN4vllm3moe44grouped_topk_fused_small_expert_count_kernelIf6__halfiLNS0_11ScoringFuncE0ELi384ELb0ELi8EEEvPT_PfPT1_PKT0_llllllbd:
        /* <DEDUP_REMOVED lines=35> */
.L_x_3381:
[----:B------:R-:W-:Y:S05]  /*0230*/  BSYNC.RECONVERGENT B0 ;  /* 0x0000000000007941 */ /* 0x000fea0003800200 */
.L_x_3380:
        /* <DEDUP_REMOVED lines=112> */
.L_x_3385:
        /* <DEDUP_REMOVED lines=99> */
.L_x_3384:
        /* <DEDUP_REMOVED lines=44> */
.L_x_3383:
        /* <DEDUP_REMOVED lines=18> */
.L_x_3386:
        /* <DEDUP_REMOVED lines=13> */
.L_x_3387:
[----:B------:R-:W-:Y:S05]  /*1420*/  BSYNC.RECONVERGENT B0 ;  /* 0x0000000000007941 */ /* 0x000fea0003800200 */
.L_x_3382:
        /* <DEDUP_REMOVED lines=23> */
.L_x_3390:
[----:B------:R-:W-:Y:S05]  /*15a0*/  BSYNC.RECONVERGENT B0 ;  /* 0x0000000000007941 */ /* 0x000fea0003800200 */
.L_x_3389:
        /* <DEDUP_REMOVED lines=21> */
.L_x_3393:
        /* <DEDUP_REMOVED lines=168> */
.L_x_3392:
[----:B------:R-:W-:Y:S05]  /*2180*/  @!P1 BRA `(.L_x_3391) ;  /* 0x0000000000d09947 */ /* 0x000fea0003800000 */
[C---:B------:R-:W-:Y:S02]  /*2190*/  IMAD R0, R10.reuse, 0x4, R0 ;  /* 0x000000040a007824 */ /* 0x040fe400078e0200 */
[----:B------:R-:W-:Y:S02]  /*21a0*/  IMAD.MOV R6, RZ, RZ, -R6 ;  /* 0x000000ffff067224 */ /* 0x000fe400078e0a06 */
[----:B------:R-:W-:-:S07]  /*21b0*/  IMAD R12, R10, 0x4, R1 ;  /* 0x000000040a0c7824 */ /* 0x000fce00078e0201 */
.L_x_3394:
        /* <DEDUP_REMOVED lines=49> */
.L_x_3391:
        /* <DEDUP_REMOVED lines=58> */
[----:B------:R-:W-:Y:S05]  /*2870*/  CALL.REL.NOINC `($__internal_36_$__cuda_sm20_div_rn_f64_full) ;  /* 0x0000000000747944 */ /* 0x000fea0003c00000 */
[----:B------:R-:W-:Y:S02]  /*2880*/  IMAD.MOV.U32 R4, RZ, RZ, R14 ;  /* 0x000000ffff047224 */ /* 0x000fe400078e000e */
[----:B------:R-:W-:-:S07]  /*2890*/  IMAD.MOV.U32 R5, RZ, RZ, R15 ;  /* 0x000000ffff057224 */ /* 0x000fce00078e000f */
.L_x_3397:
[----:B------:R-:W-:Y:S05]  /*28a0*/  BSYNC.RECONVERGENT B0 ;  /* 0x0000000000007941 */ /* 0x000fea0003800200 */
.L_x_3396:
[----:B------:R-:W-:Y:S01]  /*28b0*/  UMOV UR4, 0xf0000000 ;  /* 0xf000000000047882 */ /* 0x000fe20000000000 */
[----:B------:R-:W-:Y:S01]  /*28c0*/  UMOV UR5, 0x380fffff ;  /* 0x380fffff00057882 */ /* 0x000fe20000000000 */
[----:B------:R-:W0:Y:S01]  /*28d0*/  F2F.F32.F64 R6, R4 ;  /* 0x0000000400067310 */ /* 0x000e220000301000 */
[----:B------:R-:W-:-:S14]  /*28e0*/  DSETP.GEU.AND P0, PT, |R4|, UR4, PT ;  /* 0x0000000404007e2a */ /* 0x000fdc000bf0e200 */
[----:B0-----:R-:W-:-:S07]  /*28f0*/  @!P0 FMUL R6, R6, 1.175494350822287508e-38 ;  /* 0x0080000006068820 */ /* 0x001fce0000400000 */
.L_x_3395:
        /* <DEDUP_REMOVED lines=18> */
.L_x_3398:
[----:B------:R-:W-:Y:S05]  /*2a20*/  BSYNC.RECONVERGENT B0 ;  /* 0x0000000000007941 */ /* 0x000fea0003800200 */
.L_x_3388:
[----:B------:R-:W-:Y:S01]  /*2a30*/  PREEXIT ;  /* 0x000000000000782d */ /* 0x000fe20000000000 */
[----:B------:R-:W-:Y:S05]  /*2a40*/  EXIT ;  /* 0x000000000000794d */ /* 0x000fea0003800000 */
        .weak           $__internal_36_$__cuda_sm20_div_rn_f64_full
        .type           $__internal_36_$__cuda_sm20_div_rn_f64_full,@function
        .size           $__internal_36_$__cuda_sm20_div_rn_f64_full,(.L_x_7783 - $__internal_36_$__cuda_sm20_div_rn_f64_full)
$__internal_36_$__cuda_sm20_div_rn_f64_full:
        /* <DEDUP_REMOVED lines=67> */
.L_x_3400:
        /* <DEDUP_REMOVED lines=16> */
.L_x_3403:
[----:B------:R-:W-:Y:S01]  /*2f80*/  LOP3.LUT R15, R9, 0x80000, RZ, 0xfc, !PT ;  /* 0x00080000090f7812 */ /* 0x000fe200078efcff */
[----:B------:R-:W-:Y:S01]  /*2f90*/  IMAD.MOV.U32 R14, RZ, RZ, R8 ;  /* 0x000000ffff0e7224 */ /* 0x000fe200078e0008 */
[----:B------:R-:W-:Y:S06]  /*2fa0*/  BRA `(.L_x_3401) ;  /* 0x0000000000087947 */ /* 0x000fec0003800000 */
.L_x_3402:
[----:B------:R-:W-:Y:S01]  /*2fb0*/  LOP3.LUT R15, R11, 0x80000, RZ, 0xfc, !PT ;  /* 0x000800000b0f7812 */ /* 0x000fe200078efcff */
[----:B------:R-:W-:-:S07]  /*2fc0*/  IMAD.MOV.U32 R14, RZ, RZ, R10 ;  /* 0x000000ffff0e7224 */ /* 0x000fce00078e000a */
.L_x_3401:
[----:B------:R-:W-:Y:S05]  /*2fd0*/  BSYNC.RECONVERGENT B1 ;  /* 0x0000000000017941 */ /* 0x000fea0003800200 */
.L_x_3399:
[----:B------:R-:W-:Y:S02]  /*2fe0*/  IMAD.MOV.U32 R4, RZ, RZ, R6 ;  /* 0x000000ffff047224 */ /* 0x000fe400078e0006 */
[----:B------:R-:W-:-:S04]  /*2ff0*/  IMAD.MOV.U32 R5, RZ, RZ, 0x0 ;  /* 0x00000000ff057424 */ /* 0x000fc800078e00ff */
[----:B------:R-:W-:Y:S05]  /*3000*/  RET.REL.NODEC R4 `(_ZN4vllm3moe44grouped_topk_fused_small_expert_count_kernelIf6__halfiLNS0_11ScoringFuncE0ELi384ELb0ELi8EEEvPT_PfPT1_PKT0_llllllbd) ;  /* 0xffffffcc04fc7950 */ /* 0x000fea0003c3ffff */
.L_x_3404:
        /* <DEDUP_REMOVED lines=15> */
.L_x_7783:


//--------------------- .text._ZN4vllm3moe44grouped_topk_fused_small_expert_count_kernelIf6__halfiLNS0_11ScoringFuncE0ELi512ELb0ELi8EEEvPT_PfPT1_PKT0_llllllbd --------------------------
	.section	.text._ZN4vllm3moe44grouped_topk_fused_small_expert_count_kernelIf6__halfiLNS0_11ScoringFuncE0ELi512ELb0ELi8EEEvPT_PfPT1_PKT0_llllllbd,"ax",@progbits
	.align	128
        .global         _ZN4vllm3moe44grouped_topk_fused_small_expert_count_kernelIf6__halfiLNS0_11ScoringFuncE0ELi512ELb0ELi8EEEvPT_PfPT1_PKT0_llllllbd
        .type           _ZN4vllm3moe44grouped_topk_fused_small_expert_count_kernelIf6__halfiLNS0_11ScoringFuncE0ELi512ELb0ELi8EEEvPT_PfPT1_PKT0_llllllbd,@function
        .size           _ZN4vllm3moe44grouped_topk_fused_small_expert_count_kernelIf6__halfiLNS0_11ScoringFuncE0ELi512ELb0ELi8EEEvPT_PfPT1_PKT0_llllllbd,(.L_x_7784 - _ZN4vllm3moe44grouped_topk_fused_small_expert_count_kernelIf6__halfiLNS0_11ScoringFuncE0ELi512ELb0ELi8EEEvPT_PfPT1_PKT0_llllllbd)
        .other          _ZN4vllm3moe44grouped_topk_fused_small_expert_count_kernelIf6__halfiLNS0_11ScoringFuncE0ELi512ELb0ELi8EEEvPT_PfPT1_PKT0_llllllbd,@"STO_CUDA_ENTRY STV_DEFAULT"
_ZN4vllm3moe44grouped_topk_fused_small_expert_count_kernelIf6__halfiLNS0_11ScoringFuncE0ELi512ELb0ELi8EEEvPT_PfPT1_PKT0_llllllbd:
.text._ZN4vllm3moe44grouped_topk_fused_small_expert_count_kernelIf6__halfiLNS0_11ScoringFuncE0ELi512ELb0ELi8EEEvPT_PfPT1_PKT0_llllllbd:
        /* <DEDUP_REMOVED lines=35> */
.L_x_3406:
[----:B------:R-:W-:Y:S05]  /*0230*/  BSYNC.RECONVERGENT B0 ;  /* 0x0000000000007941 */ /* 0x000fea0003800200 */
.L_x_3405:
        /* <DEDUP_REMOVED lines=112> */
.L_x_3410:
        /* <DEDUP_REMOVED lines=99> */
.L_x_3409:
        /* <DEDUP_REMOVED lines=44> */
.L_x_3408:
        /* <DEDUP_REMOVED lines=18> */
.L_x_3411:
        /* <DEDUP_REMOVED lines=13> */
.L_x_3412:
[----:B------:R-:W-:Y:S05]  /*1420*/  BSYNC.RECONVERGENT B0 ;  /* 0x0000000000007941 */ /* 0x000fea0003800200 */
.L_x_3407:
        /* <DEDUP_REMOVED lines=37> */
.L_x_3416:
        /* <DEDUP_REMOVED lines=168> */
.L_x_3415:
[----:B------:R-:W-:Y:S05]  /*2100*/  @!P1 BRA `(.L_x_3414) ;  /* 0x0000000000d09947 */ /* 0x000fea0003800000 */
[C---:B------:R-:W-:Y:S02]  /*2110*/  IMAD R0, R11.reuse, 0x4, R0 ;  /* 0x000000040b007824 */ /* 0x040fe400078e0200 */
[----:B------:R-:W-:Y:S02]  /*2120*/  IMAD.MOV R8, RZ, RZ, -R8 ;  /* 0x000000ffff087224 */ /* 0x000fe400078e0a08 */
[----:B------:R-:W-:-:S07]  /*2130*/  IMAD R13, R11, 0x4, R1 ;  /* 0x000000040b0d7824 */ /* 0x000fce00078e0201 */
.L_x_3417:
        /* <DEDUP_REMOVED lines=49> */
.L_x_3414:
        /* <DEDUP_REMOVED lines=56> */
[----:B------:R-:W-:Y:S05]  /*27d0*/  CALL.REL.NOINC `($__internal_37_$__cuda_sm20_div_rn_f64_full) ;  /* 0x0000000000747944 */ /* 0x000fea0003c00000 */
[----:B------:R-:W-:Y:S02]  /*27e0*/  IMAD.MOV.U32 R4, RZ, RZ, R14 ;  /* 0x000000ffff047224 */ /* 0x000fe400078e000e */
[----:B------:R-:W-:-:S07]  /*27f0*/  IMAD.MOV.U32 R5, RZ, RZ, R15 ;  /* 0x000000ffff057224 */ /* 0x000fce00078e000f */
.L_x_3420:
[----:B------:R-:W-:Y:S05]  /*2800*/  BSYNC.RECONVERGENT B0 ;  /* 0x0000000000007941 */ /* 0x000fea0003800200 */
.L_x_3419:
[----:B------:R-:W-:Y:S01]  /*2810*/  UMOV UR4, 0xf0000000 ;  /* 0xf000000000047882 */ /* 0x000fe20000000000 */
[----:B------:R-:W-:Y:S01]  /*2820*/  UMOV UR5, 0x380fffff ;  /* 0x380fffff00057882 */ /* 0x000fe20000000000 */
[----:B------:R-:W0:Y:S01]  /*2830*/  F2F.F32.F64 R6, R4 ;  /* 0x0000000400067310 */ /* 0x000e220000301000 */
[----:B------:R-:W-:-:S14]  /*2840*/  DSETP.GEU.AND P0, PT, |R4|, UR4, PT ;  /* 0x0000000404007e2a */ /* 0x000fdc000bf0e200 */
[----:B0-----:R-:W-:-:S07]  /*2850*/  @!P0 FMUL R6, R6, 1.175494350822287508e-38 ;  /* 0x0080000006068820 */ /* 0x001fce0000400000 */
.L_x_3418:
        /* <DEDUP_REMOVED lines=18> */
.L_x_3421:
[----:B------:R-:W-:Y:S05]  /*2980*/  BSYNC.RECONVERGENT B0 ;  /* 0x0000000000007941 */ /* 0x000fea0003800200 */
.L_x_3413:
[----:B------:R-:W-:Y:S01]  /*2990*/  PREEXIT ;  /* 0x000000000000782d */ /* 0x000fe20000000000 */
[----:B------:R-:W-:Y:S05]  /*29a0*/  EXIT ;  /* 0x000000000000794d */ /* 0x000fea0003800000 */
        .weak           $__internal_37_$__cuda_sm20_div_rn_f64_full
        .type           $__internal_37_$__cuda_sm20_div_rn_f64_full,@function
        .size           $__internal_37_$__cuda_sm20_div_rn_f64_full,(.L_x_7784 - $__internal_37_$__cuda_sm20_div_rn_f64_full)
$__internal_37_$__cuda_sm20_div_rn_f64_full:
        /* <DEDUP_REMOVED lines=67> */
.L_x_3423:
        /* <DEDUP_REMOVED lines=16> */
.L_x_3426:
[----:B------:R-:W-:Y:S01]  /*2ee0*/  LOP3.LUT R15, R9, 0x80000, RZ, 0xfc, !PT ;  /* 0x00080000090f7812 */ /* 0x000fe200078efcff */
[----:B------:R-:W-:Y:S01]  /*2ef0*/  IMAD.MOV.U32 R14, RZ, RZ, R8 ;  /* 0x000000ffff0e7224 */ /* 0x000fe200078e0008 */
[----:B------:R-:W-:Y:S06]  /*2f00*/  BRA `(.L_x_3424) ;  /* 0x0000000000087947 */ /* 0x000fec0003800000 */
.L_x_3425:
[----:B------:R-:W-:Y:S01]  /*2f10*/  LOP3.LUT R15, R11, 0x80000, RZ, 0xfc, !PT ;  /* 0x000800000b0f7812 */ /* 0x000fe200078efcff */
[----:B------:R-:W-:-:S07]  /*2f20*/  IMAD.MOV.U32 R14, RZ, RZ, R10 ;  /* 0x000000ffff0e7224 */ /* 0x000fce00078e000a */
.L_x_3424:
[----:B------:R-:W-:Y:S05]  /*2f30*/  BSYNC.RECONVERGENT B1 ;  /* 0x0000000000017941 */ /* 0x000fea0003800200 */
.L_x_3422:
[----:B------:R-:W-:Y:S02]  /*2f40*/  IMAD.MOV.U32 R4, RZ, RZ, R6 ;  /* 0x000000ffff047224 */ /* 0x000fe400078e0006 */
[----:B------:R-:W-:-:S04]  /*2f50*/  IMAD.MOV.U32 R5, RZ, RZ, 0x0 ;  /* 0x00000000ff057424 */ /* 0x000fc800078e00ff */
[----:B------:R-:W-:Y:S05]  /*2f60*/  RET.REL.NODEC R4 `(_ZN4vllm3moe44grouped_topk_fused_small_expert_count_kernelIf6__halfiLNS0_11ScoringFuncE0ELi512ELb0ELi8EEEvPT_PfPT1_PKT0_llllllbd) ;  /* 0xffffffd004247950 */ /* 0x000fea0003c3ffff */
.L_x_3427:
        /* <DEDUP_REMOVED lines=9> */
.L_x_7784:


//--------------------- .text._ZN4vllm3moe44grouped_topk_fused_small_expert_count_kernelIf6__halfiLNS0_11ScoringFuncE0ELi512ELb0ELi22EEEvPT_PfPT1_PKT0_llllllbd --------------------------
	.section	.text._ZN4vllm3moe44grouped_topk_fused_small_expert_count_kernelIf6__halfiLNS0_11ScoringFuncE0ELi512ELb0ELi22EEEvPT_PfPT1_PKT0_llllllbd,"ax",@progbits
	.align	128
        .global         _ZN4vllm3moe44grouped_topk_fused_small_expert_count_kernelIf6__halfiLNS0_11ScoringFuncE0ELi512ELb0ELi22EEEvPT_PfPT1_PKT0_llllllbd
        .type           _ZN4vllm3moe44grouped_topk_fused_small_expert_count_kernelIf6__halfiLNS0_11ScoringFuncE0ELi512ELb0ELi22EEEvPT_PfPT1_PKT0_llllllbd,@function
        .size           _ZN4vllm3moe44grouped_topk_fused_small_expert_count_kernelIf6__halfiLNS0_11ScoringFuncE0ELi512ELb0ELi22EEEvPT_PfPT1_PKT0_llllllbd,(.L_x_7785 - _ZN4vllm3moe44grouped_topk_fused_small_expert_count_kernelIf6__halfiLNS0_11ScoringFuncE0ELi512ELb0ELi22EEEvPT_PfPT1_PKT0_llllllbd)
        .other          _ZN4vllm3moe44grouped_topk_fused_small_expert_count_kernelIf6__halfiLNS0_11ScoringFuncE0ELi512ELb0ELi22EEEvPT_PfPT1_PKT0_llllllbd,@"STO_CUDA_ENTRY STV_DEFAULT"
_ZN4vllm3moe44grouped_topk_fused_small_expert_count_kernelIf6__halfiLNS0_11ScoringFuncE0ELi512ELb0ELi22EEEvPT_PfPT1_PKT0_llllllbd:
.text._ZN4vllm3moe44grouped_topk_fused_small_expert_count_kernelIf6__halfiLNS0_11ScoringFuncE0ELi512ELb0ELi22EEEvPT_PfPT1_PKT0_llllllbd:
        /* <DEDUP_REMOVED lines=35> */
.L_x_3429:
[----:B------:R-:W-:Y:S05]  /*0230*/  BSYNC.RECONVERGENT B0 ;  /* 0x0000000000007941 */ /* 0x000fea0003800200 */
.L_x_3428:
        /* <DEDUP_REMOVED lines=112> */
.L_x_3433:
        /* <DEDUP_REMOVED lines=99> */
.L_x_3432:
        /* <DEDUP_REMOVED lines=44> */
.L_x_3431:
        /* <DEDUP_REMOVED lines=18> */
.L_x_3434:
        /* <DEDUP_REMOVED lines=13> */
.L_x_3435:
[----:B------:R-:W-:Y:S05]  /*1420*/  BSYNC.RECONVERGENT B0 ;  /* 0x0000000000007941 */ /* 0x000fea0003800200 */
.L_x_3430:
        /* <DEDUP_REMOVED lines=77> */
.L_x_3439:
        /* <DEDUP_REMOVED lines=183> */
.L_x_3438:
[----:B------:R-:W-:Y:S05]  /*2470*/  @!P2 BRA `(.L_x_3437) ;  /* 0x0000000000dca947 */ /* 0x000fea0003800000 */
[C---:B------:R-:W-:Y:S02]  /*2480*/  IMAD R0, R13.reuse, 0x4, R0 ;  /* 0x000000040d007824 */ /* 0x040fe400078e0200 */
[----:B------:R-:W-:Y:S02]  /*2490*/  IMAD.MOV R10, RZ, RZ, -R10 ;  /* 0x000000ffff0a7224 */ /* 0x000fe400078e0a0a */
[----:B------:R-:W-:-:S07]  /*24a0*/  IMAD R15, R13, 0x4, R1 ;  /* 0x000000040d0f7824 */ /* 0x000fce00078e0201 */
.L_x_3440:
        /* <DEDUP_REMOVED lines=52> */
.L_x_3437:
        /* <DEDUP_REMOVED lines=56> */
[----:B------:R-:W-:Y:S05]  /*2b70*/  CALL.REL.NOINC `($__internal_38_$__cuda_sm20_div_rn_f64_full) ;  /* 0x0000000000747944 */ /* 0x000fea0003c00000 */
[----:B------:R-:W-:Y:S02]  /*2b80*/  IMAD.MOV.U32 R4, RZ, RZ, R14 ;  /* 0x000000ffff047224 */ /* 0x000fe400078e000e */
[----:B------:R-:W-:-:S07]  /*2b90*/  IMAD.MOV.U32 R5, RZ, RZ, R15 ;  /* 0x000000ffff057224 */ /* 0x000fce00078e000f */
.L_x_3443:
[----:B------:R-:W-:Y:S05]  /*2ba0*/  BSYNC.RECONVERGENT B0 ;  /* 0x0000000000007941 */ /* 0x000fea0003800200 */
.L_x_3442:
[----:B------:R-:W-:Y:S01]  /*2bb0*/  UMOV UR4, 0xf0000000 ;  /* 0xf000000000047882 */ /* 0x000fe20000000000 */
[----:B------:R-:W-:Y:S01]  /*2bc0*/  UMOV UR5, 0x380fffff ;  /* 0x380fffff00057882 */ /* 0x000fe20000000000 */
[----:B------:R-:W0:Y:S01]  /*2bd0*/  F2F.F32.F64 R6, R4 ;  /* 0x0000000400067310 */ /* 0x000e220000301000 */
[----:B------:R-:W-:-:S14]  /*2be0*/  DSETP.GEU.AND P0, PT, |R4|, UR4, PT ;  /* 0x0000000404007e2a */ /* 0x000fdc000bf0e200 */
[----:B0-----:R-:W-:-:S07]  /*2bf0*/  @!P0 FMUL R6, R6, 1.175494350822287508e-38 ;  /* 0x0080000006068820 */ /* 0x001fce0000400000 */
.L_x_3441:
        /* <DEDUP_REMOVED lines=18> */
.L_x_3444:
[----:B------:R-:W-:Y:S05]  /*2d20*/  BSYNC.RECONVERGENT B0 ;  /* 0x0000000000007941 */ /* 0x000fea0003800200 */
.L_x_3436:
[----:B------:R-:W-:Y:S01]  /*2d30*/  PREEXIT ;  /* 0x000000000000782d */ /* 0x000fe20000000000 */
[----:B------:R-:W-:Y:S05]  /*2d40*/  EXIT ;  /* 0x000000000000794d */ /* 0x000fea0003800000 */
        .weak           $__internal_38_$__cuda_sm20_div_rn_f64_full
        .type           $__internal_38_$__cuda_sm20_div_rn_f64_full,@function
        .size           $__internal_38_$__cuda_sm20_div_rn_f64_full,(.L_x_7785 - $__internal_38_$__cuda_sm20_div_rn_f64_full)
$__internal_38_$__cuda_sm20_div_rn_f64_full:
        /* <DEDUP_REMOVED lines=67> */
.L_x_3446:
        /* <DEDUP_REMOVED lines=16> */
.L_x_3449:
[----:B------:R-:W-:Y:S01]  /*3280*/  LOP3.LUT R15, R9, 0x80000, RZ, 0xfc, !PT ;  /* 0x00080000090f7812 */ /* 0x000fe200078efcff */
[----:B------:R-:W-:Y:S01]  /*3290*/  IMAD.MOV.U32 R14, RZ, RZ, R8 ;  /* 0x000000ffff0e7224 */ /* 0x000fe200078e0008 */
[----:B------:R-:W-:Y:S06]  /*32a0*/  BRA `(.L_x_3447) ;  /* 0x0000000000087947 */ /* 0x000fec0003800000 */
.L_x_3448:
[----:B------:R-:W-:Y:S01]  /*32b0*/  LOP3.LUT R15, R11, 0x80000, RZ, 0xfc, !PT ;  /* 0x000800000b0f7812 */ /* 0x000fe200078efcff */
[----:B------:R-:W-:-:S07]  /*32c0*/  IMAD.MOV.U32 R14, RZ, RZ, R10 ;  /* 0x000000ffff0e7224 */ /* 0x000fce00078e000a */
.L_x_3447:
[----:B------:R-:W-:Y:S05]  /*32d0*/  BSYNC.RECONVERGENT B1 ;  /* 0x0000000000017941 */ /* 0x000fea0003800200 */
.L_x_3445:
[----:B------:R-:W-:Y:S02]  /*32e0*/  IMAD.MOV.U32 R4, RZ, RZ, R6 ;  /* 0x000000ffff047224 */ /* 0x000fe400078e0006 */
[----:B------:R-:W-:-:S04]  /*32f0*/  IMAD.MOV.U32 R5, RZ, RZ, 0x0 ;  /* 0x00000000ff057424 */ /* 0x000fc800078e00ff */
[----:B------:R-:W-:Y:S05]  /*3300*/  RET.REL.NODEC R4 `(_ZN4vllm3moe44grouped_topk_fused_small_expert_count_kernelIf6__halfiLNS0_11ScoringFuncE0ELi512ELb0ELi22EEEvPT_PfPT1_PKT0_llllllbd) ;  /* 0xffffffcc043c7950 */ /* 0x000fea0003c3ffff */
.L_x_3450:
        /* <DEDUP_REMOVED lines=15> */
.L_x_7785:


//--------------------- .text._ZN4vllm3moe44grouped_topk_fused_small_expert_count_kernelIf6__halfiLNS0_11ScoringFuncE0ELi256ELb1ELi8EEEvPT_PfPT1_PKT0_llllllbd --------------------------
	.section	.text._ZN4vllm3moe44grouped_topk_fused_small_expert_count_kernelIf6__halfiLNS0_11ScoringFuncE0ELi256ELb1ELi8EEEvPT_PfPT1_PKT0_llllllbd,"ax",@progbits
	.align	128
        .global         _ZN4vllm3moe44grouped_topk_fused_small_expert_count_kernelIf6__halfiLNS0_11ScoringFuncE0ELi256ELb1ELi8EEEvPT_PfPT1_PKT0_llllllbd
        .type           _ZN4vllm3moe44grouped_topk_fused_small_expert_count_kernelIf6__halfiLNS0_11ScoringFuncE0ELi256ELb1ELi8EEEvPT_PfPT1_PKT0_llllllbd,@function
        .size           _ZN4vllm3moe44grouped_topk_fused_small_expert_count_kernelIf6__halfiLNS0_11ScoringFuncE0ELi256ELb1ELi8EEEvPT_PfPT1_PKT0_llllllbd,(.L_x_7786 - _ZN4vllm3moe44grouped_topk_fused_small_expert_count_kernelIf6__halfiLNS0_11ScoringFuncE0ELi256ELb1ELi8EEEvPT_PfPT1_PKT0_llllllbd)
        .other          _ZN4vllm3moe44grouped_topk_fused_small_expert_count_kernelIf6__halfiLNS0_11ScoringFuncE0ELi256ELb1ELi8EEEvPT_PfPT1_PKT0_llllllbd,@"STO_CUDA_ENTRY STV_DEFAULT"
_ZN4vllm3moe44grouped_topk_fused_small_expert_count_kernelIf6__halfiLNS0_11ScoringFuncE0ELi256ELb1ELi8EEEvPT_PfPT1_PKT0_llllllbd:
.text._ZN4vllm3moe44grouped_topk_fused_small_expert_count_kernelIf6__halfiLNS0_11ScoringFuncE0ELi256ELb1ELi8EEEvPT_PfPT1_PKT0_llllllbd:
        /* <DEDUP_REMOVED lines=41> */
[----:B--2---:R-:W-:-:S05]  /*0290*/  HADD2.F32 R4, -RZ, R8.H0_H0 ;  /* 0x20000008ff047230 */ /* 0x004fca0000004100 */
[----:B---3--:R-:W-:Y:S01]  /*02a0*/  FADD.FTZ R4, R4, R13 ;  /* 0x0000000d04047221 */ /* 0x008fe20000010000 */
[----:B------:R0:W-:Y:S04]  /*02b0*/  STS [R10], R13 ;  /* 0x0000000d0a007388 */ /* 0x0001e80000000800 */
[----:B------:R0:W-:Y:S02]  /*02c0*/  STS [R11], R4 ;  /* 0x000000040b007388 */ /* 0x0001e40000000800 */
.L_x_3452:
[----:B------:R-:W-:Y:S05]  /*02d0*/  BSYNC.RECONVERGENT B0 ;  /* 0x0000000000007941 */ /* 0x000fea0003800200 */
.L_x_3451:
        /* <DEDUP_REMOVED lines=86> */
.L_x_3454:
[----:B------:R-:W-:Y:S05]  /*0840*/  BSYNC.RECONVERGENT B0 ;  /* 0x0000000000007941 */ /* 0x000fea0003800200 */
.L_x_3453:
        /* <DEDUP_REMOVED lines=263> */
.L_x_3458:
        /* <DEDUP_REMOVED lines=173> */
.L_x_3457:
[----:B------:R-:W-:Y:S05]  /*2390*/  BRA.U !UP0, `(.L_x_3456) ;  /* 0x0000000108c87547 */ /* 0x000fea000b800000 */
[----:B------:R-:W-:Y:S01]  /*23a0*/  IMAD R5, R4, 0x4, R1 ;  /* 0x0000000404057824 */ /* 0x000fe200078e0201 */
[----:B------:R-:W-:-:S12]  /*23b0*/  UIADD3 UR5, UPT, UPT, -UR5, URZ, URZ ;  /* 0x000000ff05057290 */ /* 0x000fd8000fffe1ff */
.L_x_3459:
        /* <DEDUP_REMOVED lines=48> */
.L_x_3456:
        /* <DEDUP_REMOVED lines=58> */
[----:B------:R-:W-:Y:S05]  /*2a60*/  CALL.REL.NOINC `($__internal_39_$__cuda_sm20_div_rn_f64_full) ;  /* 0x00000000006c7944 */ /* 0x000fea0003c00000 */
.L_x_3462:
[----:B------:R-:W-:Y:S05]  /*2a70*/  BSYNC.RECONVERGENT B0 ;  /* 0x0000000000007941 */ /* 0x000fea0003800200 */
.L_x_3461:
[----:B------:R-:W-:Y:S01]  /*2a80*/  UMOV UR4, 0xf0000000 ;  /* 0xf000000000047882 */ /* 0x000fe20000000000 */
[----:B------:R-:W-:Y:S01]  /*2a90*/  UMOV UR5, 0x380fffff ;  /* 0x380fffff00057882 */ /* 0x000fe20000000000 */
[----:B------:R-:W0:Y:S01]  /*2aa0*/  F2F.F32.F64 R8, R4 ;  /* 0x0000000400087310 */ /* 0x000e220000301000 */
[----:B------:R-:W-:-:S14]  /*2ab0*/  DSETP.GEU.AND P0, PT, |R4|, UR4, PT ;  /* 0x0000000404007e2a */ /* 0x000fdc000bf0e200 */
[----:B0-----:R-:W-:-:S07]  /*2ac0*/  @!P0 FMUL R8, R8, 1.175494350822287508e-38 ;  /* 0x0080000008088820 */ /* 0x001fce0000400000 */
.L_x_3460:
        /* <DEDUP_REMOVED lines=18> */
.L_x_3463:
[----:B------:R-:W-:Y:S05]  /*2bf0*/  BSYNC.RECONVERGENT B0 ;  /* 0x0000000000007941 */ /* 0x000fea0003800200 */
.L_x_3455:
[----:B------:R-:W-:Y:S01]  /*2c00*/  PREEXIT ;  /* 0x000000000000782d */ /* 0x000fe20000000000 */
[----:B------:R-:W-:Y:S05]  /*2c10*/  EXIT ;  /* 0x000000000000794d */ /* 0x000fea0003800000 */
        .weak           $__internal_39_$__cuda_sm20_div_rn_f64_full
        .type           $__internal_39_$__cuda_sm20_div_rn_f64_full,@function
        .size           $__internal_39_$__cuda_sm20_div_rn_f64_full,(.L_x_7786 - $__internal_39_$__cuda_sm20_div_rn_f64_full)
$__internal_39_$__cuda_sm20_div_rn_f64_full:
        /* <DEDUP_REMOVED lines=67> */
.L_x_3465:
        /* <DEDUP_REMOVED lines=16> */
.L_x_3468:
[----:B------:R-:W-:Y:S01]  /*3150*/  LOP3.LUT R15, R7, 0x80000, RZ, 0xfc, !PT ;  /* 0x00080000070f7812 */ /* 0x000fe200078efcff */
[----:B------:R-:W-:Y:S01]  /*3160*/  IMAD.MOV.U32 R14, RZ, RZ, R6 ;  /* 0x000000ffff0e7224 */ /* 0x000fe200078e0006 */
[----:B------:R-:W-:Y:S06]  /*3170*/  BRA `(.L_x_3466) ;  /* 0x0000000000087947 */ /* 0x000fec0003800000 */
.L_x_3467:
[----:B------:R-:W-:Y:S01]  /*3180*/  LOP3.LUT R15, R9, 0x80000, RZ, 0xfc, !PT ;  /* 0x00080000090f7812 */ /* 0x000fe200078efcff */
[----:B------:R-:W-:-:S07]  /*3190*/  IMAD.MOV.U32 R14, RZ, RZ, R8 ;  /* 0x000000ffff0e7224 */ /* 0x000fce00078e0008 */
.L_x_3466:
[----:B------:R-:W-:Y:S05]  /*31a0*/  BSYNC.RECONVERGENT B1 ;  /* 0x0000000000017941 */ /* 0x000fea0003800200 */
.L_x_3464:
[----:B------:R-:W-:Y:S02]  /*31b0*/  IMAD.MOV.U32 R13, RZ, RZ, 0x0 ;  /* 0x00000000ff0d7424 */ /* 0x000fe400078e00ff */
[----:B------:R-:W-:Y:S02]  /*31c0*/  IMAD.MOV.U32 R4, RZ, RZ, R14 ;  /* 0x000000ffff047224 */ /* 0x000fe400078e000e */
[----:B------:R-:W-:Y:S01]  /*31d0*/  IMAD.MOV.U32 R5, RZ, RZ, R15 ;  /* 0x000000ffff057224 */ /* 0x000fe200078e000f */
[----:B------:R-:W-:Y:S06]  /*31e0*/  RET.REL.NODEC R12 `(_ZN4vllm3moe44grouped_topk_fused_small_expert_count_kernelIf6__halfiLNS0_11ScoringFuncE0ELi256ELb1ELi8EEEvPT_PfPT1_PKT0_llllllbd) ;  /* 0xffffffcc0c847950 */ /* 0x000fec0003c3ffff */
.L_x_3469:
        /* <DEDUP_REMOVED lines=9> */
.L_x_7786:


//--------------------- .text._ZN4vllm3moe25grouped_topk_fused_kernelIffiLNS0_11ScoringFuncE0EEEvPT_PfPT1_PKT0_lllllbd --------------------------
	.section	.text._ZN4vllm3moe25grouped_topk_fused_kernelIffiLNS0_11ScoringFuncE0EEEvPT_PfPT1_PKT0_lllllbd,"ax",@progbits
	.align	128
        .global         _ZN4vllm3moe25grouped_topk_fused_kernelIffiLNS0_11ScoringFuncE0EEEvPT_PfPT1_PKT0_lllllbd
        .type           _ZN4vllm3moe25grouped_topk_fused_kernelIffiLNS0_11ScoringFuncE0EEEvPT_PfPT1_PKT0_lllllbd,@function
        .size           _ZN4vllm3moe25grouped_topk_fused_kernelIffiLNS0_11ScoringFuncE0EEEvPT_PfPT1_PKT0_lllllbd,(.L_x_7885 - _ZN4vllm3moe25grouped_topk_fused_kernelIffiLNS0_11ScoringFuncE0EEEvPT_PfPT1_PKT0_lllllbd)
        .other          _ZN4vllm3moe25grouped_topk_fused_kernelIffiLNS0_11ScoringFuncE0EEEvPT_PfPT1_PKT0_lllllbd,@"STO_CUDA_ENTRY STV_DEFAULT"
_ZN4vllm3moe25grouped_topk_fused_kernelIffiLNS0_11ScoringFuncE0EEEvPT_PfPT1_PKT0_lllllbd:
.text._ZN4vllm3moe25grouped_topk_fused_kernelIffiLNS0_11ScoringFuncE0EEEvPT_PfPT1_PKT0_lllllbd:
        /* <DEDUP_REMOVED lines=56> */
[----:B------:R-:W-:Y:S01]  /*0380*/  UMOV UR4, URZ ;  /* 0x000000ff00047c82 */ /* 0x000fe20008000000 */
[----:B0-----:R-:W-:-:S11]  /*0390*/  UIMAD UR5, UR22, UR5, UR17 ;  /* 0x00000005160572a4 */ /* 0x001fd6000f8e0211 */
[----:B------:R-:W-:Y:S01]  /*03a0*/  VOTEU.ANY UP4, P0 ;  /* 0x0000000000ff7886 */ /* 0x000fe20000080100 */
[----:B------:R-:W-:Y:S01]  /*03b0*/  PLOP3.LUT P0, PT, PT, PT, UP4, 0x80, 0x8 ;  /* 0x000000000008781c */ /* 0x000fe20003f0f048 */
[----:B------:R-:W-:Y:S02]  /*03c0*/  ULEA.HI.X UR7, UR16, UR9, UR5, 0x2, UP0 ;  /* 0x0000000910077291 */ /* 0x000fe400080f1405 */
[----:B------:R-:W-:Y:S02]  /*03d0*/  UISETP.GE.AND UP0, UPT, UR11, URZ, UPT ;  /* 0x000000ff0b00728c */ /* 0x000fe4000bf06270 */
[----:B------:R-:W-:Y:S02]  /*03e0*/  @!UP4 UIADD3 UR10, UPT, UPT, UR10, 0x1, URZ ;  /* 0x000000010a0ac890 */ /* 0x000fe4000fffe0ff */
[----:B------:R-:W-:Y:S01]  /*03f0*/  @UP2 ULOP3.LUT UR11, UR15, 0xffffff00, URZ, 0xc0, !UPT ;  /* 0xffffff000f0b2892 */ /* 0x000fe2000f8ec0ff */
[----:B------:R-:W-:Y:S01]  /*0400*/  UMOV UR8, UR13 ;  /* 0x0000000d00087c82 */ /* 0x000fe20008000000 */
[----:B----4-:R-:W-:Y:S01]  /*0410*/  UMOV UR9, UR14 ;  /* 0x0000000e00097c82 */ /* 0x010fe20008000000 */
[----:B------:R-:W-:Y:S01]  /*0420*/  UMOV UR5, URZ ;  /* 0x000000ff00057c82 */ /* 0x000fe20008000000 */
[----:B------:R-:W-:-:S02]  /*0430*/  @UP2 UIADD3 UR4, UP4, UPT, UR11, 0x100, URZ ;  /* 0x000001000b042890 */ /* 0x000fc4000ff9e0ff */
        /* <DEDUP_REMOVED lines=35> */
.L_x_3474:
[----:B------:R-:W-:-:S04]  /*0670*/  IMAD.WIDE.U32 R10, R19, 0x4, R6 ;  /* 0x00000004130a7825 */ /* 0x000fc800078e0006 */
[----:B------:R-:W-:Y:S01]  /*0680*/  IMAD.WIDE.U32 R8, R19, 0x4, R4 ;  /* 0x0000000413087825 */ /* 0x000fe200078e0004 */
[----:B------:R-:W2:Y:S04]  /*0690*/  LDG.E R28, desc[UR20][R10.64] ;  /* 0x000000140a1c7981 */ /* 0x000ea8000c1e1900 */
[----:B------:R-:W2:Y:S04]  /*06a0*/  LDG.E R21, desc[UR20][R8.64] ;  /* 0x0000001408157981 */ /* 0x000ea8000c1e1900 */
[----:B------:R-:W3:Y:S04]  /*06b0*/  LDG.E R32, desc[UR20][R10.64+0x80] ;  /* 0x000080140a207981 */ /* 0x000ee8000c1e1900 */
[----:B------:R-:W3:Y:S04]  /*06c0*/  LDG.E R33, desc[UR20][R8.64+0x80] ;  /* 0x0000801408217981 */ /* 0x000ee8000c1e1900 */
[----:B------:R-:W4:Y:S04]  /*06d0*/  LDG.E R26, desc[UR20][R10.64+0x100] ;  /* 0x000100140a1a7981 */ /* 0x000f28000c1e1900 */
[----:B------:R-:W4:Y:S04]  /*06e0*/  LDG.E R29, desc[UR20][R8.64+0x100] ;  /* 0x00010014081d7981 */ /* 0x000f28000c1e1900 */
[----:B------:R-:W5:Y:S04]  /*06f0*/  LDG.E R27, desc[UR20][R10.64+0x180] ;  /* 0x000180140a1b7981 */ /* 0x000f68000c1e1900 */
[----:B------:R-:W5:Y:S04]  /*0700*/  LDG.E R24, desc[UR20][R8.64+0x180] ;  /* 0x0001801408187981 */ /* 0x000f68000c1e1900 */
[----:B------:R-:W5:Y:S04]  /*0710*/  LDG.E R22, desc[UR20][R10.64+0x200] ;  /* 0x000200140a167981 */ /* 0x000f68000c1e1900 */
[----:B------:R-:W5:Y:S04]  /*0720*/  LDG.E R25, desc[UR20][R8.64+0x200] ;  /* 0x0002001408197981 */ /* 0x000f68000c1e1900 */
[----:B------:R-:W5:Y:S04]  /*0730*/  LDG.E R20, desc[UR20][R10.64+0x280] ;  /* 0x000280140a147981 */ /* 0x000f68000c1e1900 */
[----:B------:R-:W5:Y:S04]  /*0740*/  LDG.E R23, desc[UR20][R8.64+0x280] ;  /* 0x0002801408177981 */ /* 0x000f68000c1e1900 */
[----:B------:R-:W5:Y:S04]  /*0750*/  LDG.E R18, desc[UR20][R10.64+0x300] ;  /* 0x000300140a127981 */ /* 0x000f68000c1e1900 */
[----:B------:R-:W5:Y:S04]  /*0760*/  LDG.E R34, desc[UR20][R10.64+0x380] ;  /* 0x000380140a227981 */ /* 0x000f68000c1e1900 */
[----:B------:R-:W5:Y:S01]  /*0770*/  LDG.E R35, desc[UR20][R8.64+0x380] ;  /* 0x0003801408237981 */ /* 0x000f62000c1e1900 */
[----:B--2---:R-:W-:-:S03]  /*0780*/  FADD.FTZ R28, R28, R21 ;  /* 0x000000151c1c7221 */ /* 0x004fc60000010000 */
[----:B------:R0:W2:Y:S02]  /*0790*/  LDG.E R21, desc[UR20][R8.64+0x300] ;  /* 0x0003001408157981 */ /* 0x0000a4000c1e1900 */
[----:B------:R-:W-:Y:S01]  /*07a0*/  FSETP.GT.FTZ.AND P1, PT, R28, R30, PT ;  /* 0x0000001e1c00720b */ /* 0x000fe20003f34000 */
[----:B---3--:R-:W-:-:S03]  /*07b0*/  FADD.FTZ R33, R32, R33 ;  /* 0x0000002120217221 */ /* 0x008fc60000010000 */
[C---:B------:R-:W-:Y:S02]  /*07c0*/  FSEL R32, R28.reuse, R30, P1 ;  /* 0x0000001e1c207208 */ /* 0x040fe40000800000 */
[----:B------:R-:W-:Y:S02]  /*07d0*/  FSETP.GT.FTZ.AND P2, PT, R28, R31, PT ;  /* 0x0000001f1c00720b */ /* 0x000fe40003f54000 */
[----:B------:R-:W-:Y:S01]  /*07e0*/  FSETP.GT.FTZ.AND P3, PT, R33, R32, PT ;  /* 0x000000202100720b */ /* 0x000fe20003f74000 */
[----:B----4-:R-:W-:-:S03]  /*07f0*/  FADD.FTZ R29, R26, R29 ;  /* 0x0000001d1a1d7221 */ /* 0x010fc60000010000 */
[----:B------:R-:W-:Y:S02]  /*0800*/  FSEL R26, R33, R32, P3 ;  /* 0x00000020211a7208 */ /* 0x000fe40001800000 */
[----:B------:R-:W-:Y:S02]  /*0810*/  @!P1 FSEL R30, R28, R31, P2 ;  /* 0x0000001f1c1e9208 */ /* 0x000fe40001000000 */
[----:B------:R-:W-:Y:S02]  /*0820*/  FSETP.GT.FTZ.AND P2, PT, R29, R26, PT ;  /* 0x0000001a1d00720b */ /* 0x000fe40003f54000 */
[----:B------:R-:W-:Y:S01]  /*0830*/  FSETP.GT.FTZ.AND P1, PT, R33, R30, PT ;  /* 0x0000001e2100720b */ /* 0x000fe20003f34000 */
[----:B-----5:R-:W-:Y:S01]  /*0840*/  FADD.FTZ R27, R27, R24 ;  /* 0x000000181b1b7221 */ /* 0x020fe20000010000 */
[----:B0-----:R-:W-:Y:S02]  /*0850*/  FSEL R8, R29, R26, P2 ;  /* 0x0000001a1d087208 */ /* 0x001fe40001000000 */
[----:B------:R-:W-:-:S02]  /*0860*/  @!P3 FSEL R32, R33, R30, P1 ;  /* 0x0000001e2120b208 */ /* 0x000fc40000800000 */
[----:B------:R-:W-:Y:S02]  /*0870*/  FSETP.GT.FTZ.AND P3, PT, R27, R8, PT ;  /* 0x000000081b00720b */ /* 0x000fe40003f74000 */
[----:B------:R-:W-:Y:S01]  /*0880*/  FSETP.GT.FTZ.AND P1, PT, R29, R32, PT ;  /* 0x000000201d00720b */ /* 0x000fe20003f34000 */
[----:B------:R-:W-:Y:S01]  /*0890*/  FADD.FTZ R22, R22, R25 ;  /* 0x0000001916167221 */ /* 0x000fe20000010000 */
[----:B------:R-:W-:Y:S02]  /*08a0*/  FSEL R9, R27, R8, P3 ;  /* 0x000000081b097208 */ /* 0x000fe40001800000 */
[----:B------:R-:W-:Y:S02]  /*08b0*/  @!P2 FSEL R26, R29, R32, P1 ;  /* 0x000000201d1aa208 */ /* 0x000fe40000800000 */
[-C--:B------:R-:W-:Y:S02]  /*08c0*/  FSETP.GT.FTZ.AND P2, PT, R22, R9.reuse, PT ;  /* 0x000000091600720b */ /* 0x080fe40003f54000 */
[----:B------:R-:W-:Y:S01]  /*08d0*/  FSETP.GT.FTZ.AND P1, PT, R27, R26, PT ;  /* 0x0000001a1b00720b */ /* 0x000fe20003f34000 */
[----:B------:R-:W-:Y:S01]  /*08e0*/  FADD.FTZ R20, R20, R23 ;  /* 0x0000001714147221 */ /* 0x000fe20000010000 */
[----:B------:R-:W-:-:S02]  /*08f0*/  FSEL R10, R22, R9, P2 ;  /* 0x00000009160a7208 */ /* 0x000fc40001000000 */
[----:B------:R-:W-:Y:S02]  /*0900*/  @!P3 FSEL R8, R27, R26, P1 ;  /* 0x0000001a1b08b208 */ /* 0x000fe40000800000 */
[----:B------:R-:W-:Y:S02]  /*0910*/  FSETP.GT.FTZ.AND P3, PT, R20, R10, PT ;  /* 0x0000000a1400720b */ /* 0x000fe40003f74000 */
[----:B------:R-:W-:Y:S02]  /*0920*/  FSETP.GT.FTZ.AND P1, PT, R22, R8, PT ;  /* 0x000000081600720b */ /* 0x000fe40003f34000 */
[----:B------:R-:W-:Y:S02]  /*0930*/  FSEL R11, R20, R10, P3 ;  /* 0x0000000a140b7208 */ /* 0x000fe40001800000 */
[----:B------:R-:W-:-:S04]  /*0940*/  @!P2 FSEL R9, R22, R8, P1 ;  /* 0x000000081609a208 */ /* 0x000fc80000800000 */
[----:B------:R-:W-:-:S04]  /*0950*/  FSETP.GT.FTZ.AND P1, PT, R20, R9, PT ;  /* 0x000000091400720b */ /* 0x000fc80003f34000 */
[----:B------:R-:W-:Y:S01]  /*0960*/  @!P3 FSEL R10, R20, R9, P1 ;  /* 0x00000009140ab208 */ /* 0x000fe20000800000 */
[----:B------:R-:W-:Y:S02]  /*0970*/  VIADD R12, R12, 0x8 ;  /* 0x000000080c0c7836 */ /* 0x000fe40000000000 */
[----:B------:R-:W-:Y:S01]  /*0980*/  FADD.FTZ R34, R34, R35 ;  /* 0x0000002322227221 */ /* 0x000fe20000010000 */
[----:B------:R-:W-:Y:S02]  /*0990*/  VIADD R19, R19, 0x100 ;  /* 0x0000010013137836 */ /* 0x000fe40000000000 */
[----:B--2---:R-:W-:-:S05]  /*09a0*/  FADD.FTZ R18, R18, R21 ;  /* 0x0000001512127221 */ /* 0x004fca0000010000 */
[CC--:B------:R-:W-:Y:S02]  /*09b0*/  FSETP.GT.FTZ.AND P2, PT, R18.reuse, R11.reuse, PT ;  /* 0x0000000b1200720b */ /* 0x0c0fe40003f54000 */
[C---:B------:R-:W-:Y:S02]  /*09c0*/  FSETP.GT.FTZ.AND P1, PT, R18.reuse, R10, PT ;  /* 0x0000000a1200720b */ /* 0x040fe40003f34000 */
[----:B------:R-:W-:-:S04]  /*09d0*/  FSEL R31, R18, R11, P2 ;  /* 0x0000000b121f7208 */ /* 0x000fc80001000000 */
[----:B------:R-:W-:-:S05]  /*09e0*/  FSETP.GT.FTZ.AND P3, PT, R34, R31, PT ;  /* 0x0000001f2200720b */ /* 0x000fca0003f74000 */
[----:B------:R-:W-:Y:S02]  /*09f0*/  @!P2 FSEL R11, R18, R10, P1 ;  /* 0x0000000a120ba208 */ /* 0x000fe40000800000 */
[----:B------:R-:W-:Y:S02]  /*0a00*/  ISETP.NE.AND P2, PT, R12, R17, PT ;  /* 0x000000110c00720c */ /* 0x000fe40003f45270 */
[C---:B------:R-:W-:Y:S02]  /*0a10*/  FSETP.GT.FTZ.AND P1, PT, R34.reuse, R11, PT ;  /* 0x0000000b2200720b */ /* 0x040fe40003f34000 */
[C---:B------:R-:W-:Y:S02]  /*0a20*/  FSEL R30, R34.reuse, R31, P3 ;  /* 0x0000001f221e7208 */ /* 0x040fe40001800000 */
[----:B------:R-:W-:-:S07]  /*0a30*/  @!P3 FSEL R31, R34, R11, P1 ;  /* 0x0000000b221fb208 */ /* 0x000fce0000800000 */
[----:B------:R-:W-:Y:S05]  /*0a40*/  @P2 BRA `(.L_x_3474) ;  /* 0xfffffffc00082947 */ /* 0x000fea000383ffff */
.L_x_3473:
[----:B------:R-:W-:Y:S05]  /*0a50*/  BSYNC.RECONVERGENT B1 ;  /* 0x0000000000017941 */ /* 0x000fea0003800200 */
.L_x_3472:
        /* <DEDUP_REMOVED lines=8> */
[----:B------:R-:W2:Y:S04]  /*0ae0*/  LDG.E R17, desc[UR20][R8.64] ;  /* 0x0000001408117981 */ /* 0x000ea8000c1e1900 */
[----:B------:R-:W3:Y:S04]  /*0af0*/  LDG.E R16, desc[UR20][R10.64+0x80] ;  /* 0x000080140a107981 */ /* 0x000ee8000c1e1900 */
[----:B------:R-:W3:Y:S04]  /*0b00*/  LDG.E R21, desc[UR20][R8.64+0x80] ;  /* 0x0000801408157981 */ /* 0x000ee8000c1e1900 */
[----:B------:R-:W4:Y:S04]  /*0b10*/  LDG.E R18, desc[UR20][R10.64+0x100] ;  /* 0x000100140a127981 */ /* 0x000f28000c1e1900 */
[----:B------:R-:W4:Y:S04]  /*0b20*/  LDG.E R23, desc[UR20][R8.64+0x100] ;  /* 0x0001001408177981 */ /* 0x000f28000c1e1900 */
[----:B------:R-:W5:Y:S04]  /*0b30*/  LDG.E R20, desc[UR20][R10.64+0x180] ;  /* 0x000180140a147981 */ /* 0x000f68000c1e1900 */
[----:B------:R-:W5:Y:S01]  /*0b40*/  LDG.E R25, desc[UR20][R8.64+0x180] ;  /* 0x0001801408197981 */ /* 0x000f62000c1e1900 */
[----:B------:R-:W-:-:S02]  /*0b50*/  VIADD R19, R19, 0x80 ;  /* 0x0000008013137836 */ /* 0x000fc40000000000 */
[----:B--2---:R-:W-:-:S05]  /*0b60*/  FADD.FTZ R12, R12, R17 ;  /* 0x000000110c0c7221 */ /* 0x004fca0000010000 */
[CC--:B------:R-:W-:Y:S02]  /*0b70*/  FSETP.GT.FTZ.AND P1, PT, R12.reuse, R30.reuse, PT ;  /* 0x0000001e0c00720b */ /* 0x0c0fe40003f34000 */
[----:B------:R-:W-:Y:S01]  /*0b80*/  FSETP.GT.FTZ.AND P2, PT, R12, R31, PT ;  /* 0x0000001f0c00720b */ /* 0x000fe20003f54000 */
[----:B---3--:R-:W-:Y:S01]  /*0b90*/  FADD.FTZ R21, R16, R21 ;  /* 0x0000001510157221 */ /* 0x008fe20000010000 */
[----:B------:R-:W-:-:S04]  /*0ba0*/  FSEL R16, R12, R30, P1 ;  /* 0x0000001e0c107208 */ /* 0x000fc80000800000 */
[----:B------:R-:W-:Y:S01]  /*0bb0*/  FSETP.GT.FTZ.AND P3, PT, R21, R16, PT ;  /* 0x000000101500720b */ /* 0x000fe20003f74000 */
[----:B----4-:R-:W-:-:S03]  /*0bc0*/  FADD.FTZ R18, R18, R23 ;  /* 0x0000001712127221 */ /* 0x010fc60000010000 */
[C---:B------:R-:W-:Y:S02]  /*0bd0*/  FSEL R17, R21.reuse, R16, P3 ;  /* 0x0000001015117208 */ /* 0x040fe40001800000 */
[----:B------:R-:W-:Y:S02]  /*0be0*/  @!P1 FSEL R30, R12, R31, P2 ;  /* 0x0000001f0c1e9208 */ /* 0x000fe40001000000 */
[-C--:B------:R-:W-:Y:S02]  /*0bf0*/  FSETP.GT.FTZ.AND P2, PT, R18, R17.reuse, PT ;  /* 0x000000111200720b */ /* 0x080fe40003f54000 */
[CC--:B------:R-:W-:Y:S01]  /*0c00*/  FSETP.GT.FTZ.AND P1, PT, R21.reuse, R30.reuse, PT ;  /* 0x0000001e1500720b */ /* 0x0c0fe20003f34000 */
[----:B-----5:R-:W-:Y:S01]  /*0c10*/  FADD.FTZ R20, R20, R25 ;  /* 0x0000001914147221 */ /* 0x020fe20000010000 */
        /* <DEDUP_REMOVED lines=8> */
.L_x_3477:
[----:B------:R-:W-:Y:S05]  /*0ca0*/  BSYNC.RECONVERGENT B1 ;  /* 0x0000000000017941 */ /* 0x000fea0003800200 */
.L_x_3476:
[----:B------:R-:W-:Y:S05]  /*0cb0*/  @!P0 BRA `(.L_x_3475) ;  /* 0x0000000000c08947 */ /* 0x000fea0003800000 */
[----:B------:R-:W-:Y:S01]  /*0cc0*/  ISETP.NE.AND P1, PT, R22, 0x1, PT ;  /* 0x000000011600780c */ /* 0x000fe20003f25270 */
[----:B------:R-:W-:Y:S01]  /*0cd0*/  BSSY.RECONVERGENT B1, `(.L_x_3478) ;  /* 0x0000016000017945 */ /* 0x000fe20003800200 */
[----:B------:R-:W-:-:S11]  /*0ce0*/  LOP3.LUT P0, RZ, R14, 0x20, RZ, 0xc0, !PT ;  /* 0x000000200eff7812 */ /* 0x000fd6000780c0ff */
[----:B------:R-:W-:Y:S05]  /*0cf0*/  @!P1 BRA `(.L_x_3479) ;  /* 0x00000000004c9947 */ /* 0x000fea0003800000 */
[----:B------:R-:W-:-:S04]  /*0d00*/  IMAD.WIDE.U32 R8, R19, 0x4, R6 ;  /* 0x0000000413087825 */ /* 0x000fc800078e0006 */
[C---:B------:R-:W-:Y:S01]  /*0d10*/  IMAD.WIDE.U32 R10, R19.reuse, 0x4, R4 ;  /* 0x00000004130a7825 */ /* 0x040fe200078e0004 */
[----:B------:R-:W2:Y:S04]  /*0d20*/  LDG.E R12, desc[UR20][R8.64] ;  /* 0x00000014080c7981 */ /* 0x000ea8000c1e1900 */
[----:B------:R-:W2:Y:S04]  /*0d30*/  LDG.E R17, desc[UR20][R10.64] ;  /* 0x000000140a117981 */ /* 0x000ea8000c1e1900 */
[----:B------:R-:W3:Y:S04]  /*0d40*/  LDG.E R14, desc[UR20][R8.64+0x80] ;  /* 0x00008014080e7981 */ /* 0x000ee8000c1e1900 */
[----:B------:R-:W3:Y:S01]  /*0d50*/  LDG.E R21, desc[UR20][R10.64+0x80] ;  /* 0x000080140a157981 */ /* 0x000ee2000c1e1900 */
[----:B------:R-:W-:-:S02]  /*0d60*/  VIADD R19, R19, 0x40 ;  /* 0x0000004013137836 */ /* 0x000fc40000000000 */
[----:B--2---:R-:W-:-:S05]  /*0d70*/  FADD.FTZ R12, R12, R17 ;  /* 0x000000110c0c7221 */ /* 0x004fca0000010000 */
[CC--:B------:R-:W-:Y:S02]  /*0d80*/  FSETP.GT.FTZ.AND P1, PT, R12.reuse, R30.reuse, PT ;  /* 0x0000001e0c00720b */ /* 0x0c0fe40003f34000 */
[----:B------:R-:W-:Y:S01]  /*0d90*/  FSETP.GT.FTZ.AND P2, PT, R12, R31, PT ;  /* 0x0000001f0c00720b */ /* 0x000fe20003f54000 */
[----:B---3--:R-:W-:Y:S01]  /*0da0*/  FADD.FTZ R21, R14, R21 ;  /* 0x000000150e157221 */ /* 0x008fe20000010000 */
[----:B------:R-:W-:-:S04]  /*0db0*/  FSEL R14, R12, R30, P1 ;  /* 0x0000001e0c0e7208 */ /* 0x000fc80000800000 */
[----:B------:R-:W-:-:S05]  /*0dc0*/  FSETP.GT.FTZ.AND P3, PT, R21, R14, PT ;  /* 0x0000000e1500720b */ /* 0x000fca0003f74000 */
[----:B------:R-:W-:Y:S02]  /*0dd0*/  @!P1 FSEL R30, R12, R31, P2 ;  /* 0x0000001f0c1e9208 */ /* 0x000fe40001000000 */
[C---:B------:R-:W-:Y:S02]  /*0de0*/  FSEL R12, R21.reuse, R14, P3 ;  /* 0x0000000e150c7208 */ /* 0x040fe40001800000 */
[----:B------:R-:W-:-:S04]  /*0df0*/  FSETP.GT.FTZ.AND P1, PT, R21, R30, PT ;  /* 0x0000001e1500720b */ /* 0x000fc80003f34000 */
[----:B------:R-:W-:Y:S01]  /*0e00*/  @!P3 FSEL R14, R21, R30, P1 ;  /* 0x0000001e150eb208 */ /* 0x000fe20000800000 */
[----:B------:R-:W-:-:S04]  /*0e10*/  IMAD.MOV.U32 R30, RZ, RZ, R12 ;  /* 0x000000ffff1e7224 */ /* 0x000fc800078e000c */
[----:B------:R-:W-:-:S07]  /*0e20*/  IMAD.MOV.U32 R31, RZ, RZ, R14 ;  /* 0x000000ffff1f7224 */ /* 0x000fce00078e000e */
.L_x_3479:
[----:B------:R-:W-:Y:S05]  /*0e30*/  BSYNC.RECONVERGENT B1 ;  /* 0x0000000000017941 */ /* 0x000fea0003800200 */
.L_x_3478:
[----:B------:R-:W-:Y:S05]  /*0e40*/  @P0 BRA `(.L_x_3475) ;  /* 0x00000000005c0947 */ /* 0x000fea0003800000 */
[----:B------:R-:W-:-:S04]  /*0e50*/  IMAD.WIDE.U32 R6, R19, 0x4, R6 ;  /* 0x0000000413067825 */ /* 0x000fc800078e0006 */
[----:B------:R-:W-:Y:S02]  /*0e60*/  IMAD.WIDE.U32 R4, R19, 0x4, R4 ;  /* 0x0000000413047825 */ /* 0x000fe400078e0004 */
[----:B------:R-:W2:Y:S04]  /*0e70*/  LDG.E R6, desc[UR20][R6.64] ;  /* 0x0000001406067981 */ /* 0x000ea8000c1e1900 */
[----:B------:R-:W2:Y:S02]  /*0e80*/  LDG.E R5, desc[UR20][R4.64] ;  /* 0x0000001404057981 */ /* 0x000ea4000c1e1900 */
[----:B--2---:R-:W-:-:S05]  /*0e90*/  FADD.FTZ R8, R6, R5 ;  /* 0x0000000506087221 */ /* 0x004fca0000010000 */
[CC--:B------:R-:W-:Y:S02]  /*0ea0*/  FSETP.GT.FTZ.AND P0, PT, R8.reuse, R30.reuse, PT ;  /* 0x0000001e0800720b */ /* 0x0c0fe40003f14000 */
[C---:B------:R-:W-:Y:S02]  /*0eb0*/  FSETP.GT.FTZ.AND P1, PT, R8.reuse, R31, PT ;  /* 0x0000001f0800720b */ /* 0x040fe40003f34000 */
[----:B------:R-:W-:-:S09]  /*0ec0*/  FSEL R9, R8, R30, P0 ;  /* 0x0000001e08097208 */ /* 0x000fd20000000000 */
[----:B------:R-:W-:-:S05]  /*0ed0*/  @!P0 FSEL R30, R8, R31, P1 ;  /* 0x0000001f081e8208 */ /* 0x000fca0000800000 */
[----:B------:R-:W-:Y:S02]  /*0ee0*/  IMAD.MOV.U32 R31, RZ, RZ, R30 ;  /* 0x000000ffff1f7224 */ /* 0x000fe400078e001e */
[----:B------:R-:W-:Y:S01]  /*0ef0*/  IMAD.MOV.U32 R30, RZ, RZ, R9 ;  /* 0x000000ffff1e7224 */ /* 0x000fe200078e0009 */
[----:B------:R-:W-:Y:S06]  /*0f00*/  BRA `(.L_x_3475) ;  /* 0x00000000002c7947 */ /* 0x000fec0003800000 */
.L_x_3471:
[----:B------:R-:W-:Y:S01]  /*0f10*/  ISETP.GE.AND P0, PT, R13, UR8, PT ;  /* 0x000000080d007c0c */ /* 0x000fe2000bf06270 */
[----:B------:R-:W-:-:S12]  /*0f20*/  IMAD.MOV.U32 R30, RZ, RZ, -0x800000 ;  /* 0xff800000ff1e7424 */ /* 0x000fd800078e00ff */
[----:B------:R-:W-:Y:S05]  /*0f30*/  @P0 BRA `(.L_x_3475) ;  /* 0x0000000000200947 */ /* 0x000fea0003800000 */
[----:B------:R-:W-:-:S05]  /*0f40*/  LOP3.LUT R8, RZ, R13, RZ, 0x33, !PT ;  /* 0x0000000dff087212 */ /* 0x000fca00078e33ff */
[----:B------:R-:W-:-:S05]  /*0f50*/  VIADD R8, R8, UR8 ;  /* 0x0000000808087c36 */ /* 0x000fca0008000000 */
[----:B------:R-:W-:-:S05]  /*0f60*/  LOP3.LUT R9, R13, 0xffffffe0, R8, 0xf8, !PT ;  /* 0xffffffe00d097812 */ /* 0x000fca00078ef808 */
[----:B------:R-:W-:-:S04]  /*0f70*/  IMAD.WIDE.U32 R6, R9, 0x4, R6 ;  /* 0x0000000409067825 */ /* 0x000fc800078e0006 */
[----:B------:R-:W-:Y:S02]  /*0f80*/  IMAD.WIDE.U32 R4, R9, 0x4, R4 ;  /* 0x0000000409047825 */ /* 0x000fe400078e0004 */
[----:B------:R-:W2:Y:S04]  /*0f90*/  LDG.E R6, desc[UR20][R6.64] ;  /* 0x0000001406067981 */ /* 0x000ea8000c1e1900 */
[----:B------:R-:W2:Y:S02]  /*0fa0*/  LDG.E R5, desc[UR20][R4.64] ;  /* 0x0000001404057981 */ /* 0x000ea4000c1e1900 */
[----:B--2---:R-:W-:-:S07]  /*0fb0*/  FADD.FTZ R30, R6, R5 ;  /* 0x00000005061e7221 */ /* 0x004fce0000010000 */
.L_x_3475:
[----:B------:R-:W-:Y:S05]  /*0fc0*/  BSYNC.RECONVERGENT B0 ;  /* 0x0000000000007941 */ /* 0x000fea0003800200 */
.L_x_3470:
        /* <DEDUP_REMOVED lines=39> */
.L_x_3480:
[----:B------:R-:W-:Y:S01]  /*1240*/  @!P0 FADD.FTZ R7, R11, R7 ;  /* 0x000000070b078221 */ /* 0x000fe20000010000 */
[----:B------:R-:W-:-:S04]  /*1250*/  ISETP.GT.U32.AND P1, PT, R0, 0x1f, PT ;  /* 0x0000001f0000780c */ /* 0x000fc80003f24070 */
[----:B------:R0:W-:Y:S01]  /*1260*/  @!P0 ST.E desc[UR20][R4.64], R7 ;  /* 0x0000000704008985 */ /* 0x0001e2000c101914 */
[----:B------:R-:W-:Y:S08]  /*1270*/  BAR.SYNC.DEFER_BLOCKING 0x0 ;  /* 0x0000000000007b1d */ /* 0x000ff00000010000 */
[----:B------:R-:W-:Y:S05]  /*1280*/  @P1 EXIT ;  /* 0x000000000000194d */ /* 0x000fea0003800000 */
[C---:B------:R-:W-:Y:S01]  /*1290*/  ISETP.GE.U32.AND P0, PT, R13.reuse, UR18, PT ;  /* 0x000000120d007c0c */ /* 0x040fe2000bf06070 */
[----:B------:R-:W-:Y:S01]  /*12a0*/  IMAD.MOV.U32 R14, RZ, RZ, -0x800000 ;  /* 0xff800000ff0e7424 */ /* 0x000fe200078e00ff */
[----:B------:R-:W1:Y:S01]  /*12b0*/  LDCU.64 UR14, c[0x0][0x3c0] ;  /* 0x00007800ff0e77ac */ /* 0x000e620008000a00 */
[----:B------:R-:W2:Y:S01]  /*12c0*/  LDC R8, c[0x0][0x3b8] ;  /* 0x0000ee00ff087b82 */ /* 0x000ea20000000800 */
[----:B------:R-:W3:Y:S01]  /*12d0*/  LDCU.64 UR16, c[0x0][0x388] ;  /* 0x00007100ff1077ac */ /* 0x000ee20008000a00 */
[----:B------:R-:W4:Y:S08]  /*12e0*/  LDCU.64 UR18, c[0x0][0x390] ;  /* 0x00007200ff1277ac */ /* 0x000f300008000a00 */
[----:B------:R-:W-:-:S05]  /*12f0*/  @!P0 IMAD.WIDE.U32 R2, R13, 0x4, R2 ;  /* 0x000000040d028825 */ /* 0x000fca00078e0002 */
[----:B------:R5:W5:Y:S01]  /*1300*/  @!P0 LD.E R14, desc[UR20][R2.64] ;  /* 0x00000014020e8980 */ /* 0x000b62000c101900 */
[----:B------:R-:W-:Y:S01]  /*1310*/  LEA R9, R13, UR13, 0x2 ;  /* 0x0000000d0d097c11 */ /* 0x000fe2000f8e10ff */
[----:B-1----:R-:W-:Y:S01]  /*1320*/  UIMAD.WIDE.U32 UR10, UR22, UR14, URZ ;  /* 0x0000000e160a72a5 */ /* 0x002fe2000f8e00ff */
[----:B------:R-:W-:Y:S01]  /*1330*/  CS2R R10, SRZ ;  /* 0x00000000000a7805 */ /* 0x000fe2000001ff00 */
[----:B------:R-:W-:Y:S02]  /*1340*/  IMAD.MOV.U32 R12, RZ, RZ, -0x800000 ;  /* 0xff800000ff0c7424 */ /* 0x000fe400078e00ff */
[----:B------:R-:W-:Y:S01]  /*1350*/  UIMAD UR9, UR22, UR15, UR11 ;  /* 0x0000000f160972a4 */ /* 0x000fe2000f8e020b */
[----:B0-----:R-:W-:Y:S01]  /*1360*/  VIADD R4, R9, UR4 ;  /* 0x0000000409047c36 */ /* 0x001fe20008000000 */
[----:B------:R-:W-:Y:S01]  /*1370*/  USHF.L.U32 UR5, UR10, 0x2, URZ ;  /* 0x000000020a057899 */ /* 0x000fe200080006ff */
[----:B--2---:R-:W-:Y:S01]  /*1380*/  VIADD R5, R8, 0xffffffff ;  /* 0xffffffff08057836 */ /* 0x004fe20000000000 */
[----:B------:R-:W-:-:S02]  /*1390*/  USHF.L.U64.HI UR10, UR10, 0x2, UR9 ;  /* 0x000000020a0a7899 */ /* 0x000fc40008010209 */
[----:B---3--:R-:W-:Y:S02]  /*13a0*/  UIADD3 UR9, UP0, UPT, UR5, UR16, URZ ;  /* 0x0000001005097290 */ /* 0x008fe4000ff1e0ff */
[----:B----4-:R-:W-:Y:S02]  /*13b0*/  UIADD3 UR11, UP1, UPT, UR5, UR18, URZ ;  /* 0x00000012050b7290 */ /* 0x010fe4000ff3e0ff */
[----:B------:R-:W-:Y:S02]  /*13c0*/  UIADD3.X UR5, UPT, UPT, UR10, UR17, URZ, UP0, !UPT ;  /* 0x000000110a057290 */ /* 0x000fe400087fe4ff */
[----:B------:R-:W-:Y:S01]  /*13d0*/  UIADD3.X UR10, UPT, UPT, UR10, UR19, URZ, UP1, !UPT ;  /* 0x000000130a0a7290 */ /* 0x000fe20008ffe4ff */
[----:B------:R-:W-:Y:S02]  /*13e0*/  IMAD.U32 R6, RZ, RZ, UR9 ;  /* 0x00000009ff067e24 */ /* 0x000fe4000f8e00ff */
[----:B-----5:R-:W-:Y:S02]  /*13f0*/  IMAD.U32 R2, RZ, RZ, UR11 ;  /* 0x0000000bff027e24 */ /* 0x020fe4000f8e00ff */
[----:B------:R-:W-:-:S02]  /*1400*/  IMAD.U32 R7, RZ, RZ, UR5 ;  /* 0x00000005ff077e24 */ /* 0x000fc4000f8e00ff */
[----:B------:R-:W-:Y:S01]  /*1410*/  IMAD.U32 R3, RZ, RZ, UR10 ;  /* 0x0000000aff037e24 */ /* 0x000fe2000f8e00ff */
        /* <DEDUP_REMOVED lines=34> */
.L_x_3484:
[----:B------:R-:W-:Y:S05]  /*1640*/  BSYNC.RECONVERGENT B0 ;  /* 0x0000000000007941 */ /* 0x000fea0003800200 */
.L_x_3483:
        /* <DEDUP_REMOVED lines=17> */
.L_x_3486:
[----:B------:R-:W-:Y:S05]  /*1760*/  BSYNC.RECONVERGENT B0 ;  /* 0x0000000000007941 */ /* 0x000fea0003800200 */
.L_x_3485:
        /* <DEDUP_REMOVED lines=15> */
.L_x_3488:
[----:B------:R-:W-:Y:S05]  /*1860*/  BSYNC.RECONVERGENT B0 ;  /* 0x0000000000007941 */ /* 0x000fea0003800200 */
.L_x_3487:
        /* <DEDUP_REMOVED lines=17> */
.L_x_3490:
[----:B------:R-:W-:Y:S05]  /*1980*/  BSYNC.RECONVERGENT B0 ;  /* 0x0000000000007941 */ /* 0x000fea0003800200 */
.L_x_3489:
        /* <DEDUP_REMOVED lines=15> */
.L_x_3492:
[----:B------:R-:W-:Y:S05]  /*1a80*/  BSYNC.RECONVERGENT B0 ;  /* 0x0000000000007941 */ /* 0x000fea0003800200 */
.L_x_3491:
        /* <DEDUP_REMOVED lines=15> */
.L_x_3494:
[----:B------:R-:W-:Y:S05]  /*1b80*/  BSYNC.RECONVERGENT B0 ;  /* 0x0000000000007941 */ /* 0x000fea0003800200 */
.L_x_3493:
        /* <DEDUP_REMOVED lines=17> */
.L_x_3496:
[----:B------:R-:W-:Y:S05]  /*1ca0*/  BSYNC.RECONVERGENT B0 ;  /* 0x0000000000007941 */ /* 0x000fea0003800200 */
.L_x_3495:
        /* <DEDUP_REMOVED lines=15> */
.L_x_3498:
[----:B------:R-:W-:Y:S05]  /*1da0*/  BSYNC.RECONVERGENT B0 ;  /* 0x0000000000007941 */ /* 0x000fea0003800200 */
.L_x_3497:
        /* <DEDUP_REMOVED lines=15> */
.L_x_3500:
[----:B------:R-:W-:Y:S05]  /*1ea0*/  BSYNC.RECONVERGENT B0 ;  /* 0x0000000000007941 */ /* 0x000fea0003800200 */
.L_x_3499:
        /* <DEDUP_REMOVED lines=15> */
.L_x_3502:
[----:B------:R-:W-:Y:S05]  /*1fa0*/  BSYNC.RECONVERGENT B0 ;  /* 0x0000000000007941 */ /* 0x000fea0003800200 */
.L_x_3501:
        /* <DEDUP_REMOVED lines=14> */
.L_x_3504:
[----:B------:R-:W-:Y:S05]  /*2090*/  BSYNC.RECONVERGENT B0 ;  /* 0x0000000000007941 */ /* 0x000fea0003800200 */
.L_x_3503:
        /* <DEDUP_REMOVED lines=16> */
.L_x_3506:
[----:B------:R-:W-:Y:S05]  /*21a0*/  BSYNC.RECONVERGENT B0 ;  /* 0x0000000000007941 */ /* 0x000fea0003800200 */
.L_x_3505:
        /* <DEDUP_REMOVED lines=15> */
.L_x_3508:
[----:B------:R-:W-:Y:S05]  /*22a0*/  BSYNC.RECONVERGENT B0 ;  /* 0x0000000000007941 */ /* 0x000fea0003800200 */
.L_x_3507:
        /* <DEDUP_REMOVED lines=15> */
.L_x_3510:
[----:B------:R-:W-:Y:S05]  /*23a0*/  BSYNC.RECONVERGENT B0 ;  /* 0x0000000000007941 */ /* 0x000fea0003800200 */
.L_x_3509:
        /* <DEDUP_REMOVED lines=13> */
.L_x_3512:
[----:B------:R-:W-:Y:S05]  /*2480*/  BSYNC.RECONVERGENT B0 ;  /* 0x0000000000007941 */ /* 0x000fea0003800200 */
.L_x_3511:
        /* <DEDUP_REMOVED lines=21> */
.L_x_3514:
[----:B------:R-:W-:Y:S05]  /*25e0*/  BSYNC.RECONVERGENT B0 ;  /* 0x0000000000007941 */ /* 0x000fea0003800200 */
.L_x_3513:
        /* <DEDUP_REMOVED lines=13> */
.L_x_3516:
[----:B------:R-:W-:Y:S05]  /*26c0*/  BSYNC.RECONVERGENT B0 ;  /* 0x0000000000007941 */ /* 0x000fea0003800200 */
.L_x_3515:
        /* <DEDUP_REMOVED lines=13> */
.L_x_3518:
[----:B------:R-:W-:Y:S05]  /*27a0*/  BSYNC.RECONVERGENT B0 ;  /* 0x0000000000007941 */ /* 0x000fea0003800200 */
.L_x_3517:
        /* <DEDUP_REMOVED lines=13> */
.L_x_3520:
[----:B------:R-:W-:Y:S05]  /*2880*/  BSYNC.RECONVERGENT B0 ;  /* 0x0000000000007941 */ /* 0x000fea0003800200 */
.L_x_3519:
        /* <DEDUP_REMOVED lines=13> */
.L_x_3522:
[----:B------:R-:W-:Y:S05]  /*2960*/  BSYNC.RECONVERGENT B0 ;  /* 0x0000000000007941 */ /* 0x000fea0003800200 */
.L_x_3521:
[----:B------:R-:W-:Y:S01]  /*2970*/  ISETP.NE.AND P0, PT, R12, R11, PT ;  /* 0x0000000b0c00720c */ /* 0x000fe20003f05270 */
[----:B------:R-:W-:-:S03]  /*2980*/  VIADD R10, R10, 0xffffffe0 ;  /* 0xffffffe00a0a7836 */ /* 0x000fc60000000000 */
[----:B------:R-:W-:Y:S02]  /*2990*/  FSEL R12, R16, R17, !P0 ;  /* 0x00000011100c7208 */ /* 0x000fe40004000000 */
[----:B------:R-:W-:-:S07]  /*29a0*/  SEL R11, R15, R14, !P0 ;  /* 0x0000000e0f0b7207 */ /* 0x000fce0004000000 */
.L_x_3482:
[----:B------:R-:W-:Y:S01]  /*29b0*/  NOP ;  /* 0x0000000000007918 */ /* 0x000fe20000000000 */
.L_x_3481:
        /* <DEDUP_REMOVED lines=22> */
.L_x_3525:
[----:B------:R-:W-:Y:S05]  /*2b20*/  BSYNC.RECONVERGENT B0 ;  /* 0x0000000000007941 */ /* 0x000fea0003800200 */
.L_x_3524:
        /* <DEDUP_REMOVED lines=17> */
.L_x_3527:
[----:B------:R-:W-:Y:S05]  /*2c40*/  BSYNC.RECONVERGENT B0 ;  /* 0x0000000000007941 */ /* 0x000fea0003800200 */
.L_x_3526:
        /* <DEDUP_REMOVED lines=15> */
.L_x_3529:
[----:B------:R-:W-:Y:S05]  /*2d40*/  BSYNC.RECONVERGENT B0 ;  /* 0x0000000000007941 */ /* 0x000fea0003800200 */
.L_x_3528:
        /* <DEDUP_REMOVED lines=17> */
.L_x_3531:
[----:B------:R-:W-:Y:S05]  /*2e60*/  BSYNC.RECONVERGENT B0 ;  /* 0x0000000000007941 */ /* 0x000fea0003800200 */
.L_x_3530:
        /* <DEDUP_REMOVED lines=15> */
.L_x_3533:
[----:B------:R-:W-:Y:S05]  /*2f60*/  BSYNC.RECONVERGENT B0 ;  /* 0x0000000000007941 */ /* 0x000fea0003800200 */
.L_x_3532:
        /* <DEDUP_REMOVED lines=15> */
.L_x_3535:
[----:B------:R-:W-:Y:S05]  /*3060*/  BSYNC.RECONVERGENT B0 ;  /* 0x0000000000007941 */ /* 0x000fea0003800200 */
.L_x_3534:
        /* <DEDUP_REMOVED lines=17> */
.L_x_3537:
[----:B------:R-:W-:Y:S05]  /*3180*/  BSYNC.RECONVERGENT B0 ;  /* 0x0000000000007941 */ /* 0x000fea0003800200 */
.L_x_3536:
        /* <DEDUP_REMOVED lines=15> */
.L_x_3539:
[----:B------:R-:W-:Y:S05]  /*3280*/  BSYNC.RECONVERGENT B0 ;  /* 0x0000000000007941 */ /* 0x000fea0003800200 */
.L_x_3538:
        /* <DEDUP_REMOVED lines=15> */
.L_x_3541:
[----:B------:R-:W-:Y:S05]  /*3380*/  BSYNC.RECONVERGENT B0 ;  /* 0x0000000000007941 */ /* 0x000fea0003800200 */
.L_x_3540:
        /* <DEDUP_REMOVED lines=15> */
.L_x_3543:
[----:B------:R-:W-:Y:S05]  /*3480*/  BSYNC.RECONVERGENT B0 ;  /* 0x0000000000007941 */ /* 0x000fea0003800200 */
.L_x_3542:
        /* <DEDUP_REMOVED lines=14> */
.L_x_3545:
[----:B------:R-:W-:Y:S05]  /*3570*/  BSYNC.RECONVERGENT B0 ;  /* 0x0000000000007941 */ /* 0x000fea0003800200 */
.L_x_3544:
        /* <DEDUP_REMOVED lines=16> */
.L_x_3547:
[----:B------:R-:W-:Y:S05]  /*3680*/  BSYNC.RECONVERGENT B0 ;  /* 0x0000000000007941 */ /* 0x000fea0003800200 */
.L_x_3546:
        /* <DEDUP_REMOVED lines=15> */
.L_x_3549:
[----:B------:R-:W-:Y:S05]  /*3780*/  BSYNC.RECONVERGENT B0 ;  /* 0x0000000000007941 */ /* 0x000fea0003800200 */
.L_x_3548:
        /* <DEDUP_REMOVED lines=15> */
.L_x_3551:
[----:B------:R-:W-:Y:S05]  /*3880*/  BSYNC.RECONVERGENT B0 ;  /* 0x0000000000007941 */ /* 0x000fea0003800200 */
.L_x_3550:
        /* <DEDUP_REMOVED lines=13> */
.L_x_3553:
[----:B------:R-:W-:Y:S05]  /*3960*/  BSYNC.RECONVERGENT B0 ;  /* 0x0000000000007941 */ /* 0x000fea0003800200 */
.L_x_3552:
        /* <DEDUP_REMOVED lines=22> */
.L_x_3555:
[----:B------:R-:W-:Y:S05]  /*3ad0*/  BSYNC.RECONVERGENT B0 ;  /* 0x0000000000007941 */ /* 0x000fea0003800200 */
.L_x_3554:
        /* <DEDUP_REMOVED lines=13> */
.L_x_3557:
[----:B------:R-:W-:Y:S05]  /*3bb0*/  BSYNC.RECONVERGENT B0 ;  /* 0x0000000000007941 */ /* 0x000fea0003800200 */
.L_x_3556:
        /* <DEDUP_REMOVED lines=13> */
.L_x_3559:
[----:B------:R-:W-:Y:S05]  /*3c90*/  BSYNC.RECONVERGENT B0 ;  /* 0x0000000000007941 */ /* 0x000fea0003800200 */
.L_x_3558:
        /* <DEDUP_REMOVED lines=13> */
.L_x_3561:
[----:B------:R-:W-:Y:S05]  /*3d70*/  BSYNC.RECONVERGENT B0 ;  /* 0x0000000000007941 */ /* 0x000fea0003800200 */
.L_x_3560:
        /* <DEDUP_REMOVED lines=13> */
.L_x_3563:
[----:B------:R-:W-:Y:S05]  /*3e50*/  BSYNC.RECONVERGENT B0 ;  /* 0x0000000000007941 */ /* 0x000fea0003800200 */
.L_x_3562:
[----:B------:R-:W-:-:S04]  /*3e60*/  ISETP.NE.AND P0, PT, R9, R10, PT ;  /* 0x0000000a0900720c */ /* 0x000fc80003f05270 */
[----:B------:R-:W-:Y:S02]  /*3e70*/  FSEL R12, R15, R14, !P0 ;  /* 0x0000000e0f0c7208 */ /* 0x000fe40004000000 */
[----:B------:R-:W-:-:S07]  /*3e80*/  SEL R11, R16, R11, !P0 ;  /* 0x0000000b100b7207 */ /* 0x000fce0004000000 */
.L_x_3523:
[----:B------:R-:W-:-:S13]  /*3e90*/  ISETP.GE.AND P0, PT, R8, 0x1, PT ;  /* 0x000000010800780c */ /* 0x000fda0003f06270 */
[----:B------:R-:W-:Y:S05]  /*3ea0*/  @!P0 BRA `(.L_x_3564) ;  /* 0x00000000000c8947 */ /* 0x000fea0003800000 */
[----:B------:R-:W0:Y:S02]  /*3eb0*/  SHFL.IDX PT, R5, R12, R5, 0x1f ;  /* 0x00001f050c057589 */ /* 0x000e2400000e0000 */
[----:B0-----:R-:W-:-:S13]  /*3ec0*/  FSETP.NEU.FTZ.AND P0, PT, R5, -INF , PT ;  /* 0xff8000000500780b */ /* 0x001fda0003f1d000 */
[----:B------:R-:W-:Y:S05]  /*3ed0*/  @P0 BRA `(.L_x_3565) ;  /* 0x00000004005c0947 */ /* 0x000fea0003800000 */
.L_x_3564:
        /* <DEDUP_REMOVED lines=16> */
.L_x_3571:
        /* <DEDUP_REMOVED lines=30> */
.L_x_3570:
[----:B------:R-:W-:-:S07]  /*41c0*/  VIADD R13, R13, 0xffffff80 ;  /* 0xffffff800d0d7836 */ /* 0x000fce0000000000 */
.L_x_3569:
[----:B------:R-:W-:Y:S05]  /*41d0*/  BSYNC.RECONVERGENT B1 ;  /* 0x0000000000017941 */ /* 0x000fea0003800200 */
.L_x_3568:
        /* <DEDUP_REMOVED lines=20> */
.L_x_3573:
[----:B------:R-:W-:Y:S05]  /*4320*/  BSYNC.RECONVERGENT B1 ;  /* 0x0000000000017941 */ /* 0x000fea0003800200 */
.L_x_3572:
        /* <DEDUP_REMOVED lines=15> */
.L_x_3567:
[----:B------:R-:W-:Y:S05]  /*4420*/  BSYNC.RECONVERGENT B0 ;  /* 0x0000000000007941 */ /* 0x000fea0003800200 */
.L_x_3566:
[----:B------:R-:W-:Y:S01]  /*4430*/  PREEXIT ;  /* 0x000000000000782d */ /* 0x000fe20000000000 */
[----:B------:R-:W-:Y:S05]  /*4440*/  EXIT ;  /* 0x000000000000794d */ /* 0x000fea0003800000 */
.L_x_3565:
        /* <DEDUP_REMOVED lines=54> */
.L_x_3621:
[----:B------:R-:W-:Y:S01]  /*47b0*/  UMOV UR5, 0xffffffff ;  /* 0xffffffff00057882 */ /* 0x000fe20000000000 */
[----:B------:R-:W-:Y:S02]  /*47c0*/  ISETP.GE.AND P0, PT, R13, UR12, PT ;  /* 0x0000000c0d007c0c */ /* 0x000fe4000bf06270 */
[----:B01234-:R-:W-:Y:S11]  /*47d0*/  BRA.DIV UR5, `(.L_x_3575) ;  /* 0x0000002e05f07947 */ /* 0x01fff6000b800000 */
[----:B------:R0:W1:Y:S02]  /*47e0*/  SHFL.IDX PT, R2, R22, R23, 0x1f ;  /* 0x00001f1716027589 */ /* 0x00006400000e0000 */
.L_x_3690:
[----:B------:R-:W2:Y:S01]  /*47f0*/  LDCU UR5, c[0x0][0x3b8] ;  /* 0x00007700ff0577ac */ /* 0x000ea20008000800 */
[----:B0-----:R-:W-:-:S05]  /*4800*/  VIADD R23, R23, 0x1 ;  /* 0x0000000117177836 */ /* 0x001fca0000000000 */
[----:B--2---:R-:W-:Y:S01]  /*4810*/  ISETP.NE.AND P1, PT, R23, UR5, PT ;  /* 0x0000000517007c0c */ /* 0x004fe2000bf25270 */
[----:B------:R-:W-:-:S12]  /*4820*/  @P0 BRA `(.L_x_3576) ;  /* 0x0000001400780947 */ /* 0x000fd80003800000 */
[--C-:B-1----:R-:W-:Y:S02]  /*4830*/  IMAD R27, R2, UR8, R13.reuse ;  /* 0x00000008021b7c24 */ /* 0x102fe4000f8e020d */
[----:B------:R-:W-:-:S07]  /*4840*/  IMAD.MOV.U32 R28, RZ, RZ, R13 ;  /* 0x000000ffff1c7224 */ /* 0x000fce00078e000d */
.L_x_3620:
        /* <DEDUP_REMOVED lines=12> */
[----:B------:R-:W2:Y:S02]  /*4910*/  LDG.E R2, desc[UR20][R2.64] ;  /* 0x0000001402027981 */ /* 0x000ea4000c1e1900 */
[----:B--2---:R-:W-:-:S07]  /*4920*/  FADD.FTZ R30, R31, R2 ;  /* 0x000000021f1e7221 */ /* 0x004fce0000010000 */
.L_x_3577:
        /* <DEDUP_REMOVED lines=44> */
.L_x_3581:
[----:B------:R-:W-:Y:S05]  /*4bf0*/  BSYNC.RECONVERGENT B1 ;  /* 0x0000000000017941 */ /* 0x000fea0003800200 */
.L_x_3580:
        /* <DEDUP_REMOVED lines=13> */
.L_x_3583:
[----:B------:R-:W-:Y:S05]  /*4cd0*/  BSYNC.RECONVERGENT B1 ;  /* 0x0000000000017941 */ /* 0x000fea0003800200 */
.L_x_3582:
        /* <DEDUP_REMOVED lines=13> */
.L_x_3585:
[----:B------:R-:W-:Y:S05]  /*4db0*/  BSYNC.RECONVERGENT B1 ;  /* 0x0000000000017941 */ /* 0x000fea0003800200 */
.L_x_3584:
        /* <DEDUP_REMOVED lines=13> */
.L_x_3587:
[----:B------:R-:W-:Y:S05]  /*4e90*/  BSYNC.RECONVERGENT B1 ;  /* 0x0000000000017941 */ /* 0x000fea0003800200 */
.L_x_3586:
        /* <DEDUP_REMOVED lines=13> */
.L_x_3589:
[----:B------:R-:W-:Y:S05]  /*4f70*/  BSYNC.RECONVERGENT B1 ;  /* 0x0000000000017941 */ /* 0x000fea0003800200 */
.L_x_3588:
        /* <DEDUP_REMOVED lines=13> */
.L_x_3591:
[----:B------:R-:W-:Y:S05]  /*5050*/  BSYNC.RECONVERGENT B1 ;  /* 0x0000000000017941 */ /* 0x000fea0003800200 */
.L_x_3590:
        /* <DEDUP_REMOVED lines=13> */
.L_x_3593:
[----:B------:R-:W-:Y:S05]  /*5130*/  BSYNC.RECONVERGENT B1 ;  /* 0x0000000000017941 */ /* 0x000fea0003800200 */
.L_x_3592:
        /* <DEDUP_REMOVED lines=13> */
.L_x_3595:
[----:B------:R-:W-:Y:S05]  /*5210*/  BSYNC.RECONVERGENT B1 ;  /* 0x0000000000017941 */ /* 0x000fea0003800200 */
.L_x_3594:
        /* <DEDUP_REMOVED lines=13> */
.L_x_3597:
[----:B------:R-:W-:Y:S05]  /*52f0*/  BSYNC.RECONVERGENT B1 ;  /* 0x0000000000017941 */ /* 0x000fea0003800200 */
.L_x_3596:
        /* <DEDUP_REMOVED lines=13> */
.L_x_3599:
[----:B------:R-:W-:Y:S05]  /*53d0*/  BSYNC.RECONVERGENT B1 ;  /* 0x0000000000017941 */ /* 0x000fea0003800200 */
.L_x_3598:
        /* <DEDUP_REMOVED lines=13> */
.L_x_3601:
[----:B------:R-:W-:Y:S05]  /*54b0*/  BSYNC.RECONVERGENT B1 ;  /* 0x0000000000017941 */ /* 0x000fea0003800200 */
.L_x_3600:
        /* <DEDUP_REMOVED lines=14> */
.L_x_3603:
[----:B------:R-:W-:Y:S05]  /*55a0*/  BSYNC.RECONVERGENT B1 ;  /* 0x0000000000017941 */ /* 0x000fea0003800200 */
.L_x_3602:
        /* <DEDUP_REMOVED lines=13> */
.L_x_3605:
[----:B------:R-:W-:Y:S05]  /*5680*/  BSYNC.RECONVERGENT B1 ;  /* 0x0000000000017941 */ /* 0x000fea0003800200 */
.L_x_3604:
        /* <DEDUP_REMOVED lines=13> */
.L_x_3607:
[----:B------:R-:W-:Y:S05]  /*5760*/  BSYNC.RECONVERGENT B1 ;  /* 0x0000000000017941 */ /* 0x000fea0003800200 */
.L_x_3606:
        /* <DEDUP_REMOVED lines=13> */
.L_x_3609:
[----:B------:R-:W-:Y:S05]  /*5840*/  BSYNC.RECONVERGENT B1 ;  /* 0x0000000000017941 */ /* 0x000fea0003800200 */
.L_x_3608:
        /* <DEDUP_REMOVED lines=22> */
.L_x_3611:
[----:B------:R-:W-:Y:S05]  /*59b0*/  BSYNC.RECONVERGENT B1 ;  /* 0x0000000000017941 */ /* 0x000fea0003800200 */
.L_x_3610:
        /* <DEDUP_REMOVED lines=13> */
.L_x_3613:
[----:B------:R-:W-:Y:S05]  /*5a90*/  BSYNC.RECONVERGENT B1 ;  /* 0x0000000000017941 */ /* 0x000fea0003800200 */
.L_x_3612:
        /* <DEDUP_REMOVED lines=13> */
.L_x_3615:
[----:B------:R-:W-:Y:S05]  /*5b70*/  BSYNC.RECONVERGENT B1 ;  /* 0x0000000000017941 */ /* 0x000fea0003800200 */
.L_x_3614:
        /* <DEDUP_REMOVED lines=13> */
.L_x_3617:
[----:B------:R-:W-:Y:S05]  /*5c50*/  BSYNC.RECONVERGENT B1 ;  /* 0x0000000000017941 */ /* 0x000fea0003800200 */
.L_x_3616:
        /* <DEDUP_REMOVED lines=13> */
.L_x_3619:
[----:B------:R-:W-:Y:S05]  /*5d30*/  BSYNC.RECONVERGENT B1 ;  /* 0x0000000000017941 */ /* 0x000fea0003800200 */
.L_x_3618:
        /* <DEDUP_REMOVED lines=8> */
.L_x_3579:
[----:B------:R4:W-:Y:S04]  /*5dc0*/  @!P0 STS [R2+-0x80], R30 ;  /* 0xffff801e02008388 */ /* 0x0009e80000000800 */
[----:B------:R4:W-:Y:S01]  /*5dd0*/  @!P0 STS [R2+UR4+-0x80], R29 ;  /* 0xffff801d02008988 */ /* 0x0009e20008000804 */
[----:B------:R-:W-:Y:S01]  /*5de0*/  NOP ;  /* 0x0000000000007918 */ /* 0x000fe20000000000 */
.L_x_3578:
[----:B------:R-:W-:Y:S01]  /*5df0*/  VIADD R27, R27, 0x20 ;  /* 0x000000201b1b7836 */ /* 0x000fe20000000000 */
[----:B------:R-:W-:Y:S06]  /*5e00*/  @!P2 BRA `(.L_x_3620) ;  /* 0xffffffe80090a947 */ /* 0x000fec000383ffff */
.L_x_3576:
[----:B------:R-:W-:Y:S05]  /*5e10*/  @P1 BRA `(.L_x_3621) ;  /* 0xffffffe800641947 */ /* 0x000fea000383ffff */
[----:B------:R-:W-:Y:S05]  /*5e20*/  BSYNC B0 ;  /* 0x0000000000007941 */ /* 0x000fea0003800000 */
.L_x_3574:
        /* <DEDUP_REMOVED lines=15> */
.L_x_3694:
        /* <DEDUP_REMOVED lines=8> */
.L_x_3625:
[----:B------:R-:W-:Y:S05]  /*5fa0*/  BSYNC.RECONVERGENT B0 ;  /* 0x0000000000007941 */ /* 0x000fea0003800200 */
.L_x_3624:
[----:B------:R-:W-:Y:S01]  /*5fb0*/  UMOV UR5, 0xffffffff ;  /* 0xffffffff00057882 */ /* 0x000fe20000000000 */
[----:B------:R-:W-:-:S04]  /*5fc0*/  ISETP.NE.AND P0, PT, R3, R18, PT ;  /* 0x000000120300720c */ /* 0x000fc80003f05270 */
[----:B-1--4-:R-:W-:Y:S02]  /*5fd0*/  SEL R25, R25, R22, !P0 ;  /* 0x0000001619197207 */ /* 0x012fe40004000000 */
[----:B------:R-:W-:Y:S01]  /*5fe0*/  FSEL R27, R24, R27, !P0 ;  /* 0x0000001b181b7208 */ /* 0x000fe20004000000 */
[----:B------:R-:W-:Y:S06]  /*5ff0*/  BRA.DIV UR5, `(.L_x_3626) ;  /* 0x0000001a05507947 */ /* 0x000fec000b800000 */
[----:B------:R1:W3:Y:S04]  /*6000*/  SHFL.BFLY PT, R18, R27, 0x2, 0x1f ;  /* 0x0c401f001b127f89 */ /* 0x0002e800000e0000 */
[----:B------:R1:W4:Y:S02]  /*6010*/  SHFL.BFLY PT, R22, R25, 0x2, 0x1f ;  /* 0x0c401f0019167f89 */ /* 0x00032400000e0000 */
.L_x_3698:
        /* <DEDUP_REMOVED lines=8> */
.L_x_3628:
[----:B------:R-:W-:Y:S05]  /*60a0*/  BSYNC.RECONVERGENT B0 ;  /* 0x0000000000007941 */ /* 0x000fea0003800200 */
.L_x_3627:
[----:B------:R-:W-:Y:S01]  /*60b0*/  UMOV UR5, 0xffffffff ;  /* 0xffffffff00057882 */ /* 0x000fe20000000000 */
[----:B------:R-:W-:-:S04]  /*60c0*/  ISETP.NE.AND P0, PT, R2, R11, PT ;  /* 0x0000000b0200720c */ /* 0x000fc80003f05270 */
[----:B-1--4-:R-:W-:Y:S02]  /*60d0*/  SEL R25, R25, R22, !P0 ;  /* 0x0000001619197207 */ /* 0x012fe40004000000 */
[----:B------:R-:W-:Y:S01]  /*60e0*/  FSEL R18, R27, R18, !P0 ;  /* 0x000000121b127208 */ /* 0x000fe20004000000 */
[----:B------:R-:W-:Y:S06]  /*60f0*/  BRA.DIV UR5, `(.L_x_3629) ;  /* 0x0000001a05587947 */ /* 0x000fec000b800000 */
[----:B------:R0:W1:Y:S04]  /*6100*/  SHFL.BFLY PT, R11, R18, 0x1, 0x1f ;  /* 0x0c201f00120b7f89 */ /* 0x00006800000e0000 */
[----:B------:R0:W3:Y:S02]  /*6110*/  SHFL.BFLY PT, R22, R25, 0x1, 0x1f ;  /* 0x0c201f0019167f89 */ /* 0x0000e400000e0000 */
.L_x_3702:
        /* <DEDUP_REMOVED lines=8> */
.L_x_3631:
[----:B------:R-:W-:Y:S05]  /*61a0*/  BSYNC.RECONVERGENT B0 ;  /* 0x0000000000007941 */ /* 0x000fea0003800200 */
.L_x_3630:
[----:B------:R-:W-:Y:S01]  /*61b0*/  UMOV UR5, 0xffffffff ;  /* 0xffffffff00057882 */ /* 0x000fe20000000000 */
[----:B------:R-:W-:-:S04]  /*61c0*/  ISETP.NE.AND P0, PT, R2, R17, PT ;  /* 0x000000110200720c */ /* 0x000fc80003f05270 */
[----:B0--3--:R-:W-:Y:S02]  /*61d0*/  SEL R25, R25, R22, !P0 ;  /* 0x0000001619197207 */ /* 0x009fe40004000000 */
[----:B------:R-:W-:Y:S01]  /*61e0*/  FSEL R18, R18, R11, !P0 ;  /* 0x0000000b12127208 */ /* 0x000fe20004000000 */
[----:B------:R-:W-:Y:S06]  /*61f0*/  BRA.DIV UR5, `(.L_x_3632) ;  /* 0x0000001a05607947 */ /* 0x000fec000b800000 */
[----:B------:R0:W1:Y:S04]  /*6200*/  SHFL.BFLY PT, R11, R18, 0x4, 0x1f ;  /* 0x0c801f00120b7f89 */ /* 0x00006800000e0000 */
[----:B------:R0:W3:Y:S02]  /*6210*/  SHFL.BFLY PT, R22, R25, 0x4, 0x1f ;  /* 0x0c801f0019167f89 */ /* 0x0000e400000e0000 */
.L_x_3706:
        /* <DEDUP_REMOVED lines=8> */
.L_x_3634:
[----:B------:R-:W-:Y:S05]  /*62a0*/  BSYNC.RECONVERGENT B0 ;  /* 0x0000000000007941 */ /* 0x000fea0003800200 */
.L_x_3633:
[----:B------:R-:W-:Y:S01]  /*62b0*/  UMOV UR5, 0xffffffff ;  /* 0xffffffff00057882 */ /* 0x000fe20000000000 */
[----:B------:R-:W-:-:S04]  /*62c0*/  ISETP.NE.AND P0, PT, R3, R10, PT ;  /* 0x0000000a0300720c */ /* 0x000fc80003f05270 */
[----:B0--3--:R-:W-:Y:S02]  /*62d0*/  SEL R25, R25, R22, !P0 ;  /* 0x0000001619197207 */ /* 0x009fe40004000000 */
[----:B------:R-:W-:Y:S01]  /*62e0*/  FSEL R11, R18, R11, !P0 ;  /* 0x0000000b120b7208 */ /* 0x000fe20004000000 */
[----:B------:R-:W-:Y:S06]  /*62f0*/  BRA.DIV UR5, `(.L_x_3635) ;  /* 0x0000001a05687947 */ /* 0x000fec000b800000 */
[----:B------:R0:W1:Y:S04]  /*6300*/  SHFL.BFLY PT, R10, R11, 0x2, 0x1f ;  /* 0x0c401f000b0a7f89 */ /* 0x00006800000e0000 */
[----:B------:R0:W3:Y:S02]  /*6310*/  SHFL.BFLY PT, R22, R25, 0x2, 0x1f ;  /* 0x0c401f0019167f89 */ /* 0x0000e400000e0000 */
.L_x_3710:
        /* <DEDUP_REMOVED lines=8> */
.L_x_3637:
[----:B------:R-:W-:Y:S05]  /*63a0*/  BSYNC.RECONVERGENT B0 ;  /* 0x0000000000007941 */ /* 0x000fea0003800200 */
.L_x_3636:
[----:B------:R-:W-:Y:S01]  /*63b0*/  UMOV UR5, 0xffffffff ;  /* 0xffffffff00057882 */ /* 0x000fe20000000000 */
[----:B------:R-:W-:-:S04]  /*63c0*/  ISETP.NE.AND P0, PT, R2, R9, PT ;  /* 0x000000090200720c */ /* 0x000fc80003f05270 */
[----:B0--3--:R-:W-:Y:S02]  /*63d0*/  SEL R25, R25, R22, !P0 ;  /* 0x0000001619197207 */ /* 0x009fe40004000000 */
[----:B------:R-:W-:Y:S01]  /*63e0*/  FSEL R10, R11, R10, !P0 ;  /* 0x0000000a0b0a7208 */ /* 0x000fe20004000000 */
[----:B------:R-:W-:Y:S06]  /*63f0*/  BRA.DIV UR5, `(.L_x_3638) ;  /* 0x0000001a05707947 */ /* 0x000fec000b800000 */
[----:B------:R0:W1:Y:S04]  /*6400*/  SHFL.BFLY PT, R9, R10, 0x1, 0x1f ;  /* 0x0c201f000a097f89 */ /* 0x00006800000e0000 */
[----:B------:R0:W3:Y:S02]  /*6410*/  SHFL.BFLY PT, R22, R25, 0x1, 0x1f ;  /* 0x0c201f0019167f89 */ /* 0x0000e400000e0000 */
.L_x_3714:
        /* <DEDUP_REMOVED lines=8> */
.L_x_3640:
[----:B------:R-:W-:Y:S05]  /*64a0*/  BSYNC.RECONVERGENT B0 ;  /* 0x0000000000007941 */ /* 0x000fea0003800200 */
.L_x_3639:
[----:B------:R-:W-:Y:S01]  /*64b0*/  UMOV UR5, 0xffffffff ;  /* 0xffffffff00057882 */ /* 0x000fe20000000000 */
[----:B------:R-:W-:-:S04]  /*64c0*/  ISETP.NE.AND P0, PT, R3, R14, PT ;  /* 0x0000000e0300720c */ /* 0x000fc80003f05270 */
[----:B0--3--:R-:W-:Y:S02]  /*64d0*/  SEL R25, R25, R22, !P0 ;  /* 0x0000001619197207 */ /* 0x009fe40004000000 */
[----:B------:R-:W-:Y:S01]  /*64e0*/  FSEL R10, R10, R9, !P0 ;  /* 0x000000090a0a7208 */ /* 0x000fe20004000000 */
[----:B------:R-:W-:Y:S06]  /*64f0*/  BRA.DIV UR5, `(.L_x_3641) ;  /* 0x0000001a05787947 */ /* 0x000fec000b800000 */
[----:B------:R0:W1:Y:S04]  /*6500*/  SHFL.BFLY PT, R9, R10, 0x8, 0x1f ;  /* 0x0d001f000a097f89 */ /* 0x00006800000e0000 */
[----:B------:R0:W3:Y:S02]  /*6510*/  SHFL.BFLY PT, R22, R25, 0x8, 0x1f ;  /* 0x0d001f0019167f89 */ /* 0x0000e400000e0000 */
.L_x_3718:
        /* <DEDUP_REMOVED lines=8> */
.L_x_3643:
[----:B------:R-:W-:Y:S05]  /*65a0*/  BSYNC.RECONVERGENT B0 ;  /* 0x0000000000007941 */ /* 0x000fea0003800200 */
.L_x_3642:
[----:B------:R-:W-:Y:S01]  /*65b0*/  UMOV UR5, 0xffffffff ;  /* 0xffffffff00057882 */ /* 0x000fe20000000000 */
[----:B------:R-:W-:-:S04]  /*65c0*/  ISETP.NE.AND P0, PT, R3, R6, PT ;  /* 0x000000060300720c */ /* 0x000fc80003f05270 */
[----:B0--3--:R-:W-:Y:S02]  /*65d0*/  SEL R25, R25, R22, !P0 ;  /* 0x0000001619197207 */ /* 0x009fe40004000000 */
[----:B------:R-:W-:Y:S01]  /*65e0*/  FSEL R9, R10, R9, !P0 ;  /* 0x000000090a097208 */ /* 0x000fe20004000000 */
[----:B------:R-:W-:Y:S06]  /*65f0*/  BRA.DIV UR5, `(.L_x_3644) ;  /* 0x0000001a05807947 */ /* 0x000fec000b800000 */
[----:B------:R0:W1:Y:S04]  /*6600*/  SHFL.BFLY PT, R6, R9, 0x4, 0x1f ;  /* 0x0c801f0009067f89 */ /* 0x00006800000e0000 */
[----:B------:R0:W3:Y:S02]  /*6610*/  SHFL.BFLY PT, R22, R25, 0x4, 0x1f ;  /* 0x0c801f0019167f89 */ /* 0x0000e400000e0000 */
.L_x_3722:
        /* <DEDUP_REMOVED lines=8> */
.L_x_3646:
[----:B------:R-:W-:Y:S05]  /*66a0*/  BSYNC.RECONVERGENT B0 ;  /* 0x0000000000007941 */ /* 0x000fea0003800200 */
.L_x_3645:
[----:B------:R-:W-:Y:S01]  /*66b0*/  UMOV UR5, 0xffffffff ;  /* 0xffffffff00057882 */ /* 0x000fe20000000000 */
[----:B------:R-:W-:-:S04]  /*66c0*/  ISETP.NE.AND P0, PT, R3, R8, PT ;  /* 0x000000080300720c */ /* 0x000fc80003f05270 */
[----:B0--3--:R-:W-:Y:S02]  /*66d0*/  SEL R25, R25, R22, !P0 ;  /* 0x0000001619197207 */ /* 0x009fe40004000000 */
[----:B------:R-:W-:Y:S01]  /*66e0*/  FSEL R9, R9, R6, !P0 ;  /* 0x0000000609097208 */ /* 0x000fe20004000000 */
[----:B------:R-:W-:Y:S06]  /*66f0*/  BRA.DIV UR5, `(.L_x_3647) ;  /* 0x0000001a05887947 */ /* 0x000fec000b800000 */
[----:B------:R0:W1:Y:S04]  /*6700*/  SHFL.BFLY PT, R6, R9, 0x2, 0x1f ;  /* 0x0c401f0009067f89 */ /* 0x00006800000e0000 */
[----:B------:R0:W3:Y:S02]  /*6710*/  SHFL.BFLY PT, R22, R25, 0x2, 0x1f ;  /* 0x0c401f0019167f89 */ /* 0x0000e400000e0000 */
.L_x_3726:
        /* <DEDUP_REMOVED lines=8> */
.L_x_3649:
[----:B------:R-:W-:Y:S05]  /*67a0*/  BSYNC.RECONVERGENT B0 ;  /* 0x0000000000007941 */ /* 0x000fea0003800200 */
.L_x_3648:
[----:B------:R-:W-:Y:S01]  /*67b0*/  UMOV UR5, 0xffffffff ;  /* 0xffffffff00057882 */ /* 0x000fe20000000000 */
[----:B------:R-:W-:-:S04]  /*67c0*/  ISETP.NE.AND P0, PT, R2, R7, PT ;  /* 0x000000070200720c */ /* 0x000fc80003f05270 */
[----:B0--3--:R-:W-:Y:S02]  /*67d0*/  SEL R25, R25, R22, !P0 ;  /* 0x0000001619197207 */ /* 0x009fe40004000000 */
[----:B------:R-:W-:Y:S01]  /*67e0*/  FSEL R9, R9, R6, !P0 ;  /* 0x0000000609097208 */ /* 0x000fe20004000000 */
[----:B------:R-:W-:Y:S06]  /*67f0*/  BRA.DIV UR5, `(.L_x_3650) ;  /* 0x0000001a05907947 */ /* 0x000fec000b800000 */
[----:B------:R0:W1:Y:S04]  /*6800*/  SHFL.BFLY PT, R6, R9, 0x1, 0x1f ;  /* 0x0c201f0009067f89 */ /* 0x00006800000e0000 */
[----:B------:R0:W3:Y:S02]  /*6810*/  SHFL.BFLY PT, R22, R25, 0x1, 0x1f ;  /* 0x0c201f0019167f89 */ /* 0x0000e400000e0000 */
.L_x_3730:
        /* <DEDUP_REMOVED lines=8> */
.L_x_3652:
[----:B------:R-:W-:Y:S05]  /*68a0*/  BSYNC.RECONVERGENT B0 ;  /* 0x0000000000007941 */ /* 0x000fea0003800200 */
.L_x_3651:
[----:B------:R-:W-:Y:S01]  /*68b0*/  UMOV UR5, 0xffffffff ;  /* 0xffffffff00057882 */ /* 0x000fe20000000000 */
[----:B------:R-:W-:-:S04]  /*68c0*/  ISETP.NE.AND P0, PT, R3, R12, PT ;  /* 0x0000000c0300720c */ /* 0x000fc80003f05270 */
[----:B0--3--:R-:W-:Y:S02]  /*68d0*/  SEL R25, R25, R22, !P0 ;  /* 0x0000001619197207 */ /* 0x009fe40004000000 */
[----:B------:R-:W-:Y:S01]  /*68e0*/  FSEL R9, R9, R6, !P0 ;  /* 0x0000000609097208 */ /* 0x000fe20004000000 */
[----:B------:R-:W-:Y:S06]  /*68f0*/  BRA.DIV UR5, `(.L_x_3653) ;  /* 0x0000001a05987947 */ /* 0x000fec000b800000 */
[----:B------:R0:W1:Y:S04]  /*6900*/  SHFL.BFLY PT, R6, R9, 0x10, 0x1f ;  /* 0x0e001f0009067f89 */ /* 0x00006800000e0000 */
[----:B------:R0:W3:Y:S02]  /*6910*/  SHFL.BFLY PT, R22, R25, 0x10, 0x1f ;  /* 0x0e001f0019167f89 */ /* 0x0000e400000e0000 */
.L_x_3734:
        /* <DEDUP_REMOVED lines=8> */
.L_x_3655:
[----:B------:R-:W-:Y:S05]  /*69a0*/  BSYNC.RECONVERGENT B0 ;  /* 0x0000000000007941 */ /* 0x000fea0003800200 */
.L_x_3654:
        /* <DEDUP_REMOVED lines=8> */
.L_x_3738:
        /* <DEDUP_REMOVED lines=8> */
.L_x_3658:
[----:B------:R-:W-:Y:S05]  /*6ab0*/  BSYNC.RECONVERGENT B0 ;  /* 0x0000000000007941 */ /* 0x000fea0003800200 */
.L_x_3657:
[----:B------:R-:W-:Y:S01]  /*6ac0*/  UMOV UR5, 0xffffffff ;  /* 0xffffffff00057882 */ /* 0x000fe20000000000 */
[----:B------:R-:W-:-:S04]  /*6ad0*/  ISETP.NE.AND P0, PT, R19, R2, PT ;  /* 0x000000021300720c */ /* 0x000fc80003f05270 */
[----:B0--3--:R-:W-:Y:S02]  /*6ae0*/  SEL R25, R25, R22, !P0 ;  /* 0x0000001619197207 */ /* 0x009fe40004000000 */
[----:B------:R-:W-:Y:S01]  /*6af0*/  FSEL R9, R9, R6, !P0 ;  /* 0x0000000609097208 */ /* 0x000fe20004000000 */
[----:B------:R-:W-:Y:S06]  /*6b00*/  BRA.DIV UR5, `(.L_x_3659) ;  /* 0x0000001a05a47947 */ /* 0x000fec000b800000 */
[----:B------:R0:W1:Y:S04]  /*6b10*/  SHFL.BFLY PT, R6, R9, 0x4, 0x1f ;  /* 0x0c801f0009067f89 */ /* 0x00006800000e0000 */
[----:B------:R0:W3:Y:S02]  /*6b20*/  SHFL.BFLY PT, R22, R25, 0x4, 0x1f ;  /* 0x0c801f0019167f89 */ /* 0x0000e400000e0000 */
.L_x_3742:
        /* <DEDUP_REMOVED lines=8> */
.L_x_3661:
[----:B------:R-:W-:Y:S05]  /*6bb0*/  BSYNC.RECONVERGENT B0 ;  /* 0x0000000000007941 */ /* 0x000fea0003800200 */
.L_x_3660:
[----:B------:R-:W-:Y:S01]  /*6bc0*/  UMOV UR5, 0xffffffff ;  /* 0xffffffff00057882 */ /* 0x000fe20000000000 */
[----:B------:R-:W-:-:S04]  /*6bd0*/  ISETP.NE.AND P0, PT, R20, R3, PT ;  /* 0x000000031400720c */ /* 0x000fc80003f05270 */
[----:B0--3--:R-:W-:Y:S02]  /*6be0*/  SEL R25, R25, R22, !P0 ;  /* 0x0000001619197207 */ /* 0x009fe40004000000 */
[----:B------:R-:W-:Y:S01]  /*6bf0*/  FSEL R9, R9, R6, !P0 ;  /* 0x0000000609097208 */ /* 0x000fe20004000000 */
[----:B------:R-:W-:Y:S06]  /*6c00*/  BRA.DIV UR5, `(.L_x_3662) ;  /* 0x0000001a05ac7947 */ /* 0x000fec000b800000 */
[----:B------:R0:W1:Y:S04]  /*6c10*/  SHFL.BFLY PT, R6, R9, 0x2, 0x1f ;  /* 0x0c401f0009067f89 */ /* 0x00006800000e0000 */
[----:B------:R0:W3:Y:S02]  /*6c20*/  SHFL.BFLY PT, R22, R25, 0x2, 0x1f ;  /* 0x0c401f0019167f89 */ /* 0x0000e400000e0000 */
.L_x_3746:
        /* <DEDUP_REMOVED lines=8> */
.L_x_3664:
[----:B------:R-:W-:Y:S05]  /*6cb0*/  BSYNC.RECONVERGENT B0 ;  /* 0x0000000000007941 */ /* 0x000fea0003800200 */
.L_x_3663:
[----:B------:R-:W-:Y:S01]  /*6cc0*/  UMOV UR5, 0xffffffff ;  /* 0xffffffff00057882 */ /* 0x000fe20000000000 */
[----:B------:R-:W-:-:S04]  /*6cd0*/  ISETP.NE.AND P0, PT, R21, R2, PT ;  /* 0x000000021500720c */ /* 0x000fc80003f05270 */
[----:B0--3--:R-:W-:Y:S02]  /*6ce0*/  SEL R25, R25, R22, !P0 ;  /* 0x0000001619197207 */ /* 0x009fe40004000000 */
[----:B------:R-:W-:Y:S01]  /*6cf0*/  FSEL R9, R9, R6, !P0 ;  /* 0x0000000609097208 */ /* 0x000fe20004000000 */
[----:B------:R-:W-:Y:S06]  /*6d00*/  BRA.DIV UR5, `(.L_x_3665) ;  /* 0x0000001a05b47947 */ /* 0x000fec000b800000 */
[----:B------:R0:W1:Y:S04]  /*6d10*/  SHFL.BFLY PT, R6, R9, 0x1, 0x1f ;  /* 0x0c201f0009067f89 */ /* 0x00006800000e0000 */
[----:B------:R0:W3:Y:S02]  /*6d20*/  SHFL.BFLY PT, R22, R25, 0x1, 0x1f ;  /* 0x0c201f0019167f89 */ /* 0x0000e400000e0000 */
.L_x_3750:
        /* <DEDUP_REMOVED lines=8> */
.L_x_3667:
[----:B------:R-:W-:Y:S05]  /*6db0*/  BSYNC.RECONVERGENT B0 ;  /* 0x0000000000007941 */ /* 0x000fea0003800200 */
.L_x_3666:
        /* <DEDUP_REMOVED lines=16> */
.L_x_3754:
        /* <DEDUP_REMOVED lines=8> */
.L_x_3670:
[----:B------:R-:W-:Y:S05]  /*6f40*/  BSYNC.RECONVERGENT B0 ;  /* 0x0000000000007941 */ /* 0x000fea0003800200 */
.L_x_3669:
[----:B------:R-:W-:Y:S01]  /*6f50*/  UMOV UR5, 0xffffffff ;  /* 0xffffffff00057882 */ /* 0x000fe20000000000 */
[----:B------:R-:W-:-:S04]  /*6f60*/  ISETP.NE.AND P0, PT, R3, R0, PT ;  /* 0x000000000300720c */ /* 0x000fc80003f05270 */
[----:B-1--4-:R-:W-:Y:S02]  /*6f70*/  SEL R15, R22, R15, !P0 ;  /* 0x0000000f160f7207 */ /* 0x012fe40004000000 */
[----:B------:R-:W-:Y:S01]  /*6f80*/  FSEL R7, R6, R7, !P0 ;  /* 0x0000000706077208 */ /* 0x000fe20004000000 */
[----:B------:R-:W-:Y:S06]  /*6f90*/  BRA.DIV UR5, `(.L_x_3671) ;  /* 0x0000001a05a07947 */ /* 0x000fec000b800000 */
[----:B------:R1:W3:Y:S04]  /*6fa0*/  SHFL.BFLY PT, R0, R7, 0x8, 0x1f ;  /* 0x0d001f0007007f89 */ /* 0x0002e800000e0000 */
[----:B------:R1:W4:Y:S02]  /*6fb0*/  SHFL.BFLY PT, R22, R15, 0x8, 0x1f ;  /* 0x0d001f000f167f89 */ /* 0x00032400000e0000 */
.L_x_3758:
        /* <DEDUP_REMOVED lines=8> */
.L_x_3673:
[----:B------:R-:W-:Y:S05]  /*7040*/  BSYNC.RECONVERGENT B0 ;  /* 0x0000000000007941 */ /* 0x000fea0003800200 */
.L_x_3672:
[----:B------:R-:W-:Y:S01]  /*7050*/  UMOV UR5, 0xffffffff ;  /* 0xffffffff00057882 */ /* 0x000fe20000000000 */
[----:B------:R-:W-:-:S04]  /*7060*/  ISETP.NE.AND P0, PT, R2, R19, PT ;  /* 0x000000130200720c */ /* 0x000fc80003f05270 */
[----:B-1--4-:R-:W-:Y:S02]  /*7070*/  SEL R15, R22, R15, !P0 ;  /* 0x0000000f160f7207 */ /* 0x012fe40004000000 */
[----:B------:R-:W-:Y:S01]  /*7080*/  FSEL R7, R0, R7, !P0 ;  /* 0x0000000700077208 */ /* 0x000fe20004000000 */
[----:B------:R-:W-:Y:S06]  /*7090*/  BRA.DIV UR5, `(.L_x_3674) ;  /* 0x0000001a05a87947 */ /* 0x000fec000b800000 */
[----:B------:R1:W3:Y:S04]  /*70a0*/  SHFL.BFLY PT, R0, R7, 0x4, 0x1f ;  /* 0x0c801f0007007f89 */ /* 0x0002e800000e0000 */
[----:B------:R1:W4:Y:S02]  /*70b0*/  SHFL.BFLY PT, R22, R15, 0x4, 0x1f ;  /* 0x0c801f000f167f89 */ /* 0x00032400000e0000 */
.L_x_3762:
        /* <DEDUP_REMOVED lines=8> */
.L_x_3676:
[----:B------:R-:W-:Y:S05]  /*7140*/  BSYNC.RECONVERGENT B0 ;  /* 0x0000000000007941 */ /* 0x000fea0003800200 */
.L_x_3675:
[----:B------:R-:W-:Y:S01]  /*7150*/  UMOV UR5, 0xffffffff ;  /* 0xffffffff00057882 */ /* 0x000fe20000000000 */
[----:B------:R-:W-:-:S04]  /*7160*/  ISETP.NE.AND P0, PT, R3, R20, PT ;  /* 0x000000140300720c */ /* 0x000fc80003f05270 */
[----:B-1--4-:R-:W-:Y:S02]  /*7170*/  SEL R15, R22, R15, !P0 ;  /* 0x0000000f160f7207 */ /* 0x012fe40004000000 */
[----:B------:R-:W-:Y:S01]  /*7180*/  FSEL R7, R0, R7, !P0 ;  /* 0x0000000700077208 */ /* 0x000fe20004000000 */
[----:B------:R-:W-:Y:S06]  /*7190*/  BRA.DIV UR5, `(.L_x_3677) ;  /* 0x0000001a05b07947 */ /* 0x000fec000b800000 */
[----:B------:R1:W3:Y:S04]  /*71a0*/  SHFL.BFLY PT, R0, R7, 0x2, 0x1f ;  /* 0x0c401f0007007f89 */ /* 0x0002e800000e0000 */
[----:B------:R1:W4:Y:S02]  /*71b0*/  SHFL.BFLY PT, R22, R15, 0x2, 0x1f ;  /* 0x0c401f000f167f89 */ /* 0x00032400000e0000 */
.L_x_3766:
        /* <DEDUP_REMOVED lines=8> */
.L_x_3679:
[----:B------:R-:W-:Y:S05]  /*7240*/  BSYNC.RECONVERGENT B0 ;  /* 0x0000000000007941 */ /* 0x000fea0003800200 */
.L_x_3678:
[----:B------:R-:W-:Y:S01]  /*7250*/  UMOV UR5, 0xffffffff ;  /* 0xffffffff00057882 */ /* 0x000fe20000000000 */
[----:B------:R-:W-:-:S04]  /*7260*/  ISETP.NE.AND P0, PT, R2, R21, PT ;  /* 0x000000150200720c */ /* 0x000fc80003f05270 */
[----:B-1--4-:R-:W-:Y:S02]  /*7270*/  SEL R15, R22, R15, !P0 ;  /* 0x0000000f160f7207 */ /* 0x012fe40004000000 */
[----:B------:R-:W-:Y:S01]  /*7280*/  FSEL R7, R0, R7, !P0 ;  /* 0x0000000700077208 */ /* 0x000fe20004000000 */
[----:B------:R-:W-:Y:S06]  /*7290*/  BRA.DIV UR5, `(.L_x_3680) ;  /* 0x0000001a05b87947 */ /* 0x000fec000b800000 */
[----:B------:R1:W3:Y:S04]  /*72a0*/  SHFL.BFLY PT, R0, R7, 0x1, 0x1f ;  /* 0x0c201f0007007f89 */ /* 0x0002e800000e0000 */
[----:B------:R1:W4:Y:S02]  /*72b0*/  SHFL.BFLY PT, R22, R15, 0x1, 0x1f ;  /* 0x0c201f000f167f89 */ /* 0x00032400000e0000 */
.L_x_3770:
        /* <DEDUP_REMOVED lines=8> */
.L_x_3682:
[----:B------:R-:W-:Y:S05]  /*7340*/  BSYNC.RECONVERGENT B0 ;  /* 0x0000000000007941 */ /* 0x000fea0003800200 */
.L_x_3681:
[----:B------:R-:W-:Y:S01]  /*7350*/  UMOV UR5, 0xffffffff ;  /* 0xffffffff00057882 */ /* 0x000fe20000000000 */
[----:B------:R-:W-:-:S04]  /*7360*/  ISETP.NE.AND P0, PT, R2, R5, PT ;  /* 0x000000050200720c */ /* 0x000fc80003f05270 */
[----:B-1--4-:R-:W-:Y:S02]  /*7370*/  SEL R15, R22, R15, !P0 ;  /* 0x0000000f160f7207 */ /* 0x012fe40004000000 */
[----:B------:R-:W-:Y:S01]  /*7380*/  SEL R0, R0, R7, !P0 ;  /* 0x0000000700007207 */ /* 0x000fe20004000000 */
[----:B------:R-:W-:Y:S06]  /*7390*/  BRA.DIV UR5, `(.L_x_3683) ;  /* 0x0000001a05c07947 */ /* 0x000fec000b800000 */
.L_x_3773:
[----:B------:R-:W-:-:S03]  /*73a0*/  UMOV UR5, 0xffffffff ;  /* 0xffffffff00057882 */ /* 0x000fc60000000000 */
[----:B------:R-:W-:Y:S05]  /*73b0*/  BRA.DIV UR5, `(.L_x_3684) ;  /* 0x0000001a05e47947 */ /* 0x000fea000b800000 */
.L_x_3622:
        /* <DEDUP_REMOVED lines=19> */
.L_x_3685:
        /* <DEDUP_REMOVED lines=11> */
.L_x_3782:
        /* <DEDUP_REMOVED lines=10> */
.L_x_3686:
        /* <DEDUP_REMOVED lines=22> */
.L_x_3575:
[----:B------:R-:W-:Y:S01]  /*77a0*/  BSSY B1, `(.L_x_3688) ;  /* 0x0000006000017945 */ /* 0x000fe20003800000 */
[----:B------:R-:W-:Y:S02]  /*77b0*/  IMAD.MOV.U32 R3, RZ, RZ, 0x1f ;  /* 0x0000001fff037424 */ /* 0x000fe400078e00ff */
[----:B------:R-:W-:-:S07]  /*77c0*/  IMAD.MOV.U32 R2, RZ, RZ, -0x1 ;  /* 0xffffffffff027424 */ /* 0x000fce00078e00ff */
[----:B------:R-:W-:Y:S05]  /*77d0*/  WARPSYNC.COLLECTIVE R2, `(.L_x_3689) ;  /* 0x0000000002087348 */ /* 0x000fea0003c00000 */
[----:B------:R0:W1:Y:S02]  /*77e0*/  SHFL.IDX P1, R2, R22, R23, R3 ;  /* 0x0000001716027389 */ /* 0x0000640000020003 */
[----:B01----:R-:W-:Y:S05]  /*77f0*/  ENDCOLLECTIVE ;  /* 0x000000000000791b */ /* 0x003fea0003800000 */
.L_x_3689:
[----:B------:R-:W-:Y:S05]  /*7800*/  BSYNC B1 ;  /* 0x0000000000017941 */ /* 0x000fea0003800000 */
.L_x_3688:
[----:B------:R-:W-:Y:S05]  /*7810*/  BRA `(.L_x_3690) ;  /* 0xffffffcc00f47947 */ /* 0x000fea000383ffff */
.L_x_3623:
        /* <DEDUP_REMOVED lines=8> */
.L_x_3692:
[----:B------:R-:W-:Y:S05]  /*78a0*/  BSYNC B0 ;  /* 0x0000000000007941 */ /* 0x000fea0003800000 */
.L_x_3691:
        /* <DEDUP_REMOVED lines=8> */
.L_x_3693:
[----:B------:R-:W-:Y:S05]  /*7930*/  BRA `(.L_x_3694) ;  /* 0xffffffe400787947 */ /* 0x000fea000383ffff */
.L_x_3626:
        /* <DEDUP_REMOVED lines=8> */
.L_x_3696:
[----:B------:R-:W-:Y:S05]  /*79c0*/  BSYNC B0 ;  /* 0x0000000000007941 */ /* 0x000fea0003800000 */
.L_x_3695:
        /* <DEDUP_REMOVED lines=8> */
.L_x_3697:
[----:B------:R-:W-:Y:S05]  /*7a50*/  BRA `(.L_x_3698) ;  /* 0xffffffe400707947 */ /* 0x000fea000383ffff */
.L_x_3629:
        /* <DEDUP_REMOVED lines=8> */
.L_x_3700:
[----:B------:R-:W-:Y:S05]  /*7ae0*/  BSYNC B0 ;  /* 0x0000000000007941 */ /* 0x000fea0003800000 */
.L_x_3699:
        /* <DEDUP_REMOVED lines=8> */
.L_x_3701:
[----:B------:R-:W-:Y:S05]  /*7b70*/  BRA `(.L_x_3702) ;  /* 0xffffffe400687947 */ /* 0x000fea000383ffff */
.L_x_3632:
        /* <DEDUP_REMOVED lines=8> */
.L_x_3704:
[----:B------:R-:W-:Y:S05]  /*7c00*/  BSYNC B0 ;  /* 0x0000000000007941 */ /* 0x000fea0003800000 */
.L_x_3703:
        /* <DEDUP_REMOVED lines=8> */
.L_x_3705:
[----:B------:R-:W-:Y:S05]  /*7c90*/  BRA `(.L_x_3706) ;  /* 0xffffffe400607947 */ /* 0x000fea000383ffff */
.L_x_3635:
        /* <DEDUP_REMOVED lines=8> */
.L_x_3708:
[----:B------:R-:W-:Y:S05]  /*7d20*/  BSYNC B0 ;  /* 0x0000000000007941 */ /* 0x000fea0003800000 */
.L_x_3707:
        /* <DEDUP_REMOVED lines=8> */
.L_x_3709:
[----:B------:R-:W-:Y:S05]  /*7db0*/  BRA `(.L_x_3710) ;  /* 0xffffffe400587947 */ /* 0x000fea000383ffff */
.L_x_3638:
        /* <DEDUP_REMOVED lines=8> */
.L_x_3712:
[----:B------:R-:W-:Y:S05]  /*7e40*/  BSYNC B0 ;  /* 0x0000000000007941 */ /* 0x000fea0003800000 */
.L_x_3711:
        /* <DEDUP_REMOVED lines=8> */
.L_x_3713:
[----:B------:R-:W-:Y:S05]  /*7ed0*/  BRA `(.L_x_3714) ;  /* 0xffffffe400507947 */ /* 0x000fea000383ffff */
.L_x_3641:
        /* <DEDUP_REMOVED lines=8> */
.L_x_3716:
[----:B------:R-:W-:Y:S05]  /*7f60*/  BSYNC B0 ;  /* 0x0000000000007941 */ /* 0x000fea0003800000 */
.L_x_3715:
        /* <DEDUP_REMOVED lines=8> */
.L_x_3717:
[----:B------:R-:W-:Y:S05]  /*7ff0*/  BRA `(.L_x_3718) ;  /* 0xffffffe400487947 */ /* 0x000fea000383ffff */
.L_x_3644:
        /* <DEDUP_REMOVED lines=8> */
.L_x_3720:
[----:B------:R-:W-:Y:S05]  /*8080*/  BSYNC B0 ;  /* 0x0000000000007941 */ /* 0x000fea0003800000 */
.L_x_3719:
        /* <DEDUP_REMOVED lines=8> */
.L_x_3721:
[----:B------:R-:W-:Y:S05]  /*8110*/  BRA `(.L_x_3722) ;  /* 0xffffffe400407947 */ /* 0x000fea000383ffff */
.L_x_3647:
        /* <DEDUP_REMOVED lines=8> */
.L_x_3724:
[----:B------:R-:W-:Y:S05]  /*81a0*/  BSYNC B0 ;  /* 0x0000000000007941 */ /* 0x000fea0003800000 */
.L_x_3723:
        /* <DEDUP_REMOVED lines=8> */
.L_x_3725:
[----:B------:R-:W-:Y:S05]  /*8230*/  BRA `(.L_x_3726) ;  /* 0xffffffe400387947 */ /* 0x000fea000383ffff */
.L_x_3650:
        /* <DEDUP_REMOVED lines=8> */
.L_x_3728:
[----:B------:R-:W-:Y:S05]  /*82c0*/  BSYNC B0 ;  /* 0x0000000000007941 */ /* 0x000fea0003800000 */
.L_x_3727:
        /* <DEDUP_REMOVED lines=8> */
.L_x_3729:
[----:B------:R-:W-:Y:S05]  /*8350*/  BRA `(.L_x_3730) ;  /* 0xffffffe400307947 */ /* 0x000fea000383ffff */
.L_x_3653:
        /* <DEDUP_REMOVED lines=8> */
.L_x_3732:
[----:B------:R-:W-:Y:S05]  /*83e0*/  BSYNC B0 ;  /* 0x0000000000007941 */ /* 0x000fea0003800000 */
.L_x_3731:
        /* <DEDUP_REMOVED lines=8> */
.L_x_3733:
[----:B------:R-:W-:Y:S05]  /*8470*/  BRA `(.L_x_3734) ;  /* 0xffffffe400287947 */ /* 0x000fea000383ffff */
.L_x_3656:
        /* <DEDUP_REMOVED lines=8> */
.L_x_3736:
[----:B------:R-:W-:Y:S05]  /*8500*/  BSYNC B0 ;  /* 0x0000000000007941 */ /* 0x000fea0003800000 */
.L_x_3735:
        /* <DEDUP_REMOVED lines=8> */
.L_x_3737:
[----:B------:R-:W-:Y:S05]  /*8590*/  BRA `(.L_x_3738) ;  /* 0xffffffe400247947 */ /* 0x000fea000383ffff */
.L_x_3659:
        /* <DEDUP_REMOVED lines=8> */
.L_x_3740:
[----:B------:R-:W-:Y:S05]  /*8620*/  BSYNC B0 ;  /* 0x0000000000007941 */ /* 0x000fea0003800000 */
.L_x_3739:
        /* <DEDUP_REMOVED lines=8> */
.L_x_3741:
[----:B------:R-:W-:Y:S05]  /*86b0*/  BRA `(.L_x_3742) ;  /* 0xffffffe4001c7947 */ /* 0x000fea000383ffff */
.L_x_3662:
        /* <DEDUP_REMOVED lines=8> */
.L_x_3744:
[----:B------:R-:W-:Y:S05]  /*8740*/  BSYNC B0 ;  /* 0x0000000000007941 */ /* 0x000fea0003800000 */
.L_x_3743:
        /* <DEDUP_REMOVED lines=8> */
.L_x_3745:
[----:B------:R-:W-:Y:S05]  /*87d0*/  BRA `(.L_x_3746) ;  /* 0xffffffe400147947 */ /* 0x000fea000383ffff */
.L_x_3665:
        /* <DEDUP_REMOVED lines=8> */
.L_x_3748:
[----:B------:R-:W-:Y:S05]  /*8860*/  BSYNC B0 ;  /* 0x0000000000007941 */ /* 0x000fea0003800000 */
.L_x_3747:
        /* <DEDUP_REMOVED lines=8> */
.L_x_3749:
[----:B------:R-:W-:Y:S05]  /*88f0*/  BRA `(.L_x_3750) ;  /* 0xffffffe4000c7947 */ /* 0x000fea000383ffff */
.L_x_3668:
        /* <DEDUP_REMOVED lines=8> */
.L_x_3752:
[----:B------:R-:W-:Y:S05]  /*8980*/  BSYNC B0 ;  /* 0x0000000000007941 */ /* 0x000fea0003800000 */
.L_x_3751:
        /* <DEDUP_REMOVED lines=8> */
.L_x_3753:
[----:B------:R-:W-:Y:S05]  /*8a10*/  BRA `(.L_x_3754) ;  /* 0xffffffe400287947 */ /* 0x000fea000383ffff */
.L_x_3671:
        /* <DEDUP_REMOVED lines=8> */
.L_x_3756:
[----:B------:R-:W-:Y:S05]  /*8aa0*/  BSYNC B0 ;  /* 0x0000000000007941 */ /* 0x000fea0003800000 */
.L_x_3755:
        /* <DEDUP_REMOVED lines=8> */
.L_x_3757:
[----:B------:R-:W-:Y:S05]  /*8b30*/  BRA `(.L_x_3758) ;  /* 0xffffffe400207947 */ /* 0x000fea000383ffff */
.L_x_3674:
        /* <DEDUP_REMOVED lines=8> */
.L_x_3760:
[----:B------:R-:W-:Y:S05]  /*8bc0*/  BSYNC B0 ;  /* 0x0000000000007941 */ /* 0x000fea0003800000 */
.L_x_3759:
        /* <DEDUP_REMOVED lines=8> */
.L_x_3761:
[----:B------:R-:W-:Y:S05]  /*8c50*/  BRA `(.L_x_3762) ;  /* 0xffffffe400187947 */ /* 0x000fea000383ffff */
.L_x_3677:
        /* <DEDUP_REMOVED lines=8> */
.L_x_3764:
[----:B------:R-:W-:Y:S05]  /*8ce0*/  BSYNC B0 ;  /* 0x0000000000007941 */ /* 0x000fea0003800000 */
.L_x_3763:
        /* <DEDUP_REMOVED lines=8> */
.L_x_3765:
[----:B------:R-:W-:Y:S05]  /*8d70*/  BRA `(.L_x_3766) ;  /* 0xffffffe400107947 */ /* 0x000fea000383ffff */
.L_x_3680:
        /* <DEDUP_REMOVED lines=8> */
.L_x_3768:
[----:B------:R-:W-:Y:S05]  /*8e00*/  BSYNC B0 ;  /* 0x0000000000007941 */ /* 0x000fea0003800000 */
.L_x_3767:
        /* <DEDUP_REMOVED lines=8> */
.L_x_3769:
[----:B------:R-:W-:Y:S05]  /*8e90*/  BRA `(.L_x_3770) ;  /* 0xffffffe400087947 */ /* 0x000fea000383ffff */
.L_x_3683:
        /* <DEDUP_REMOVED lines=9> */
.L_x_3772:
[----:B------:R-:W-:Y:S05]  /*8f30*/  BSYNC B0 ;  /* 0x0000000000007941 */ /* 0x000fea0003800000 */
.L_x_3771:
[----:B------:R-:W-:Y:S05]  /*8f40*/  BRA `(.L_x_3773) ;  /* 0xffffffe400147947 */ /* 0x000fea000383ffff */
.L_x_3684:
        /* <DEDUP_REMOVED lines=9> */
.L_x_3775:
[----:B------:R-:W-:Y:S05]  /*8fe0*/  BSYNC B0 ;  /* 0x0000000000007941 */ /* 0x000fea0003800000 */
.L_x_3774:
[----:B------:R-:W-:Y:S05]  /*8ff0*/  BRA `(.L_x_3622) ;  /* 0xffffffe000f07947 */ /* 0x000fea000383ffff */
.L_x_3687:
        /* <DEDUP_REMOVED lines=8> */
.L_x_3777:
[----:B------:R-:W-:Y:S05]  /*9080*/  BSYNC B0 ;  /* 0x0000000000007941 */ /* 0x000fea0003800000 */
.L_x_3776:
[----:B------:R-:W-:Y:S01]  /*9090*/  FADD.FTZ R23, R22, R0 ;  /* 0x0000000016177221 */ /* 0x000fe20000010000 */
[----:B------:R-:W-:Y:S02]  /*90a0*/  IMAD.MOV.U32 R4, RZ, RZ, 0x8 ;  /* 0x00000008ff047424 */ /* 0x000fe400078e00ff */
[----:B------:R-:W-:Y:S02]  /*90b0*/  IMAD.MOV.U32 R3, RZ, RZ, 0x1f ;  /* 0x0000001fff037424 */ /* 0x000fe400078e00ff */
[----:B------:R-:W-:-:S07]  /*90c0*/  IMAD.MOV.U32 R2, RZ, RZ, -0x1 ;  /* 0xffffffffff027424 */ /* 0x000fce00078e00ff */
[----:B------:R-:W-:Y:S05]  /*90d0*/  WARPSYNC.COLLECTIVE R2, `(.L_x_3778) ;  /* 0x0000000002087348 */ /* 0x000fea0003c00000 */
[----:B------:R0:W1:Y:S02]  /*90e0*/  SHFL.BFLY P0, R22, R23, R4, R3 ;  /* 0x0c00000417167389 */ /* 0x0000640000000003 */
[----:B01----:R-:W-:Y:S05]  /*90f0*/  ENDCOLLECTIVE ;  /* 0x000000000000791b */ /* 0x003fea0003800000 */
.L_x_3778:
[----:B------:R-:W-:Y:S02]  /*9100*/  IMAD.MOV.U32 R4, RZ, RZ, 0x4 ;  /* 0x00000004ff047424 */ /* 0x000fe400078e00ff */
[----:B------:R-:W-:-:S04]  /*9110*/  FADD.FTZ R5, R23, R22 ;  /* 0x0000001617057221 */ /* 0x000fc80000010000 */
[----:B------:R-:W-:-:S07]  /*9120*/  IMAD.MOV.U32 R23, RZ, RZ, R5 ;  /* 0x000000ffff177224 */ /* 0x000fce00078e0005 */
[----:B------:R-:W-:Y:S05]  /*9130*/  WARPSYNC.COLLECTIVE R2, `(.L_x_3779) ;  /* 0x0000000002087348 */ /* 0x000fea0003c00000 */
[----:B------:R0:W1:Y:S02]  /*9140*/  SHFL.BFLY P0, R22, R23, R4, R3 ;  /* 0x0c00000417167389 */ /* 0x0000640000000003 */
[----:B01----:R-:W-:Y:S05]  /*9150*/  ENDCOLLECTIVE ;  /* 0x000000000000791b */ /* 0x003fea0003800000 */
.L_x_3779:
[----:B------:R-:W-:Y:S02]  /*9160*/  IMAD.MOV.U32 R4, RZ, RZ, 0x2 ;  /* 0x00000002ff047424 */ /* 0x000fe400078e00ff */
[----:B------:R-:W-:-:S04]  /*9170*/  FADD.FTZ R6, R5, R22 ;  /* 0x0000001605067221 */ /* 0x000fc80000010000 */
[----:B------:R-:W-:-:S07]  /*9180*/  IMAD.MOV.U32 R23, RZ, RZ, R6 ;  /* 0x000000ffff177224 */ /* 0x000fce00078e0006 */
[----:B------:R-:W-:Y:S05]  /*9190*/  WARPSYNC.COLLECTIVE R2, `(.L_x_3780) ;  /* 0x0000000002087348 */ /* 0x000fea0003c00000 */
[----:B------:R0:W1:Y:S02]  /*91a0*/  SHFL.BFLY P0, R22, R23, R4, R3 ;  /* 0x0c00000417167389 */ /* 0x0000640000000003 */
[----:B01----:R-:W-:Y:S05]  /*91b0*/  ENDCOLLECTIVE ;  /* 0x000000000000791b */ /* 0x003fea0003800000 */
.L_x_3780:
[----:B------:R-:W-:Y:S02]  /*91c0*/  IMAD.MOV.U32 R4, RZ, RZ, 0x1 ;  /* 0x00000001ff047424 */ /* 0x000fe400078e00ff */
[----:B------:R-:W-:-:S04]  /*91d0*/  FADD.FTZ R8, R6, R22 ;  /* 0x0000001606087221 */ /* 0x000fc80000010000 */
[----:B------:R-:W-:-:S07]  /*91e0*/  IMAD.MOV.U32 R23, RZ, RZ, R8 ;  /* 0x000000ffff177224 */ /* 0x000fce00078e0008 */
[----:B------:R-:W-:Y:S05]  /*91f0*/  WARPSYNC.COLLECTIVE R2, `(.L_x_3781) ;  /* 0x0000000002087348 */ /* 0x000fea0003c00000 */
[----:B------:R0:W1:Y:S02]  /*9200*/  SHFL.BFLY P0, R22, R23, R4, R3 ;  /* 0x0c00000417167389 */ /* 0x0000640000000003 */
[----:B01----:R-:W-:Y:S05]  /*9210*/  ENDCOLLECTIVE ;  /* 0x000000000000791b */ /* 0x003fea0003800000 */
.L_x_3781:
[----:B------:R-:W-:Y:S05]  /*9220*/  BRA `(.L_x_3782) ;  /* 0xffffffe000dc7947 */ /* 0x000fea000383ffff */
.L_x_3783:
        /* <DEDUP_REMOVED lines=13> */
.L_x_7885:


//--------------------- .text._ZN4vllm3moe44grouped_topk_fused_small_expert_count_kernelIffiLNS0_11ScoringFuncE0ELi128ELb0ELi8EEEvPT_PfPT1_PKT0_llllllbd --------------------------
	.section	.text._ZN4vllm3moe44grouped_topk_fused_small_expert_count_kernelIffiLNS0_11ScoringFuncE0ELi128ELb0ELi8EEEvPT_PfPT1_PKT0_llllllbd,"ax",@progbits
	.align	128
        .global         _ZN4vllm3moe44grouped_topk_fused_small_expert_count_kernelIffiLNS0_11ScoringFuncE0ELi128ELb0ELi8EEEvPT_PfPT1_PKT0_llllllbd
        .type           _ZN4vllm3moe44grouped_topk_fused_small_expert_count_kernelIffiLNS0_11ScoringFuncE0ELi128ELb0ELi8EEEvPT_PfPT1_PKT0_llllllbd,@function
        .size           _ZN4vllm3moe44grouped_topk_fused_small_expert_count_kernelIffiLNS0_11ScoringFuncE0ELi128ELb0ELi8EEEvPT_PfPT1_PKT0_llllllbd,(.L_x_7787 - _ZN4vllm3moe44grouped_topk_fused_small_expert_count_kernelIffiLNS0_11ScoringFuncE0ELi128ELb0ELi8EEEvPT_PfPT1_PKT0_llllllbd)
        .other          _ZN4vllm3moe44grouped_topk_fused_small_expert_count_kernelIffiLNS0_11ScoringFuncE0ELi128ELb0ELi8EEEvPT_PfPT1_PKT0_llllllbd,@"STO_CUDA_ENTRY STV_DEFAULT"
_ZN4vllm3moe44grouped_topk_fused_small_expert_count_kernelIffiLNS0_11ScoringFuncE0ELi128ELb0ELi8EEEvPT_PfPT1_PKT0_llllllbd:
.text._ZN4vllm3moe44grouped_topk_fused_small_expert_count_kernelIffiLNS0_11ScoringFuncE0ELi128ELb0ELi8EEEvPT_PfPT1_PKT0_llllllbd:
        /* <DEDUP_REMOVED lines=21> */
[----:B------:R-:W-:-:S04]  /*0150*/  LEA.HI.X R3, R8, UR5, RZ, 0x2, P0 ;  /* 0x0000000508037c11 */ /* 0x000fc800080f14ff */
[----:B------:R-:W2:Y:S04]  /*0160*/  LDG.E R11, desc[UR8][R10.64] ;  /* 0x000000080a0b7981 */ /* 0x000ea8000c1e1900 */
[----:B------:R-:W3:Y:S01]  /*0170*/  LDG.E R2, desc[UR8][R2.64] ;  /* 0x0000000802027981 */ /* 0x000ee2000c1e1900 */
[----:B------:R-:W1:Y:S01]  /*0180*/  S2UR UR6, SR_CgaCtaId ;  /* 0x00000000000679c3 */ /* 0x000e620000008800 */
[----:B------:R-:W-:Y:S02]  /*0190*/  UMOV UR4, 0x400 ;  /* 0x0000040000047882 */ /* 0x000fe40000000000 */
[----:B------:R-:W-:Y:S02]  /*01a0*/  UIADD3 UR5, UPT, UPT, UR4, 0x200, URZ ;  /* 0x0000020004057890 */ /* 0x000fe4000fffe0ff */
[----:B-1----:R-:W-:-:S02]  /*01b0*/  ULEA UR4, UR6, UR4, 0x18 ;  /* 0x0000000406047291 */ /* 0x002fc4000f8ec0ff */
[----:B------:R-:W-:-:S04]  /*01c0*/  ULEA UR5, UR6, UR5, 0x18 ;  /* 0x0000000506057291 */ /* 0x000fc8000f8ec0ff */
[C---:B------:R-:W-:Y:S02]  /*01d0*/  LEA R4, R8.reuse, UR4, 0x2 ;  /* 0x0000000408047c11 */ /* 0x040fe4000f8e10ff */
[----:B------:R-:W-:-:S03]  /*01e0*/  LEA R6, R8, UR5, 0x2 ;  /* 0x0000000508067c11 */ /* 0x000fc6000f8e10ff */
[----:B--2---:R1:W-:Y:S01]  /*01f0*/  STS [R4], R11 ;  /* 0x0000000b04007388 */ /* 0x0043e20000000800 */
[----:B---3--:R-:W-:-:S05]  /*0200*/  FADD.FTZ R5, R2, R11 ;  /* 0x0000000b02057221 */ /* 0x008fca0000010000 */
[----:B------:R1:W-:Y:S02]  /*0210*/  STS [R6], R5 ;  /* 0x0000000506007388 */ /* 0x0003e40000000800 */
.L_x_3785:
[----:B------:R-:W-:Y:S05]  /*0220*/  BSYNC.RECONVERGENT B0 ;  /* 0x0000000000007941 */ /* 0x000fea0003800200 */
.L_x_3784:
        /* <DEDUP_REMOVED lines=101> */
.L_x_3789:
        /* <DEDUP_REMOVED lines=173> */
.L_x_3788:
[----:B------:R-:W-:Y:S05]  /*1350*/  BRA.U !UP0, `(.L_x_3787) ;  /* 0x0000000108cc7547 */ /* 0x000fea000b800000 */
[----:B------:R-:W-:Y:S01]  /*1360*/  IMAD R4, R12, 0x4, R1 ;  /* 0x000000040c047824 */ /* 0x000fe200078e0201 */
[----:B------:R-:W-:-:S12]  /*1370*/  UIADD3 UR5, UPT, UPT, -UR5, URZ, URZ ;  /* 0x000000ff05057290 */ /* 0x000fd8000fffe1ff */
.L_x_3790:
        /* <DEDUP_REMOVED lines=49> */
.L_x_3787:
        /* <DEDUP_REMOVED lines=56> */
[----:B------:R-:W-:Y:S05]  /*1a10*/  CALL.REL.NOINC `($__internal_40_$__cuda_sm20_div_rn_f64_full) ;  /* 0x0000000000747944 */ /* 0x000fea0003c00000 */
[----:B------:R-:W-:Y:S02]  /*1a20*/  IMAD.MOV.U32 R4, RZ, RZ, R14 ;  /* 0x000000ffff047224 */ /* 0x000fe400078e000e */
[----:B------:R-:W-:-:S07]  /*1a30*/  IMAD.MOV.U32 R5, RZ, RZ, R15 ;  /* 0x000000ffff057224 */ /* 0x000fce00078e000f */
.L_x_3793:
[----:B------:R-:W-:Y:S05]  /*1a40*/  BSYNC.RECONVERGENT B0 ;  /* 0x0000000000007941 */ /* 0x000fea0003800200 */
.L_x_3792:
[----:B------:R-:W-:Y:S01]  /*1a50*/  UMOV UR4, 0xf0000000 ;  /* 0xf000000000047882 */ /* 0x000fe20000000000 */
[----:B------:R-:W-:Y:S01]  /*1a60*/  UMOV UR5, 0x380fffff ;  /* 0x380fffff00057882 */ /* 0x000fe20000000000 */
[----:B------:R-:W0:Y:S01]  /*1a70*/  F2F.F32.F64 R6, R4 ;  /* 0x0000000400067310 */ /* 0x000e220000301000 */
[----:B------:R-:W-:-:S14]  /*1a80*/  DSETP.GEU.AND P0, PT, |R4|, UR4, PT ;  /* 0x0000000404007e2a */ /* 0x000fdc000bf0e200 */
[----:B0-----:R-:W-:-:S07]  /*1a90*/  @!P0 FMUL R6, R6, 1.175494350822287508e-38 ;  /* 0x0080000006068820 */ /* 0x001fce0000400000 */
.L_x_3791:
        /* <DEDUP_REMOVED lines=18> */
.L_x_3794:
[----:B------:R-:W-:Y:S05]  /*1bc0*/  BSYNC.RECONVERGENT B0 ;  /* 0x0000000000007941 */ /* 0x000fea0003800200 */
.L_x_3786:
[----:B------:R-:W-:Y:S01]  /*1bd0*/  PREEXIT ;  /* 0x000000000000782d */ /* 0x000fe20000000000 */
[----:B------:R-:W-:Y:S05]  /*1be0*/  EXIT ;  /* 0x000000000000794d */ /* 0x000fea0003800000 */
        .weak           $__internal_40_$__cuda_sm20_div_rn_f64_full
        .type           $__internal_40_$__cuda_sm20_div_rn_f64_full,@function
        .size           $__internal_40_$__cuda_sm20_div_rn_f64_full,(.L_x_7787 - $__internal_40_$__cuda_sm20_div_rn_f64_full)
$__internal_40_$__cuda_sm20_div_rn_f64_full:
        /* <DEDUP_REMOVED lines=67> */
.L_x_3796:
        /* <DEDUP_REMOVED lines=16> */
.L_x_3799:
[----:B------:R-:W-:Y:S01]  /*2120*/  LOP3.LUT R15, R9, 0x80000, RZ, 0xfc, !PT ;  /* 0x00080000090f7812 */ /* 0x000fe200078efcff */
[----:B------:R-:W-:Y:S01]  /*2130*/  IMAD.MOV.U32 R14, RZ, RZ, R8 ;  /* 0x000000ffff0e7224 */ /* 0x000fe200078e0008 */
[----:B------:R-:W-:Y:S06]  /*2140*/  BRA `(.L_x_3797) ;  /* 0x0000000000087947 */ /* 0x000fec0003800000 */
.L_x_3798:
[----:B------:R-:W-:Y:S01]  /*2150*/  LOP3.LUT R15, R11, 0x80000, RZ, 0xfc, !PT ;  /* 0x000800000b0f7812 */ /* 0x000fe200078efcff */
[----:B------:R-:W-:-:S07]  /*2160*/  IMAD.MOV.U32 R14, RZ, RZ, R10 ;  /* 0x000000ffff0e7224 */ /* 0x000fce00078e000a */
.L_x_3797:
[----:B------:R-:W-:Y:S05]  /*2170*/  BSYNC.RECONVERGENT B1 ;  /* 0x0000000000017941 */ /* 0x000fea0003800200 */
.L_x_3795:
[----:B------:R-:W-:Y:S02]  /*2180*/  IMAD.MOV.U32 R4, RZ, RZ, R6 ;  /* 0x000000ffff047224 */ /* 0x000fe400078e0006 */
[----:B------:R-:W-:-:S04]  /*2190*/  IMAD.MOV.U32 R5, RZ, RZ, 0x0 ;  /* 0x00000000ff057424 */ /* 0x000fc800078e00ff */
[----:B------:R-:W-:Y:S05]  /*21a0*/  RET.REL.NODEC R4 `(_ZN4vllm3moe44grouped_topk_fused_small_expert_count_kernelIffiLNS0_11ScoringFuncE0ELi128ELb0ELi8EEEvPT_PfPT1_PKT0_llllllbd) ;  /* 0xffffffdc04947950 */ /* 0x000fea0003c3ffff */
.L_x_3800:
        /* <DEDUP_REMOVED lines=13> */
.L_x_7787:


//--------------------- .text._ZN4vllm3moe44grouped_topk_fused_small_expert_count_kernelIffiLNS0_11ScoringFuncE0ELi384ELb0ELi8EEEvPT_PfPT1_PKT0_llllllbd --------------------------
	.section	.text._ZN4vllm3moe44grouped_topk_fused_small_expert_count_kernelIffiLNS0_11ScoringFuncE0ELi384ELb0ELi8EEEvPT_PfPT1_PKT0_llllllbd,"ax",@progbits
	.align	128
        .global         _ZN4vllm3moe44grouped_topk_fused_small_expert_count_kernelIffiLNS0_11ScoringFuncE0ELi384ELb0ELi8EEEvPT_PfPT1_PKT0_llllllbd
        .type           _ZN4vllm3moe44grouped_topk_fused_small_expert_count_kernelIffiLNS0_11ScoringFuncE0ELi384ELb0ELi8EEEvPT_PfPT1_PKT0_llllllbd,@function
        .size           _ZN4vllm3moe44grouped_topk_fused_small_expert_count_kernelIffiLNS0_11ScoringFuncE0ELi384ELb0ELi8EEEvPT_PfPT1_PKT0_llllllbd,(.L_x_7788 - _ZN4vllm3moe44grouped_topk_fused_small_expert_count_kernelIffiLNS0_11ScoringFuncE0ELi384ELb0ELi8EEEvPT_PfPT1_PKT0_llllllbd)
        .other          _ZN4vllm3moe44grouped_topk_fused_small_expert_count_kernelIffiLNS0_11ScoringFuncE0ELi384ELb0ELi8EEEvPT_PfPT1_PKT0_llllllbd,@"STO_CUDA_ENTRY STV_DEFAULT"
_ZN4vllm3moe44grouped_topk_fused_small_expert_count_kernelIffiLNS0_11ScoringFuncE0ELi384ELb0ELi8EEEvPT_PfPT1_PKT0_llllllbd:
.text._ZN4vllm3moe44grouped_topk_fused_small_expert_count_kernelIffiLNS0_11ScoringFuncE0ELi384ELb0ELi8EEEvPT_PfPT1_PKT0_llllllbd:
        /* <DEDUP_REMOVED lines=34> */
.L_x_3802:
[----:B------:R-:W-:Y:S05]  /*0220*/  BSYNC.RECONVERGENT B0 ;  /* 0x0000000000007941 */ /* 0x000fea0003800200 */
.L_x_3801:
        /* <DEDUP_REMOVED lines=112> */
.L_x_3806:
        /* <DEDUP_REMOVED lines=99> */
.L_x_3805:
        /* <DEDUP_REMOVED lines=44> */
.L_x_3804:
        /* <DEDUP_REMOVED lines=18> */
.L_x_3807:
        /* <DEDUP_REMOVED lines=13> */
.L_x_3808:
[----:B------:R-:W-:Y:S05]  /*1410*/  BSYNC.RECONVERGENT B0 ;  /* 0x0000000000007941 */ /* 0x000fea0003800200 */
.L_x_3803:
        /* <DEDUP_REMOVED lines=23> */
.L_x_3811:
[----:B------:R-:W-:Y:S05]  /*1590*/  BSYNC.RECONVERGENT B0 ;  /* 0x0000000000007941 */ /* 0x000fea0003800200 */
.L_x_3810:
        /* <DEDUP_REMOVED lines=21> */
.L_x_3814:
        /* <DEDUP_REMOVED lines=168> */
.L_x_3813:
[----:B------:R-:W-:Y:S05]  /*2170*/  @!P1 BRA `(.L_x_3812) ;  /* 0x0000000000d09947 */ /* 0x000fea0003800000 */
[C---:B------:R-:W-:Y:S02]  /*2180*/  IMAD R0, R10.reuse, 0x4, R0 ;  /* 0x000000040a007824 */ /* 0x040fe400078e0200 */
[----:B------:R-:W-:Y:S02]  /*2190*/  IMAD.MOV R6, RZ, RZ, -R6 ;  /* 0x000000ffff067224 */ /* 0x000fe400078e0a06 */
[----:B------:R-:W-:-:S07]  /*21a0*/  IMAD R12, R10, 0x4, R1 ;  /* 0x000000040a0c7824 */ /* 0x000fce00078e0201 */
.L_x_3815:
        /* <DEDUP_REMOVED lines=49> */
.L_x_3812:
        /* <DEDUP_REMOVED lines=58> */
[----:B------:R-:W-:Y:S05]  /*2860*/  CALL.REL.NOINC `($__internal_41_$__cuda_sm20_div_rn_f64_full) ;  /* 0x0000000000747944 */ /* 0x000fea0003c00000 */
[----:B------:R-:W-:Y:S02]  /*2870*/  IMAD.MOV.U32 R4, RZ, RZ, R14 ;  /* 0x000000ffff047224 */ /* 0x000fe400078e000e */
[----:B------:R-:W-:-:S07]  /*2880*/  IMAD.MOV.U32 R5, RZ, RZ, R15 ;  /* 0x000000ffff057224 */ /* 0x000fce00078e000f */
.L_x_3818:
[----:B------:R-:W-:Y:S05]  /*2890*/  BSYNC.RECONVERGENT B0 ;  /* 0x0000000000007941 */ /* 0x000fea0003800200 */
.L_x_3817:
[----:B------:R-:W-:Y:S01]  /*28a0*/  UMOV UR4, 0xf0000000 ;  /* 0xf000000000047882 */ /* 0x000fe20000000000 */
[----:B------:R-:W-:Y:S01]  /*28b0*/  UMOV UR5, 0x380fffff ;  /* 0x380fffff00057882 */ /* 0x000fe20000000000 */
[----:B------:R-:W0:Y:S01]  /*28c0*/  F2F.F32.F64 R6, R4 ;  /* 0x0000000400067310 */ /* 0x000e220000301000 */
[----:B------:R-:W-:-:S14]  /*28d0*/  DSETP.GEU.AND P0, PT, |R4|, UR4, PT ;  /* 0x0000000404007e2a */ /* 0x000fdc000bf0e200 */
[----:B0-----:R-:W-:-:S07]  /*28e0*/  @!P0 FMUL R6, R6, 1.175494350822287508e-38 ;  /* 0x0080000006068820 */ /* 0x001fce0000400000 */
.L_x_3816:
        /* <DEDUP_REMOVED lines=18> */
.L_x_3819:
[----:B------:R-:W-:Y:S05]  /*2a10*/  BSYNC.RECONVERGENT B0 ;  /* 0x0000000000007941 */ /* 0x000fea0003800200 */
.L_x_3809:
[----:B------:R-:W-:Y:S01]  /*2a20*/  PREEXIT ;  /* 0x000000000000782d */ /* 0x000fe20000000000 */
[----:B------:R-:W-:Y:S05]  /*2a30*/  EXIT ;  /* 0x000000000000794d */ /* 0x000fea0003800000 */
        .weak           $__internal_41_$__cuda_sm20_div_rn_f64_full
        .type           $__internal_41_$__cuda_sm20_div_rn_f64_full,@function
        .size           $__internal_41_$__cuda_sm20_div_rn_f64_full,(.L_x_7788 - $__internal_41_$__cuda_sm20_div_rn_f64_full)
$__internal_41_$__cuda_sm20_div_rn_f64_full:
        /* <DEDUP_REMOVED lines=67> */
.L_x_3821:
        /* <DEDUP_REMOVED lines=16> */
.L_x_3824:
[----:B------:R-:W-:Y:S01]  /*2f70*/  LOP3.LUT R15, R9, 0x80000, RZ, 0xfc, !PT ;  /* 0x00080000090f7812 */ /* 0x000fe200078efcff */
[----:B------:R-:W-:Y:S01]  /*2f80*/  IMAD.MOV.U32 R14, RZ, RZ, R8 ;  /* 0x000000ffff0e7224 */ /* 0x000fe200078e0008 */
[----:B------:R-:W-:Y:S06]  /*2f90*/  BRA `(.L_x_3822) ;  /* 0x0000000000087947 */ /* 0x000fec0003800000 */
.L_x_3823:
[----:B------:R-:W-:Y:S01]  /*2fa0*/  LOP3.LUT R15, R11, 0x80000, RZ, 0xfc, !PT ;  /* 0x000800000b0f7812 */ /* 0x000fe200078efcff */
[----:B------:R-:W-:-:S07]  /*2fb0*/  IMAD.MOV.U32 R14, RZ, RZ, R10 ;  /* 0x000000ffff0e7224 */ /* 0x000fce00078e000a */
.L_x_3822:
[----:B------:R-:W-:Y:S05]  /*2fc0*/  BSYNC.RECONVERGENT B1 ;  /* 0x0000000000017941 */ /* 0x000fea0003800200 */
.L_x_3820:
[----:B------:R-:W-:Y:S02]  /*2fd0*/  IMAD.MOV.U32 R4, RZ, RZ, R6 ;  /* 0x000000ffff047224 */ /* 0x000fe400078e0006 */
[----:B------:R-:W-:-:S04]  /*2fe0*/  IMAD.MOV.U32 R5, RZ, RZ, 0x0 ;  /* 0x00000000ff057424 */ /* 0x000fc800078e00ff */
[----:B------:R-:W-:Y:S05]  /*2ff0*/  RET.REL.NODEC R4 `(_ZN4vllm3moe44grouped_topk_fused_small_expert_count_kernelIffiLNS0_11ScoringFuncE0ELi384ELb0ELi8EEEvPT_PfPT1_PKT0_llllllbd) ;  /* 0xffffffd004007950 */ /* 0x000fea0003c3ffff */
.L_x_3825:
        /* <DEDUP_REMOVED lines=16> */
.L_x_7788:


//--------------------- .text._ZN4vllm3moe44grouped_topk_fused_small_expert_count_kernelIffiLNS0_11ScoringFuncE0ELi512ELb0ELi8EEEvPT_PfPT1_PKT0_llllllbd --------------------------
	.section	.text._ZN4vllm3moe44grouped_topk_fused_small_expert_count_kernelIffiLNS0_11ScoringFuncE0ELi512ELb0ELi8EEEvPT_PfPT1_PKT0_llllllbd,"ax",@progbits
	.align	128
        .global         _ZN4vllm3moe44grouped_topk_fused_small_expert_count_kernelIffiLNS0_11ScoringFuncE0ELi512ELb0ELi8EEEvPT_PfPT1_PKT0_llllllbd
        .type           _ZN4vllm3moe44grouped_topk_fused_small_expert_count_kernelIffiLNS0_11ScoringFuncE0ELi512ELb0ELi8EEEvPT_PfPT1_PKT0_llllllbd,@function
        .size           _ZN4vllm3moe44grouped_topk_fused_small_expert_count_kernelIffiLNS0_11ScoringFuncE0ELi512ELb0ELi8EEEvPT_PfPT1_PKT0_llllllbd,(.L_x_7789 - _ZN4vllm3moe44grouped_topk_fused_small_expert_count_kernelIffiLNS0_11ScoringFuncE0ELi512ELb0ELi8EEEvPT_PfPT1_PKT0_llllllbd)
        .other          _ZN4vllm3moe44grouped_topk_fused_small_expert_count_kernelIffiLNS0_11ScoringFuncE0ELi512ELb0ELi8EEEvPT_PfPT1_PKT0_llllllbd,@"STO_CUDA_ENTRY STV_DEFAULT"
_ZN4vllm3moe44grouped_topk_fused_small_expert_count_kernelIffiLNS0_11ScoringFuncE0ELi512ELb0ELi8EEEvPT_PfPT1_PKT0_llllllbd:
.text._ZN4vllm3moe44grouped_topk_fused_small_expert_count_kernelIffiLNS0_11ScoringFuncE0ELi512ELb0ELi8EEEvPT_PfPT1_PKT0_llllllbd:
        /* <DEDUP_REMOVED lines=34> */
.L_x_3827:
[----:B------:R-:W-:Y:S05]  /*0220*/  BSYNC.RECONVERGENT B0 ;  /* 0x0000000000007941 */ /* 0x000fea0003800200 */
.L_x_3826:
        /* <DEDUP_REMOVED lines=112> */
.L_x_3831:
        /* <DEDUP_REMOVED lines=99> */
.L_x_3830:
        /* <DEDUP_REMOVED lines=44> */
.L_x_3829:
        /* <DEDUP_REMOVED lines=18> */
.L_x_3832:
        /* <DEDUP_REMOVED lines=13> */
.L_x_3833:
[----:B------:R-:W-:Y:S05]  /*1410*/  BSYNC.RECONVERGENT B0 ;  /* 0x0000000000007941 */ /* 0x000fea0003800200 */
.L_x_3828:
        /* <DEDUP_REMOVED lines=37> */
.L_x_3837:
        /* <DEDUP_REMOVED lines=168> */
.L_x_3836:
[----:B------:R-:W-:Y:S05]  /*20f0*/  @!P1 BRA `(.L_x_3835) ;  /* 0x0000000000d09947 */ /* 0x000fea0003800000 */
[C---:B------:R-:W-:Y:S02]  /*2100*/  IMAD R0, R11.reuse, 0x4, R0 ;  /* 0x000000040b007824 */ /* 0x040fe400078e0200 */
[----:B------:R-:W-:Y:S02]  /*2110*/  IMAD.MOV R8, RZ, RZ, -R8 ;  /* 0x000000ffff087224 */ /* 0x000fe400078e0a08 */
[----:B------:R-:W-:-:S07]  /*2120*/  IMAD R13, R11, 0x4, R1 ;  /* 0x000000040b0d7824 */ /* 0x000fce00078e0201 */
.L_x_3838:
        /* <DEDUP_REMOVED lines=49> */
.L_x_3835:
        /* <DEDUP_REMOVED lines=56> */
[----:B------:R-:W-:Y:S05]  /*27c0*/  CALL.REL.NOINC `($__internal_42_$__cuda_sm20_div_rn_f64_full) ;  /* 0x0000000000747944 */ /* 0x000fea0003c00000 */
[----:B------:R-:W-:Y:S02]  /*27d0*/  IMAD.MOV.U32 R4, RZ, RZ, R14 ;  /* 0x000000ffff047224 */ /* 0x000fe400078e000e */
[----:B------:R-:W-:-:S07]  /*27e0*/  IMAD.MOV.U32 R5, RZ, RZ, R15 ;  /* 0x000000ffff057224 */ /* 0x000fce00078e000f */
.L_x_3841:
[----:B------:R-:W-:Y:S05]  /*27f0*/  BSYNC.RECONVERGENT B0 ;  /* 0x0000000000007941 */ /* 0x000fea0003800200 */
.L_x_3840:
[----:B------:R-:W-:Y:S01]  /*2800*/  UMOV UR4, 0xf0000000 ;  /* 0xf000000000047882 */ /* 0x000fe20000000000 */
[----:B------:R-:W-:Y:S01]  /*2810*/  UMOV UR5, 0x380fffff ;  /* 0x380fffff00057882 */ /* 0x000fe20000000000 */
[----:B------:R-:W0:Y:S01]  /*2820*/  F2F.F32.F64 R6, R4 ;  /* 0x0000000400067310 */ /* 0x000e220000301000 */
[----:B------:R-:W-:-:S14]  /*2830*/  DSETP.GEU.AND P0, PT, |R4|, UR4, PT ;  /* 0x0000000404007e2a */ /* 0x000fdc000bf0e200 */
[----:B0-----:R-:W-:-:S07]  /*2840*/  @!P0 FMUL R6, R6, 1.175494350822287508e-38 ;  /* 0x0080000006068820 */ /* 0x001fce0000400000 */
.L_x_3839:
        /* <DEDUP_REMOVED lines=18> */
.L_x_3842:
[----:B------:R-:W-:Y:S05]  /*2970*/  BSYNC.RECONVERGENT B0 ;  /* 0x0000000000007941 */ /* 0x000fea0003800200 */
.L_x_3834:
[----:B------:R-:W-:Y:S01]  /*2980*/  PREEXIT ;  /* 0x000000000000782d */ /* 0x000fe20000000000 */
[----:B------:R-:W-:Y:S05]  /*2990*/  EXIT ;  /* 0x000000000000794d */ /* 0x000fea0003800000 */
        .weak           $__internal_42_$__cuda_sm20_div_rn_f64_full
        .type           $__internal_42_$__cuda_sm20_div_rn_f64_full,@function
        .size           $__internal_42_$__cuda_sm20_div_rn_f64_full,(.L_x_7789 - $__internal_42_$__cuda_sm20_div_rn_f64_full)
$__internal_42_$__cuda_sm20_div_rn_f64_full:
        /* <DEDUP_REMOVED lines=67> */
.L_x_3844:
        /* <DEDUP_REMOVED lines=16> */
.L_x_3847:
[----:B------:R-:W-:Y:S01]  /*2ed0*/  LOP3.LUT R15, R9, 0x80000, RZ, 0xfc, !PT ;  /* 0x00080000090f7812 */ /* 0x000fe200078efcff */
[----:B------:R-:W-:Y:S01]  /*2ee0*/  IMAD.MOV.U32 R14, RZ, RZ, R8 ;  /* 0x000000ffff0e7224 */ /* 0x000fe200078e0008 */
[----:B------:R-:W-:Y:S06]  /*2ef0*/  BRA `(.L_x_3845) ;  /* 0x0000000000087947 */ /* 0x000fec0003800000 */
.L_x_3846:
[----:B------:R-:W-:Y:S01]  /*2f00*/  LOP3.LUT R15, R11, 0x80000, RZ, 0xfc, !PT ;  /* 0x000800000b0f7812 */ /* 0x000fe200078efcff */
[----:B------:R-:W-:-:S07]  /*2f10*/  IMAD.MOV.U32 R14, RZ, RZ, R10 ;  /* 0x000000ffff0e7224 */ /* 0x000fce00078e000a */
.L_x_3845:
[----:B------:R-:W-:Y:S05]  /*2f20*/  BSYNC.RECONVERGENT B1 ;  /* 0x0000000000017941 */ /* 0x000fea0003800200 */
.L_x_3843:
[----:B------:R-:W-:Y:S02]  /*2f30*/  IMAD.MOV.U32 R4, RZ, RZ, R6 ;  /* 0x000000ffff047224 */ /* 0x000fe400078e0006 */
[----:B------:R-:W-:-:S04]  /*2f40*/  IMAD.MOV.U32 R5, RZ, RZ, 0x0 ;  /* 0x00000000ff057424 */ /* 0x000fc800078e00ff */
[----:B------:R-:W-:Y:S05]  /*2f50*/  RET.REL.NODEC R4 `(_ZN4vllm3moe44grouped_topk_fused_small_expert_count_kernelIffiLNS0_11ScoringFuncE0ELi512ELb0ELi8EEEvPT_PfPT1_PKT0_llllllbd) ;  /* 0xffffffd004287950 */ /* 0x000fea0003c3ffff */
.L_x_3848:
        /* <DEDUP_REMOVED lines=10> */
.L_x_7789:


//--------------------- .text._ZN4vllm3moe44grouped_topk_fused_small_expert_count_kernelIffiLNS0_11ScoringFuncE0ELi512ELb0ELi22EEEvPT_PfPT1_PKT0_llllllbd --------------------------
	.section	.text._ZN4vllm3moe44grouped_topk_fused_small_expert_count_kernelIffiLNS0_11ScoringFuncE0ELi512ELb0ELi22EEEvPT_PfPT1_PKT0_llllllbd,"ax",@progbits
	.align	128
        .global         _ZN4vllm3moe44grouped_topk_fused_small_expert_count_kernelIffiLNS0_11ScoringFuncE0ELi512ELb0ELi22EEEvPT_PfPT1_PKT0_llllllbd
        .type           _ZN4vllm3moe44grouped_topk_fused_small_expert_count_kernelIffiLNS0_11ScoringFuncE0ELi512ELb0ELi22EEEvPT_PfPT1_PKT0_llllllbd,@function
        .size           _ZN4vllm3moe44grouped_topk_fused_small_expert_count_kernelIffiLNS0_11ScoringFuncE0ELi512ELb0ELi22EEEvPT_PfPT1_PKT0_llllllbd,(.L_x_7790 - _ZN4vllm3moe44grouped_topk_fused_small_expert_count_kernelIffiLNS0_11ScoringFuncE0ELi512ELb0ELi22EEEvPT_PfPT1_PKT0_llllllbd)
        .other          _ZN4vllm3moe44grouped_topk_fused_small_expert_count_kernelIffiLNS0_11ScoringFuncE0ELi512ELb0ELi22EEEvPT_PfPT1_PKT0_llllllbd,@"STO_CUDA_ENTRY STV_DEFAULT"
_ZN4vllm3moe44grouped_topk_fused_small_expert_count_kernelIffiLNS0_11ScoringFuncE0ELi512ELb0ELi22EEEvPT_PfPT1_PKT0_llllllbd:
.text._ZN4vllm3moe44grouped_topk_fused_small_expert_count_kernelIffiLNS0_11ScoringFuncE0ELi512ELb0ELi22EEEvPT_PfPT1_PKT0_llllllbd:
        /* <DEDUP_REMOVED lines=34> */
.L_x_3850:
[----:B------:R-:W-:Y:S05]  /*0220*/  BSYNC.RECONVERGENT B0 ;  /* 0x0000000000007941 */ /* 0x000fea0003800200 */
.L_x_3849:
        /* <DEDUP_REMOVED lines=112> */
.L_x_3854:
        /* <DEDUP_REMOVED lines=99> */
.L_x_3853:
        /* <DEDUP_REMOVED lines=44> */
.L_x_3852:
        /* <DEDUP_REMOVED lines=18> */
.L_x_3855:
        /* <DEDUP_REMOVED lines=13> */
.L_x_3856:
[----:B------:R-:W-:Y:S05]  /*1410*/  BSYNC.RECONVERGENT B0 ;  /* 0x0000000000007941 */ /* 0x000fea0003800200 */
.L_x_3851:
        /* <DEDUP_REMOVED lines=77> */
.L_x_3860:
        /* <DEDUP_REMOVED lines=183> */
.L_x_3859:
[----:B------:R-:W-:Y:S05]  /*2460*/  @!P2 BRA `(.L_x_3858) ;  /* 0x0000000000dca947 */ /* 0x000fea0003800000 */
[C---:B------:R-:W-:Y:S02]  /*2470*/  IMAD R0, R13.reuse, 0x4, R0 ;  /* 0x000000040d007824 */ /* 0x040fe400078e0200 */
[----:B------:R-:W-:Y:S02]  /*2480*/  IMAD.MOV R10, RZ, RZ, -R10 ;  /* 0x000000ffff0a7224 */ /* 0x000fe400078e0a0a */
[----:B------:R-:W-:-:S07]  /*2490*/  IMAD R15, R13, 0x4, R1 ;  /* 0x000000040d0f7824 */ /* 0x000fce00078e0201 */
.L_x_3861:
        /* <DEDUP_REMOVED lines=52> */
.L_x_3858:
        /* <DEDUP_REMOVED lines=56> */
[----:B------:R-:W-:Y:S05]  /*2b60*/  CALL.REL.NOINC `($__internal_43_$__cuda_sm20_div_rn_f64_full) ;  /* 0x0000000000747944 */ /* 0x000fea0003c00000 */
[----:B------:R-:W-:Y:S02]  /*2b70*/  IMAD.MOV.U32 R4, RZ, RZ, R14 ;  /* 0x000000ffff047224 */ /* 0x000fe400078e000e */
[----:B------:R-:W-:-:S07]  /*2b80*/  IMAD.MOV.U32 R5, RZ, RZ, R15 ;  /* 0x000000ffff057224 */ /* 0x000fce00078e000f */
.L_x_3864:
[----:B------:R-:W-:Y:S05]  /*2b90*/  BSYNC.RECONVERGENT B0 ;  /* 0x0000000000007941 */ /* 0x000fea0003800200 */
.L_x_3863:
[----:B------:R-:W-:Y:S01]  /*2ba0*/  UMOV UR4, 0xf0000000 ;  /* 0xf000000000047882 */ /* 0x000fe20000000000 */
[----:B------:R-:W-:Y:S01]  /*2bb0*/  UMOV UR5, 0x380fffff ;  /* 0x380fffff00057882 */ /* 0x000fe20000000000 */
[----:B------:R-:W0:Y:S01]  /*2bc0*/  F2F.F32.F64 R6, R4 ;  /* 0x0000000400067310 */ /* 0x000e220000301000 */
[----:B------:R-:W-:-:S14]  /*2bd0*/  DSETP.GEU.AND P0, PT, |R4|, UR4, PT ;  /* 0x0000000404007e2a */ /* 0x000fdc000bf0e200 */
[----:B0-----:R-:W-:-:S07]  /*2be0*/  @!P0 FMUL R6, R6, 1.175494350822287508e-38 ;  /* 0x0080000006068820 */ /* 0x001fce0000400000 */
.L_x_3862:
        /* <DEDUP_REMOVED lines=18> */
.L_x_3865:
[----:B------:R-:W-:Y:S05]  /*2d10*/  BSYNC.RECONVERGENT B0 ;  /* 0x0000000000007941 */ /* 0x000fea0003800200 */
.L_x_3857:
[----:B------:R-:W-:Y:S01]  /*2d20*/  PREEXIT ;  /* 0x000000000000782d */ /* 0x000fe20000000000 */
[----:B------:R-:W-:Y:S05]  /*2d30*/  EXIT ;  /* 0x000000000000794d */ /* 0x000fea0003800000 */
        .weak           $__internal_43_$__cuda_sm20_div_rn_f64_full
        .type           $__internal_43_$__cuda_sm20_div_rn_f64_full,@function
        .size           $__internal_43_$__cuda_sm20_div_rn_f64_full,(.L_x_7790 - $__internal_43_$__cuda_sm20_div_rn_f64_full)
$__internal_43_$__cuda_sm20_div_rn_f64_full:
        /* <DEDUP_REMOVED lines=67> */
.L_x_3867:
        /* <DEDUP_REMOVED lines=16> */
.L_x_3870:
[----:B------:R-:W-:Y:S01]  /*3270*/  LOP3.LUT R15, R9, 0x80000, RZ, 0xfc, !PT ;  /* 0x00080000090f7812 */ /* 0x000fe200078efcff */
[----:B------:R-:W-:Y:S01]  /*3280*/  IMAD.MOV.U32 R14, RZ, RZ, R8 ;  /* 0x000000ffff0e7224 */ /* 0x000fe200078e0008 */
[----:B------:R-:W-:Y:S06]  /*3290*/  BRA `(.L_x_3868) ;  /* 0x0000000000087947 */ /* 0x000fec0003800000 */
.L_x_3869:
[----:B------:R-:W-:Y:S01]  /*32a0*/  LOP3.LUT R15, R11, 0x80000, RZ, 0xfc, !PT ;  /* 0x000800000b0f7812 */ /* 0x000fe200078efcff */
[----:B------:R-:W-:-:S07]  /*32b0*/  IMAD.MOV.U32 R14, RZ, RZ, R10 ;  /* 0x000000ffff0e7224 */ /* 0x000fce00078e000a */
.L_x_3868:
[----:B------:R-:W-:Y:S05]  /*32c0*/  BSYNC.RECONVERGENT B1 ;  /* 0x0000000000017941 */ /* 0x000fea0003800200 */
.L_x_3866:
[----:B------:R-:W-:Y:S02]  /*32d0*/  IMAD.MOV.U32 R4, RZ, RZ, R6 ;  /* 0x000000ffff047224 */ /* 0x000fe400078e0006 */
[----:B------:R-:W-:-:S04]  /*32e0*/  IMAD.MOV.U32 R5, RZ, RZ, 0x0 ;  /* 0x00000000ff057424 */ /* 0x000fc800078e00ff */
[----:B------:R-:W-:Y:S05]  /*32f0*/  RET.REL.NODEC R4 `(_ZN4vllm3moe44grouped_topk_fused_small_expert_count_kernelIffiLNS0_11ScoringFuncE0ELi512ELb0ELi22EEEvPT_PfPT1_PKT0_llllllbd) ;  /* 0xffffffcc04407950 */ /* 0x000fea0003c3ffff */
.L_x_3871:
        /* <DEDUP_REMOVED lines=16> */
.L_x_7790:


//--------------------- .text._ZN4vllm3moe44grouped_topk_fused_small_expert_count_kernelIffiLNS0_11ScoringFuncE0ELi256ELb1ELi8EEEvPT_PfPT1_PKT0_llllllbd --------------------------
	.section	.text._ZN4vllm3moe44grouped_topk_fused_small_expert_count_kernelIffiLNS0_11ScoringFuncE0ELi256ELb1ELi8EEEvPT_PfPT1_PKT0_llllllbd,"ax",@progbits
	.align	128
        .global         _ZN4vllm3moe44grouped_topk_fused_small_expert_count_kernelIffiLNS0_11ScoringFuncE0ELi256ELb1ELi8EEEvPT_PfPT1_PKT0_llllllbd
        .type           _ZN4vllm3moe44grouped_topk_fused_small_expert_count_kernelIffiLNS0_11ScoringFuncE0ELi256ELb1ELi8EEEvPT_PfPT1_PKT0_llllllbd,@function
        .size           _ZN4vllm3moe44grouped_topk_fused_small_expert_count_kernelIffiLNS0_11ScoringFuncE0ELi256ELb1ELi8EEEvPT_PfPT1_PKT0_llllllbd,(.L_x_7791 - _ZN4vllm3moe44grouped_topk_fused_small_expert_count_kernelIffiLNS0_11ScoringFuncE0ELi256ELb1ELi8EEEvPT_PfPT1_PKT0_llllllbd)
        .other          _ZN4vllm3moe44grouped_topk_fused_small_expert_count_kernelIffiLNS0_11ScoringFuncE0ELi256ELb1ELi8EEEvPT_PfPT1_PKT0_llllllbd,@"STO_CUDA_ENTRY STV_DEFAULT"
_ZN4vllm3moe44grouped_topk_fused_small_expert_count_kernelIffiLNS0_11ScoringFuncE0ELi256ELb1ELi8EEEvPT_PfPT1_PKT0_llllllbd:
.text._ZN4vllm3moe44grouped_topk_fused_small_expert_count_kernelIffiLNS0_11ScoringFuncE0ELi256ELb1ELi8EEEvPT_PfPT1_PKT0_llllllbd:
        /* <DEDUP_REMOVED lines=32> */
[----:B------:R-:W2:Y:S04]  /*0200*/  LDG.E R8, desc[UR8][R8.64] ;  /* 0x0000000808087981 */ /* 0x000ea8000c1e1900 */
[----:B------:R-:W2:Y:S01]  /*0210*/  LDG.E R13, desc[UR8][R12.64] ;  /* 0x000000080c0d7981 */ /* 0x000ea2000c1e1900 */
[----:B------:R-:W0:Y:S01]  /*0220*/  S2UR UR6, SR_CgaCtaId ;  /* 0x00000000000679c3 */ /* 0x000e220000008800 */
[----:B------:R-:W-:Y:S02]  /*0230*/  UMOV UR4, 0x400 ;  /* 0x0000040000047882 */ /* 0x000fe40000000000 */
[----:B------:R-:W-:Y:S02]  /*0240*/  UIADD3 UR5, UPT, UPT, UR4, 0x400, URZ ;  /* 0x0000040004057890 */ /* 0x000fe4000fffe0ff */
[----:B0-----:R-:W-:-:S02]  /*0250*/  ULEA UR4, UR6, UR4, 0x18 ;  /* 0x0000000406047291 */ /* 0x001fc4000f8ec0ff */
[----:B------:R-:W-:-:S04]  /*0260*/  ULEA UR5, UR6, UR5, 0x18 ;  /* 0x0000000506057291 */ /* 0x000fc8000f8ec0ff */
[C---:B------:R-:W-:Y:S02]  /*0270*/  LEA R10, R6.reuse, UR4, 0x2 ;  /* 0x00000004060a7c11 */ /* 0x040fe4000f8e10ff */
[----:B------:R-:W-:Y:S01]  /*0280*/  LEA R11, R6, UR5, 0x2 ;  /* 0x00000005060b7c11 */ /* 0x000fe2000f8e10ff */
[----:B--2---:R-:W-:Y:S02]  /*0290*/  FADD.FTZ R4, R8, R13 ;  /* 0x0000000d08047221 */ /* 0x004fe40000010000 */
[----:B------:R0:W-:Y:S04]  /*02a0*/  STS [R10], R13 ;  /* 0x0000000d0a007388 */ /* 0x0001e80000000800 */
[----:B------:R0:W-:Y:S02]  /*02b0*/  STS [R11], R4 ;  /* 0x000000040b007388 */ /* 0x0001e40000000800 */
.L_x_3873:
[----:B------:R-:W-:Y:S05]  /*02c0*/  BSYNC.RECONVERGENT B0 ;  /* 0x0000000000007941 */ /* 0x000fea0003800200 */
.L_x_3872:
        /* <DEDUP_REMOVED lines=86> */
.L_x_3875:
[----:B------:R-:W-:Y:S05]  /*0830*/  BSYNC.RECONVERGENT B0 ;  /* 0x0000000000007941 */ /* 0x000fea0003800200 */
.L_x_3874:
        /* <DEDUP_REMOVED lines=263> */
.L_x_3879:
        /* <DEDUP_REMOVED lines=173> */
.L_x_3878:
[----:B------:R-:W-:Y:S05]  /*2380*/  BRA.U !UP0, `(.L_x_3877) ;  /* 0x0000000108c87547 */ /* 0x000fea000b800000 */
[----:B------:R-:W-:Y:S01]  /*2390*/  IMAD R5, R4, 0x4, R1 ;  /* 0x0000000404057824 */ /* 0x000fe200078e0201 */
[----:B------:R-:W-:-:S12]  /*23a0*/  UIADD3 UR5, UPT, UPT, -UR5, URZ, URZ ;  /* 0x000000ff05057290 */ /* 0x000fd8000fffe1ff */
.L_x_3880:
        /* <DEDUP_REMOVED lines=48> */
.L_x_3877:
        /* <DEDUP_REMOVED lines=58> */
[----:B------:R-:W-:Y:S05]  /*2a50*/  CALL.REL.NOINC `($__internal_44_$__cuda_sm20_div_rn_f64_full) ;  /* 0x00000000006c7944 */ /* 0x000fea0003c00000 */
.L_x_3883:
[----:B------:R-:W-:Y:S05]  /*2a60*/  BSYNC.RECONVERGENT B0 ;  /* 0x0000000000007941 */ /* 0x000fea0003800200 */
.L_x_3882:
[----:B------:R-:W-:Y:S01]  /*2a70*/  UMOV UR4, 0xf0000000 ;  /* 0xf000000000047882 */ /* 0x000fe20000000000 */
[----:B------:R-:W-:Y:S01]  /*2a80*/  UMOV UR5, 0x380fffff ;  /* 0x380fffff00057882 */ /* 0x000fe20000000000 */
[----:B------:R-:W0:Y:S01]  /*2a90*/  F2F.F32.F64 R8, R4 ;  /* 0x0000000400087310 */ /* 0x000e220000301000 */
[----:B------:R-:W-:-:S14]  /*2aa0*/  DSETP.GEU.AND P0, PT, |R4|, UR4, PT ;  /* 0x0000000404007e2a */ /* 0x000fdc000bf0e200 */
[----:B0-----:R-:W-:-:S07]  /*2ab0*/  @!P0 FMUL R8, R8, 1.175494350822287508e-38 ;  /* 0x0080000008088820 */ /* 0x001fce0000400000 */
.L_x_3881:
        /* <DEDUP_REMOVED lines=18> */
.L_x_3884:
[----:B------:R-:W-:Y:S05]  /*2be0*/  BSYNC.RECONVERGENT B0 ;  /* 0x0000000000007941 */ /* 0x000fea0003800200 */
.L_x_3876:
[----:B------:R-:W-:Y:S01]  /*2bf0*/  PREEXIT ;  /* 0x000000000000782d */ /* 0x000fe20000000000 */
[----:B------:R-:W-:Y:S05]  /*2c00*/  EXIT ;  /* 0x000000000000794d */ /* 0x000fea0003800000 */
        .weak           $__internal_44_$__cuda_sm20_div_rn_f64_full
        .type           $__internal_44_$__cuda_sm20_div_rn_f64_full,@function
        .size           $__internal_44_$__cuda_sm20_div_rn_f64_full,(.L_x_7791 - $__internal_44_$__cuda_sm20_div_rn_f64_full)
$__internal_44_$__cuda_sm20_div_rn_f64_full:
        /* <DEDUP_REMOVED lines=67> */
.L_x_3886:
        /* <DEDUP_REMOVED lines=16> */
.L_x_3889:
[----:B------:R-:W-:Y:S01]  /*3140*/  LOP3.LUT R15, R7, 0x80000, RZ, 0xfc, !PT ;  /* 0x00080000070f7812 */ /* 0x000fe200078efcff */
[----:B------:R-:W-:Y:S01]  /*3150*/  IMAD.MOV.U32 R14, RZ, RZ, R6 ;  /* 0x000000ffff0e7224 */ /* 0x000fe200078e0006 */
[----:B------:R-:W-:Y:S06]  /*3160*/  BRA `(.L_x_3887) ;  /* 0x0000000000087947 */ /* 0x000fec0003800000 */
.L_x_3888:
[----:B------:R-:W-:Y:S01]  /*3170*/  LOP3.LUT R15, R9, 0x80000, RZ, 0xfc, !PT ;  /* 0x00080000090f7812 */ /* 0x000fe200078efcff */
[----:B------:R-:W-:-:S07]  /*3180*/  IMAD.MOV.U32 R14, RZ, RZ, R8 ;  /* 0x000000ffff0e7224 */ /* 0x000fce00078e0008 */
.L_x_3887:
[----:B------:R-:W-:Y:S05]  /*3190*/  BSYNC.RECONVERGENT B1 ;  /* 0x0000000000017941 */ /* 0x000fea0003800200 */
.L_x_3885:
[----:B------:R-:W-:Y:S02]  /*31a0*/  IMAD.MOV.U32 R13, RZ, RZ, 0x0 ;  /* 0x00000000ff0d7424 */ /* 0x000fe400078e00ff */
[----:B------:R-:W-:Y:S02]  /*31b0*/  IMAD.MOV.U32 R4, RZ, RZ, R14 ;  /* 0x000000ffff047224 */ /* 0x000fe400078e000e */
[----:B------:R-:W-:Y:S01]  /*31c0*/  IMAD.MOV.U32 R5, RZ, RZ, R15 ;  /* 0x000000ffff057224 */ /* 0x000fe200078e000f */
[----:B------:R-:W-:Y:S06]  /*31d0*/  RET.REL.NODEC R12 `(_ZN4vllm3moe44grouped_topk_fused_small_expert_count_kernelIffiLNS0_11ScoringFuncE0ELi256ELb1ELi8EEEvPT_PfPT1_PKT0_llllllbd) ;  /* 0xffffffcc0c887950 */ /* 0x000fec0003c3ffff */
.L_x_3890:
        /* <DEDUP_REMOVED lines=10> */
.L_x_7791:


//--------------------- .text._ZN4vllm3moe25grouped_topk_fused_kernelI13__nv_bfloat16S2_iLNS0_11ScoringFuncE1EEEvPT_PfPT1_PKT0_lllllbd --------------------------
	.section	.text._ZN4vllm3moe25grouped_topk_fused_kernelI13__nv_bfloat16S2_iLNS0_11ScoringFuncE1EEEvPT_PfPT1_PKT0_lllllbd,"ax",@progbits
	.align	128
        .global         _ZN4vllm3moe25grouped_topk_fused_kernelI13__nv_bfloat16S2_iLNS0_11ScoringFuncE1EEEvPT_PfPT1_PKT0_lllllbd
        .type           _ZN4vllm3moe25grouped_topk_fused_kernelI13__nv_bfloat16S2_iLNS0_11ScoringFuncE1EEEvPT_PfPT1_PKT0_lllllbd,@function
        .size           _ZN4vllm3moe25grouped_topk_fused_kernelI13__nv_bfloat16S2_iLNS0_11ScoringFuncE1EEEvPT_PfPT1_PKT0_lllllbd,(.L_x_7891 - _ZN4vllm3moe25grouped_topk_fused_kernelI13__nv_bfloat16S2_iLNS0_11ScoringFuncE1EEEvPT_PfPT1_PKT0_lllllbd)
        .other          _ZN4vllm3moe25grouped_topk_fused_kernelI13__nv_bfloat16S2_iLNS0_11ScoringFuncE1EEEvPT_PfPT1_PKT0_lllllbd,@"STO_CUDA_ENTRY STV_DEFAULT"
_ZN4vllm3moe25grouped_topk_fused_kernelI13__nv_bfloat16S2_iLNS0_11ScoringFuncE1EEEvPT_PfPT1_PKT0_lllllbd:
.text._ZN4vllm3moe25grouped_topk_fused_kernelI13__nv_bfloat16S2_iLNS0_11ScoringFuncE1EEEvPT_PfPT1_PKT0_lllllbd:
        /* <DEDUP_REMOVED lines=8> */
[----:B------:R-:W2:Y:S01]  /*0080*/  LDC R4, c[0x0][0x3b0] ;  /* 0x0000ec00ff047b82 */ /* 0x000ea20000000800 */
[----:B-1----:R-:W-:-:S06]  /*0090*/  USHF.R.U32.HI UR4, URZ, 0x5, UR7 ;  /* 0x00000005ff047899 */ /* 0x002fcc0008011607 */
[----:B--2---:R-:W-:Y:S02]  /*00a0*/  ISETP.LE.AND P0, PT, R4, UR4, PT ;  /* 0x0000000404007c0c */ /* 0x004fe4000bf03270 */
[----:B0-----:R-:W-:-:S04]  /*00b0*/  SHF.R.U32.HI R17, RZ, 0x5, R16 ;  /* 0x00000005ff117819 */ /* 0x001fc80000011610 */
[----:B------:R-:W-:-:S13]  /*00c0*/  ISETP.GE.OR P0, PT, R17, R4, !P0 ;  /* 0x000000041100720c */ /* 0x000fda0004706670 */
[----:B------:R-:W-:Y:S05]  /*00d0*/  @P0 EXIT ;  /* 0x000000000000094d */ /* 0x000fea0003800000 */
[----:B------:R-:W-:Y:S01]  /*00e0*/  IABS R7, R4 ;  /* 0x0000000400077213 */ /* 0x000fe20000000000 */
[----:B------:R-:W0:Y:S01]  /*00f0*/  LDC R11, c[0x0][0x3a8] ;  /* 0x0000ea00ff0b7b82 */ /* 0x000e220000000800 */
[----:B------:R-:W-:Y:S01]  /*0100*/  USHF.L.U32 UR5, UR7, 0x1, URZ ;  /* 0x0000000107057899 */ /* 0x000fe200080006ff */
[----:B------:R-:W-:Y:S01]  /*0110*/  ACQBULK ;  /* 0x000000000000782e */ /* 0x000fe20000000000 */
[----:B------:R-:W1:Y:S01]  /*0120*/  I2F.RP R0, R7 ;  /* 0x0000000700007306 */ /* 0x000e620000209400 */
[----:B------:R-:W-:Y:S01]  /*0130*/  UMOV UR8, 0x400 ;  /* 0x0000040000087882 */ /* 0x000fe20000000000 */
[----:B------:R-:W-:Y:S01]  /*0140*/  ULOP3.LUT UP2, UR6, UR5, 0xfc0, URZ, 0xc0, !UPT ;  /* 0x00000fc005067892 */ /* 0x000fe2000f84c0ff */
[----:B------:R-:W-:Y:S01]  /*0150*/  BSSY.RECONVERGENT B0, `(.L_x_3891) ;  /* 0x00001a7000007945 */ /* 0x000fe20003800200 */
[----:B------:R-:W-:Y:S01]  /*0160*/  USHF.L.U32 UR7, UR7, 0x2, URZ ;  /* 0x0000000207077899 */ /* 0x000fe200080006ff */
[----:B------:R-:W2:Y:S01]  /*0170*/  S2UR UR9, SR_CgaCtaId ;  /* 0x00000000000979c3 */ /* 0x000ea20000008800 */
[----:B------:R-:W-:Y:S01]  /*0180*/  UMOV UR4, URZ ;  /* 0x000000ff00047c82 */ /* 0x000fe20008000000 */
[----:B------:R-:W-:Y:S01]  /*0190*/  UMOV UR5, URZ ;  /* 0x000000ff00057c82 */ /* 0x000fe20008000000 */
[----:B------:R-:W3:Y:S05]  /*01a0*/  LDCU.64 UR12, c[0x0][0x358] ;  /* 0x00006b00ff0c77ac */ /* 0x000eea0008000a00 */
[----:B------:R-:W4:Y:S01]  /*01b0*/  LDC.64 R12, c[0x0][0x380] ;  /* 0x0000e000ff0c7b82 */ /* 0x000f220000000a00 */
[----:B------:R-:W-:Y:S01]  /*01c0*/  @UP2 UIADD3 UR11, UP3, UPT, UR6, -0x1, URZ ;  /* 0xffffffff060b2890 */ /* 0x000fe2000ff7e0ff */
[----:B-1----:R-:W1:Y:S06]  /*01d0*/  MUFU.RCP R0, R0 ;  /* 0x0000000000007308 */ /* 0x002e6c0000001000 */
[----:B------:R-:W5:Y:S01]  /*01e0*/  S2UR UR10, SR_SWINHI ;  /* 0x00000000000a79c3 */ /* 0x000f620000002f00 */
[----:B--2---:R-:W-:-:S07]  /*01f0*/  ULEA UR6, UR9, UR8, 0x18 ;  /* 0x0000000809067291 */ /* 0x004fce000f8ec0ff */
[----:B------:R-:W2:Y:S01]  /*0200*/  LDC.64 R8, c[0x0][0x398] ;  /* 0x0000e600ff087b82 */ /* 0x000ea20000000a00 */
[----:B------:R-:W-:Y:S01]  /*0210*/  @UP2 ULOP3.LUT UR9, UR11, 0xffffff00, URZ, 0xc0, !UPT ;  /* 0xffffff000b092892 */ /* 0x000fe2000f8ec0ff */
[----:B-1----:R-:W-:Y:S01]  /*0220*/  VIADD R2, R0, 0xffffffe ;  /* 0x0ffffffe00027836 */ /* 0x002fe20000000000 */
[----:B------:R-:W-:Y:S02]  /*0230*/  ULOP3.LUT UR8, UR7, 0x1f80, URZ, 0xc0, !UPT ;  /* 0x00001f8007087892 */ /* 0x000fe4000f8ec0ff */
[----:B------:R-:W-:Y:S01]  /*0240*/  @UP2 UIADD3 UR4, UP4, UPT, UR9, 0x100, URZ ;  /* 0x0000010009042890 */ /* 0x000fe2000ff9e0ff */
[----:B------:R1:W3:Y:S03]  /*0250*/  F2I.FTZ.U32.TRUNC.NTZ R3, R2 ;  /* 0x0000000200037305 */ /* 0x0002e6000021f000 */
[----:B------:R-:W-:Y:S01]  /*0260*/  @UP2 UIADD3.X UR5, UPT, UPT, URZ, -0x1, URZ, UP4, UP3 ;  /* 0xffffffffff052890 */ /* 0x000fe2000a7e64ff */
[----:B-1----:R-:W-:Y:S01]  /*0270*/  IMAD.MOV.U32 R2, RZ, RZ, RZ ;  /* 0x000000ffff027224 */ /* 0x002fe200078e00ff */
[----:B------:R-:W-:Y:S01]  /*0280*/  UMOV UR6, UR6 ;  /* 0x0000000600067c82 */ /* 0x000fe20008000000 */
[----:B-----5:R-:W-:Y:S01]  /*0290*/  UMOV UR7, UR10 ;  /* 0x0000000a00077c82 */ /* 0x020fe20008000000 */
[----:B------:R-:W-:Y:S01]  /*02a0*/  UIADD3 UR6, UP0, UP1, UR6, UR4, UR8 ;  /* 0x0000000406067290 */ /* 0x000fe2000f91e008 */
[----:B---3--:R-:W-:-:S03]  /*02b0*/  IMAD.MOV R6, RZ, RZ, -R3 ;  /* 0x000000ffff067224 */ /* 0x008fc600078e0a03 */
[----:B------:R-:W-:Y:S02]  /*02c0*/  UIADD3 UR6, UP2, UPT, UR6, 0xf, URZ ;  /* 0x0000000f06067890 */ /* 0x000fe4000ff5e0ff */
[----:B------:R-:W-:Y:S01]  /*02d0*/  UIADD3.X UR5, UPT, UPT, UR7, UR5, URZ, UP0, UP1 ;  /* 0x0000000507057290 */ /* 0x000fe200087e24ff */
[----:B------:R-:W-:Y:S01]  /*02e0*/  IMAD R5, R6, R7, RZ ;  /* 0x0000000706057224 */ /* 0x000fe200078e02ff */
[----:B0-----:R-:W-:Y:S01]  /*02f0*/  IABS R6, R11 ;  /* 0x0000000b00067213 */ /* 0x001fe20000000000 */
[----:B------:R-:W-:Y:S02]  /*0300*/  ULOP3.LUT UR6, UR6, 0xfffffff0, URZ, 0xc0, !UPT ;  /* 0xfffffff006067892 */ /* 0x000fe4000f8ec0ff */
[----:B------:R-:W-:Y:S01]  /*0310*/  IMAD.HI.U32 R3, R3, R5, R2 ;  /* 0x0000000503037227 */ /* 0x000fe200078e0002 */
[----:B------:R-:W-:-:S05]  /*0320*/  UIADD3.X UR5, UPT, UPT, URZ, UR5, URZ, UP2, !UPT ;  /* 0x00000005ff057290 */ /* 0x000fca00097fe4ff */
[----:B------:R-:W-:Y:S02]  /*0330*/  IMAD.HI.U32 R5, R3, R6, RZ ;  /* 0x0000000603057227 */ /* 0x000fe400078e00ff */
[----:B------:R-:W0:Y:S02]  /*0340*/  LDC R3, c[0x0][0x3ac] ;  /* 0x0000eb00ff037b82 */ /* 0x000e240000000800 */
[----:B------:R-:W-:-:S04]  /*0350*/  IMAD.MOV R0, RZ, RZ, -R5 ;  /* 0x000000ffff007224 */ /* 0x000fc800078e0a05 */
[----:B------:R-:W-:-:S05]  /*0360*/  IMAD R0, R7, R0, R6 ;  /* 0x0000000007007224 */ /* 0x000fca00078e0206 */
[----:B------:R-:W-:-:S13]  /*0370*/  ISETP.GT.U32.AND P1, PT, R7, R0, PT ;  /* 0x000000000700720c */ /* 0x000fda0003f24070 */
[----:B------:R-:W-:Y:S02]  /*0380*/  @!P1 IMAD.IADD R0, R0, 0x1, -R7 ;  /* 0x0000000100009824 */ /* 0x000fe400078e0a07 */
[----:B------:R-:W-:Y:S01]  /*0390*/  @!P1 VIADD R5, R5, 0x1 ;  /* 0x0000000105059836 */ /* 0x000fe20000000000 */
[----:B------:R-:W-:Y:S02]  /*03a0*/  ISETP.NE.AND P1, PT, R4, RZ, PT ;  /* 0x000000ff0400720c */ /* 0x000fe40003f25270 */
[----:B------:R-:W-:Y:S01]  /*03b0*/  ISETP.GE.U32.AND P0, PT, R0, R7, PT ;  /* 0x000000070000720c */ /* 0x000fe20003f06070 */
[C---:B------:R-:W-:Y:S01]  /*03c0*/  IMAD.WIDE.U32 R6, R11.reuse, UR17, RZ ;  /* 0x000000110b067c25 */ /* 0x040fe2000f8e00ff */
[----:B------:R-:W-:-:S04]  /*03d0*/  LOP3.LUT R0, R11, R4, RZ, 0x3c, !PT ;  /* 0x000000040b007212 */ /* 0x000fc800078e3cff */
[----:B------:R-:W-:Y:S01]  /*03e0*/  ISETP.GE.AND P2, PT, R0, RZ, PT ;  /* 0x000000ff0000720c */ /* 0x000fe20003f46270 */
[----:B0-----:R-:W-:Y:S02]  /*03f0*/  IMAD R0, R3, UR17, R7 ;  /* 0x0000001103007c24 */ /* 0x001fe4000f8e0207 */
[----:B------:R-:W-:-:S04]  /*0400*/  IMAD.MOV.U32 R7, RZ, RZ, 0xff80 ;  /* 0x0000ff80ff077424 */ /* 0x000fc800078e00ff */
[----:B------:R-:W-:Y:S01]  /*0410*/  @P0 VIADD R5, R5, 0x1 ;  /* 0x0000000105050836 */ /* 0x000fe20000000000 */
[----:B----4-:R-:W-:-:S04]  /*0420*/  LEA R2, P0, R6, R12, 0x1 ;  /* 0x0000000c06027211 */ /* 0x010fc800078008ff */
[--C-:B------:R-:W-:Y:S01]  /*0430*/  LEA.HI.X R3, R6, R13, R0.reuse, 0x1, P0 ;  /* 0x0000000d06037211 */ /* 0x100fe200000f0c00 */
[----:B------:R-:W-:Y:S01]  /*0440*/  @!P2 IMAD.MOV R5, RZ, RZ, -R5 ;  /* 0x000000ffff05a224 */ /* 0x000fe200078e0a05 */
[----:B------:R-:W-:Y:S01]  /*0450*/  @!P1 LOP3.LUT R5, RZ, R4, RZ, 0x33, !PT ;  /* 0x00000004ff059212 */ /* 0x000fe200078e33ff */
[----:B------:R-:W-:Y:S01]  /*0460*/  IMAD.U32 R6, RZ, RZ, UR6 ;  /* 0x00000006ff067e24 */ /* 0x000fe2000f8e00ff */
[----:B------:R-:W-:Y:S01]  /*0470*/  PRMT R0, R7, 0x7610, R0 ;  /* 0x0000761007007816 */ /* 0x000fe20000000000 */
[----:B------:R-:W-:Y:S01]  /*0480*/  IMAD.U32 R7, RZ, RZ, UR5 ;  /* 0x00000005ff077e24 */ /* 0x000fe2000f8e00ff */
[----:B------:R-:W-:Y:S01]  /*0490*/  ISETP.GE.AND P0, PT, R5, 0x21, PT ;  /* 0x000000210500780c */ /* 0x000fe20003f06270 */
[----:B------:R-:W-:Y:S01]  /*04a0*/  IMAD R11, R17, R5, RZ ;  /* 0x00000005110b7224 */ /* 0x000fe200078e02ff */
[----:B------:R-:W-:-:S03]  /*04b0*/  LOP3.LUT R4, R16, 0x1f, RZ, 0xc0, !PT ;  /* 0x0000001f10047812 */ /* 0x000fc600078ec0ff */
[----:B--2---:R-:W-:-:S04]  /*04c0*/  IMAD.WIDE R8, R11, 0x2, R8 ;  /* 0x000000020b087825 */ /* 0x004fc800078e0208 */
[----:B------:R-:W-:-:S04]  /*04d0*/  IMAD.WIDE R10, R11, 0x2, R2 ;  /* 0x000000020b0a7825 */ /* 0x000fc800078e0202 */
[----:B------:R-:W-:Y:S05]  /*04e0*/  @!P0 BRA `(.L_x_3892) ;  /* 0x0000001000288947 */ /* 0x000fea0003800000 */
[----:B------:R-:W-:Y:S01]  /*04f0*/  LOP3.LUT R18, RZ, R4, RZ, 0x33, !PT ;  /* 0x00000004ff127212 */ /* 0x000fe200078e33ff */
[----:B------:R-:W-:Y:S01]  /*0500*/  BSSY.RECONVERGENT B1, `(.L_x_3893) ;  /* 0x0000086000017945 */ /* 0x000fe20003800200 */
[----:B------:R-:W-:Y:S02]  /*0510*/  IMAD.MOV.U32 R20, RZ, RZ, 0xff80 ;  /* 0x0000ff80ff147424 */ /* 0x000fe400078e00ff */
[----:B------:R-:W-:Y:S02]  /*0520*/  IMAD.MOV.U32 R21, RZ, RZ, 0xff80 ;  /* 0x0000ff80ff157424 */ /* 0x000fe400078e00ff */
[----:B------:R-:W-:Y:S02]  /*0530*/  IMAD.IADD R18, R5, 0x1, R18 ;  /* 0x0000000105127824 */ /* 0x000fe400078e0212 */
[----:B------:R-:W-:-:S03]  /*0540*/  IMAD.MOV.U32 R19, RZ, RZ, R4 ;  /* 0x000000ffff137224 */ /* 0x000fc600078e0004 */
[C---:B------:R-:W-:Y:S02]  /*0550*/  ISETP.GE.U32.AND P1, PT, R18.reuse, 0xe0, PT ;  /* 0x000000e01200780c */ /* 0x040fe40003f26070 */
[----:B------:R-:W-:-:S04]  /*0560*/  LEA.HI R22, R18, 0x1, RZ, 0x1b ;  /* 0x0000000112167811 */ /* 0x000fc800078fd8ff */
[----:B------:R-:W-:-:S07]  /*0570*/  LOP3.LUT P0, R38, R22, 0x7, RZ, 0xc0, !PT ;  /* 0x0000000716267812 */ /* 0x000fce000780c0ff */
[----:B------:R-:W-:Y:S06]  /*0580*/  @!P1 BRA `(.L_x_3894) ;  /* 0x0000000400f49947 */ /* 0x000fec0003800000 */
[----:B------:R-:W-:Y:S01]  /*0590*/  IMAD.MOV.U32 R20, RZ, RZ, 0xff80 ;  /* 0x0000ff80ff147424 */ /* 0x000fe200078e00ff */
[----:B------:R-:W-:Y:S01]  /*05a0*/  LOP3.LUT R23, R22, 0xffffff8, RZ, 0xc0, !PT ;  /* 0x0ffffff816177812 */ /* 0x000fe200078ec0ff */
[----:B------:R-:W-:Y:S02]  /*05b0*/  IMAD.MOV.U32 R21, RZ, RZ, 0xff80 ;  /* 0x0000ff80ff157424 */ /* 0x000fe400078e00ff */
[----:B------:R-:W-:Y:S02]  /*05c0*/  IMAD.MOV.U32 R24, RZ, RZ, RZ ;  /* 0x000000ffff187224 */ /* 0x000fe400078e00ff */
[----:B------:R-:W-:-:S07]  /*05d0*/  IMAD.MOV.U32 R19, RZ, RZ, R4 ;  /* 0x000000ffff137224 */ /* 0x000fce00078e0004 */
.L_x_3895:
[----:B------:R-:W-:-:S05]  /*05e0*/  IMAD.WIDE.U32 R14, R19, 0x2, R10 ;  /* 0x00000002130e7825 */ /* 0x000fca00078e000a */
[----:B------:R-:W2:Y:S04]  /*05f0*/  LDG.E.U16 R36, desc[UR12][R14.64] ;  /* 0x0000000c0e247981 */ /* 0x000ea8000c1e1500 */
[----:B------:R-:W3:Y:S01]  /*0600*/  LDG.E.U16 R42, desc[UR12][R14.64+0x40] ;  /* 0x0000400c0e2a7981 */ /* 0x000ee2000c1e1500 */
[----:B------:R-:W-:-:S03]  /*0610*/  IMAD.WIDE.U32 R12, R19, 0x2, R8 ;  /* 0x00000002130c7825 */ /* 0x000fc600078e0008 */
[----:B------:R-:W4:Y:S04]  /*0620*/  LDG.E.U16 R34, desc[UR12][R14.64+0x80] ;  /* 0x0000800c0e227981 */ /* 0x000f28000c1e1500 */
[----:B------:R-:W5:Y:S04]  /*0630*/  LDG.E.U16 R41, desc[UR12][R12.64] ;  /* 0x0000000c0c297981 */ /* 0x000f68000c1e1500 */
[----:B------:R-:W4:Y:S04]  /*0640*/  LDG.E.U16 R37, desc[UR12][R12.64+0x40] ;  /* 0x0000400c0c257981 */ /* 0x000f28000c1e1500 */
        /* <DEDUP_REMOVED lines=8> */
[----:B------:R0:W4:Y:S04]  /*06d0*/  LDG.E.U16 R30, desc[UR12][R14.64+0x1c0] ;  /* 0x0001c00c0e1e7981 */ /* 0x000128000c1e1500 */
[----:B------:R-:W4:Y:S04]  /*06e0*/  LDG.E.U16 R33, desc[UR12][R12.64+0x180] ;  /* 0x0001800c0c217981 */ /* 0x000f28000c1e1500 */
[----:B------:R1:W4:Y:S01]  /*06f0*/  LDG.E.U16 R39, desc[UR12][R12.64+0x1c0] ;  /* 0x0001c00c0c277981 */ /* 0x000322000c1e1500 */
[----:B0-----:R-:W-:Y:S01]  /*0700*/  PRMT R14, R20, 0x7610, R14 ;  /* 0x00007610140e7816 */ /* 0x001fe2000000000e */
[----:B------:R-:W-:-:S05]  /*0710*/  VIADD R24, R24, 0x8 ;  /* 0x0000000818187836 */ /* 0x000fca0000000000 */
[----:B------:R-:W-:Y:S01]  /*0720*/  ISETP.NE.AND P3, PT, R24, R23, PT ;  /* 0x000000171800720c */ /* 0x000fe20003f65270 */
[----:B--2---:R-:W-:-:S04]  /*0730*/  IMAD.U32 R36, R36, 0x10000, RZ ;  /* 0x0001000024247824 */ /* 0x004fc800078e00ff */
[----:B------:R-:W-:-:S04]  /*0740*/  FMUL.FTZ R40, R36, 0.5 ;  /* 0x3f00000024287820 */ /* 0x000fc80000410000 */
[----:B------:R-:W0:Y:S01]  /*0750*/  MUFU.TANH R43, R40 ;  /* 0x00000028002b7308 */ /* 0x000e220000002400 */
[----:B------:R-:W-:Y:S02]  /*0760*/  IMAD.MOV.U32 R36, RZ, RZ, 0x3f000000 ;  /* 0x3f000000ff247424 */ /* 0x000fe400078e00ff */
[----:B---3--:R-:W-:-:S04]  /*0770*/  IMAD.U32 R42, R42, 0x10000, RZ ;  /* 0x000100002a2a7824 */ /* 0x008fc800078e00ff */
[----:B------:R-:W-:Y:S01]  /*0780*/  FMUL.FTZ R42, R42, 0.5 ;  /* 0x3f0000002a2a7820 */ /* 0x000fe20000410000 */
[----:B0-----:R-:W-:-:S03]  /*0790*/  FFMA.FTZ R43, R43, R36, 0.5 ;  /* 0x3f0000002b2b7423 */ /* 0x001fc60000010024 */
[----:B------:R-:W0:Y:S02]  /*07a0*/  MUFU.TANH R15, R42 ;  /* 0x0000002a000f7308 */ /* 0x000e240000002400 */
[----:B------:R-:W-:-:S05]  /*07b0*/  F2FP.BF16.F32.PACK_AB R43, RZ, R43 ;  /* 0x0000002bff2b723e */ /* 0x000fca00000010ff */
[----:B-----5:R-:W-:-:S05]  /*07c0*/  HADD2.BF16_V2 R41, R43.H0_H0, R41.H0_H0 ;  /* 0x200000292b297230 */ /* 0x020fca0000200800 */
[----:B-1----:R-:W-:Y:S01]  /*07d0*/  PRMT R12, R41, 0x7610, R12 ;  /* 0x00007610290c7816 */ /* 0x002fe2000000000c */
[----:B----4-:R-:W-:-:S04]  /*07e0*/  IMAD.U32 R34, R34, 0x10000, RZ ;  /* 0x0001000022227824 */ /* 0x010fc800078e00ff */
[----:B------:R-:W-:Y:S01]  /*07f0*/  HSETP2.BF16_V2.GT.AND P1, PT, R12.H0_H0, R20.H0_H0, PT ;  /* 0x200000140c007234 */ /* 0x000fe20003f24802 */
[----:B0-----:R-:W-:Y:S01]  /*0800*/  FFMA.FTZ R15, R15, R36, 0.5 ;  /* 0x3f0000000f0f7423 */ /* 0x001fe20000010024 */
[----:B------:R-:W-:-:S04]  /*0810*/  FMUL.FTZ R34, R34, 0.5 ;  /* 0x3f00000022227820 */ /* 0x000fc80000410000 */
[----:B------:R-:W-:Y:S01]  /*0820*/  F2FP.BF16.F32.PACK_AB R15, RZ, R15 ;  /* 0x0000000fff0f723e */ /* 0x000fe200000010ff */
[----:B------:R-:W0:Y:S04]  /*0830*/  MUFU.TANH R41, R34 ;  /* 0x0000002200297308 */ /* 0x000e280000002400 */
[----:B------:R-:W-:Y:S02]  /*0840*/  HADD2.BF16_V2 R15, R15.H0_H0, R37.H0_H0 ;  /* 0x200000250f0f7230 */ /* 0x000fe40000200800 */
[----:B------:R-:W-:-:S03]  /*0850*/  @!P1 HSETP2.BF16_V2.GT.AND P2, PT, R12.H0_H0, R21.H0_H0, PT ;  /* 0x200000150c009234 */ /* 0x000fc60003f44802 */
[----:B------:R-:W-:Y:S02]  /*0860*/  PRMT R13, R15, 0x7610, R13 ;  /* 0x000076100f0d7816 */ /* 0x000fe4000000000d */
[----:B------:R-:W-:Y:S02]  /*0870*/  @!P1 SEL R14, R21, R12, !P2 ;  /* 0x0000000c150e9207 */ /* 0x000fe40005000000 */
[----:B------:R-:W-:-:S05]  /*0880*/  @!P1 PRMT R12, R20, 0x7610, R12 ;  /* 0x00007610140c9816 */ /* 0x000fca000000000c */
[----:B------:R-:W-:Y:S01]  /*0890*/  HSETP2.BF16_V2.GT.AND P1, PT, R13.H0_H0, R12.H0_H0, PT ;  /* 0x2000000c0d007234 */ /* 0x000fe20003f24802 */
[----:B------:R-:W-:Y:S02]  /*08a0*/  IMAD.U32 R32, R32, 0x10000, RZ ;  /* 0x0001000020207824 */ /* 0x000fe400078e00ff */
[----:B0-----:R-:W-:Y:S02]  /*08b0*/  FFMA.FTZ R41, R41, R36, 0.5 ;  /* 0x3f00000029297423 */ /* 0x001fe40000010024 */
[----:B------:R-:W-:-:S03]  /*08c0*/  FMUL.FTZ R32, R32, 0.5 ;  /* 0x3f00000020207820 */ /* 0x000fc60000410000 */
[----:B------:R-:W-:Y:S01]  /*08d0*/  F2FP.BF16.F32.PACK_AB R41, RZ, R41 ;  /* 0x00000029ff29723e */ /* 0x000fe200000010ff */
[----:B------:R-:W0:Y:S04]  /*08e0*/  MUFU.TANH R21, R32 ;  /* 0x0000002000157308 */ /* 0x000e280000002400 */
[----:B------:R-:W-:Y:S01]  /*08f0*/  @!P1 HSETP2.BF16_V2.GT.AND P2, PT, R13.H0_H0, R14.H0_H0, PT ;  /* 0x2000000e0d009234 */ /* 0x000fe20003f44802 */
[----:B------:R-:W-:Y:S01]  /*0900*/  HADD2.BF16_V2 R35, R41.H0_H0, R35.H0_H0 ;  /* 0x2000002329237230 */ /* 0x000fe20000200800 */
[----:B------:R-:W-:-:S03]  /*0910*/  PRMT R15, R12, 0x7610, R15 ;  /* 0x000076100c0f7816 */ /* 0x000fc6000000000f */
[----:B------:R-:W-:Y:S02]  /*0920*/  @!P1 SEL R15, R14, R13, !P2 ;  /* 0x0000000d0e0f9207 */ /* 0x000fe40005000000 */
[----:B------:R-:W-:Y:S02]  /*0930*/  @!P1 PRMT R13, R12, 0x7610, R13 ;  /* 0x000076100c0d9816 */ /* 0x000fe4000000000d */
[----:B------:R-:W-:-:S05]  /*0940*/  PRMT R12, R35, 0x7610, R12 ;  /* 0x00007610230c7816 */ /* 0x000fca000000000c */
        /* <DEDUP_REMOVED lines=11> */
[----:B------:R-:W-:Y:S01]  /*0a00*/  PRMT R13, R21, 0x7610, R13 ;  /* 0x00007610150d7816 */ /* 0x000fe2000000000d */
[----:B------:R-:W-:-:S04]  /*0a10*/  IMAD.U32 R25, R25, 0x10000, RZ ;  /* 0x0001000019197824 */ /* 0x000fc800078e00ff */
[----:B------:R-:W-:Y:S01]  /*0a20*/  HSETP2.BF16_V2.GT.AND P1, PT, R13.H0_H0, R12.H0_H0, PT ;  /* 0x2000000c0d007234 */ /* 0x000fe20003f24802 */
[----:B0-----:R-:W-:Y:S01]  /*0a30*/  FFMA.FTZ R35, R35, R36, 0.5 ;  /* 0x3f00000023237423 */ /* 0x001fe20000010024 */
[----:B------:R-:W-:-:S04]  /*0a40*/  FMUL.FTZ R25, R25, 0.5 ;  /* 0x3f00000019197820 */ /* 0x000fc80000410000 */
[----:B------:R-:W-:Y:S02]  /*0a50*/  F2FP.BF16.F32.PACK_AB R35, RZ, R35 ;  /* 0x00000023ff23723e */ /* 0x000fe400000010ff */
[----:B------:R-:W0:Y:S01]  /*0a60*/  MUFU.TANH R25, R25 ;  /* 0x0000001900197308 */ /* 0x000e220000002400 */
[----:B------:R-:W-:Y:S02]  /*0a70*/  PRMT R15, R12, 0x7610, R15 ;  /* 0x000076100c0f7816 */ /* 0x000fe4000000000f */
[----:B------:R-:W-:Y:S02]  /*0a80*/  HADD2.BF16_V2 R27, R35.H0_H0, R27.H0_H0 ;  /* 0x2000001b231b7230 */ /* 0x000fe40000200800 */
[----:B------:R-:W-:-:S05]  /*0a90*/  @!P1 HSETP2.BF16_V2.GT.AND P2, PT, R13.H0_H0, R14.H0_H0, PT ;  /* 0x2000000e0d009234 */ /* 0x000fca0003f44802 */
        /* <DEDUP_REMOVED lines=19> */
[----:B------:R-:W-:Y:S01]  /*0bd0*/  F2FP.BF16.F32.PACK_AB R21, RZ, R21 ;  /* 0x00000015ff15723e */ /* 0x000fe200000010ff */
[----:B------:R-:W0:Y:S01]  /*0be0*/  MUFU.TANH R25, R30 ;  /* 0x0000001e00197308 */ /* 0x000e220000002400 */
[----:B------:R-:W-:-:S03]  /*0bf0*/  PRMT R15, R12, 0x7610, R15 ;  /* 0x000076100c0f7816 */ /* 0x000fc6000000000f */
[----:B------:R-:W-:Y:S02]  /*0c00*/  HADD2.BF16_V2 R21, R21.H0_H0, R33.H0_H0 ;  /* 0x2000002115157230 */ /* 0x000fe40000200800 */
[----:B------:R-:W-:-:S05]  /*0c10*/  @!P1 HSETP2.BF16_V2.GT.AND P2, PT, R13.H0_H0, R14.H0_H0, PT ;  /* 0x2000000e0d009234 */ /* 0x000fca0003f44802 */
[----:B------:R-:W-:Y:S02]  /*0c20*/  @!P1 SEL R15, R14, R13, !P2 ;  /* 0x0000000d0e0f9207 */ /* 0x000fe40005000000 */
[----:B------:R-:W-:Y:S02]  /*0c30*/  @!P1 PRMT R13, R12, 0x7610, R13 ;  /* 0x000076100c0d9816 */ /* 0x000fe4000000000d */
[----:B------:R-:W-:-:S05]  /*0c40*/  PRMT R12, R21, 0x7610, R12 ;  /* 0x00007610150c7816 */ /* 0x000fca000000000c */
[----:B------:R-:W-:Y:S01]  /*0c50*/  HSETP2.BF16_V2.GT.AND P1, PT, R12.H0_H0, R13.H0_H0, PT ;  /* 0x2000000d0c007234 */ /* 0x000fe20003f24802 */
[----:B0-----:R-:W-:-:S05]  /*0c60*/  FFMA.FTZ R25, R25, R36, 0.5 ;  /* 0x3f00000019197423 */ /* 0x001fca0000010024 */
[----:B------:R-:W-:-:S05]  /*0c70*/  F2FP.BF16.F32.PACK_AB R25, RZ, R25 ;  /* 0x00000019ff19723e */ /* 0x000fca00000010ff */
[----:B------:R-:W-:Y:S02]  /*0c80*/  HADD2.BF16_V2 R39, R25.H0_H0, R39.H0_H0 ;  /* 0x2000002719277230 */ /* 0x000fe40000200800 */
[----:B------:R-:W-:Y:S02]  /*0c90*/  @!P1 HSETP2.BF16_V2.GT.AND P2, PT, R12.H0_H0, R15.H0_H0, PT ;  /* 0x2000000f0c009234 */ /* 0x000fe40003f44802 */
[----:B------:R-:W-:Y:S02]  /*0ca0*/  PRMT R25, R13, 0x7610, R25 ;  /* 0x000076100d197816 */ /* 0x000fe40000000019 */
[----:B------:R-:W-:Y:S02]  /*0cb0*/  PRMT R20, R39, 0x7610, R20 ;  /* 0x0000761027147816 */ /* 0x000fe40000000014 */
[----:B------:R-:W-:Y:S02]  /*0cc0*/  @!P1 SEL R25, R15, R12, !P2 ;  /* 0x0000000c0f199207 */ /* 0x000fe40005000000 */
[----:B------:R-:W-:-:S05]  /*0cd0*/  @!P1 PRMT R12, R13, 0x7610, R12 ;  /* 0x000076100d0c9816 */ /* 0x000fca000000000c */
[----:B------:R-:W-:Y:S02]  /*0ce0*/  HSETP2.BF16_V2.GT.AND P1, PT, R20.H0_H0, R12.H0_H0, PT ;  /* 0x2000000c14007234 */ /* 0x000fe40003f24802 */
[----:B------:R-:W-:Y:S01]  /*0cf0*/  PRMT R21, R12, 0x7610, R21 ;  /* 0x000076100c157816 */ /* 0x000fe20000000015 */
[----:B------:R-:W-:-:S10]  /*0d00*/  VIADD R19, R19, 0x100 ;  /* 0x0000010013137836 */ /* 0x000fd40000000000 */
[----:B------:R-:W-:-:S05]  /*0d10*/  @!P1 HSETP2.BF16_V2.GT.AND P2, PT, R20.H0_H0, R25.H0_H0, PT ;  /* 0x2000001914009234 */ /* 0x000fca0003f44802 */
[----:B------:R-:W-:Y:S02]  /*0d20*/  @!P1 SEL R25, R25, R20, !P2 ;  /* 0x0000001419199207 */ /* 0x000fe40005000000 */
[----:B------:R-:W-:Y:S02]  /*0d30*/  @!P1 PRMT R20, R12, 0x7610, R20 ;  /* 0x000076100c149816 */ /* 0x000fe40000000014 */
[----:B------:R-:W-:Y:S01]  /*0d40*/  @!P1 PRMT R21, R25, 0x7610, R21 ;  /* 0x0000761019159816 */ /* 0x000fe20000000015 */
[----:B------:R-:W-:Y:S06]  /*0d50*/  @P3 BRA `(.L_x_3895) ;  /* 0xfffffff800203947 */ /* 0x000fec000383ffff */
.L_x_3894:
[----:B------:R-:W-:Y:S05]  /*0d60*/  BSYNC.RECONVERGENT B1 ;  /* 0x0000000000017941 */ /* 0x000fea0003800200 */
.L_x_3893:
        /* <DEDUP_REMOVED lines=11> */
[----:B------:R-:W4:Y:S04]  /*0e20*/  LDG.E.U16 R23, desc[UR12][R12.64+0x40] ;  /* 0x0000400c0c177981 */ /* 0x000f28000c1e1500 */
[----:B------:R-:W4:Y:S04]  /*0e30*/  LDG.E.U16 R24, desc[UR12][R26.64+0xc0] ;  /* 0x0000c00c1a187981 */ /* 0x000f28000c1e1500 */
[----:B------:R-:W4:Y:S04]  /*0e40*/  LDG.E.U16 R15, desc[UR12][R12.64+0x80] ;  /* 0x0000800c0c0f7981 */ /* 0x000f28000c1e1500 */
[----:B------:R0:W4:Y:S01]  /*0e50*/  LDG.E.U16 R25, desc[UR12][R12.64+0xc0] ;  /* 0x0000c00c0c197981 */ /* 0x000122000c1e1500 */
[----:B------:R-:W-:-:S02]  /*0e60*/  VIADD R19, R19, 0x80 ;  /* 0x0000008013137836 */ /* 0x000fc40000000000 */
[----:B--2---:R-:W-:-:S04]  /*0e70*/  IMAD.U32 R14, R14, 0x10000, RZ ;  /* 0x000100000e0e7824 */ /* 0x004fc800078e00ff */
[----:B------:R-:W-:Y:S01]  /*0e80*/  FMUL.FTZ R28, R14, 0.5 ;  /* 0x3f0000000e1c7820 */ /* 0x000fe20000410000 */
[----:B------:R-:W-:Y:S02]  /*0e90*/  IMAD.MOV.U32 R14, RZ, RZ, 0x3f000000 ;  /* 0x3f000000ff0e7424 */ /* 0x000fe400078e00ff */
[----:B---3--:R-:W-:Y:S01]  /*0ea0*/  IMAD.U32 R31, R31, 0x10000, RZ ;  /* 0x000100001f1f7824 */ /* 0x008fe200078e00ff */
[----:B------:R-:W1:Y:S03]  /*0eb0*/  MUFU.TANH R29, R28 ;  /* 0x0000001c001d7308 */ /* 0x000e660000002400 */
[----:B------:R-:W-:Y:S01]  /*0ec0*/  FMUL.FTZ R31, R31, 0.5 ;  /* 0x3f0000001f1f7820 */ /* 0x000fe20000410000 */
[----:B-----5:R-:W-:-:S04]  /*0ed0*/  IMAD.U32 R32, R32, 0x10000, RZ ;  /* 0x0001000020207824 */ /* 0x020fc800078e00ff */
[----:B------:R-:W-:Y:S01]  /*0ee0*/  FMUL.FTZ R32, R32, 0.5 ;  /* 0x3f00000020207820 */ /* 0x000fe20000410000 */
[----:B------:R-:W0:Y:S01]  /*0ef0*/  MUFU.TANH R31, R31 ;  /* 0x0000001f001f7308 */ /* 0x000e220000002400 */
[----:B----4-:R-:W-:-:S04]  /*0f00*/  IMAD.U32 R24, R24, 0x10000, RZ ;  /* 0x0001000018187824 */ /* 0x010fc800078e00ff */
[----:B------:R-:W-:Y:S01]  /*0f10*/  FMUL.FTZ R24, R24, 0.5 ;  /* 0x3f00000018187820 */ /* 0x000fe20000410000 */
[-C--:B-1----:R-:W-:Y:S02]  /*0f20*/  FFMA.FTZ R29, R29, R14.reuse, 0.5 ;  /* 0x3f0000001d1d7423 */ /* 0x082fe4000001000e */
[----:B------:R-:W1:Y:S03]  /*0f30*/  MUFU.TANH R27, R32 ;  /* 0x00000020001b7308 */ /* 0x000e660000002400 */
[----:B------:R-:W-:Y:S01]  /*0f40*/  F2FP.BF16.F32.PACK_AB R29, RZ, R29 ;  /* 0x0000001dff1d723e */ /* 0x000fe200000010ff */
[----:B0-----:R-:W-:-:S04]  /*0f50*/  FFMA.FTZ R13, R31, R14, 0.5 ;  /* 0x3f0000001f0d7423 */ /* 0x001fc8000001000e */
[----:B------:R-:W-:Y:S01]  /*0f60*/  HADD2.BF16_V2 R29, R29.H0_H0, R30.H0_H0 ;  /* 0x2000001e1d1d7230 */ /* 0x000fe20000200800 */
[----:B------:R-:W-:-:S04]  /*0f70*/  F2FP.BF16.F32.PACK_AB R26, RZ, R13 ;  /* 0x0000000dff1a723e */ /* 0x000fc800000010ff */
[----:B------:R-:W-:Y:S02]  /*0f80*/  PRMT R12, R29, 0x7610, R12 ;  /* 0x000076101d0c7816 */ /* 0x000fe4000000000c */
[----:B------:R-:W-:Y:S01]  /*0f90*/  PRMT R13, R20, 0x7610, R13 ;  /* 0x00007610140d7816 */ /* 0x000fe2000000000d */
[----:B------:R-:W-:Y:S02]  /*0fa0*/  HADD2.BF16_V2 R26, R26.H0_H0, R23.H0_H0 ;  /* 0x200000171a1a7230 */ /* 0x000fe40000200800 */
[----:B-1----:R-:W-:Y:S01]  /*0fb0*/  FFMA.FTZ R27, R27, R14, 0.5 ;  /* 0x3f0000001b1b7423 */ /* 0x002fe2000001000e */
[----:B------:R-:W-:Y:S01]  /*0fc0*/  HSETP2.BF16_V2.GT.AND P1, PT, R12.H0_H0, R20.H0_H0, PT ;  /* 0x200000140c007234 */ /* 0x000fe20003f24802 */
[----:B------:R-:W0:Y:S03]  /*0fd0*/  MUFU.TANH R23, R24 ;  /* 0x0000001800177308 */ /* 0x000e260000002400 */
[----:B------:R-:W-:-:S05]  /*0fe0*/  F2FP.BF16.F32.PACK_AB R27, RZ, R27 ;  /* 0x0000001bff1b723e */ /* 0x000fca00000010ff */
[----:B------:R-:W-:-:S04]  /*0ff0*/  HADD2.BF16_V2 R15, R27.H0_H0, R15.H0_H0 ;  /* 0x2000000f1b0f7230 */ /* 0x000fc80000200800 */
[----:B------:R-:W-:-:S05]  /*1000*/  @!P1 HSETP2.BF16_V2.GT.AND P2, PT, R12.H0_H0, R21.H0_H0, PT ;  /* 0x200000150c009234 */ /* 0x000fca0003f44802 */
[----:B------:R-:W-:Y:S01]  /*1010*/  @!P1 SEL R13, R21, R12, !P2 ;  /* 0x0000000c150d9207 */ /* 0x000fe20005000000 */
[----:B0-----:R-:W-:Y:S01]  /*1020*/  FFMA.FTZ R23, R23, R14, 0.5 ;  /* 0x3f00000017177423 */ /* 0x001fe2000001000e */
[----:B------:R-:W-:-:S04]  /*1030*/  @!P1 PRMT R12, R20, 0x7610, R12 ;  /* 0x00007610140c9816 */ /* 0x000fc8000000000c */
[----:B------:R-:W-:Y:S02]  /*1040*/  PRMT R21, R12, 0x7610, R21 ;  /* 0x000076100c157816 */ /* 0x000fe40000000015 */
[----:B------:R-:W-:Y:S02]  /*1050*/  HSETP2.BF16_V2.GT.AND P1, PT, R26.H0_H0, R12.H0_H0, PT ;  /* 0x2000000c1a007234 */ /* 0x000fe40003f24802 */
[----:B------:R-:W-:-:S05]  /*1060*/  F2FP.BF16.F32.PACK_AB R23, RZ, R23 ;  /* 0x00000017ff17723e */ /* 0x000fca00000010ff */
[----:B------:R-:W-:-:S05]  /*1070*/  HADD2.BF16_V2 R23, R23.H0_H0, R25.H0_H0 ;  /* 0x2000001917177230 */ /* 0x000fca0000200800 */
[----:B------:R-:W-:Y:S02]  /*1080*/  PRMT R20, R23, 0x7610, R20 ;  /* 0x0000761017147816 */ /* 0x000fe40000000014 */
[----:B------:R-:W-:-:S05]  /*1090*/  @!P1 HSETP2.BF16_V2.GT.AND P2, PT, R26.H0_H0, R13.H0_H0, PT ;  /* 0x2000000d1a009234 */ /* 0x000fca0003f44802 */
[----:B------:R-:W-:Y:S02]  /*10a0*/  @!P1 SEL R21, R13, R26, !P2 ;  /* 0x0000001a0d159207 */ /* 0x000fe40005000000 */
[----:B------:R-:W-:Y:S02]  /*10b0*/  @!P1 PRMT R26, R12, 0x7610, R26 ;  /* 0x000076100c1a9816 */ /* 0x000fe4000000001a */
[----:B------:R-:W-:Y:S02]  /*10c0*/  PRMT R12, R15, 0x7610, R12 ;  /* 0x000076100f0c7816 */ /* 0x000fe4000000000c */
[----:B------:R-:W-:-:S03]  /*10d0*/  PRMT R13, R26, 0x7610, R13 ;  /* 0x000076101a0d7816 */ /* 0x000fc6000000000d */
        /* <DEDUP_REMOVED lines=10> */
.L_x_3898:
[----:B------:R-:W-:Y:S05]  /*1180*/  BSYNC.RECONVERGENT B1 ;  /* 0x0000000000017941 */ /* 0x000fea0003800200 */
.L_x_3897:
[----:B------:R-:W-:Y:S05]  /*1190*/  @!P0 BRA `(.L_x_3896) ;  /* 0x0000000800888947 */ /* 0x000fea0003800000 */
[----:B------:R-:W-:Y:S01]  /*11a0*/  ISETP.NE.AND P0, PT, R22, 0x1, PT ;  /* 0x000000011600780c */ /* 0x000fe20003f05270 */
[----:B------:R-:W-:Y:S01]  /*11b0*/  BSSY.RECONVERGENT B1, `(.L_x_3899) ;  /* 0x0000028000017945 */ /* 0x000fe20003800200 */
[----:B------:R-:W-:Y:S02]  /*11c0*/  LOP3.LUT P2, RZ, R18, 0x20, RZ, 0xc0, !PT ;  /* 0x0000002012ff7812 */ /* 0x000fe4000784c0ff */
[----:B------:R-:W-:Y:S02]  /*11d0*/  PRMT R12, R12, 0x5410, R20 ;  /* 0x000054100c0c7816 */ /* 0x000fe40000000014 */
[----:B------:R-:W-:-:S07]  /*11e0*/  PRMT R13, R21, 0x7610, R13 ;  /* 0x00007610150d7816 */ /* 0x000fce000000000d */
[----:B------:R-:W-:Y:S05]  /*11f0*/  @!P0 BRA `(.L_x_3900) ;  /* 0x00000000008c8947 */ /* 0x000fea0003800000 */
[----:B------:R-:W-:-:S05]  /*1200*/  IMAD.WIDE.U32 R12, R19, 0x2, R10 ;  /* 0x00000002130c7825 */ /* 0x000fca00078e000a */
[----:B------:R-:W2:Y:S04]  /*1210*/  LDG.E.U16 R18, desc[UR12][R12.64] ;  /* 0x0000000c0c127981 */ /* 0x000ea8000c1e1500 */
[----:B------:R-:W3:Y:S01]  /*1220*/  LDG.E.U16 R22, desc[UR12][R12.64+0x40] ;  /* 0x0000400c0c167981 */ /* 0x000ee2000c1e1500 */
[----:B------:R-:W-:-:S05]  /*1230*/  IMAD.WIDE.U32 R14, R19, 0x2, R8 ;  /* 0x00000002130e7825 */ /* 0x000fca00078e0008 */
[----:B------:R-:W4:Y:S04]  /*1240*/  LDG.E.U16 R23, desc[UR12][R14.64] ;  /* 0x0000000c0e177981 */ /* 0x000f28000c1e1500 */
[----:B------:R0:W5:Y:S01]  /*1250*/  LDG.E.U16 R25, desc[UR12][R14.64+0x40] ;  /* 0x0000400c0e197981 */ /* 0x000162000c1e1500 */
[----:B------:R-:W-:Y:S02]  /*1260*/  IMAD.MOV.U32 R27, RZ, RZ, 0x3f000000 ;  /* 0x3f000000ff1b7424 */ /* 0x000fe400078e00ff */
[----:B------:R-:W-:Y:S02]  /*1270*/  VIADD R19, R19, 0x40 ;  /* 0x0000004013137836 */ /* 0x000fe40000000000 */
[----:B--2---:R-:W-:-:S04]  /*1280*/  IMAD.U32 R18, R18, 0x10000, RZ ;  /* 0x0001000012127824 */ /* 0x004fc800078e00ff */
[----:B------:R-:W-:Y:S01]  /*1290*/  FMUL.FTZ R18, R18, 0.5 ;  /* 0x3f00000012127820 */ /* 0x000fe20000410000 */
[----:B---3--:R-:W-:-:S04]  /*12a0*/  IMAD.U32 R24, R22, 0x10000, RZ ;  /* 0x0001000016187824 */ /* 0x008fc800078e00ff */
[----:B------:R-:W-:Y:S01]  /*12b0*/  FMUL.FTZ R24, R24, 0.5 ;  /* 0x3f00000018187820 */ /* 0x000fe20000410000 */
[----:B------:R-:W1:Y:S08]  /*12c0*/  MUFU.TANH R18, R18 ;  /* 0x0000001200127308 */ /* 0x000e700000002400 */
[----:B------:R-:W2:Y:S01]  /*12d0*/  MUFU.TANH R24, R24 ;  /* 0x0000001800187308 */ /* 0x000ea20000002400 */
[----:B-1----:R-:W-:-:S05]  /*12e0*/  FFMA.FTZ R22, R18, R27, 0.5 ;  /* 0x3f00000012167423 */ /* 0x002fca000001001b */
[----:B------:R-:W-:Y:S01]  /*12f0*/  F2FP.BF16.F32.PACK_AB R22, RZ, R22 ;  /* 0x00000016ff16723e */ /* 0x000fe200000010ff */
[----:B--2---:R-:W-:-:S04]  /*1300*/  FFMA.FTZ R13, R24, R27, 0.5 ;  /* 0x3f000000180d7423 */ /* 0x004fc8000001001b */
[----:B----4-:R-:W-:Y:S01]  /*1310*/  HADD2.BF16_V2 R22, R22.H0_H0, R23.H0_H0 ;  /* 0x2000001716167230 */ /* 0x010fe20000200800 */
[----:B0-----:R-:W-:-:S04]  /*1320*/  F2FP.BF16.F32.PACK_AB R14, RZ, R13 ;  /* 0x0000000dff0e723e */ /* 0x001fc800000010ff */
[----:B------:R-:W-:Y:S02]  /*1330*/  PRMT R12, R22, 0x7610, R12 ;  /* 0x00007610160c7816 */ /* 0x000fe4000000000c */
[----:B------:R-:W-:Y:S01]  /*1340*/  PRMT R13, R20, 0x7610, R13 ;  /* 0x00007610140d7816 */ /* 0x000fe2000000000d */
[----:B-----5:R-:W-:Y:S02]  /*1350*/  HADD2.BF16_V2 R14, R14.H0_H0, R25.H0_H0 ;  /* 0x200000190e0e7230 */ /* 0x020fe40000200800 */
[----:B------:R-:W-:-:S13]  /*1360*/  HSETP2.BF16_V2.GT.AND P0, PT, R12.H0_H0, R20.H0_H0, PT ;  /* 0x200000140c007234 */ /* 0x000fda0003f04802 */
        /* <DEDUP_REMOVED lines=8> */
[C---:B------:R-:W-:Y:S02]  /*13f0*/  @!P0 PRMT R20, R12.reuse, 0x7610, R20 ;  /* 0x000076100c148816 */ /* 0x040fe40000000014 */
[----:B------:R-:W-:Y:S02]  /*1400*/  @!P0 PRMT R21, R13, 0x7610, R21 ;  /* 0x000076100d158816 */ /* 0x000fe40000000015 */
[----:B------:R-:W-:Y:S02]  /*1410*/  PRMT R12, R12, 0x5410, R20 ;  /* 0x000054100c0c7816 */ /* 0x000fe40000000014 */
[----:B------:R-:W-:-:S07]  /*1420*/  PRMT R13, R21, 0x7610, R13 ;  /* 0x00007610150d7816 */ /* 0x000fce000000000d */
.L_x_3900:
[----:B------:R-:W-:Y:S05]  /*1430*/  BSYNC.RECONVERGENT B1 ;  /* 0x0000000000017941 */ /* 0x000fea0003800200 */
.L_x_3899:
[----:B------:R-:W-:Y:S05]  /*1440*/  @P2 BRA `(.L_x_3896) ;  /* 0x0000000400dc2947 */ /* 0x000fea0003800000 */
[----:B------:R-:W-:-:S06]  /*1450*/  IMAD.WIDE.U32 R10, R19, 0x2, R10 ;  /* 0x00000002130a7825 */ /* 0x000fcc00078e000a */
[----:B------:R-:W2:Y:S01]  /*1460*/  LDG.E.U16 R10, desc[UR12][R10.64] ;  /* 0x0000000c0a0a7981 */ /* 0x000ea2000c1e1500 */
[----:B------:R-:W-:-:S06]  /*1470*/  IMAD.WIDE.U32 R8, R19, 0x2, R8 ;  /* 0x0000000213087825 */ /* 0x000fcc00078e0008 */
[----:B------:R-:W3:Y:S01]  /*1480*/  LDG.E.U16 R8, desc[UR12][R8.64] ;  /* 0x0000000c08087981 */ /* 0x000ee2000c1e1500 */
[----:B------:R-:W-:Y:S01]  /*1490*/  IMAD.MOV.U32 R15, RZ, RZ, 0x3f000000 ;  /* 0x3f000000ff0f7424 */ /* 0x000fe200078e00ff */
[----:B------:R-:W-:Y:S01]  /*14a0*/  PRMT R21, R12, 0x7632, R21 ;  /* 0x000076320c157816 */ /* 0x000fe20000000015 */
[----:B--2---:R-:W-:-:S04]  /*14b0*/  IMAD.U32 R14, R10, 0x10000, RZ ;  /* 0x000100000a0e7824 */ /* 0x004fc800078e00ff */
[----:B------:R-:W-:-:S06]  /*14c0*/  FMUL.FTZ R14, R14, 0.5 ;  /* 0x3f0000000e0e7820 */ /* 0x000fcc0000410000 */
[----:B------:R-:W0:Y:S02]  /*14d0*/  MUFU.TANH R14, R14 ;  /* 0x0000000e000e7308 */ /* 0x000e240000002400 */
[----:B0-----:R-:W-:-:S05]  /*14e0*/  FFMA.FTZ R15, R14, R15, 0.5 ;  /* 0x3f0000000e0f7423 */ /* 0x001fca000001000f */
[----:B------:R-:W-:-:S05]  /*14f0*/  F2FP.BF16.F32.PACK_AB R15, RZ, R15 ;  /* 0x0000000fff0f723e */ /* 0x000fca00000010ff */
[----:B---3--:R-:W-:-:S05]  /*1500*/  HADD2.BF16_V2 R15, R15.H0_H0, R8.H0_H0 ;  /* 0x200000080f0f7230 */ /* 0x008fca0000200800 */
[----:B------:R-:W-:-:S05]  /*1510*/  PRMT R20, R15, 0x7610, R20 ;  /* 0x000076100f147816 */ /* 0x000fca0000000014 */
[----:B------:R-:W-:-:S13]  /*1520*/  HSETP2.BF16_V2.GT.AND P0, PT, R20.H0_H0, R12.H1_H1, PT ;  /* 0x3000000c14007234 */ /* 0x000fda0003f04802 */
[----:B------:R-:W-:Y:S05]  /*1530*/  @P0 BRA `(.L_x_3896) ;  /* 0x0000000400a00947 */ /* 0x000fea0003800000 */
[----:B------:R-:W-:-:S05]  /*1540*/  HSETP2.BF16_V2.GT.AND P0, PT, R20.H0_H0, R13.H0_H0, PT ;  /* 0x2000000d14007234 */ /* 0x000fca0003f04802 */
[----:B------:R-:W-:Y:S02]  /*1550*/  SEL R13, R13, R20, !P0 ;  /* 0x000000140d0d7207 */ /* 0x000fe40004000000 */
[----:B------:R-:W-:Y:S02]  /*1560*/  PRMT R20, R12, 0x7632, R20 ;  /* 0x000076320c147816 */ /* 0x000fe40000000014 */
[----:B------:R-:W-:Y:S01]  /*1570*/  PRMT R21, R13, 0x7610, R21 ;  /* 0x000076100d157816 */ /* 0x000fe20000000015 */
[----:B------:R-:W-:Y:S06]  /*1580*/  BRA `(.L_x_3896) ;  /* 0x00000004008c7947 */ /* 0x000fec0003800000 */
.L_x_3892:
[----:B------:R-:W-:Y:S01]  /*1590*/  ISETP.GE.AND P0, PT, R4, R5, PT ;  /* 0x000000050400720c */ /* 0x000fe20003f06270 */
[----:B------:R-:W-:Y:S02]  /*15a0*/  IMAD.MOV.U32 R21, RZ, RZ, 0xff80 ;  /* 0x0000ff80ff157424 */ /* 0x000fe400078e00ff */
[----:B------:R-:W-:-:S10]  /*15b0*/  IMAD.MOV.U32 R20, RZ, RZ, 0xff80 ;  /* 0x0000ff80ff147424 */ /* 0x000fd400078e00ff */
[----:B------:R-:W-:Y:S05]  /*15c0*/  @P0 BRA `(.L_x_3896) ;  /* 0x00000004007c0947 */ /* 0x000fea0003800000 */
[----:B------:R-:W-:Y:S01]  /*15d0*/  LOP3.LUT R12, RZ, R4, RZ, 0x33, !PT ;  /* 0x00000004ff0c7212 */ /* 0x000fe200078e33ff */
[----:B------:R-:W-:Y:S01]  /*15e0*/  BSSY.RECONVERGENT B1, `(.L_x_3901) ;  /* 0x000001c000017945 */ /* 0x000fe20003800200 */
[----:B------:R-:W-:-:S03]  /*15f0*/  IMAD.MOV.U32 R13, RZ, RZ, R4 ;  /* 0x000000ffff0d7224 */ /* 0x000fc600078e0004 */
[----:B------:R-:W-:-:S05]  /*1600*/  IMAD.IADD R12, R5, 0x1, R12 ;  /* 0x00000001050c7824 */ /* 0x000fca00078e020c */
        /* <DEDUP_REMOVED lines=8> */
.L_x_3904:
[----:B------:R-:W-:-:S06]  /*1690*/  IMAD.WIDE.U32 R14, R13, 0x2, R10 ;  /* 0x000000020d0e7825 */ /* 0x000fcc00078e000a */
[----:B------:R-:W2:Y:S01]  /*16a0*/  LDG.E.U16 R14, desc[UR12][R14.64+0x3c0] ;  /* 0x0003c00c0e0e7981 */ /* 0x000ea2000c1e1500 */
[----:B------:R-:W-:-:S06]  /*16b0*/  IMAD.WIDE.U32 R18, R13, 0x2, R8 ;  /* 0x000000020d127825 */ /* 0x000fcc00078e0008 */
[----:B------:R-:W3:Y:S01]  /*16c0*/  LDG.E.U16 R19, desc[UR12][R18.64+0x3c0] ;  /* 0x0003c00c12137981 */ /* 0x000ee2000c1e1500 */
[----:B------:R-:W-:Y:S02]  /*16d0*/  VIADD R20, R20, 0x10 ;  /* 0x0000001014147836 */ /* 0x000fe40000000000 */
[----:B------:R-:W-:Y:S02]  /*16e0*/  IMAD.MOV.U32 R22, RZ, RZ, 0x3f000000 ;  /* 0x3f000000ff167424 */ /* 0x000fe400078e00ff */
[----:B------:R-:W-:Y:S01]  /*16f0*/  VIADD R13, R13, 0x200 ;  /* 0x000002000d0d7836 */ /* 0x000fe20000000000 */
[----:B------:R-:W-:Y:S01]  /*1700*/  ISETP.NE.AND P0, PT, R20, R23, PT ;  /* 0x000000171400720c */ /* 0x000fe20003f05270 */
[----:B--2---:R-:W-:-:S04]  /*1710*/  IMAD.U32 R21, R14, 0x10000, RZ ;  /* 0x000100000e157824 */ /* 0x004fc800078e00ff */
[----:B------:R-:W-:-:S06]  /*1720*/  FMUL.FTZ R21, R21, 0.5 ;  /* 0x3f00000015157820 */ /* 0x000fcc0000410000 */
[----:B------:R-:W0:Y:S02]  /*1730*/  MUFU.TANH R21, R21 ;  /* 0x0000001500157308 */ /* 0x000e240000002400 */
[----:B0-----:R-:W-:-:S05]  /*1740*/  FFMA.FTZ R22, R21, R22, 0.5 ;  /* 0x3f00000015167423 */ /* 0x001fca0000010016 */
[----:B------:R-:W-:-:S05]  /*1750*/  F2FP.BF16.F32.PACK_AB R22, RZ, R22 ;  /* 0x00000016ff16723e */ /* 0x000fca00000010ff */
[----:B---3--:R-:W-:Y:S01]  /*1760*/  HADD2.BF16_V2 R19, R22.H0_H0, R19.H0_H0 ;  /* 0x2000001316137230 */ /* 0x008fe20000200800 */
[----:B------:R-:W-:Y:S06]  /*1770*/  @P0 BRA `(.L_x_3904) ;  /* 0xfffffffc00c40947 */ /* 0x000fec000383ffff */
[----:B------:R-:W-:Y:S05]  /*1780*/  BSYNC.RECONVERGENT B2 ;  /* 0x0000000000027941 */ /* 0x000fea0003800200 */
.L_x_3903:
[----:B------:R-:W-:-:S07]  /*1790*/  PRMT R20, R19, 0x7610, R20 ;  /* 0x0000761013147816 */ /* 0x000fce0000000014 */
.L_x_3902:
[----:B------:R-:W-:Y:S05]  /*17a0*/  BSYNC.RECONVERGENT B1 ;  /* 0x0000000000017941 */ /* 0x000fea0003800200 */
.L_x_3901:
        /* <DEDUP_REMOVED lines=13> */
[----:B------:R-:W-:Y:S02]  /*1880*/  VIADD R13, R13, 0x100 ;  /* 0x000001000d0d7836 */ /* 0x000fe40000000000 */
[----:B--2---:R-:W-:-:S04]  /*1890*/  IMAD.U32 R20, R14, 0x10000, RZ ;  /* 0x000100000e147824 */ /* 0x004fc800078e00ff */
[----:B------:R-:W-:Y:S01]  /*18a0*/  FMUL.FTZ R21, R20, 0.5 ;  /* 0x3f00000014157820 */ /* 0x000fe20000410000 */
[----:B------:R-:W-:-:S05]  /*18b0*/  IMAD.MOV.U32 R20, RZ, RZ, 0x3f000000 ;  /* 0x3f000000ff147424 */ /* 0x000fca00078e00ff */
[----:B------:R-:W0:Y:S02]  /*18c0*/  MUFU.TANH R21, R21 ;  /* 0x0000001500157308 */ /* 0x000e240000002400 */
[----:B0-----:R-:W-:-:S05]  /*18d0*/  FFMA.FTZ R20, R21, R20, 0.5 ;  /* 0x3f00000015147423 */ /* 0x001fca0000010014 */
[----:B------:R-:W-:-:S05]  /*18e0*/  F2FP.BF16.F32.PACK_AB R20, RZ, R20 ;  /* 0x00000014ff14723e */ /* 0x000fca00000010ff */
[----:B---3--:R-:W-:-:S07]  /*18f0*/  HADD2.BF16_V2 R20, R20.H0_H0, R19.H0_H0 ;  /* 0x2000001314147230 */ /* 0x008fce0000200800 */
.L_x_3906:
[----:B------:R-:W-:Y:S05]  /*1900*/  BSYNC.RECONVERGENT B1 ;  /* 0x0000000000017941 */ /* 0x000fea0003800200 */
.L_x_3905:
        /* <DEDUP_REMOVED lines=20> */
.L_x_3908:
[----:B------:R-:W-:Y:S05]  /*1a50*/  BSYNC.RECONVERGENT B1 ;  /* 0x0000000000017941 */ /* 0x000fea0003800200 */
.L_x_3907:
[----:B------:R-:W-:Y:S01]  /*1a60*/  PRMT R21, R22, 0x7610, R21 ;  /* 0x0000761016157816 */ /* 0x000fe20000000015 */
[----:B------:R-:W-:Y:S06]  /*1a70*/  @!P1 BRA `(.L_x_3896) ;  /* 0x0000000000509947 */ /* 0x000fec0003800000 */
[----:B------:R-:W-:Y:S01]  /*1a80*/  BSSY.RECONVERGENT B1, `(.L_x_3909) ;  /* 0x0000011000017945 */ /* 0x000fe20003800200 */
[----:B------:R-:W-:-:S07]  /*1a90*/  IMAD.MOV.U32 R21, RZ, RZ, RZ ;  /* 0x000000ffff157224 */ /* 0x000fce00078e00ff */
.L_x_3910:
        /* <DEDUP_REMOVED lines=16> */
.L_x_3909:
[----:B------:R-:W-:Y:S01]  /*1ba0*/  IMAD.MOV.U32 R21, RZ, RZ, 0xff80 ;  /* 0x0000ff80ff157424 */ /* 0x000fe200078e00ff */
[----:B------:R-:W-:-:S07]  /*1bb0*/  PRMT R20, R19, 0x7610, R20 ;  /* 0x0000761013147816 */ /* 0x000fce0000000014 */
.L_x_3896:
[----:B------:R-:W-:Y:S05]  /*1bc0*/  BSYNC.RECONVERGENT B0 ;  /* 0x0000000000007941 */ /* 0x000fea0003800200 */
.L_x_3891:
        /* <DEDUP_REMOVED lines=50> */
.L_x_3911:
        /* <DEDUP_REMOVED lines=12> */
[----:B0-----:R-:W0:Y:S01]  /*1fb0*/  LDC R9, c[0x0][0x3b8] ;  /* 0x0000ee00ff097b82 */ /* 0x001e220000000800 */
[----:B-1----:R-:W-:-:S13]  /*1fc0*/  ISETP.GE.AND P0, PT, R4, UR5, PT ;  /* 0x0000000504007c0c */ /* 0x002fda000bf06270 */
[----:B------:R-:W-:-:S05]  /*1fd0*/  @!P0 IMAD.WIDE.U32 R6, R4, 0x2, R6 ;  /* 0x0000000204068825 */ /* 0x000fca00078e0006 */
[----:B------:R1:W3:Y:S01]  /*1fe0*/  @!P0 LD.E.U16 R18, desc[UR12][R6.64] ;  /* 0x0000000c06128980 */ /* 0x0002e2000c101500 */
[----:B--2---:R-:W-:Y:S01]  /*1ff0*/  UIMAD.WIDE.U32 UR6, UR17, UR10, URZ ;  /* 0x0000000a110672a5 */ /* 0x004fe2000f8e00ff */
[----:B------:R-:W-:Y:S01]  /*2000*/  IMAD.MOV.U32 R17, RZ, RZ, 0xff80 ;  /* 0x0000ff80ff117424 */ /* 0x000fe200078e00ff */
[----:B------:R-:W-:Y:S01]  /*2010*/  CS2R R14, SRZ ;  /* 0x00000000000e7805 */ /* 0x000fe2000001ff00 */
[----:B0-----:R-:W-:Y:S01]  /*2020*/  VIADD R12, R9, 0xffffffff ;  /* 0xffffffff090c7836 */ /* 0x001fe20000000000 */
[----:B------:R-:W-:Y:S02]  /*2030*/  UIMAD UR7, UR17, UR11, UR7 ;  /* 0x0000000b110772a4 */ /* 0x000fe4000f8e0207 */
[----:B------:R-:W-:Y:S02]  /*2040*/  USHF.L.U32 UR5, UR6, 0x2, URZ ;  /* 0x0000000206057899 */ /* 0x000fe400080006ff */
[----:B------:R-:W-:Y:S02]  /*2050*/  USHF.L.U64.HI UR6, UR6, 0x2, UR7 ;  /* 0x0000000206067899 */ /* 0x000fe40008010207 */
[----:B----4-:R-:W-:-:S02]  /*2060*/  UIADD3 UR7, UP0, UPT, UR5, UR8, URZ ;  /* 0x0000000805077290 */ /* 0x010fc4000ff1e0ff */
[----:B-----5:R-:W-:Y:S02]  /*2070*/  UIADD3 UR8, UP1, UPT, UR5, UR14, URZ ;  /* 0x0000000e05087290 */ /* 0x020fe4000ff3e0ff */
[----:B------:R-:W-:Y:S02]  /*2080*/  UIADD3.X UR5, UPT, UPT, UR6, UR9, URZ, UP0, !UPT ;  /* 0x0000000906057290 */ /* 0x000fe400087fe4ff */
[----:B------:R-:W-:Y:S01]  /*2090*/  UIADD3.X UR6, UPT, UPT, UR6, UR15, URZ, UP1, !UPT ;  /* 0x0000000f06067290 */ /* 0x000fe20008ffe4ff */
[----:B------:R-:W-:Y:S01]  /*20a0*/  IMAD.U32 R10, RZ, RZ, UR7 ;  /* 0x00000007ff0a7e24 */ /* 0x000fe2000f8e00ff */
[----:B------:R-:W-:Y:S01]  /*20b0*/  UMOV UR9, 0x400 ;  /* 0x0000040000097882 */ /* 0x000fe20000000000 */
[----:B-1----:R-:W-:Y:S01]  /*20c0*/  IMAD.U32 R6, RZ, RZ, UR8 ;  /* 0x00000008ff067e24 */ /* 0x002fe2000f8e00ff */
[----:B---3--:R-:W-:Y:S01]  /*20d0*/  ULEA UR9, UR16, UR9, 0x18 ;  /* 0x0000000910097291 */ /* 0x008fe2000f8ec0ff */
[----:B------:R-:W-:Y:S02]  /*20e0*/  IMAD.U32 R11, RZ, RZ, UR5 ;  /* 0x00000005ff0b7e24 */ /* 0x000fe4000f8e00ff */
[----:B------:R-:W-:Y:S01]  /*20f0*/  IMAD.U32 R7, RZ, RZ, UR6 ;  /* 0x00000006ff077e24 */ /* 0x000fe2000f8e00ff */
[----:B------:R-:W-:-:S02]  /*2100*/  UIADD3 UR4, UPT, UPT, UR9, UR4, URZ ;  /* 0x0000000409047290 */ /* 0x000fc4000fffe0ff */
[----:B------:R-:W-:-:S04]  /*2110*/  LEA R13, R4, UR9, 0x1 ;  /* 0x00000009040d7c11 */ /* 0x000fc8000f8e08ff */
[----:B------:R-:W-:Y:S02]  /*2120*/  LEA R8, R4, UR4, 0x2 ;  /* 0x0000000404087c11 */ /* 0x000fe4000f8e10ff */
[----:B------:R-:W-:-:S05]  /*2130*/  HSETP2.BF16_V2.GT.AND P0, PT, R18.H0_H0, -INF , -INF , PT ;  /* 0xff80ff8012007434 */ /* 0x000fca0003f04802 */
[----:B------:R-:W-:-:S13]  /*2140*/  HSETP2.BF16_V2.NEU.AND P0, PT, R18.H0_H0, -INF , -INF , P0 ;  /* 0xff80ff8012007434 */ /* 0x000fda000070d802 */
[----:B------:R-:W-:-:S04]  /*2150*/  VOTE.ANY R25, PT, P0 ;  /* 0x0000000000197806 */ /* 0x000fc800000e0100 */
[----:B------:R-:W-:-:S13]  /*2160*/  ISETP.NE.AND P1, PT, R25, RZ, PT ;  /* 0x000000ff1900720c */ /* 0x000fda0003f25270 */
[----:B------:R-:W-:Y:S05]  /*2170*/  @!P1 BRA `(.L_x_3912) ;  /* 0x0000001400fc9947 */ /* 0x000fea0003800000 */
[----:B------:R-:W-:Y:S02]  /*2180*/  @P0 IMAD.MOV.U32 R15, RZ, RZ, -0x1 ;  /* 0xffffffffff0f0424 */ /* 0x000fe400078e00ff */
[----:B------:R-:W-:-:S03]  /*2190*/  IMAD.MOV.U32 R17, RZ, RZ, 0xff80 ;  /* 0x0000ff80ff117424 */ /* 0x000fc600078e00ff */
[----:B------:R-:W-:Y:S02]  /*21a0*/  @P0 SHF.L.U32 R14, R15, R4, RZ ;  /* 0x000000040f0e0219 */ /* 0x000fe400000006ff */
[----:B------:R-:W-:Y:S02]  /*21b0*/  POPC R15, R25 ;  /* 0x00000019000f7309 */ /* 0x000fe40000000000 */
[----:B------:R-:W-:Y:S01]  /*21c0*/  @P0 LOP3.LUT R19, R25, R14, RZ, 0x30, !PT ;  /* 0x0000000e19130212 */ /* 0x000fe200078e30ff */
[----:B------:R-:W-:-:S05]  /*21d0*/  IMAD.MOV.U32 R14, RZ, RZ, RZ ;  /* 0x000000ffff0e7224 */ /* 0x000fca00078e00ff */
[----:B------:R-:W0:Y:S02]  /*21e0*/  @P0 POPC R19, R19 ;  /* 0x0000001300130309 */ /* 0x000e240000000000 */
[C---:B0-----:R-:W-:Y:S02]  /*21f0*/  @P0 LEA R21, R19.reuse, UR9, 0x1 ;  /* 0x0000000913150c11 */ /* 0x041fe4000f8e08ff */
        /* <DEDUP_REMOVED lines=25> */
.L_x_3915:
[----:B------:R-:W-:Y:S05]  /*2390*/  BSYNC.RECONVERGENT B0 ;  /* 0x0000000000007941 */ /* 0x000fea0003800200 */
.L_x_3914:
        /* <DEDUP_REMOVED lines=19> */
.L_x_3917:
[----:B------:R-:W-:Y:S05]  /*24d0*/  BSYNC.RECONVERGENT B0 ;  /* 0x0000000000007941 */ /* 0x000fea0003800200 */
.L_x_3916:
        /* <DEDUP_REMOVED lines=17> */
.L_x_3919:
[----:B------:R-:W-:Y:S05]  /*25f0*/  BSYNC.RECONVERGENT B0 ;  /* 0x0000000000007941 */ /* 0x000fea0003800200 */
.L_x_3918:
        /* <DEDUP_REMOVED lines=19> */
.L_x_3921:
[----:B------:R-:W-:Y:S05]  /*2730*/  BSYNC.RECONVERGENT B0 ;  /* 0x0000000000007941 */ /* 0x000fea0003800200 */
.L_x_3920:
        /* <DEDUP_REMOVED lines=17> */
.L_x_3923:
[----:B------:R-:W-:Y:S05]  /*2850*/  BSYNC.RECONVERGENT B0 ;  /* 0x0000000000007941 */ /* 0x000fea0003800200 */
.L_x_3922:
        /* <DEDUP_REMOVED lines=17> */
.L_x_3925:
[----:B------:R-:W-:Y:S05]  /*2970*/  BSYNC.RECONVERGENT B0 ;  /* 0x0000000000007941 */ /* 0x000fea0003800200 */
.L_x_3924:
        /* <DEDUP_REMOVED lines=19> */
.L_x_3927:
[----:B------:R-:W-:Y:S05]  /*2ab0*/  BSYNC.RECONVERGENT B0 ;  /* 0x0000000000007941 */ /* 0x000fea0003800200 */
.L_x_3926:
        /* <DEDUP_REMOVED lines=17> */
.L_x_3929:
[----:B------:R-:W-:Y:S05]  /*2bd0*/  BSYNC.RECONVERGENT B0 ;  /* 0x0000000000007941 */ /* 0x000fea0003800200 */
.L_x_3928:
        /* <DEDUP_REMOVED lines=17> */
.L_x_3931:
[----:B------:R-:W-:Y:S05]  /*2cf0*/  BSYNC.RECONVERGENT B0 ;  /* 0x0000000000007941 */ /* 0x000fea0003800200 */
.L_x_3930:
        /* <DEDUP_REMOVED lines=17> */
.L_x_3933:
[----:B------:R-:W-:Y:S05]  /*2e10*/  BSYNC.RECONVERGENT B0 ;  /* 0x0000000000007941 */ /* 0x000fea0003800200 */
.L_x_3932:
        /* <DEDUP_REMOVED lines=16> */
.L_x_3935:
[----:B------:R-:W-:Y:S05]  /*2f20*/  BSYNC.RECONVERGENT B0 ;  /* 0x0000000000007941 */ /* 0x000fea0003800200 */
.L_x_3934:
        /* <DEDUP_REMOVED lines=18> */
.L_x_3937:
[----:B------:R-:W-:Y:S05]  /*3050*/  BSYNC.RECONVERGENT B0 ;  /* 0x0000000000007941 */ /* 0x000fea0003800200 */
.L_x_3936:
        /* <DEDUP_REMOVED lines=17> */
.L_x_3939:
[----:B------:R-:W-:Y:S05]  /*3170*/  BSYNC.RECONVERGENT B0 ;  /* 0x0000000000007941 */ /* 0x000fea0003800200 */
.L_x_3938:
        /* <DEDUP_REMOVED lines=17> */
.L_x_3941:
[----:B------:R-:W-:Y:S05]  /*3290*/  BSYNC.RECONVERGENT B0 ;  /* 0x0000000000007941 */ /* 0x000fea0003800200 */
.L_x_3940:
        /* <DEDUP_REMOVED lines=15> */
.L_x_3943:
[----:B------:R-:W-:Y:S05]  /*3390*/  BSYNC.RECONVERGENT B0 ;  /* 0x0000000000007941 */ /* 0x000fea0003800200 */
.L_x_3942:
        /* <DEDUP_REMOVED lines=23> */
.L_x_3945:
[----:B------:R-:W-:Y:S05]  /*3510*/  BSYNC.RECONVERGENT B0 ;  /* 0x0000000000007941 */ /* 0x000fea0003800200 */
.L_x_3944:
        /* <DEDUP_REMOVED lines=15> */
.L_x_3947:
[----:B------:R-:W-:Y:S05]  /*3610*/  BSYNC.RECONVERGENT B0 ;  /* 0x0000000000007941 */ /* 0x000fea0003800200 */
.L_x_3946:
        /* <DEDUP_REMOVED lines=15> */
.L_x_3949:
[----:B------:R-:W-:Y:S05]  /*3710*/  BSYNC.RECONVERGENT B0 ;  /* 0x0000000000007941 */ /* 0x000fea0003800200 */
.L_x_3948:
        /* <DEDUP_REMOVED lines=15> */
.L_x_3951:
[----:B------:R-:W-:Y:S05]  /*3810*/  BSYNC.RECONVERGENT B0 ;  /* 0x0000000000007941 */ /* 0x000fea0003800200 */
.L_x_3950:
        /* <DEDUP_REMOVED lines=15> */
.L_x_3953:
[----:B------:R-:W-:Y:S05]  /*3910*/  BSYNC.RECONVERGENT B0 ;  /* 0x0000000000007941 */ /* 0x000fea0003800200 */
.L_x_3952:
[----:B------:R-:W-:Y:S01]  /*3920*/  ISETP.NE.AND P0, PT, R19, R14, PT ;  /* 0x0000000e1300720c */ /* 0x000fe20003f05270 */
[----:B------:R-:W-:-:S03]  /*3930*/  VIADD R15, R15, 0xffffffe0 ;  /* 0xffffffe00f0f7836 */ /* 0x000fc60000000000 */
[----:B------:R-:W-:Y:S02]  /*3940*/  SEL R17, R20, R23, !P0 ;  /* 0x0000001714117207 */ /* 0x000fe40004000000 */
[----:B------:R-:W-:-:S07]  /*3950*/  SEL R14, R18, R21, !P0 ;  /* 0x00000015120e7207 */ /* 0x000fce0004000000 */
.L_x_3913:
[----:B------:R-:W-:Y:S01]  /*3960*/  NOP ;  /* 0x0000000000007918 */ /* 0x000fe20000000000 */
.L_x_3912:
        /* <DEDUP_REMOVED lines=24> */
.L_x_3956:
[----:B------:R-:W-:Y:S05]  /*3af0*/  BSYNC.RECONVERGENT B0 ;  /* 0x0000000000007941 */ /* 0x000fea0003800200 */
.L_x_3955:
[----:B------:R-:W-:Y:S01]  /*3b00*/  ISETP.NE.AND P3, PT, R20, R23, PT ;  /* 0x000000171400720c */ /* 0x000fe20003f65270 */
[----:B------:R-:W-:Y:S01]  /*3b10*/  BSSY.RECONVERGENT B0, `(.L_x_3957) ;  /* 0x0000012000007945 */ /* 0x000fe20003800200 */
[----:B------:R-:W-:Y:S02]  /*3b20*/  LOP3.LUT R23, R16, 0x4, RZ, 0xc0, !PT ;  /* 0x0000000410177812 */ /* 0x000fe400078ec0ff */
[----:B------:R-:W-:Y:S01]  /*3b30*/  SEL R20, R18, R25, !P3 ;  /* 0x0000001912147207 */ /* 0x000fe20005800000 */
[----:B------:R-:W-:Y:S01]  /*3b40*/  IMAD.MOV.U32 R18, RZ, RZ, 0x1 ;  /* 0x00000001ff127424 */ /* 0x000fe200078e00ff */
[----:B------:R-:W-:Y:S02]  /*3b50*/  ISETP.NE.AND P1, PT, R21, RZ, PT ;  /* 0x000000ff1500720c */ /* 0x000fe40003f25270 */
        /* <DEDUP_REMOVED lines=13> */
.L_x_3958:
[----:B------:R-:W-:Y:S05]  /*3c30*/  BSYNC.RECONVERGENT B0 ;  /* 0x0000000000007941 */ /* 0x000fea0003800200 */
.L_x_3957:
        /* <DEDUP_REMOVED lines=17> */
.L_x_3960:
[----:B------:R-:W-:Y:S05]  /*3d50*/  BSYNC.RECONVERGENT B0 ;  /* 0x0000000000007941 */ /* 0x000fea0003800200 */
.L_x_3959:
[----:B------:R-:W-:Y:S01]  /*3d60*/  ISETP.NE.AND P4, PT, R18, R21, PT ;  /* 0x000000151200720c */ /* 0x000fe20003f85270 */
[----:B------:R-:W-:Y:S01]  /*3d70*/  BSSY.RECONVERGENT B0, `(.L_x_3961) ;  /* 0x0000012000007945 */ /* 0x000fe20003800200 */
[----:B------:R-:W-:Y:S02]  /*3d80*/  LOP3.LUT R13, R16, 0x8, RZ, 0xc0, !PT ;  /* 0x00000008100d7812 */ /* 0x000fe400078ec0ff */
[----:B------:R-:W-:Y:S02]  /*3d90*/  SEL R20, R20, R25, !P4 ;  /* 0x0000001914147207 */ /* 0x000fe40006000000 */
[----:B------:R-:W-:Y:S02]  /*3da0*/  ISETP.NE.AND P2, PT, R23, RZ, PT ;  /* 0x000000ff1700720c */ /* 0x000fe40003f45270 */
        /* <DEDUP_REMOVED lines=14> */
.L_x_3962:
[----:B------:R-:W-:Y:S05]  /*3e90*/  BSYNC.RECONVERGENT B0 ;  /* 0x0000000000007941 */ /* 0x000fea0003800200 */
.L_x_3961:
        /* <DEDUP_REMOVED lines=17> */
.L_x_3964:
[----:B------:R-:W-:Y:S05]  /*3fb0*/  BSYNC.RECONVERGENT B0 ;  /* 0x0000000000007941 */ /* 0x000fea0003800200 */
.L_x_3963:
        /* <DEDUP_REMOVED lines=17> */
.L_x_3966:
[----:B------:R-:W-:Y:S05]  /*40d0*/  BSYNC.RECONVERGENT B0 ;  /* 0x0000000000007941 */ /* 0x000fea0003800200 */
.L_x_3965:
        /* <DEDUP_REMOVED lines=19> */
.L_x_3968:
[----:B------:R-:W-:Y:S05]  /*4210*/  BSYNC.RECONVERGENT B0 ;  /* 0x0000000000007941 */ /* 0x000fea0003800200 */
.L_x_3967:
        /* <DEDUP_REMOVED lines=17> */
.L_x_3970:
[----:B------:R-:W-:Y:S05]  /*4330*/  BSYNC.RECONVERGENT B0 ;  /* 0x0000000000007941 */ /* 0x000fea0003800200 */
.L_x_3969:
        /* <DEDUP_REMOVED lines=17> */
.L_x_3972:
[----:B------:R-:W-:Y:S05]  /*4450*/  BSYNC.RECONVERGENT B0 ;  /* 0x0000000000007941 */ /* 0x000fea0003800200 */
.L_x_3971:
        /* <DEDUP_REMOVED lines=17> */
.L_x_3974:
[----:B------:R-:W-:Y:S05]  /*4570*/  BSYNC.RECONVERGENT B0 ;  /* 0x0000000000007941 */ /* 0x000fea0003800200 */
.L_x_3973:
        /* <DEDUP_REMOVED lines=16> */
.L_x_3976:
[----:B------:R-:W-:Y:S05]  /*4680*/  BSYNC.RECONVERGENT B0 ;  /* 0x0000000000007941 */ /* 0x000fea0003800200 */
.L_x_3975:
        /* <DEDUP_REMOVED lines=18> */
.L_x_3978:
[----:B------:R-:W-:Y:S05]  /*47b0*/  BSYNC.RECONVERGENT B0 ;  /* 0x0000000000007941 */ /* 0x000fea0003800200 */
.L_x_3977:
        /* <DEDUP_REMOVED lines=17> */
.L_x_3980:
[----:B------:R-:W-:Y:S05]  /*48d0*/  BSYNC.RECONVERGENT B0 ;  /* 0x0000000000007941 */ /* 0x000fea0003800200 */
.L_x_3979:
        /* <DEDUP_REMOVED lines=17> */
.L_x_3982:
[----:B------:R-:W-:Y:S05]  /*49f0*/  BSYNC.RECONVERGENT B0 ;  /* 0x0000000000007941 */ /* 0x000fea0003800200 */
.L_x_3981:
        /* <DEDUP_REMOVED lines=15> */
.L_x_3984:
[----:B------:R-:W-:Y:S05]  /*4af0*/  BSYNC.RECONVERGENT B0 ;  /* 0x0000000000007941 */ /* 0x000fea0003800200 */
.L_x_3983:
        /* <DEDUP_REMOVED lines=24> */
.L_x_3986:
[----:B------:R-:W-:Y:S05]  /*4c80*/  BSYNC.RECONVERGENT B0 ;  /* 0x0000000000007941 */ /* 0x000fea0003800200 */
.L_x_3985:
        /* <DEDUP_REMOVED lines=15> */
.L_x_3988:
[----:B------:R-:W-:Y:S05]  /*4d80*/  BSYNC.RECONVERGENT B0 ;  /* 0x0000000000007941 */ /* 0x000fea0003800200 */
.L_x_3987:
        /* <DEDUP_REMOVED lines=15> */
.L_x_3990:
[----:B------:R-:W-:Y:S05]  /*4e80*/  BSYNC.RECONVERGENT B0 ;  /* 0x0000000000007941 */ /* 0x000fea0003800200 */
.L_x_3989:
        /* <DEDUP_REMOVED lines=15> */
.L_x_3992:
[----:B------:R-:W-:Y:S05]  /*4f80*/  BSYNC.RECONVERGENT B0 ;  /* 0x0000000000007941 */ /* 0x000fea0003800200 */
.L_x_3991:
        /* <DEDUP_REMOVED lines=15> */
.L_x_3994:
[----:B------:R-:W-:Y:S05]  /*5080*/  BSYNC.RECONVERGENT B0 ;  /* 0x0000000000007941 */ /* 0x000fea0003800200 */
.L_x_3993:
[----:B------:R-:W-:-:S04]  /*5090*/  ISETP.NE.AND P0, PT, R14, R15, PT ;  /* 0x0000000f0e00720c */ /* 0x000fc80003f05270 */
[----:B------:R-:W-:Y:S02]  /*50a0*/  SEL R17, R20, R17, !P0 ;  /* 0x0000001114117207 */ /* 0x000fe40004000000 */
[----:B------:R-:W-:-:S07]  /*50b0*/  SEL R14, R19, R18, !P0 ;  /* 0x00000012130e7207 */ /* 0x000fce0004000000 */
.L_x_3954:
[----:B------:R-:W-:-:S13]  /*50c0*/  ISETP.GE.AND P0, PT, R9, 0x1, PT ;  /* 0x000000010900780c */ /* 0x000fda0003f06270 */
[----:B------:R-:W-:Y:S05]  /*50d0*/  @!P0 BRA `(.L_x_3995) ;  /* 0x0000000000108947 */ /* 0x000fea0003800000 */
[----:B------:R-:W-:-:S05]  /*50e0*/  PRMT R17, R17, 0x5410, R17 ;  /* 0x0000541011117816 */ /* 0x000fca0000000011 */
[----:B------:R-:W0:Y:S02]  /*50f0*/  SHFL.IDX PT, R12, R17, R12, 0x1f ;  /* 0x00001f0c110c7589 */ /* 0x000e2400000e0000 */
[----:B0-----:R-:W-:-:S13]  /*5100*/  HSETP2.BF16_V2.NEU.AND P0, PT, R12.H0_H0, -INF , -INF , PT ;  /* 0xff80ff800c007434 */ /* 0x001fda0003f0d802 */
[----:B------:R-:W-:Y:S05]  /*5110*/  @P0 BRA `(.L_x_3996) ;  /* 0x00000004005c0947 */ /* 0x000fea0003800000 */
.L_x_3995:
[----:B------:R-:W-:Y:S01]  /*5120*/  ISETP.GE.AND P0, PT, R4, UR10, PT ;  /* 0x0000000a04007c0c */ /* 0x000fe2000bf06270 */
[----:B------:R-:W-:-:S12]  /*5130*/  BSSY.RECONVERGENT B0, `(.L_x_3997) ;  /* 0x0000053000007945 */ /* 0x000fd80003800200 */
[----:B------:R-:W-:Y:S05]  /*5140*/  @P0 BRA `(.L_x_3998) ;  /* 0x0000000400440947 */ /* 0x000fea0003800000 */
[----:B------:R-:W-:Y:S01]  /*5150*/  LOP3.LUT R16, RZ, R16, RZ, 0x33, !PT ;  /* 0x00000010ff107212 */ /* 0x000fe200078e33ff */
[----:B------:R-:W-:Y:S01]  /*5160*/  BSSY.RECONVERGENT B1, `(.L_x_3999) ;  /* 0x000002b000017945 */ /* 0x000fe20003800200 */
[----:B------:R-:W-:-:S03]  /*5170*/  I2FP.F32.S32 R0, UR10 ;  /* 0x0000000a00007c45 */ /* 0x000fc60008201400 */
[----:B------:R-:W-:Y:S01]  /*5180*/  VIADD R16, R16, UR10 ;  /* 0x0000000a10107c36 */ /* 0x000fe20008000000 */
[----:B------:R0:W1:Y:S04]  /*5190*/  MUFU.RCP R13, R0 ;  /* 0x00000000000d7308 */ /* 0x0000680000001000 */
[C---:B------:R-:W-:Y:S02]  /*51a0*/  ISETP.GE.U32.AND P0, PT, R16.reuse, 0xe0, PT ;  /* 0x000000e01000780c */ /* 0x040fe40003f06070 */
[----:B------:R-:W-:-:S04]  /*51b0*/  LEA.HI R8, R16, 0x1, RZ, 0x1b ;  /* 0x0000000110087811 */ /* 0x000fc800078fd8ff */
[----:B------:R-:W-:-:S07]  /*51c0*/  LOP3.LUT R9, R8, 0x7, RZ, 0xc0, !PT ;  /* 0x0000000708097812 */ /* 0x000fce00078ec0ff */
[----:B01----:R-:W-:Y:S05]  /*51d0*/  @!P0 BRA `(.L_x_4000) ;  /* 0x00000000008c8947 */ /* 0x003fea0003800000 */
[----:B------:R-:W-:Y:S01]  /*51e0*/  LOP3.LUT R0, R8, 0xffffff8, RZ, 0xc0, !PT ;  /* 0x0ffffff808007812 */ /* 0x000fe200078ec0ff */
[----:B------:R-:W-:Y:S01]  /*51f0*/  BSSY.RECONVERGENT B2, `(.L_x_4001) ;  /* 0x0000020000027945 */ /* 0x000fe20003800200 */
[----:B------:R-:W-:-:S03]  /*5200*/  LOP3.LUT R15, R4, 0x80, RZ, 0xfc, !PT ;  /* 0x00000080040f7812 */ /* 0x000fc600078efcff */
[----:B------:R-:W-:-:S07]  /*5210*/  IMAD.MOV R0, RZ, RZ, -R0 ;  /* 0x000000ffff007224 */ /* 0x000fce00078e0a00 */
.L_x_4002:
[C---:B-1----:R-:W-:Y:S02]  /*5220*/  VIADD R17, R15.reuse, 0xffffff80 ;  /* 0xffffff800f117836 */ /* 0x042fe40000000000 */
[----:B------:R-:W-:Y:S02]  /*5230*/  VIADD R19, R15, 0xffffffa0 ;  /* 0xffffffa00f137836 */ /* 0x000fe40000000000 */
[----:B------:R-:W-:-:S04]  /*5240*/  IMAD.WIDE.U32 R2, R17, 0x4, R6 ;  /* 0x0000000411027825 */ /* 0x000fc800078e0006 */
[----:B------:R-:W-:Y:S01]  /*5250*/  IMAD.WIDE.U32 R4, R17, 0x4, R10 ;  /* 0x0000000411047825 */ /* 0x000fe200078e000a */
[----:B------:R0:W-:Y:S03]  /*5260*/  STG.E desc[UR12][R2.64], R17 ;  /* 0x0000001102007986 */ /* 0x0001e6000c10190c */
[C---:B------:R-:W-:Y:S01]  /*5270*/  VIADD R21, R15.reuse, 0xffffffc0 ;  /* 0xffffffc00f157836 */ /* 0x040fe20000000000 */
[----:B------:R-:W-:Y:S01]  /*5280*/  STG.E desc[UR12][R4.64], R13 ;  /* 0x0000000d04007986 */ /* 0x000fe2000c10190c */
[C---:B------:R-:W-:Y:S02]  /*5290*/  VIADD R23, R15.reuse, 0xffffffe0 ;  /* 0xffffffe00f177836 */ /* 0x040fe40000000000 */
[C---:B------:R-:W-:Y:S01]  /*52a0*/  VIADD R25, R15.reuse, 0x20 ;  /* 0x000000200f197836 */ /* 0x040fe20000000000 */
[----:B------:R-:W-:Y:S01]  /*52b0*/  STG.E desc[UR12][R2.64+0x80], R19 ;  /* 0x0000801302007986 */ /* 0x000fe2000c10190c */
[----:B------:R-:W-:-:S02]  /*52c0*/  VIADD R27, R15, 0x40 ;  /* 0x000000400f1b7836 */ /* 0x000fc40000000000 */
[----:B------:R-:W-:Y:S01]  /*52d0*/  VIADD R0, R0, 0x8 ;  /* 0x0000000800007836 */ /* 0x000fe20000000000 */
[----:B------:R-:W-:Y:S01]  /*52e0*/  STG.E desc[UR12][R4.64+0x80], R13 ;  /* 0x0000800d04007986 */ /* 0x000fe2000c10190c */
[----:B0-----:R-:W-:-:S03]  /*52f0*/  VIADD R17, R15, 0x60 ;  /* 0x000000600f117836 */ /* 0x001fc60000000000 */
        /* <DEDUP_REMOVED lines=16> */
.L_x_4001:
[----:B-1----:R-:W-:-:S07]  /*5400*/  VIADD R4, R15, 0xffffff80 ;  /* 0xffffff800f047836 */ /* 0x002fce0000000000 */
.L_x_4000:
[----:B------:R-:W-:Y:S05]  /*5410*/  BSYNC.RECONVERGENT B1 ;  /* 0x0000000000017941 */ /* 0x000fea0003800200 */
.L_x_3999:
        /* <DEDUP_REMOVED lines=10> */
[----:B------:R1:W-:Y:S01]  /*54c0*/  STG.E desc[UR12][R8.64], R13 ;  /* 0x0000000d08007986 */ /* 0x0003e2000c10190c */
[C---:B------:R-:W-:Y:S02]  /*54d0*/  VIADD R15, R4.reuse, 0x40 ;  /* 0x00000040040f7836 */ /* 0x040fe40000000000 */
[C---:B------:R-:W-:Y:S01]  /*54e0*/  VIADD R17, R4.reuse, 0x60 ;  /* 0x0000006004117836 */ /* 0x040fe20000000000 */
[----:B------:R1:W-:Y:S04]  /*54f0*/  STG.E desc[UR12][R2.64+0x80], R5 ;  /* 0x0000800502007986 */ /* 0x0003e8000c10190c */
[----:B------:R1:W-:Y:S01]  /*5500*/  STG.E desc[UR12][R8.64+0x80], R13 ;  /* 0x0000800d08007986 */ /* 0x0003e2000c10190c */
[----:B0-----:R-:W-:-:S03]  /*5510*/  VIADD R4, R4, 0x80 ;  /* 0x0000008004047836 */ /* 0x001fc60000000000 */
[----:B------:R1:W-:Y:S04]  /*5520*/  STG.E desc[UR12][R2.64+0x100], R15 ;  /* 0x0001000f02007986 */ /* 0x0003e8000c10190c */
[----:B------:R1:W-:Y:S04]  /*5530*/  STG.E desc[UR12][R8.64+0x100], R13 ;  /* 0x0001000d08007986 */ /* 0x0003e8000c10190c */
[----:B------:R1:W-:Y:S04]  /*5540*/  STG.E desc[UR12][R2.64+0x180], R17 ;  /* 0x0001801102007986 */ /* 0x0003e8000c10190c */
[----:B------:R1:W-:Y:S02]  /*5550*/  STG.E desc[UR12][R8.64+0x180], R13 ;  /* 0x0001800d08007986 */ /* 0x0003e4000c10190c */
.L_x_4004:
[----:B------:R-:W-:Y:S05]  /*5560*/  BSYNC.RECONVERGENT B1 ;  /* 0x0000000000017941 */ /* 0x000fea0003800200 */
.L_x_4003:
[----:B------:R-:W-:Y:S05]  /*5570*/  @!P1 BRA `(.L_x_3998) ;  /* 0x0000000000389947 */ /* 0x000fea0003800000 */
[----:B------:R-:W-:Y:S02]  /*5580*/  ISETP.NE.AND P1, PT, R0, 0x1, PT ;  /* 0x000000010000780c */ /* 0x000fe40003f25270 */
[----:B------:R-:W-:-:S11]  /*5590*/  LOP3.LUT P0, RZ, R16, 0x20, RZ, 0xc0, !PT ;  /* 0x0000002010ff7812 */ /* 0x000fd6000780c0ff */
[----:B-1----:R-:W-:-:S04]  /*55a0*/  @P1 IMAD.WIDE.U32 R2, R4, 0x4, R6 ;  /* 0x0000000404021825 */ /* 0x002fc800078e0006 */
[C---:B------:R-:W-:Y:S01]  /*55b0*/  @P1 VIADD R5, R4.reuse, 0x20 ;  /* 0x0000002004051836 */ /* 0x040fe20000000000 */
[----:B------:R0:W-:Y:S01]  /*55c0*/  @P1 STG.E desc[UR12][R2.64], R4 ;  /* 0x0000000402001986 */ /* 0x0001e2000c10190c */
[----:B------:R-:W-:-:S05]  /*55d0*/  @P1 IMAD.WIDE.U32 R8, R4, 0x4, R10 ;  /* 0x0000000404081825 */ /* 0x000fca00078e000a */
[----:B------:R2:W-:Y:S04]  /*55e0*/  @P1 STG.E desc[UR12][R8.64], R13 ;  /* 0x0000000d08001986 */ /* 0x0005e8000c10190c */
[----:B------:R2:W-:Y:S01]  /*55f0*/  @P1 STG.E desc[UR12][R2.64+0x80], R5 ;  /* 0x0000800502001986 */ /* 0x0005e2000c10190c */
[----:B0-----:R-:W-:-:S03]  /*5600*/  @P1 VIADD R4, R4, 0x40 ;  /* 0x0000004004041836 */ /* 0x001fc60000000000 */
[----:B------:R2:W-:Y:S01]  /*5610*/  @P1 STG.E desc[UR12][R8.64+0x80], R13 ;  /* 0x0000800d08001986 */ /* 0x0005e2000c10190c */
[----:B------:R-:W-:-:S04]  /*5620*/  @!P0 IMAD.WIDE.U32 R6, R4, 0x4, R6 ;  /* 0x0000000404068825 */ /* 0x000fc800078e0006 */
[----:B------:R-:W-:Y:S01]  /*5630*/  @!P0 IMAD.WIDE.U32 R10, R4, 0x4, R10 ;  /* 0x00000004040a8825 */ /* 0x000fe200078e000a */
[----:B------:R2:W-:Y:S04]  /*5640*/  @!P0 STG.E desc[UR12][R6.64], R4 ;  /* 0x0000000406008986 */ /* 0x0005e8000c10190c */
[----:B------:R2:W-:Y:S02]  /*5650*/  @!P0 STG.E desc[UR12][R10.64], R13 ;  /* 0x0000000d0a008986 */ /* 0x0005e4000c10190c */
.L_x_3998:
[----:B------:R-:W-:Y:S05]  /*5660*/  BSYNC.RECONVERGENT B0 ;  /* 0x0000000000007941 */ /* 0x000fea0003800200 */
.L_x_3997:
[----:B------:R-:W-:Y:S01]  /*5670*/  PREEXIT ;  /* 0x000000000000782d */ /* 0x000fe20000000000 */
[----:B------:R-:W-:Y:S05]  /*5680*/  EXIT ;  /* 0x000000000000794d */ /* 0x000fea0003800000 */
.L_x_3996:
[----:B------:R-:W-:Y:S01]  /*5690*/  ISETP.GE.AND P0, PT, R4, R9, PT ;  /* 0x000000090400720c */ /* 0x000fe20003f06270 */
[----:B------:R-:W-:Y:S01]  /*56a0*/  VIADD R6, R5, 0xffffffff ;  /* 0xffffffff05067836 */ /* 0x000fe20000000000 */
[--C-:B------:R-:W-:Y:S01]  /*56b0*/  SHF.R.U32.HI R25, RZ, 0x1, R16.reuse ;  /* 0x00000001ff197819 */ /* 0x100fe20000011610 */
[----:B------:R-:W-:Y:S01]  /*56c0*/  UIADD3 UR5, UPT, UPT, UR10, -0x1, URZ ;  /* 0xffffffff0a057890 */ /* 0x000fe2000fffe0ff */
[----:B------:R-:W-:Y:S01]  /*56d0*/  LOP3.LUT R9, R16, 0x1, RZ, 0xc0, !PT ;  /* 0x0000000110097812 */ /* 0x000fe200078ec0ff */
[----:B------:R-:W-:Y:S01]  /*56e0*/  IMAD.MOV.U32 R17, RZ, RZ, 0xff80 ;  /* 0x0000ff80ff117424 */ /* 0x000fe200078e00ff */
[----:B------:R-:W-:Y:S01]  /*56f0*/  SHF.R.U32.HI R24, RZ, 0x2, R16 ;  /* 0x00000002ff187819 */ /* 0x000fe20000011610 */
[----:B------:R-:W-:Y:S01]  /*5700*/  USHF.R.S32.HI UR6, URZ, 0x1f, UR5 ;  /* 0x0000001fff067899 */ /* 0x000fe20008011405 */
[----:B------:R-:W-:Y:S01]  /*5710*/  LOP3.LUT R25, R25, 0x1, RZ, 0xc0, !PT ;  /* 0x0000000119197812 */ /* 0x000fe200078ec0ff */
[----:B------:R-:W-:Y:S01]  /*5720*/  BSSY B0, `(.L_x_4005) ;  /* 0x00001cf000007945 */ /* 0x000fe20003800000 */
[----:B------:R-:W-:Y:S01]  /*5730*/  ISETP.NE.U32.AND P2, PT, R9, 0x1, PT ;  /* 0x000000010900780c */ /* 0x000fe20003f45070 */
[----:B------:R-:W-:Y:S01]  /*5740*/  ULEA.HI UR6, UR6, UR5, URZ, 0x5 ;  /* 0x0000000506067291 */ /* 0x000fe2000f8f28ff */
[----:B------:R-:W-:Y:S01]  /*5750*/  SHF.R.S32.HI R7, RZ, 0x1f, R6 ;  /* 0x0000001fff077819 */ /* 0x000fe20000011406 */
[----:B------:R-:W-:Y:S01]  /*5760*/  IMAD.MOV.U32 R28, RZ, RZ, RZ ;  /* 0x000000ffff1c7224 */ /* 0x000fe200078e00ff */
[----:B------:R-:W-:Y:S01]  /*5770*/  SHF.R.U32.HI R23, RZ, 0x3, R16 ;  /* 0x00000003ff177819 */ /* 0x000fe20000011610 */
[----:B------:R-:W-:Y:S01]  /*5780*/  ULOP3.LUT UR6, UR6, 0xffffffe0, URZ, 0xc0, !UPT ;  /* 0xffffffe006067892 */ /* 0x000fe2000f8ec0ff */
[----:B------:R-:W-:Y:S01]  /*5790*/  LOP3.LUT R24, R24, 0x1, RZ, 0xc0, !PT ;  /* 0x0000000118187812 */ /* 0x000fe200078ec0ff */
[----:B------:R-:W-:Y:S01]  /*57a0*/  IMAD.MOV.U32 R19, RZ, RZ, RZ ;  /* 0x000000ffff137224 */ /* 0x000fe200078e00ff */
[----:B------:R-:W-:-:S02]  /*57b0*/  ISETP.EQ.U32.XOR P3, PT, R25, 0x1, !P2 ;  /* 0x000000011900780c */ /* 0x000fc40005762870 */
[----:B------:R-:W-:Y:S02]  /*57c0*/  CS2R R26, SRZ ;  /* 0x00000000001a7805 */ /* 0x000fe4000001ff00 */
[----:B------:R-:W-:Y:S01]  /*57d0*/  ISETP.NE.U32.AND P1, PT, R25, 0x1, PT ;  /* 0x000000011900780c */ /* 0x000fe20003f25070 */
[----:B------:R-:W0:Y:S01]  /*57e0*/  LDCU.64 UR18, c[0x0][0x380] ;  /* 0x00007000ff1277ac */ /* 0x000e220008000a00 */
[----:B------:R-:W-:Y:S02]  /*57f0*/  LEA.HI R7, R7, R6, RZ, 0x5 ;  /* 0x0000000607077211 */ /* 0x000fe400078f28ff */
[----:B------:R-:W-:Y:S01]  /*5800*/  SHF.R.U32.HI R16, RZ, 0x4, R16 ;  /* 0x00000004ff107819 */ /* 0x000fe20000011610 */
[----:B------:R-:W1:Y:S01]  /*5810*/  LDCU.64 UR20, c[0x0][0x3a8] ;  /* 0x00007500ff1477ac */ /* 0x000e620008000a00 */
[----:B------:R-:W-:Y:S02]  /*5820*/  LOP3.LUT R23, R23, 0x1, RZ, 0xc0, !PT ;  /* 0x0000000117177812 */ /* 0x000fe400078ec0ff */
[----:B------:R-:W-:Y:S01]  /*5830*/  SEL R29, R14, RZ, !P0 ;  /* 0x000000ff0e1d7207 */ /* 0x000fe20004000000 */
[----:B------:R-:W-:Y:S01]  /*5840*/  UIADD3 UR5, UPT, UPT, UR5, -UR6, URZ ;  /* 0x8000000605057290 */ /* 0x000fe2000fffe0ff */
[----:B------:R-:W-:-:S02]  /*5850*/  ISETP.EQ.U32.XOR P6, PT, R24, 0x1, !P2 ;  /* 0x000000011800780c */ /* 0x000fc400057c2870 */
[----:B------:R-:W-:Y:S02]  /*5860*/  ISETP.EQ.U32.XOR P5, PT, R24, 0x1, !P1 ;  /* 0x000000011800780c */ /* 0x000fe40004fa2870 */
[----:B------:R-:W-:Y:S02]  /*5870*/  SEL R22, RZ, 0x1, !P3 ;  /* 0x00000001ff167807 */ /* 0x000fe40005800000 */
[----:B------:R-:W-:Y:S02]  /*5880*/  LOP3.LUT R6, R16, 0x1, RZ, 0xc0, !PT ;  /* 0x0000000110067812 */ /* 0x000fe400078ec0ff */
[----:B------:R-:W-:Y:S02]  /*5890*/  ISETP.NE.U32.AND P0, PT, R24, 0x1, PT ;  /* 0x000000011800780c */ /* 0x000fe40003f05070 */
[----:B------:R-:W-:Y:S02]  /*58a0*/  ISETP.NE.U32.AND P3, PT, R23, 0x1, PT ;  /* 0x000000011700780c */ /* 0x000fe40003f65070 */
[----:B------:R-:W-:-:S02]  /*58b0*/  LOP3.LUT R7, R7, 0xffffffe0, RZ, 0xc0, !PT ;  /* 0xffffffe007077812 */ /* 0x000fc400078ec0ff */
[----:B------:R-:W-:Y:S02]  /*58c0*/  ISETP.EQ.U32.XOR P4, PT, R23, 0x1, !P2 ;  /* 0x000000011700780c */ /* 0x000fe40005782870 */
[----:B------:R-:W-:Y:S01]  /*58d0*/  SEL R21, RZ, 0x1, !P5 ;  /* 0x00000001ff157807 */ /* 0x000fe20006800000 */
[----:B------:R-:W-:Y:S01]  /*58e0*/  VIADD R7, R7, 0x20 ;  /* 0x0000002007077836 */ /* 0x000fe20000000000 */
[----:B------:R-:W-:Y:S02]  /*58f0*/  SEL R20, RZ, 0x1, !P6 ;  /* 0x00000001ff147807 */ /* 0x000fe40007000000 */
[C---:B------:R-:W-:Y:S02]  /*5900*/  ISETP.EQ.U32.XOR P2, PT, R6.reuse, 0x1, !P2 ;  /* 0x000000010600780c */ /* 0x040fe40005742870 */
[C---:B------:R-:W-:Y:S02]  /*5910*/  ISETP.EQ.U32.XOR P5, PT, R6.reuse, 0x1, !P0 ;  /* 0x000000010600780c */ /* 0x040fe400047a2870 */
[----:B------:R-:W-:-:S02]  /*5920*/  ISETP.EQ.U32.XOR P6, PT, R6, 0x1, !P1 ;  /* 0x000000010600780c */ /* 0x000fc40004fc2870 */
[----:B------:R-:W-:Y:S01]  /*5930*/  ISETP.EQ.U32.XOR P3, PT, R6, 0x1, !P3 ;  /* 0x000000010600780c */ /* 0x000fe20005f62870 */
[----:B------:R-:W-:Y:S01]  /*5940*/  IMAD.MOV.U32 R6, RZ, RZ, 0xff80 ;  /* 0x0000ff80ff067424 */ /* 0x000fe200078e00ff */
[----:B------:R-:W-:Y:S02]  /*5950*/  SEL R18, RZ, 0x1, !P4 ;  /* 0x00000001ff127807 */ /* 0x000fe40006000000 */
[----:B------:R-:W-:Y:S02]  /*5960*/  PRMT R17, R17, 0x5410, R17 ;  /* 0x0000541011117816 */ /* 0x000fe40000000011 */
[----:B------:R-:W-:Y:S02]  /*5970*/  ISETP.NE.AND P4, PT, R5, RZ, PT ;  /* 0x000000ff0500720c */ /* 0x000fe40003f85270 */
[C---:B------:R-:W-:Y:S02]  /*5980*/  ISETP.EQ.U32.XOR P0, PT, R23.reuse, 0x1, !P0 ;  /* 0x000000011700780c */ /* 0x040fe40004702870 */
[----:B------:R-:W-:-:S02]  /*5990*/  ISETP.EQ.U32.XOR P1, PT, R23, 0x1, !P1 ;  /* 0x000000011700780c */ /* 0x000fc40004f22870 */
[----:B------:R-:W-:Y:S02]  /*59a0*/  PRMT R17, R6, 0x7610, R17 ;  /* 0x0000761006117816 */ /* 0x000fe40000000011 */
[----:B------:R-:W-:Y:S02]  /*59b0*/  SEL R15, RZ, 0x1, !P2 ;  /* 0x00000001ff0f7807 */ /* 0x000fe40005000000 */
[----:B------:R-:W-:Y:S02]  /*59c0*/  SEL R14, RZ, 0x1, !P0 ;  /* 0x00000001ff0e7807 */ /* 0x000fe40004000000 */
[----:B------:R-:W-:Y:S02]  /*59d0*/  SEL R13, RZ, 0x1, !P1 ;  /* 0x00000001ff0d7807 */ /* 0x000fe40004800000 */
[----:B------:R-:W-:Y:S02]  /*59e0*/  SEL R12, RZ, 0x1, !P5 ;  /* 0x00000001ff0c7807 */ /* 0x000fe40006800000 */
[----:B------:R-:W-:-:S02]  /*59f0*/  SEL R11, RZ, 0x1, !P6 ;  /* 0x00000001ff0b7807 */ /* 0x000fc40007000000 */
[----:B------:R-:W-:Y:S02]  /*5a00*/  SEL R10, RZ, 0x1, !P3 ;  /* 0x00000001ff0a7807 */ /* 0x000fe40005800000 */
[----:B01----:R-:W-:-:S07]  /*5a10*/  SEL R31, R7, RZ, P4 ;  /* 0x000000ff071f7207 */ /* 0x003fce0002000000 */
.L_x_4052:
[----:B------:R-:W-:Y:S01]  /*5a20*/  UMOV UR6, 0xffffffff ;  /* 0xffffffff00067882 */ /* 0x000fe20000000000 */
[----:B------:R-:W-:Y:S02]  /*5a30*/  ISETP.GE.AND P0, PT, R4, R31, PT ;  /* 0x0000001f0400720c */ /* 0x000fe40003f06270 */
[----:B01----:R-:W-:Y:S11]  /*5a40*/  BRA.DIV UR6, `(.L_x_4006) ;  /* 0x0000003606487947 */ /* 0x003ff6000b800000 */
[----:B------:R0:W1:Y:S02]  /*5a50*/  SHFL.IDX PT, R33, R29, R28, 0x1f ;  /* 0x00001f1c1d217589 */ /* 0x00006400000e0000 */
.L_x_4121:
[----:B------:R-:W2:Y:S01]  /*5a60*/  LDCU UR6, c[0x0][0x3b8] ;  /* 0x00007700ff0677ac */ /* 0x000ea20008000800 */
[----:B0-----:R-:W-:-:S05]  /*5a70*/  VIADD R28, R28, 0x1 ;  /* 0x000000011c1c7836 */ /* 0x001fca0000000000 */
[----:B--2---:R-:W-:Y:S01]  /*5a80*/  ISETP.NE.AND P1, PT, R28, UR6, PT ;  /* 0x000000061c007c0c */ /* 0x004fe2000bf25270 */
[----:B------:R-:W-:-:S12]  /*5a90*/  @P0 BRA `(.L_x_4007) ;  /* 0x0000001800580947 */ /* 0x000fd80003800000 */
[--C-:B-1----:R-:W-:Y:S02]  /*5aa0*/  IMAD R33, R5, R33, R4.reuse ;  /* 0x0000002105217224 */ /* 0x102fe400078e0204 */
[----:B------:R-:W-:-:S07]  /*5ab0*/  IMAD.MOV.U32 R30, RZ, RZ, R4 ;  /* 0x000000ffff1e7224 */ /* 0x000fce00078e0004 */
.L_x_4051:
[----:B------:R-:W-:Y:S01]  /*5ac0*/  ISETP.GE.AND P0, PT, R30, R5, PT ;  /* 0x000000051e00720c */ /* 0x000fe20003f06270 */
        /* <DEDUP_REMOVED lines=11> */
[----:B------:R-:W2:Y:S01]  /*5b80*/  LDG.E.U16 R36, desc[UR12][R6.64] ;  /* 0x0000000c06247981 */ /* 0x000ea2000c1e1500 */
[----:B------:R-:W-:Y:S01]  /*5b90*/  IMAD.MOV.U32 R35, RZ, RZ, R33 ;  /* 0x000000ffff237224 */ /* 0x000fe200078e0021 */
[----:B--2---:R-:W-:-:S04]  /*5ba0*/  LOP3.LUT R34, R36, 0x7f80, RZ, 0xc0, !PT ;  /* 0x00007f8024227812 */ /* 0x004fc800078ec0ff */
[----:B------:R-:W-:-:S13]  /*5bb0*/  ISETP.NE.AND P0, PT, R34, 0x7f80, PT ;  /* 0x00007f802200780c */ /* 0x000fda0003f05270 */
[----:B------:R-:W-:Y:S05]  /*5bc0*/  @!P0 BRA `(.L_x_4008) ;  /* 0x0000000000288947 */ /* 0x000fea0003800000 */
[----:B------:R-:W0:Y:S02]  /*5bd0*/  LDC.64 R6, c[0x0][0x398] ;  /* 0x0000e600ff067b82 */ /* 0x000e240000000a00 */
[----:B0-----:R-:W-:-:S06]  /*5be0*/  IMAD.WIDE R6, R33, 0x2, R6 ;  /* 0x0000000221067825 */ /* 0x001fcc00078e0206 */
[----:B------:R-:W2:Y:S01]  /*5bf0*/  LDG.E.U16 R7, desc[UR12][R6.64] ;  /* 0x0000000c06077981 */ /* 0x000ea2000c1e1500 */
[----:B------:R-:W-:Y:S02]  /*5c00*/  IMAD.U32 R32, R36, 0x10000, RZ ;  /* 0x0001000024207824 */ /* 0x000fe400078e00ff */
[----:B------:R-:W-:Y:S02]  /*5c10*/  IMAD.MOV.U32 R37, RZ, RZ, 0x3f000000 ;  /* 0x3f000000ff257424 */ /* 0x000fe400078e00ff */
[----:B------:R-:W-:-:S06]  /*5c20*/  FMUL.FTZ R34, R32, 0.5 ;  /* 0x3f00000020227820 */ /* 0x000fcc0000410000 */
[----:B------:R-:W0:Y:S02]  /*5c30*/  MUFU.TANH R34, R34 ;  /* 0x0000002200227308 */ /* 0x000e240000002400 */
[----:B0-----:R-:W-:-:S05]  /*5c40*/  FFMA.FTZ R32, R34, R37, 0.5 ;  /* 0x3f00000022207423 */ /* 0x001fca0000010025 */
[----:B------:R-:W-:-:S05]  /*5c50*/  F2FP.BF16.F32.PACK_AB R32, RZ, R32 ;  /* 0x00000020ff20723e */ /* 0x000fca00000010ff */
[----:B--2---:R-:W-:-:S07]  /*5c60*/  HADD2.BF16_V2 R32, R32.H0_H0, R7.H0_H0 ;  /* 0x2000000720207230 */ /* 0x004fce0000200800 */
.L_x_4008:
        /* <DEDUP_REMOVED lines=47> */
.L_x_4012:
[----:B------:R-:W-:Y:S05]  /*5f60*/  BSYNC.RECONVERGENT B1 ;  /* 0x0000000000017941 */ /* 0x000fea0003800200 */
.L_x_4011:
        /* <DEDUP_REMOVED lines=15> */
.L_x_4014:
[----:B------:R-:W-:Y:S05]  /*6060*/  BSYNC.RECONVERGENT B1 ;  /* 0x0000000000017941 */ /* 0x000fea0003800200 */
.L_x_4013:
        /* <DEDUP_REMOVED lines=15> */
.L_x_4016:
[----:B------:R-:W-:Y:S05]  /*6160*/  BSYNC.RECONVERGENT B1 ;  /* 0x0000000000017941 */ /* 0x000fea0003800200 */
.L_x_4015:
        /* <DEDUP_REMOVED lines=15> */
.L_x_4018:
[----:B------:R-:W-:Y:S05]  /*6260*/  BSYNC.RECONVERGENT B1 ;  /* 0x0000000000017941 */ /* 0x000fea0003800200 */
.L_x_4017:
        /* <DEDUP_REMOVED lines=15> */
.L_x_4020:
[----:B------:R-:W-:Y:S05]  /*6360*/  BSYNC.RECONVERGENT B1 ;  /* 0x0000000000017941 */ /* 0x000fea0003800200 */
.L_x_4019:
        /* <DEDUP_REMOVED lines=15> */
.L_x_4022:
[----:B------:R-:W-:Y:S05]  /*6460*/  BSYNC.RECONVERGENT B1 ;  /* 0x0000000000017941 */ /* 0x000fea0003800200 */
.L_x_4021:
        /* <DEDUP_REMOVED lines=15> */
.L_x_4024:
[----:B------:R-:W-:Y:S05]  /*6560*/  BSYNC.RECONVERGENT B1 ;  /* 0x0000000000017941 */ /* 0x000fea0003800200 */
.L_x_4023:
        /* <DEDUP_REMOVED lines=15> */
.L_x_4026:
[----:B------:R-:W-:Y:S05]  /*6660*/  BSYNC.RECONVERGENT B1 ;  /* 0x0000000000017941 */ /* 0x000fea0003800200 */
.L_x_4025:
        /* <DEDUP_REMOVED lines=15> */
.L_x_4028:
[----:B------:R-:W-:Y:S05]  /*6760*/  BSYNC.RECONVERGENT B1 ;  /* 0x0000000000017941 */ /* 0x000fea0003800200 */
.L_x_4027:
        /* <DEDUP_REMOVED lines=15> */
.L_x_4030:
[----:B------:R-:W-:Y:S05]  /*6860*/  BSYNC.RECONVERGENT B1 ;  /* 0x0000000000017941 */ /* 0x000fea0003800200 */
.L_x_4029:
        /* <DEDUP_REMOVED lines=15> */
.L_x_4032:
[----:B------:R-:W-:Y:S05]  /*6960*/  BSYNC.RECONVERGENT B1 ;  /* 0x0000000000017941 */ /* 0x000fea0003800200 */
.L_x_4031:
        /* <DEDUP_REMOVED lines=16> */
.L_x_4034:
[----:B------:R-:W-:Y:S05]  /*6a70*/  BSYNC.RECONVERGENT B1 ;  /* 0x0000000000017941 */ /* 0x000fea0003800200 */
.L_x_4033:
        /* <DEDUP_REMOVED lines=15> */
.L_x_4036:
[----:B------:R-:W-:Y:S05]  /*6b70*/  BSYNC.RECONVERGENT B1 ;  /* 0x0000000000017941 */ /* 0x000fea0003800200 */
.L_x_4035:
        /* <DEDUP_REMOVED lines=15> */
.L_x_4038:
[----:B------:R-:W-:Y:S05]  /*6c70*/  BSYNC.RECONVERGENT B1 ;  /* 0x0000000000017941 */ /* 0x000fea0003800200 */
.L_x_4037:
        /* <DEDUP_REMOVED lines=15> */
.L_x_4040:
[----:B------:R-:W-:Y:S05]  /*6d70*/  BSYNC.RECONVERGENT B1 ;  /* 0x0000000000017941 */ /* 0x000fea0003800200 */
.L_x_4039:
        /* <DEDUP_REMOVED lines=24> */
.L_x_4042:
[----:B------:R-:W-:Y:S05]  /*6f00*/  BSYNC.RECONVERGENT B1 ;  /* 0x0000000000017941 */ /* 0x000fea0003800200 */
.L_x_4041:
        /* <DEDUP_REMOVED lines=15> */
.L_x_4044:
[----:B------:R-:W-:Y:S05]  /*7000*/  BSYNC.RECONVERGENT B1 ;  /* 0x0000000000017941 */ /* 0x000fea0003800200 */
.L_x_4043:
        /* <DEDUP_REMOVED lines=15> */
.L_x_4046:
[----:B------:R-:W-:Y:S05]  /*7100*/  BSYNC.RECONVERGENT B1 ;  /* 0x0000000000017941 */ /* 0x000fea0003800200 */
.L_x_4045:
        /* <DEDUP_REMOVED lines=15> */
.L_x_4048:
[----:B------:R-:W-:Y:S05]  /*7200*/  BSYNC.RECONVERGENT B1 ;  /* 0x0000000000017941 */ /* 0x000fea0003800200 */
.L_x_4047:
        /* <DEDUP_REMOVED lines=15> */
.L_x_4050:
[----:B------:R-:W-:Y:S05]  /*7300*/  BSYNC.RECONVERGENT B1 ;  /* 0x0000000000017941 */ /* 0x000fea0003800200 */
.L_x_4049:
[----:B------:R-:W-:Y:S01]  /*7310*/  ISETP.NE.AND P3, PT, R26, R9, PT ;  /* 0x000000091a00720c */ /* 0x000fe20003f65270 */
[----:B------:R-:W-:Y:S02]  /*7320*/  IMAD.U32 R26, RZ, RZ, UR5 ;  /* 0x00000005ff1a7e24 */ /* 0x000fe4000f8e00ff */
[----:B------:R-:W-:Y:S01]  /*7330*/  VIADD R27, R27, 0xffffffe0 ;  /* 0xffffffe01b1b7836 */ /* 0x000fe20000000000 */
[----:B------:R-:W-:Y:S01]  /*7340*/  SEL R17, R38, R37, !P3 ;  /* 0x0000002526117207 */ /* 0x000fe20005800000 */
[----:B------:R-:W-:Y:S01]  /*7350*/  IMAD.U32 R38, RZ, RZ, UR5 ;  /* 0x00000005ff267e24 */ /* 0x000fe2000f8e00ff */
[----:B------:R-:W-:Y:S02]  /*7360*/  SEL R19, R19, R36, !P3 ;  /* 0x0000002413137207 */ /* 0x000fe40005800000 */
[----:B------:R-:W-:-:S03]  /*7370*/  PRMT R7, R17, 0x5410, R17 ;  /* 0x0000541011077816 */ /* 0x000fc60000000011 */
[----:B------:R-:W-:Y:S04]  /*7380*/  SHFL.IDX PT, R26, R19, R26, 0x1f ;  /* 0x00001f1a131a7589 */ /* 0x000fe800000e0000 */
[----:B------:R-:W1:Y:S02]  /*7390*/  SHFL.IDX PT, R7, R7, R38, 0x1f ;  /* 0x00001f2607077589 */ /* 0x000e6400000e0000 */
[----:B-1----:R-:W-:-:S07]  /*73a0*/  PRMT R17, R17, 0x5410, R7 ;  /* 0x0000541011117816 */ /* 0x002fce0000000007 */
.L_x_4010:
[----:B------:R1:W-:Y:S04]  /*73b0*/  @!P0 STS.U16 [R6+-0x40], R32 ;  /* 0xffffc02006008388 */ /* 0x0003e80000000400 */
[----:B------:R1:W-:Y:S01]  /*73c0*/  @!P0 STS [R34+-0x80], R35 ;  /* 0xffff802322008388 */ /* 0x0003e20000000800 */
[----:B------:R-:W-:Y:S01]  /*73d0*/  NOP ;  /* 0x0000000000007918 */ /* 0x000fe20000000000 */
.L_x_4009:
[----:B------:R-:W-:Y:S01]  /*73e0*/  VIADD R33, R33, 0x20 ;  /* 0x0000002021217836 */ /* 0x000fe20000000000 */
[----:B------:R-:W-:Y:S06]  /*73f0*/  @!P2 BRA `(.L_x_4051) ;  /* 0xffffffe400b0a947 */ /* 0x000fec000383ffff */
.L_x_4007:
[----:B------:R-:W-:Y:S05]  /*7400*/  @P1 BRA `(.L_x_4052) ;  /* 0xffffffe400841947 */ /* 0x000fea000383ffff */
[----:B------:R-:W-:Y:S05]  /*7410*/  BSYNC B0 ;  /* 0x0000000000007941 */ /* 0x000fea0003800000 */
.L_x_4005:
        /* <DEDUP_REMOVED lines=18> */
.L_x_4125:
[----:B------:R-:W-:Y:S01]  /*7540*/  HSETP2.BF16_V2.GT.AND P0, PT, R0.H0_H0, R31.H0_H0, PT ;  /* 0x2000001f00007234 */ /* 0x000fe20003f04802 */
[----:B------:R-:W-:-:S12]  /*7550*/  BSSY.RECONVERGENT B0, `(.L_x_4055) ;  /* 0x0000006000007945 */ /* 0x000fd80003800200 */
[----:B------:R-:W-:Y:S05]  /*7560*/  @P0 BRA `(.L_x_4056) ;  /* 0x0000000000100947 */ /* 0x000fea0003800000 */
[----:B------:R-:W-:Y:S01]  /*7570*/  HSETP2.BF16_V2.NEU.AND P0, PT, R0.H0_H0, R31.H0_H0, PT ;  /* 0x2000001f00007234 */ /* 0x000fe20003f0d802 */
[----:B------:R-:W-:-:S12]  /*7580*/  IMAD.MOV.U32 R29, RZ, RZ, RZ ;  /* 0x000000ffff1d7224 */ /* 0x000fd800078e00ff */
[----:B--2---:R-:W-:-:S04]  /*7590*/  @!P0 ISETP.GE.AND P1, PT, R27, R8, PT ;  /* 0x000000081b00820c */ /* 0x004fc80003f26270 */
[----:B------:R-:W-:-:S09]  /*75a0*/  @!P0 SEL R29, RZ, 0x1, P1 ;  /* 0x00000001ff1d8807 */ /* 0x000fd20000800000 */
.L_x_4056:
[----:B------:R-:W-:Y:S05]  /*75b0*/  BSYNC.RECONVERGENT B0 ;  /* 0x0000000000007941 */ /* 0x000fea0003800200 */
.L_x_4055:
        /* <DEDUP_REMOVED lines=9> */
.L_x_4129:
        /* <DEDUP_REMOVED lines=8> */
.L_x_4059:
[----:B------:R-:W-:Y:S05]  /*76d0*/  BSYNC.RECONVERGENT B0 ;  /* 0x0000000000007941 */ /* 0x000fea0003800200 */
.L_x_4058:
        /* <DEDUP_REMOVED lines=10> */
.L_x_4133:
[----:B------:R-:W-:Y:S01]  /*7780*/  HSETP2.BF16_V2.GT.AND P0, PT, R22.H0_H0, R29.H0_H0, PT ;  /* 0x2000001d16007234 */ /* 0x000fe20003f04802 */
[----:B------:R-:W-:-:S12]  /*7790*/  BSSY.RECONVERGENT B0, `(.L_x_4061) ;  /* 0x0000006000007945 */ /* 0x000fd80003800200 */
[----:B------:R-:W-:Y:S05]  /*77a0*/  @P0 BRA `(.L_x_4062) ;  /* 0x0000000000100947 */ /* 0x000fea0003800000 */
[----:B------:R-:W-:Y:S01]  /*77b0*/  HSETP2.BF16_V2.NEU.AND P0, PT, R22.H0_H0, R29.H0_H0, PT ;  /* 0x2000001d16007234 */ /* 0x000fe20003f0d802 */
[----:B------:R-:W-:-:S12]  /*77c0*/  IMAD.MOV.U32 R21, RZ, RZ, RZ ;  /* 0x000000ffff157224 */ /* 0x000fd800078e00ff */
[----:B--2---:R-:W-:-:S04]  /*77d0*/  @!P0 ISETP.GE.AND P1, PT, R27, R8, PT ;  /* 0x000000081b00820c */ /* 0x004fc80003f26270 */
[----:B------:R-:W-:-:S09]  /*77e0*/  @!P0 SEL R21, RZ, 0x1, P1 ;  /* 0x00000001ff158807 */ /* 0x000fd20000800000 */
.L_x_4062:
[----:B------:R-:W-:Y:S05]  /*77f0*/  BSYNC.RECONVERGENT B0 ;  /* 0x0000000000007941 */ /* 0x000fea0003800200 */
.L_x_4061:
[----:B------:R-:W-:Y:S01]  /*7800*/  ISETP.NE.AND P0, PT, R21, R20, PT ;  /* 0x000000141500720c */ /* 0x000fe20003f05270 */
[----:B------:R-:W-:-:S03]  /*7810*/  UMOV UR6, 0xffffffff ;  /* 0xffffffff00067882 */ /* 0x000fc60000000000 */
[----:B------:R-:W-:Y:S02]  /*7820*/  SEL R22, R22, R29, !P0 ;  /* 0x0000001d16167207 */ /* 0x000fe40004000000 */
[----:B--2---:R-:W-:Y:S02]  /*7830*/  SEL R27, R27, R8, !P0 ;  /* 0x000000081b1b7207 */ /* 0x004fe40004000000 */
[----:B------:R-:W-:Y:S01]  /*7840*/  PRMT R26, R22, 0x5410, R22 ;  /* 0x00005410161a7816 */ /* 0x000fe20000000016 */
[----:B------:R-:W-:Y:S06]  /*7850*/  BRA.DIV UR6, `(.L_x_4063) ;  /* 0x0000001a06b87947 */ /* 0x000fec000b800000 */
[----:B------:R0:W1:Y:S04]  /*7860*/  SHFL.BFLY PT, R21, R26, 0x4, 0x1f ;  /* 0x0c801f001a157f89 */ /* 0x00006800000e0000 */
[----:B------:R0:W2:Y:S02]  /*7870*/  SHFL.BFLY PT, R8, R27, 0x4, 0x1f ;  /* 0x0c801f001b087f89 */ /* 0x0000a400000e0000 */
.L_x_4137:
[----:B-1----:R-:W-:Y:S01]  /*7880*/  HSETP2.BF16_V2.GT.AND P0, PT, R22.H0_H0, R21.H0_H0, PT ;  /* 0x2000001516007234 */ /* 0x002fe20003f04802 */
[----:B------:R-:W-:Y:S01]  /*7890*/  BSSY.RECONVERGENT B0, `(.L_x_4064) ;  /* 0x0000007000007945 */ /* 0x000fe20003800200 */
[----:B------:R-:W-:-:S11]  /*78a0*/  IMAD.MOV.U32 R5, RZ, RZ, 0x1 ;  /* 0x00000001ff057424 */ /* 0x000fd600078e00ff */
[----:B------:R-:W-:Y:S05]  /*78b0*/  @P0 BRA `(.L_x_4065) ;  /* 0x0000000000100947 */ /* 0x000fea0003800000 */
[----:B------:R-:W-:Y:S01]  /*78c0*/  HSETP2.BF16_V2.NEU.AND P0, PT, R22.H0_H0, R21.H0_H0, PT ;  /* 0x2000001516007234 */ /* 0x000fe20003f0d802 */
[----:B------:R-:W-:-:S12]  /*78d0*/  IMAD.MOV.U32 R5, RZ, RZ, RZ ;  /* 0x000000ffff057224 */ /* 0x000fd800078e00ff */
[----:B--2---:R-:W-:-:S04]  /*78e0*/  @!P0 ISETP.GE.AND P1, PT, R27, R8, PT ;  /* 0x000000081b00820c */ /* 0x004fc80003f26270 */
[----:B------:R-:W-:-:S09]  /*78f0*/  @!P0 SEL R5, RZ, 0x1, P1 ;  /* 0x00000001ff058807 */ /* 0x000fd20000800000 */
.L_x_4065:
[----:B------:R-:W-:Y:S05]  /*7900*/  BSYNC.RECONVERGENT B0 ;  /* 0x0000000000007941 */ /* 0x000fea0003800200 */
.L_x_4064:
[----:B------:R-:W-:Y:S01]  /*7910*/  ISETP.NE.AND P0, PT, R5, R14, PT ;  /* 0x0000000e0500720c */ /* 0x000fe20003f05270 */
[----:B------:R-:W-:-:S03]  /*7920*/  UMOV UR6, 0xffffffff ;  /* 0xffffffff00067882 */ /* 0x000fc60000000000 */
[----:B------:R-:W-:Y:S02]  /*7930*/  SEL R22, R22, R21, !P0 ;  /* 0x0000001516167207 */ /* 0x000fe40004000000 */
[----:B0-2---:R-:W-:Y:S02]  /*7940*/  SEL R27, R27, R8, !P0 ;  /* 0x000000081b1b7207 */ /* 0x005fe40004000000 */
[----:B------:R-:W-:Y:S01]  /*7950*/  PRMT R26, R22, 0x5410, R22 ;  /* 0x00005410161a7816 */ /* 0x000fe20000000016 */
[----:B------:R-:W-:Y:S06]  /*7960*/  BRA.DIV UR6, `(.L_x_4066) ;  /* 0x0000001a06b87947 */ /* 0x000fec000b800000 */
[----:B------:R0:W1:Y:S04]  /*7970*/  SHFL.BFLY PT, R21, R26, 0x2, 0x1f ;  /* 0x0c401f001a157f89 */ /* 0x00006800000e0000 */
[----:B------:R0:W2:Y:S02]  /*7980*/  SHFL.BFLY PT, R8, R27, 0x2, 0x1f ;  /* 0x0c401f001b087f89 */ /* 0x0000a400000e0000 */
.L_x_4141:
        /* <DEDUP_REMOVED lines=8> */
.L_x_4068:
[----:B------:R-:W-:Y:S05]  /*7a10*/  BSYNC.RECONVERGENT B0 ;  /* 0x0000000000007941 */ /* 0x000fea0003800200 */
.L_x_4067:
[----:B------:R-:W-:Y:S01]  /*7a20*/  ISETP.NE.AND P0, PT, R0, R13, PT ;  /* 0x0000000d0000720c */ /* 0x000fe20003f05270 */
[----:B------:R-:W-:-:S03]  /*7a30*/  UMOV UR6, 0xffffffff ;  /* 0xffffffff00067882 */ /* 0x000fc60000000000 */
[----:B------:R-:W-:Y:S02]  /*7a40*/  SEL R22, R22, R21, !P0 ;  /* 0x0000001516167207 */ /* 0x000fe40004000000 */
[----:B0-2---:R-:W-:Y:S02]  /*7a50*/  SEL R27, R27, R8, !P0 ;  /* 0x000000081b1b7207 */ /* 0x005fe40004000000 */
[----:B------:R-:W-:Y:S01]  /*7a60*/  PRMT R26, R22, 0x5410, R22 ;  /* 0x00005410161a7816 */ /* 0x000fe20000000016 */
[----:B------:R-:W-:Y:S06]  /*7a70*/  BRA.DIV UR6, `(.L_x_4069) ;  /* 0x0000001a06b87947 */ /* 0x000fec000b800000 */
[----:B------:R0:W1:Y:S01]  /*7a80*/  SHFL.BFLY PT, R21, R26, 0x1, 0x1f ;  /* 0x0c201f001a157f89 */ /* 0x00006200000e0000 */
[----:B------:R-:W-:-:S03]  /*7a90*/  IMAD.MOV.U32 R13, RZ, RZ, 0x1 ;  /* 0x00000001ff0d7424 */ /* 0x000fc600078e00ff */
[----:B------:R0:W2:Y:S04]  /*7aa0*/  SHFL.BFLY PT, R8, R27, 0x1, 0x1f ;  /* 0x0c201f001b087f89 */ /* 0x0000a800000e0000 */
.L_x_4145:
[----:B-1----:R-:W-:Y:S01]  /*7ab0*/  HSETP2.BF16_V2.GT.AND P0, PT, R22.H0_H0, R21.H0_H0, PT ;  /* 0x2000001516007234 */ /* 0x002fe20003f04802 */
[----:B------:R-:W-:-:S12]  /*7ac0*/  BSSY.RECONVERGENT B0, `(.L_x_4070) ;  /* 0x0000006000007945 */ /* 0x000fd80003800200 */
[----:B------:R-:W-:Y:S05]  /*7ad0*/  @P0 BRA `(.L_x_4071) ;  /* 0x0000000000100947 */ /* 0x000fea0003800000 */
[----:B------:R-:W-:Y:S01]  /*7ae0*/  HSETP2.BF16_V2.NEU.AND P0, PT, R22.H0_H0, R21.H0_H0, PT ;  /* 0x2000001516007234 */ /* 0x000fe20003f0d802 */
[----:B------:R-:W-:-:S12]  /*7af0*/  IMAD.MOV.U32 R13, RZ, RZ, RZ ;  /* 0x000000ffff0d7224 */ /* 0x000fd800078e00ff */
[----:B--2---:R-:W-:-:S04]  /*7b00*/  @!P0 ISETP.GE.AND P1, PT, R27, R8, PT ;  /* 0x000000081b00820c */ /* 0x004fc80003f26270 */
[----:B------:R-:W-:-:S09]  /*7b10*/  @!P0 SEL R13, RZ, 0x1, P1 ;  /* 0x00000001ff0d8807 */ /* 0x000fd20000800000 */
.L_x_4071:
[----:B------:R-:W-:Y:S05]  /*7b20*/  BSYNC.RECONVERGENT B0 ;  /* 0x0000000000007941 */ /* 0x000fea0003800200 */
.L_x_4070:
        /* <DEDUP_REMOVED lines=8> */
.L_x_4149:
        /* <DEDUP_REMOVED lines=8> */
.L_x_4074:
[----:B------:R-:W-:Y:S05]  /*7c30*/  BSYNC.RECONVERGENT B0 ;  /* 0x0000000000007941 */ /* 0x000fea0003800200 */
.L_x_4073:
        /* <DEDUP_REMOVED lines=8> */
.L_x_4153:
        /* <DEDUP_REMOVED lines=8> */
.L_x_4077:
[----:B------:R-:W-:Y:S05]  /*7d40*/  BSYNC.RECONVERGENT B0 ;  /* 0x0000000000007941 */ /* 0x000fea0003800200 */
.L_x_4076:
        /* <DEDUP_REMOVED lines=8> */
.L_x_4157:
        /* <DEDUP_REMOVED lines=8> */
.L_x_4080:
[----:B------:R-:W-:Y:S05]  /*7e50*/  BSYNC.RECONVERGENT B0 ;  /* 0x0000000000007941 */ /* 0x000fea0003800200 */
.L_x_4079:
        /* <DEDUP_REMOVED lines=9> */
.L_x_4161:
[----:B-1----:R-:W-:Y:S01]  /*7ef0*/  HSETP2.BF16_V2.GT.AND P0, PT, R22.H0_H0, R11.H0_H0, PT ;  /* 0x2000000b16007234 */ /* 0x002fe20003f04802 */
[----:B------:R-:W-:-:S12]  /*7f00*/  BSSY.RECONVERGENT B0, `(.L_x_4082) ;  /* 0x0000006000007945 */ /* 0x000fd80003800200 */
[----:B------:R-:W-:Y:S05]  /*7f10*/  @P0 BRA `(.L_x_4083) ;  /* 0x0000000000100947 */ /* 0x000fea0003800000 */
[----:B------:R-:W-:Y:S01]  /*7f20*/  HSETP2.BF16_V2.NEU.AND P0, PT, R22.H0_H0, R11.H0_H0, PT ;  /* 0x2000000b16007234 */ /* 0x000fe20003f0d802 */
[----:B------:R-:W-:-:S12]  /*7f30*/  IMAD.MOV.U32 R0, RZ, RZ, RZ ;  /* 0x000000ffff007224 */ /* 0x000fd800078e00ff */
[----:B--2---:R-:W-:-:S04]  /*7f40*/  @!P0 ISETP.GE.AND P1, PT, R27, R8, PT ;  /* 0x000000081b00820c */ /* 0x004fc80003f26270 */
[----:B------:R-:W-:-:S09]  /*7f50*/  @!P0 SEL R0, RZ, 0x1, P1 ;  /* 0x00000001ff008807 */ /* 0x000fd20000800000 */
.L_x_4083:
[----:B------:R-:W-:Y:S05]  /*7f60*/  BSYNC.RECONVERGENT B0 ;  /* 0x0000000000007941 */ /* 0x000fea0003800200 */
.L_x_4082:
        /* <DEDUP_REMOVED lines=8> */
.L_x_4165:
        /* <DEDUP_REMOVED lines=8> */
.L_x_4086:
[----:B------:R-:W-:Y:S05]  /*8070*/  BSYNC.RECONVERGENT B0 ;  /* 0x0000000000007941 */ /* 0x000fea0003800200 */
.L_x_4085:
[----:B------:R-:W-:Y:S01]  /*8080*/  LOP3.LUT R5, R16, R5, RZ, 0x3c, !PT ;  /* 0x0000000510057212 */ /* 0x000fe200078e3cff */
[----:B------:R-:W-:-:S03]  /*8090*/  UMOV UR6, 0xffffffff ;  /* 0xffffffff00067882 */ /* 0x000fc60000000000 */
[----:B------:R-:W-:-:S04]  /*80a0*/  ISETP.NE.AND P0, PT, R5, 0x1, PT ;  /* 0x000000010500780c */ /* 0x000fc80003f05270 */
[----:B------:R-:W-:Y:S02]  /*80b0*/  SEL R22, R11, R22, !P0 ;  /* 0x000000160b167207 */ /* 0x000fe40004000000 */
[----:B0-2---:R-:W-:Y:S02]  /*80c0*/  SEL R27, R8, R27, !P0 ;  /* 0x0000001b081b7207 */ /* 0x005fe40004000000 */
[----:B------:R-:W-:Y:S01]  /*80d0*/  PRMT R26, R22, 0x5410, R22 ;  /* 0x00005410161a7816 */ /* 0x000fe20000000016 */
[----:B------:R-:W-:Y:S06]  /*80e0*/  BRA.DIV UR6, `(.L_x_4087) ;  /* 0x0000001a06bc7947 */ /* 0x000fec000b800000 */
[----:B------:R0:W1:Y:S04]  /*80f0*/  SHFL.BFLY PT, R11, R26, 0x8, 0x1f ;  /* 0x0d001f001a0b7f89 */ /* 0x00006800000e0000 */
[----:B------:R0:W2:Y:S02]  /*8100*/  SHFL.BFLY PT, R8, R27, 0x8, 0x1f ;  /* 0x0d001f001b087f89 */ /* 0x0000a400000e0000 */
.L_x_4169:
        /* <DEDUP_REMOVED lines=8> */
.L_x_4089:
[----:B------:R-:W-:Y:S05]  /*8190*/  BSYNC.RECONVERGENT B0 ;  /* 0x0000000000007941 */ /* 0x000fea0003800200 */
.L_x_4088:
        /* <DEDUP_REMOVED lines=8> */
.L_x_4173:
        /* <DEDUP_REMOVED lines=8> */
.L_x_4092:
[----:B------:R-:W-:Y:S05]  /*82a0*/  BSYNC.RECONVERGENT B0 ;  /* 0x0000000000007941 */ /* 0x000fea0003800200 */
.L_x_4091:
        /* <DEDUP_REMOVED lines=8> */
.L_x_4177:
        /* <DEDUP_REMOVED lines=8> */
.L_x_4095:
[----:B------:R-:W-:Y:S05]  /*83b0*/  BSYNC.RECONVERGENT B0 ;  /* 0x0000000000007941 */ /* 0x000fea0003800200 */
.L_x_4094:
        /* <DEDUP_REMOVED lines=9> */
.L_x_4181:
[----:B-1----:R-:W-:Y:S01]  /*8450*/  HSETP2.BF16_V2.GT.AND P0, PT, R22.H0_H0, R11.H0_H0, PT ;  /* 0x2000000b16007234 */ /* 0x002fe20003f04802 */
[----:B------:R-:W-:-:S12]  /*8460*/  BSSY.RECONVERGENT B0, `(.L_x_4097) ;  /* 0x0000006000007945 */ /* 0x000fd80003800200 */
[----:B------:R-:W-:Y:S05]  /*8470*/  @P0 BRA `(.L_x_4098) ;  /* 0x0000000000100947 */ /* 0x000fea0003800000 */
[----:B------:R-:W-:Y:S01]  /*8480*/  HSETP2.BF16_V2.NEU.AND P0, PT, R22.H0_H0, R11.H0_H0, PT ;  /* 0x2000000b16007234 */ /* 0x000fe20003f0d802 */
[----:B------:R-:W-:-:S12]  /*8490*/  IMAD.MOV.U32 R0, RZ, RZ, RZ ;  /* 0x000000ffff007224 */ /* 0x000fd800078e00ff */
[----:B--2---:R-:W-:-:S04]  /*84a0*/  @!P0 ISETP.GE.AND P1, PT, R27, R8, PT ;  /* 0x000000081b00820c */ /* 0x004fc80003f26270 */
[----:B------:R-:W-:-:S09]  /*84b0*/  @!P0 SEL R0, RZ, 0x1, P1 ;  /* 0x00000001ff008807 */ /* 0x000fd20000800000 */
.L_x_4098:
[----:B------:R-:W-:Y:S05]  /*84c0*/  BSYNC.RECONVERGENT B0 ;  /* 0x0000000000007941 */ /* 0x000fea0003800200 */
.L_x_4097:
        /* <DEDUP_REMOVED lines=13> */
[----:B0-----:R-:W-:Y:S01]  /*85a0*/  PRMT R26, R0, 0x5410, R0 ;  /* 0x00005410001a7816 */ /* 0x001fe20000000000 */
[----:B------:R-:W-:Y:S06]  /*85b0*/  BRA.DIV UR6, `(.L_x_4099) ;  /* 0x0000001a069c7947 */ /* 0x000fec000b800000 */
[----:B------:R0:W1:Y:S04]  /*85c0*/  SHFL.BFLY PT, R11, R26, 0x10, 0x1f ;  /* 0x0e001f001a0b7f89 */ /* 0x00006800000e0000 */
[----:B------:R0:W2:Y:S02]  /*85d0*/  SHFL.BFLY PT, R8, R19, 0x10, 0x1f ;  /* 0x0e001f0013087f89 */ /* 0x0000a400000e0000 */
.L_x_4185:
        /* <DEDUP_REMOVED lines=8> */
.L_x_4101:
[----:B------:R-:W-:Y:S05]  /*8660*/  BSYNC.RECONVERGENT B0 ;  /* 0x0000000000007941 */ /* 0x000fea0003800200 */
.L_x_4100:
        /* <DEDUP_REMOVED lines=8> */
.L_x_4189:
        /* <DEDUP_REMOVED lines=8> */
.L_x_4104:
[----:B------:R-:W-:Y:S05]  /*8770*/  BSYNC.RECONVERGENT B0 ;  /* 0x0000000000007941 */ /* 0x000fea0003800200 */
.L_x_4103:
        /* <DEDUP_REMOVED lines=8> */
.L_x_4193:
        /* <DEDUP_REMOVED lines=8> */
.L_x_4107:
[----:B------:R-:W-:Y:S05]  /*8880*/  BSYNC.RECONVERGENT B0 ;  /* 0x0000000000007941 */ /* 0x000fea0003800200 */
.L_x_4106:
        /* <DEDUP_REMOVED lines=8> */
.L_x_4197:
        /* <DEDUP_REMOVED lines=8> */
.L_x_4110:
[----:B------:R-:W-:Y:S05]  /*8990*/  BSYNC.RECONVERGENT B0 ;  /* 0x0000000000007941 */ /* 0x000fea0003800200 */
.L_x_4109:
        /* <DEDUP_REMOVED lines=9> */
.L_x_4201:
[----:B-1----:R-:W-:Y:S01]  /*8a30*/  HSETP2.BF16_V2.GT.AND P0, PT, R10.H0_H0, R11.H0_H0, PT ;  /* 0x2000000b0a007234 */ /* 0x002fe20003f04802 */
[----:B------:R-:W-:-:S12]  /*8a40*/  BSSY.RECONVERGENT B0, `(.L_x_4112) ;  /* 0x0000006000007945 */ /* 0x000fd80003800200 */
[----:B------:R-:W-:Y:S05]  /*8a50*/  @P0 BRA `(.L_x_4113) ;  /* 0x0000000000100947 */ /* 0x000fea0003800000 */
[----:B------:R-:W-:Y:S01]  /*8a60*/  HSETP2.BF16_V2.NEU.AND P0, PT, R10.H0_H0, R11.H0_H0, PT ;  /* 0x2000000b0a007234 */ /* 0x000fe20003f0d802 */
[----:B------:R-:W-:-:S12]  /*8a70*/  IMAD.MOV.U32 R0, RZ, RZ, RZ ;  /* 0x000000ffff007224 */ /* 0x000fd800078e00ff */
[----:B--2---:R-:W-:-:S04]  /*8a80*/  @!P0 ISETP.GE.AND P1, PT, R19, R8, PT ;  /* 0x000000081300820c */ /* 0x004fc80003f26270 */
[----:B------:R-:W-:-:S09]  /*8a90*/  @!P0 SEL R0, RZ, 0x1, P1 ;  /* 0x00000001ff008807 */ /* 0x000fd20000800000 */
.L_x_4113:
[----:B------:R-:W-:Y:S05]  /*8aa0*/  BSYNC.RECONVERGENT B0 ;  /* 0x0000000000007941 */ /* 0x000fea0003800200 */
.L_x_4112:
[----:B------:R-:W-:Y:S01]  /*8ab0*/  ISETP.NE.AND P0, PT, R0, R9, PT ;  /* 0x000000090000720c */ /* 0x000fe20003f05270 */
[----:B------:R-:W-:-:S03]  /*8ac0*/  UMOV UR6, 0xffffffff ;  /* 0xffffffff00067882 */ /* 0x000fc60000000000 */
[----:B------:R-:W-:Y:S02]  /*8ad0*/  SEL R0, R11, R10, !P0 ;  /* 0x0000000a0b007207 */ /* 0x000fe40004000000 */
[----:B0-2---:R-:W-:Y:S02]  /*8ae0*/  SEL R19, R8, R19, !P0 ;  /* 0x0000001308137207 */ /* 0x005fe40004000000 */
[----:B------:R-:W-:Y:S01]  /*8af0*/  PRMT R0, R0, 0x5410, R0 ;  /* 0x0000541000007816 */ /* 0x000fe20000000000 */
[----:B------:R-:W-:Y:S06]  /*8b00*/  BRA.DIV UR6, `(.L_x_4114) ;  /* 0x0000001a06a07947 */ /* 0x000fec000b800000 */
.L_x_4204:
[----:B------:R-:W-:-:S03]  /*8b10*/  UMOV UR6, 0xffffffff ;  /* 0xffffffff00067882 */ /* 0x000fc60000000000 */
[----:B------:R-:W-:Y:S05]  /*8b20*/  BRA.DIV UR6, `(.L_x_4115) ;  /* 0x0000001a06c47947 */ /* 0x000fea000b800000 */
.L_x_4053:
[----:B------:R-:W2:Y:S02]  /*8b30*/  LDCU UR6, c[0x0][0x3c0] ;  /* 0x00007800ff0677ac */ /* 0x000ea40008000800 */
[----:B--2---:R-:W-:Y:S01]  /*8b40*/  ISETP.GE.AND P1, PT, R4, UR6, PT ;  /* 0x0000000604007c0c */ /* 0x004fe2000bf26270 */
[----:B------:R-:W2:-:S12]  /*8b50*/  LDCU.U8 UR6, c[0x0][0x3c8] ;  /* 0x00007900ff0677ac */ /* 0x000e980008000000 */
[----:B------:R-:W-:-:S06]  /*8b60*/  @!P1 IMAD.WIDE R2, R19, 0x2, R2 ;  /* 0x0000000213029825 */ /* 0x000fcc00078e0202 */
[----:B------:R-:W3:Y:S01]  /*8b70*/  @!P1 LDG.E.U16 R2, desc[UR12][R2.64] ;  /* 0x0000000c02029981 */ /* 0x000ee2000c1e1500 */
[----:B01----:R-:W-:Y:S01]  /*8b80*/  @!P1 IMAD.MOV.U32 R6, RZ, RZ, 0x3f000000 ;  /* 0x3f000000ff069424 */ /* 0x003fe200078e00ff */
[----:B--2---:R-:W-:Y:S01]  /*8b90*/  UPRMT UR6, UR6, 0x8880, URZ ;  /* 0x0000888006067896 */ /* 0x004fe200080000ff */
[----:B------:R-:W-:Y:S02]  /*8ba0*/  IMAD.MOV.U32 R9, RZ, RZ, RZ ;  /* 0x000000ffff097224 */ /* 0x000fe400078e00ff */
[----:B------:R-:W-:Y:S01]  /*8bb0*/  @!P1 IMAD.MOV.U32 R9, RZ, RZ, R19 ;  /* 0x000000ffff099224 */ /* 0x000fe200078e0013 */
[----:B------:R-:W-:Y:S01]  /*8bc0*/  UISETP.NE.AND UP0, UPT, UR6, URZ, UPT ;  /* 0x000000ff0600728c */ /* 0x000fe2000bf05270 */
[----:B---3--:R-:W-:-:S04]  /*8bd0*/  @!P1 IMAD.U32 R0, R2, 0x10000, RZ ;  /* 0x0001000002009824 */ /* 0x008fc800078e00ff */
[----:B------:R-:W-:Y:S01]  /*8be0*/  @!P1 FMUL.FTZ R5, R0, 0.5 ;  /* 0x3f00000000059820 */ /* 0x000fe20000410000 */
[----:B------:R-:W-:-:S05]  /*8bf0*/  IMAD.MOV.U32 R0, RZ, RZ, RZ ;  /* 0x000000ffff007224 */ /* 0x000fca00078e00ff */
[----:B------:R-:W0:Y:S02]  /*8c00*/  @!P1 MUFU.TANH R5, R5 ;  /* 0x0000000500059308 */ /* 0x000e240000002400 */
[----:B0-----:R-:W-:-:S06]  /*8c10*/  @!P1 FFMA.FTZ R6, R5, R6, 0.5 ;  /* 0x3f00000005069423 */ /* 0x001fcc0000010006 */
[----:B------:R-:W0:Y:S02]  /*8c20*/  @!P1 F2F.BF16.F32 R6, R6 ;  /* 0x0000000600069304 */ /* 0x000e240000202000 */
[----:B0-----:R-:W-:Y:S01]  /*8c30*/  @!P1 IMAD.U32 R0, R6, 0x10000, RZ ;  /* 0x0001000006009824 */ /* 0x001fe200078e00ff */
[----:B------:R-:W-:Y:S06]  /*8c40*/  BRA.U UP0, `(.L_x_4116) ;  /* 0x00000001001c7547 */ /* 0x000fec000b800000 */
[----:B------:R-:W0:Y:S01]  /*8c50*/  LDCU.64 UR6, c[0x0][0x3d0] ;  /* 0x00007a00ff0677ac */ /* 0x000e220008000a00 */
[----:B------:R-:W-:Y:S02]  /*8c60*/  IMAD.MOV.U32 R2, RZ, RZ, -0x10000000 ;  /* 0xf0000000ff027424 */ /* 0x000fe400078e00ff */
[----:B------:R-:W-:Y:S01]  /*8c70*/  IMAD.MOV.U32 R3, RZ, RZ, 0x380fffff ;  /* 0x380fffffff037424 */ /* 0x000fe200078e00ff */
[----:B0-----:R-:W0:Y:S05]  /*8c80*/  F2F.F32.F64 R5, UR6 ;  /* 0x0000000600057d10 */ /* 0x001e2a0008301000 */
[----:B------:R-:W-:-:S14]  /*8c90*/  DSETP.LEU.AND P0, PT, R2, |UR6|, PT ;  /* 0x4000000602007e2a */ /* 0x000fdc000bf0b000 */
[----:B0-----:R-:W-:Y:S01]  /*8ca0*/  @!P0 FMUL R5, R5, 1.175494350822287508e-38 ;  /* 0x0080000005058820 */ /* 0x001fe20000400000 */
[----:B------:R-:W-:Y:S06]  /*8cb0*/  BRA `(.L_x_4117) ;  /* 0x0000000000547947 */ /* 0x000fec0003800000 */
.L_x_4116:
[----:B------:R-:W-:-:S03]  /*8cc0*/  UMOV UR6, 0xffffffff ;  /* 0xffffffff00067882 */ /* 0x000fc60000000000 */
[----:B------:R-:W-:Y:S05]  /*8cd0*/  BRA.DIV UR6, `(.L_x_4118) ;  /* 0x0000001a06847947 */ /* 0x000fea000b800000 */
[----:B------:R-:W0:Y:S02]  /*8ce0*/  SHFL.BFLY PT, R8, R0, 0x10, 0x1f ;  /* 0x0e001f0000087f89 */ /* 0x000e2400000e0000 */
        /* <DEDUP_REMOVED lines=8> */
.L_x_4213:
        /* <DEDUP_REMOVED lines=10> */
.L_x_4117:
[----:B------:R-:W1:Y:S01]  /*8e10*/  LDCU.64 UR8, c[0x0][0x3c0] ;  /* 0x00007800ff0877ac */ /* 0x000e620008000a00 */
[----:B------:R-:W-:Y:S01]  /*8e20*/  @!P1 FMUL.FTZ R11, R5, R0 ;  /* 0x00000000050b9220 */ /* 0x000fe20000410000 */
[----:B------:R-:W2:Y:S01]  /*8e30*/  LDCU.64 UR14, c[0x0][0x390] ;  /* 0x00007200ff0e77ac */ /* 0x000ea20008000a00 */
[----:B------:R-:W3:Y:S01]  /*8e40*/  LDCU.64 UR10, c[0x0][0x388] ;  /* 0x00007100ff0a77ac */ /* 0x000ee20008000a00 */
[----:B-1----:R-:W-:-:S04]  /*8e50*/  UIMAD.WIDE.U32 UR6, UR17, UR8, URZ ;  /* 0x00000008110672a5 */ /* 0x002fc8000f8e00ff */
[----:B------:R-:W-:Y:S02]  /*8e60*/  UIMAD UR9, UR17, UR9, UR7 ;  /* 0x00000009110972a4 */ /* 0x000fe4000f8e0207 */
[----:B------:R-:W-:Y:S02]  /*8e70*/  USHF.L.U32 UR7, UR6, 0x2, URZ ;  /* 0x0000000206077899 */ /* 0x000fe400080006ff */
[----:B------:R-:W-:Y:S02]  /*8e80*/  USHF.L.U64.HI UR9, UR6, 0x2, UR9 ;  /* 0x0000000206097899 */ /* 0x000fe40008010209 */
[----:B--2---:R-:W-:Y:S02]  /*8e90*/  UIADD3 UR14, UP1, UPT, UR7, UR14, URZ ;  /* 0x0000000e070e7290 */ /* 0x004fe4000ff3e0ff */
[----:B---3--:R-:W-:Y:S02]  /*8ea0*/  UIADD3 UR10, UP0, UPT, UR7, UR10, URZ ;  /* 0x0000000a070a7290 */ /* 0x008fe4000ff1e0ff */
        /* <DEDUP_REMOVED lines=12> */
.L_x_4006:
[----:B------:R-:W-:Y:S01]  /*8f70*/  BSSY B1, `(.L_x_4119) ;  /* 0x0000006000017945 */ /* 0x000fe20003800000 */
[----:B------:R-:W-:Y:S02]  /*8f80*/  IMAD.MOV.U32 R33, RZ, RZ, 0x1f ;  /* 0x0000001fff217424 */ /* 0x000fe400078e00ff */
[----:B------:R-:W-:-:S07]  /*8f90*/  IMAD.MOV.U32 R6, RZ, RZ, -0x1 ;  /* 0xffffffffff067424 */ /* 0x000fce00078e00ff */
[----:B------:R-:W-:Y:S05]  /*8fa0*/  WARPSYNC.COLLECTIVE R6, `(.L_x_4120) ;  /* 0x0000000006087348 */ /* 0x000fea0003c00000 */
[----:B------:R0:W1:Y:S02]  /*8fb0*/  SHFL.IDX P1, R33, R29, R28, R33 ;  /* 0x0000001c1d217389 */ /* 0x0000640000020021 */
[----:B01----:R-:W-:Y:S05]  /*8fc0*/  ENDCOLLECTIVE ;  /* 0x000000000000791b */ /* 0x003fea0003800000 */
.L_x_4120:
[----:B------:R-:W-:Y:S05]  /*8fd0*/  BSYNC B1 ;  /* 0x0000000000017941 */ /* 0x000fea0003800000 */
.L_x_4119:
[----:B------:R-:W-:Y:S05]  /*8fe0*/  BRA `(.L_x_4121) ;  /* 0xffffffc8009c7947 */ /* 0x000fea000383ffff */
.L_x_4054:
[----:B------:R-:W-:Y:S01]  /*8ff0*/  BSSY B0, `(.L_x_4122) ;  /* 0x0000007000007945 */ /* 0x000fe20003800000 */
[----:B------:R-:W-:Y:S02]  /*9000*/  IMAD.MOV.U32 R7, RZ, RZ, 0x1 ;  /* 0x00000001ff077424 */ /* 0x000fe400078e00ff */
[----:B------:R-:W-:Y:S02]  /*9010*/  IMAD.MOV.U32 R5, RZ, RZ, 0x1f ;  /* 0x0000001fff057424 */ /* 0x000fe400078e00ff */
[----:B------:R-:W-:-:S07]  /*9020*/  IMAD.MOV.U32 R6, RZ, RZ, -0x1 ;  /* 0xffffffffff067424 */ /* 0x000fce00078e00ff */
[----:B------:R-:W-:Y:S05]  /*9030*/  WARPSYNC.COLLECTIVE R6, `(.L_x_4123) ;  /* 0x0000000006087348 */ /* 0x000fea0003c00000 */
[----:B------:R0:W1:Y:S02]  /*9040*/  SHFL.BFLY P0, R8, R26, R7, R5 ;  /* 0x0c0000071a087389 */ /* 0x0000640000000005 */
[----:B01----:R-:W-:Y:S05]  /*9050*/  ENDCOLLECTIVE ;  /* 0x000000000000791b */ /* 0x003fea0003800000 */
.L_x_4123:
[----:B------:R-:W-:Y:S05]  /*9060*/  BSYNC B0 ;  /* 0x0000000000007941 */ /* 0x000fea0003800000 */
.L_x_4122:
        /* <DEDUP_REMOVED lines=9> */
.L_x_4124:
[----:B------:R-:W-:Y:S05]  /*9100*/  BRA `(.L_x_4125) ;  /* 0xffffffe4000c7947 */ /* 0x000fea000383ffff */
.L_x_4057:
[----:B------:R-:W-:Y:S01]  /*9110*/  BSSY B0, `(.L_x_4126) ;  /* 0x0000007000007945 */ /* 0x000fe20003800000 */
[----:B------:R-:W-:Y:S02]  /*9120*/  IMAD.MOV.U32 R7, RZ, RZ, 0x2 ;  /* 0x00000002ff077424 */ /* 0x000fe400078e00ff */
[----:B------:R-:W-:Y:S02]  /*9130*/  IMAD.MOV.U32 R5, RZ, RZ, 0x1f ;  /* 0x0000001fff057424 */ /* 0x000fe400078e00ff */
[----:B------:R-:W-:-:S07]  /*9140*/  IMAD.MOV.U32 R6, RZ, RZ, -0x1 ;  /* 0xffffffffff067424 */ /* 0x000fce00078e00ff */
[----:B------:R-:W-:Y:S05]  /*9150*/  WARPSYNC.COLLECTIVE R6, `(.L_x_4127) ;  /* 0x0000000006087348 */ /* 0x000fea0003c00000 */
[----:B------:R0:W1:Y:S02]  /*9160*/  SHFL.BFLY P0, R8, R26, R7, R5 ;  /* 0x0c0000071a087389 */ /* 0x0000640000000005 */
[----:B01----:R-:W-:Y:S05]  /*9170*/  ENDCOLLECTIVE ;  /* 0x000000000000791b */ /* 0x003fea0003800000 */
.L_x_4127:
[----:B------:R-:W-:Y:S05]  /*9180*/  BSYNC B0 ;  /* 0x0000000000007941 */ /* 0x000fea0003800000 */
.L_x_4126:
        /* <DEDUP_REMOVED lines=8> */
.L_x_4128:
[----:B------:R-:W-:Y:S05]  /*9210*/  BRA `(.L_x_4129) ;  /* 0xffffffe4000c7947 */ /* 0x000fea000383ffff */
.L_x_4060:
[----:B------:R-:W-:Y:S01]  /*9220*/  BSSY B0, `(.L_x_4130) ;  /* 0x0000007000007945 */ /* 0x000fe20003800000 */
[----:B------:R-:W-:Y:S02]  /*9230*/  IMAD.MOV.U32 R7, RZ, RZ, 0x1 ;  /* 0x00000001ff077424 */ /* 0x000fe400078e00ff */
[----:B------:R-:W-:Y:S02]  /*9240*/  IMAD.MOV.U32 R5, RZ, RZ, 0x1f ;  /* 0x0000001fff057424 */ /* 0x000fe400078e00ff */
[----:B------:R-:W-:-:S07]  /*9250*/  IMAD.MOV.U32 R6, RZ, RZ, -0x1 ;  /* 0xffffffffff067424 */ /* 0x000fce00078e00ff */
[----:B------:R-:W-:Y:S05]  /*9260*/  WARPSYNC.COLLECTIVE R6, `(.L_x_4131) ;  /* 0x0000000006087348 */ /* 0x000fea0003c00000 */
[----:B------:R0:W1:Y:S02]  /*9270*/  SHFL.BFLY P0, R8, R26, R7, R5 ;  /* 0x0c0000071a087389 */ /* 0x0000640000000005 */
[----:B01----:R-:W-:Y:S05]  /*9280*/  ENDCOLLECTIVE ;  /* 0x000000000000791b */ /* 0x003fea0003800000 */
.L_x_4131:
[----:B------:R-:W-:Y:S05]  /*9290*/  BSYNC B0 ;  /* 0x0000000000007941 */ /* 0x000fea0003800000 */
.L_x_4130:
        /* <DEDUP_REMOVED lines=9> */
.L_x_4132:
[----:B------:R-:W-:Y:S05]  /*9330*/  BRA `(.L_x_4133) ;  /* 0xffffffe400107947 */ /* 0x000fea000383ffff */
.L_x_4063:
[----:B------:R-:W-:Y:S01]  /*9340*/  BSSY B0, `(.L_x_4134) ;  /* 0x0000007000007945 */ /* 0x000fe20003800000 */
[----:B------:R-:W-:Y:S02]  /*9350*/  IMAD.MOV.U32 R7, RZ, RZ, 0x4 ;  /* 0x00000004ff077424 */ /* 0x000fe400078e00ff */
[----:B------:R-:W-:Y:S02]  /*9360*/  IMAD.MOV.U32 R5, RZ, RZ, 0x1f ;  /* 0x0000001fff057424 */ /* 0x000fe400078e00ff */
[----:B------:R-:W-:-:S07]  /*9370*/  IMAD.MOV.U32 R6, RZ, RZ, -0x1 ;  /* 0xffffffffff067424 */ /* 0x000fce00078e00ff */
[----:B------:R-:W-:Y:S05]  /*9380*/  WARPSYNC.COLLECTIVE R6, `(.L_x_4135) ;  /* 0x0000000006087348 */ /* 0x000fea0003c00000 */
[----:B------:R0:W1:Y:S02]  /*9390*/  SHFL.BFLY P0, R8, R26, R7, R5 ;  /* 0x0c0000071a087389 */ /* 0x0000640000000005 */
[----:B01----:R-:W-:Y:S05]  /*93a0*/  ENDCOLLECTIVE ;  /* 0x000000000000791b */ /* 0x003fea0003800000 */
.L_x_4135:
[----:B------:R-:W-:Y:S05]  /*93b0*/  BSYNC B0 ;  /* 0x0000000000007941 */ /* 0x000fea0003800000 */
.L_x_4134:
        /* <DEDUP_REMOVED lines=8> */
.L_x_4136:
[----:B------:R-:W-:Y:S05]  /*9440*/  BRA `(.L_x_4137) ;  /* 0xffffffe4000c7947 */ /* 0x000fea000383ffff */
.L_x_4066:
[----:B------:R-:W-:Y:S01]  /*9450*/  BSSY B0, `(.L_x_4138) ;  /* 0x0000007000007945 */ /* 0x000fe20003800000 */
[----:B------:R-:W-:Y:S02]  /*9460*/  IMAD.MOV.U32 R7, RZ, RZ, 0x2 ;  /* 0x00000002ff077424 */ /* 0x000fe400078e00ff */
[----:B------:R-:W-:Y:S02]  /*9470*/  IMAD.MOV.U32 R5, RZ, RZ, 0x1f ;  /* 0x0000001fff057424 */ /* 0x000fe400078e00ff */
[----:B------:R-:W-:-:S07]  /*9480*/  IMAD.MOV.U32 R6, RZ, RZ, -0x1 ;  /* 0xffffffffff067424 */ /* 0x000fce00078e00ff */
[----:B------:R-:W-:Y:S05]  /*9490*/  WARPSYNC.COLLECTIVE R6, `(.L_x_4139) ;  /* 0x0000000006087348 */ /* 0x000fea0003c00000 */
[----:B------:R0:W1:Y:S02]  /*94a0*/  SHFL.BFLY P0, R8, R26, R7, R5 ;  /* 0x0c0000071a087389 */ /* 0x0000640000000005 */
[----:B01----:R-:W-:Y:S05]  /*94b0*/  ENDCOLLECTIVE ;  /* 0x000000000000791b */ /* 0x003fea0003800000 */
.L_x_4139:
[----:B------:R-:W-:Y:S05]  /*94c0*/  BSYNC B0 ;  /* 0x0000000000007941 */ /* 0x000fea0003800000 */
.L_x_4138:
        /* <DEDUP_REMOVED lines=8> */
.L_x_4140:
[----:B------:R-:W-:Y:S05]  /*9550*/  BRA `(.L_x_4141) ;  /* 0xffffffe4000c7947 */ /* 0x000fea000383ffff */
.L_x_4069:
[----:B------:R-:W-:Y:S01]  /*9560*/  BSSY B0, `(.L_x_4142) ;  /* 0x0000007000007945 */ /* 0x000fe20003800000 */
[----:B------:R-:W-:Y:S02]  /*9570*/  IMAD.MOV.U32 R7, RZ, RZ, 0x1 ;  /* 0x00000001ff077424 */ /* 0x000fe400078e00ff */
[----:B------:R-:W-:Y:S02]  /*9580*/  IMAD.MOV.U32 R5, RZ, RZ, 0x1f ;  /* 0x0000001fff057424 */ /* 0x000fe400078e00ff */
[----:B------:R-:W-:-:S07]  /*9590*/  IMAD.MOV.U32 R6, RZ, RZ, -0x1 ;  /* 0xffffffffff067424 */ /* 0x000fce00078e00ff */
[----:B------:R-:W-:Y:S05]  /*95a0*/  WARPSYNC.COLLECTIVE R6, `(.L_x_4143) ;  /* 0x0000000006087348 */ /* 0x000fea0003c00000 */
[----:B------:R0:W1:Y:S02]  /*95b0*/  SHFL.BFLY P0, R8, R26, R7, R5 ;  /* 0x0c0000071a087389 */ /* 0x0000640000000005 */
[----:B01----:R-:W-:Y:S05]  /*95c0*/  ENDCOLLECTIVE ;  /* 0x000000000000791b */ /* 0x003fea0003800000 */
.L_x_4143:
[----:B------:R-:W-:Y:S05]  /*95d0*/  BSYNC B0 ;  /* 0x0000000000007941 */ /* 0x000fea0003800000 */
.L_x_4142:
        /* <DEDUP_REMOVED lines=9> */
.L_x_4144:
[----:B------:R-:W-:Y:S05]  /*9670*/  BRA `(.L_x_4145) ;  /* 0xffffffe4000c7947 */ /* 0x000fea000383ffff */
.L_x_4072:
[----:B------:R-:W-:Y:S01]  /*9680*/  BSSY B0, `(.L_x_4146) ;  /* 0x0000007000007945 */ /* 0x000fe20003800000 */
[----:B------:R-:W-:Y:S02]  /*9690*/  IMAD.MOV.U32 R7, RZ, RZ, 0x8 ;  /* 0x00000008ff077424 */ /* 0x000fe400078e00ff */
[----:B------:R-:W-:Y:S02]  /*96a0*/  IMAD.MOV.U32 R5, RZ, RZ, 0x1f ;  /* 0x0000001fff057424 */ /* 0x000fe400078e00ff */
[----:B------:R-:W-:-:S07]  /*96b0*/  IMAD.MOV.U32 R6, RZ, RZ, -0x1 ;  /* 0xffffffffff067424 */ /* 0x000fce00078e00ff */
[----:B------:R-:W-:Y:S05]  /*96c0*/  WARPSYNC.COLLECTIVE R6, `(.L_x_4147) ;  /* 0x0000000006087348 */ /* 0x000fea0003c00000 */
[----:B------:R0:W1:Y:S02]  /*96d0*/  SHFL.BFLY P0, R8, R26, R7, R5 ;  /* 0x0c0000071a087389 */ /* 0x0000640000000005 */
[----:B01----:R-:W-:Y:S05]  /*96e0*/  ENDCOLLECTIVE ;  /* 0x000000000000791b */ /* 0x003fea0003800000 */
.L_x_4147:
[----:B------:R-:W-:Y:S05]  /*96f0*/  BSYNC B0 ;  /* 0x0000000000007941 */ /* 0x000fea0003800000 */
.L_x_4146:
        /* <DEDUP_REMOVED lines=8> */
.L_x_4148:
[----:B------:R-:W-:Y:S05]  /*9780*/  BRA `(.L_x_4149) ;  /* 0xffffffe400087947 */ /* 0x000fea000383ffff */
.L_x_4075:
[----:B------:R-:W-:Y:S01]  /*9790*/  BSSY B0, `(.L_x_4150) ;  /* 0x0000007000007945 */ /* 0x000fe20003800000 */
[----:B------:R-:W-:Y:S02]  /*97a0*/  IMAD.MOV.U32 R7, RZ, RZ, 0x4 ;  /* 0x00000004ff077424 */ /* 0x000fe400078e00ff */
[----:B------:R-:W-:Y:S02]  /*97b0*/  IMAD.MOV.U32 R5, RZ, RZ, 0x1f ;  /* 0x0000001fff057424 */ /* 0x000fe400078e00ff */
[----:B------:R-:W-:-:S07]  /*97c0*/  IMAD.MOV.U32 R6, RZ, RZ, -0x1 ;  /* 0xffffffffff067424 */ /* 0x000fce00078e00ff */
[----:B------:R-:W-:Y:S05]  /*97d0*/  WARPSYNC.COLLECTIVE R6, `(.L_x_4151) ;  /* 0x0000000006087348 */ /* 0x000fea0003c00000 */
[----:B------:R0:W1:Y:S02]  /*97e0*/  SHFL.BFLY P0, R8, R26, R7, R5 ;  /* 0x0c0000071a087389 */ /* 0x0000640000000005 */
[----:B01----:R-:W-:Y:S05]  /*97f0*/  ENDCOLLECTIVE ;  /* 0x000000000000791b */ /* 0x003fea0003800000 */
.L_x_4151:
[----:B------:R-:W-:Y:S05]  /*9800*/  BSYNC B0 ;  /* 0x0000000000007941 */ /* 0x000fea0003800000 */
.L_x_4150:
        /* <DEDUP_REMOVED lines=8> */
.L_x_4152:
[----:B------:R-:W-:Y:S05]  /*9890*/  BRA `(.L_x_4153) ;  /* 0xffffffe400087947 */ /* 0x000fea000383ffff */
.L_x_4078:
[----:B------:R-:W-:Y:S01]  /*98a0*/  BSSY B0, `(.L_x_4154) ;  /* 0x0000007000007945 */ /* 0x000fe20003800000 */
[----:B------:R-:W-:Y:S02]  /*98b0*/  IMAD.MOV.U32 R7, RZ, RZ, 0x2 ;  /* 0x00000002ff077424 */ /* 0x000fe400078e00ff */
[----:B------:R-:W-:Y:S02]  /*98c0*/  IMAD.MOV.U32 R5, RZ, RZ, 0x1f ;  /* 0x0000001fff057424 */ /* 0x000fe400078e00ff */
[----:B------:R-:W-:-:S07]  /*98d0*/  IMAD.MOV.U32 R6, RZ, RZ, -0x1 ;  /* 0xffffffffff067424 */ /* 0x000fce00078e00ff */
[----:B------:R-:W-:Y:S05]  /*98e0*/  WARPSYNC.COLLECTIVE R6, `(.L_x_4155) ;  /* 0x0000000006087348 */ /* 0x000fea0003c00000 */
[----:B------:R0:W1:Y:S02]  /*98f0*/  SHFL.BFLY P0, R8, R26, R7, R5 ;  /* 0x0c0000071a087389 */ /* 0x0000640000000005 */
[----:B01----:R-:W-:Y:S05]  /*9900*/  ENDCOLLECTIVE ;  /* 0x000000000000791b */ /* 0x003fea0003800000 */
.L_x_4155:
[----:B------:R-:W-:Y:S05]  /*9910*/  BSYNC B0 ;  /* 0x0000000000007941 */ /* 0x000fea0003800000 */
.L_x_4154:
        /* <DEDUP_REMOVED lines=8> */
.L_x_4156:
[----:B------:R-:W-:Y:S05]  /*99a0*/  BRA `(.L_x_4157) ;  /* 0xffffffe400087947 */ /* 0x000fea000383ffff */
.L_x_4081:
[----:B------:R-:W-:Y:S01]  /*99b0*/  BSSY B0, `(.L_x_4158) ;  /* 0x0000007000007945 */ /* 0x000fe20003800000 */
[----:B------:R-:W-:Y:S02]  /*99c0*/  IMAD.MOV.U32 R7, RZ, RZ, 0x1 ;  /* 0x00000001ff077424 */ /* 0x000fe400078e00ff */
[----:B------:R-:W-:Y:S02]  /*99d0*/  IMAD.MOV.U32 R5, RZ, RZ, 0x1f ;  /* 0x0000001fff057424 */ /* 0x000fe400078e00ff */
[----:B------:R-:W-:-:S07]  /*99e0*/  IMAD.MOV.U32 R6, RZ, RZ, -0x1 ;  /* 0xffffffffff067424 */ /* 0x000fce00078e00ff */
[----:B------:R-:W-:Y:S05]  /*99f0*/  WARPSYNC.COLLECTIVE R6, `(.L_x_4159) ;  /* 0x0000000006087348 */ /* 0x000fea0003c00000 */
[----:B------:R0:W1:Y:S02]  /*9a00*/  SHFL.BFLY P0, R8, R26, R7, R5 ;  /* 0x0c0000071a087389 */ /* 0x0000640000000005 */
[----:B01----:R-:W-:Y:S05]  /*9a10*/  ENDCOLLECTIVE ;  /* 0x000000000000791b */ /* 0x003fea0003800000 */
.L_x_4159:
[----:B------:R-:W-:Y:S05]  /*9a20*/  BSYNC B0 ;  /* 0x0000000000007941 */ /* 0x000fea0003800000 */
.L_x_4158:
        /* <DEDUP_REMOVED lines=9> */
.L_x_4160:
[----:B------:R-:W-:Y:S05]  /*9ac0*/  BRA `(.L_x_4161) ;  /* 0xffffffe400087947 */ /* 0x000fea000383ffff */
.L_x_4084:
[----:B------:R-:W-:Y:S01]  /*9ad0*/  BSSY B0, `(.L_x_4162) ;  /* 0x0000007000007945 */ /* 0x000fe20003800000 */
[----:B------:R-:W-:Y:S02]  /*9ae0*/  IMAD.MOV.U32 R7, RZ, RZ, 0x10 ;  /* 0x00000010ff077424 */ /* 0x000fe400078e00ff */
[----:B------:R-:W-:Y:S02]  /*9af0*/  IMAD.MOV.U32 R5, RZ, RZ, 0x1f ;  /* 0x0000001fff057424 */ /* 0x000fe400078e00ff */
[----:B------:R-:W-:-:S07]  /*9b00*/  IMAD.MOV.U32 R6, RZ, RZ, -0x1 ;  /* 0xffffffffff067424 */ /* 0x000fce00078e00ff */
[----:B------:R-:W-:Y:S05]  /*9b10*/  WARPSYNC.COLLECTIVE R6, `(.L_x_4163) ;  /* 0x0000000006087348 */ /* 0x000fea0003c00000 */
[----:B------:R0:W1:Y:S02]  /*9b20*/  SHFL.BFLY P0, R8, R26, R7, R5 ;  /* 0x0c0000071a087389 */ /* 0x0000640000000005 */
[----:B01----:R-:W-:Y:S05]  /*9b30*/  ENDCOLLECTIVE ;  /* 0x000000000000791b */ /* 0x003fea0003800000 */
.L_x_4163:
[----:B------:R-:W-:Y:S05]  /*9b40*/  BSYNC B0 ;  /* 0x0000000000007941 */ /* 0x000fea0003800000 */
.L_x_4162:
        /* <DEDUP_REMOVED lines=8> */
.L_x_4164:
[----:B------:R-:W-:Y:S05]  /*9bd0*/  BRA `(.L_x_4165) ;  /* 0xffffffe400047947 */ /* 0x000fea000383ffff */
.L_x_4087:
[----:B------:R-:W-:Y:S01]  /*9be0*/  BSSY B0, `(.L_x_4166) ;  /* 0x0000007000007945 */ /* 0x000fe20003800000 */
[----:B------:R-:W-:Y:S02]  /*9bf0*/  IMAD.MOV.U32 R7, RZ, RZ, 0x8 ;  /* 0x00000008ff077424 */ /* 0x000fe400078e00ff */
[----:B------:R-:W-:Y:S02]  /*9c00*/  IMAD.MOV.U32 R5, RZ, RZ, 0x1f ;  /* 0x0000001fff057424 */ /* 0x000fe400078e00ff */
[----:B------:R-:W-:-:S07]  /*9c10*/  IMAD.MOV.U32 R6, RZ, RZ, -0x1 ;  /* 0xffffffffff067424 */ /* 0x000fce00078e00ff */
[----:B------:R-:W-:Y:S05]  /*9c20*/  WARPSYNC.COLLECTIVE R6, `(.L_x_4167) ;  /* 0x0000000006087348 */ /* 0x000fea0003c00000 */
[----:B------:R0:W1:Y:S02]  /*9c30*/  SHFL.BFLY P0, R8, R26, R7, R5 ;  /* 0x0c0000071a087389 */ /* 0x0000640000000005 */
[----:B01----:R-:W-:Y:S05]  /*9c40*/  ENDCOLLECTIVE ;  /* 0x000000000000791b */ /* 0x003fea0003800000 */
.L_x_4167:
[----:B------:R-:W-:Y:S05]  /*9c50*/  BSYNC B0 ;  /* 0x0000000000007941 */ /* 0x000fea0003800000 */
.L_x_4166:
        /* <DEDUP_REMOVED lines=8> */
.L_x_4168:
[----:B------:R-:W-:Y:S05]  /*9ce0*/  BRA `(.L_x_4169) ;  /* 0xffffffe400087947 */ /* 0x000fea000383ffff */
.L_x_4090:
[----:B------:R-:W-:Y:S01]  /*9cf0*/  BSSY B0, `(.L_x_4170) ;  /* 0x0000007000007945 */ /* 0x000fe20003800000 */
[----:B------:R-:W-:Y:S02]  /*9d00*/  IMAD.MOV.U32 R7, RZ, RZ, 0x4 ;  /* 0x00000004ff077424 */ /* 0x000fe400078e00ff */
[----:B------:R-:W-:Y:S02]  /*9d10*/  IMAD.MOV.U32 R5, RZ, RZ, 0x1f ;  /* 0x0000001fff057424 */ /* 0x000fe400078e00ff */
[----:B------:R-:W-:-:S07]  /*9d20*/  IMAD.MOV.U32 R6, RZ, RZ, -0x1 ;  /* 0xffffffffff067424 */ /* 0x000fce00078e00ff */
[----:B------:R-:W-:Y:S05]  /*9d30*/  WARPSYNC.COLLECTIVE R6, `(.L_x_4171) ;  /* 0x0000000006087348 */ /* 0x000fea0003c00000 */
[----:B------:R0:W1:Y:S02]  /*9d40*/  SHFL.BFLY P0, R8, R26, R7, R5 ;  /* 0x0c0000071a087389 */ /* 0x0000640000000005 */
[----:B01----:R-:W-:Y:S05]  /*9d50*/  ENDCOLLECTIVE ;  /* 0x000000000000791b */ /* 0x003fea0003800000 */
.L_x_4171:
[----:B------:R-:W-:Y:S05]  /*9d60*/  BSYNC B0 ;  /* 0x0000000000007941 */ /* 0x000fea0003800000 */
.L_x_4170:
        /* <DEDUP_REMOVED lines=8> */
.L_x_4172:
[----:B------:R-:W-:Y:S05]  /*9df0*/  BRA `(.L_x_4173) ;  /* 0xffffffe400087947 */ /* 0x000fea000383ffff */
.L_x_4093:
[----:B------:R-:W-:Y:S01]  /*9e00*/  BSSY B0, `(.L_x_4174) ;  /* 0x0000007000007945 */ /* 0x000fe20003800000 */
[----:B------:R-:W-:Y:S02]  /*9e10*/  IMAD.MOV.U32 R7, RZ, RZ, 0x2 ;  /* 0x00000002ff077424 */ /* 0x000fe400078e00ff */
[----:B------:R-:W-:Y:S02]  /*9e20*/  IMAD.MOV.U32 R5, RZ, RZ, 0x1f ;  /* 0x0000001fff057424 */ /* 0x000fe400078e00ff */
[----:B------:R-:W-:-:S07]  /*9e30*/  IMAD.MOV.U32 R6, RZ, RZ, -0x1 ;  /* 0xffffffffff067424 */ /* 0x000fce00078e00ff */
[----:B------:R-:W-:Y:S05]  /*9e40*/  WARPSYNC.COLLECTIVE R6, `(.L_x_4175) ;  /* 0x0000000006087348 */ /* 0x000fea0003c00000 */
[----:B------:R0:W1:Y:S02]  /*9e50*/  SHFL.BFLY P0, R8, R26, R7, R5 ;  /* 0x0c0000071a087389 */ /* 0x0000640000000005 */
[----:B01----:R-:W-:Y:S05]  /*9e60*/  ENDCOLLECTIVE ;  /* 0x000000000000791b */ /* 0x003fea0003800000 */
.L_x_4175:
[----:B------:R-:W-:Y:S05]  /*9e70*/  BSYNC B0 ;  /* 0x0000000000007941 */ /* 0x000fea0003800000 */
.L_x_4174:
        /* <DEDUP_REMOVED lines=8> */
.L_x_4176:
[----:B------:R-:W-:Y:S05]  /*9f00*/  BRA `(.L_x_4177) ;  /* 0xffffffe400087947 */ /* 0x000fea000383ffff */
.L_x_4096:
[----:B------:R-:W-:Y:S01]  /*9f10*/  BSSY B0, `(.L_x_4178) ;  /* 0x0000007000007945 */ /* 0x000fe20003800000 */
[----:B------:R-:W-:Y:S02]  /*9f20*/  IMAD.MOV.U32 R7, RZ, RZ, 0x1 ;  /* 0x00000001ff077424 */ /* 0x000fe400078e00ff */
[----:B------:R-:W-:Y:S02]  /*9f30*/  IMAD.MOV.U32 R5, RZ, RZ, 0x1f ;  /* 0x0000001fff057424 */ /* 0x000fe400078e00ff */
[----:B------:R-:W-:-:S07]  /*9f40*/  IMAD.MOV.U32 R6, RZ, RZ, -0x1 ;  /* 0xffffffffff067424 */ /* 0x000fce00078e00ff */
[----:B------:R-:W-:Y:S05]  /*9f50*/  WARPSYNC.COLLECTIVE R6, `(.L_x_4179) ;  /* 0x0000000006087348 */ /* 0x000fea0003c00000 */
[----:B------:R0:W1:Y:S02]  /*9f60*/  SHFL.BFLY P0, R8, R26, R7, R5 ;  /* 0x0c0000071a087389 */ /* 0x0000640000000005 */
[----:B01----:R-:W-:Y:S05]  /*9f70*/  ENDCOLLECTIVE ;  /* 0x000000000000791b */ /* 0x003fea0003800000 */
.L_x_4179:
[----:B------:R-:W-:Y:S05]  /*9f80*/  BSYNC B0 ;  /* 0x0000000000007941 */ /* 0x000fea0003800000 */
.L_x_4178:
        /* <DEDUP_REMOVED lines=9> */
.L_x_4180:
[----:B------:R-:W-:Y:S05]  /*a020*/  BRA `(.L_x_4181) ;  /* 0xffffffe400087947 */ /* 0x000fea000383ffff */
.L_x_4099:
[----:B------:R-:W-:Y:S01]  /*a030*/  BSSY B0, `(.L_x_4182) ;  /* 0x0000007000007945 */ /* 0x000fe20003800000 */
[----:B------:R-:W-:Y:S02]  /*a040*/  IMAD.MOV.U32 R7, RZ, RZ, 0x10 ;  /* 0x00000010ff077424 */ /* 0x000fe400078e00ff */
[----:B------:R-:W-:Y:S02]  /*a050*/  IMAD.MOV.U32 R5, RZ, RZ, 0x1f ;  /* 0x0000001fff057424 */ /* 0x000fe400078e00ff */
[----:B------:R-:W-:-:S07]  /*a060*/  IMAD.MOV.U32 R6, RZ, RZ, -0x1 ;  /* 0xffffffffff067424 */ /* 0x000fce00078e00ff */
[----:B------:R-:W-:Y:S05]  /*a070*/  WARPSYNC.COLLECTIVE R6, `(.L_x_4183) ;  /* 0x0000000006087348 */ /* 0x000fea0003c00000 */
[----:B------:R0:W1:Y:S02]  /*a080*/  SHFL.BFLY P0, R8, R26, R7, R5 ;  /* 0x0c0000071a087389 */ /* 0x0000640000000005 */
[----:B01----:R-:W-:Y:S05]  /*a090*/  ENDCOLLECTIVE ;  /* 0x000000000000791b */ /* 0x003fea0003800000 */
.L_x_4183:
[----:B------:R-:W-:Y:S05]  /*a0a0*/  BSYNC B0 ;  /* 0x0000000000007941 */ /* 0x000fea0003800000 */
.L_x_4182:
        /* <DEDUP_REMOVED lines=8> */
.L_x_4184:
[----:B------:R-:W-:Y:S05]  /*a130*/  BRA `(.L_x_4185) ;  /* 0xffffffe400287947 */ /* 0x000fea000383ffff */
.L_x_4102:
[----:B------:R-:W-:Y:S01]  /*a140*/  BSSY B0, `(.L_x_4186) ;  /* 0x0000007000007945 */ /* 0x000fe20003800000 */
[----:B------:R-:W-:Y:S02]  /*a150*/  IMAD.MOV.U32 R7, RZ, RZ, 0x8 ;  /* 0x00000008ff077424 */ /* 0x000fe400078e00ff */
[----:B------:R-:W-:Y:S02]  /*a160*/  IMAD.MOV.U32 R5, RZ, RZ, 0x1f ;  /* 0x0000001fff057424 */ /* 0x000fe400078e00ff */
[----:B------:R-:W-:-:S07]  /*a170*/  IMAD.MOV.U32 R6, RZ, RZ, -0x1 ;  /* 0xffffffffff067424 */ /* 0x000fce00078e00ff */
[----:B------:R-:W-:Y:S05]  /*a180*/  WARPSYNC.COLLECTIVE R6, `(.L_x_4187) ;  /* 0x0000000006087348 */ /* 0x000fea0003c00000 */
[----:B------:R0:W1:Y:S02]  /*a190*/  SHFL.BFLY P0, R8, R26, R7, R5 ;  /* 0x0c0000071a087389 */ /* 0x0000640000000005 */
[----:B01----:R-:W-:Y:S05]  /*a1a0*/  ENDCOLLECTIVE ;  /* 0x000000000000791b */ /* 0x003fea0003800000 */
.L_x_4187:
[----:B------:R-:W-:Y:S05]  /*a1b0*/  BSYNC B0 ;  /* 0x0000000000007941 */ /* 0x000fea0003800000 */
.L_x_4186:
        /* <DEDUP_REMOVED lines=8> */
.L_x_4188:
[----:B------:R-:W-:Y:S05]  /*a240*/  BRA `(.L_x_4189) ;  /* 0xffffffe400287947 */ /* 0x000fea000383ffff */
.L_x_4105:
[----:B------:R-:W-:Y:S01]  /*a250*/  BSSY B0, `(.L_x_4190) ;  /* 0x0000007000007945 */ /* 0x000fe20003800000 */
[----:B------:R-:W-:Y:S02]  /*a260*/  IMAD.MOV.U32 R7, RZ, RZ, 0x4 ;  /* 0x00000004ff077424 */ /* 0x000fe400078e00ff */
[----:B------:R-:W-:Y:S02]  /*a270*/  IMAD.MOV.U32 R5, RZ, RZ, 0x1f ;  /* 0x0000001fff057424 */ /* 0x000fe400078e00ff */
[----:B------:R-:W-:-:S07]  /*a280*/  IMAD.MOV.U32 R6, RZ, RZ, -0x1 ;  /* 0xffffffffff067424 */ /* 0x000fce00078e00ff */
[----:B------:R-:W-:Y:S05]  /*a290*/  WARPSYNC.COLLECTIVE R6, `(.L_x_4191) ;  /* 0x0000000006087348 */ /* 0x000fea0003c00000 */
[----:B------:R0:W1:Y:S02]  /*a2a0*/  SHFL.BFLY P0, R8, R26, R7, R5 ;  /* 0x0c0000071a087389 */ /* 0x0000640000000005 */
[----:B01----:R-:W-:Y:S05]  /*a2b0*/  ENDCOLLECTIVE ;  /* 0x000000000000791b */ /* 0x003fea0003800000 */
.L_x_4191:
[----:B------:R-:W-:Y:S05]  /*a2c0*/  BSYNC B0 ;  /* 0x0000000000007941 */ /* 0x000fea0003800000 */
.L_x_4190:
        /* <DEDUP_REMOVED lines=8> */
.L_x_4192:
[----:B------:R-:W-:Y:S05]  /*a350*/  BRA `(.L_x_4193) ;  /* 0xffffffe400287947 */ /* 0x000fea000383ffff */
.L_x_4108:
[----:B------:R-:W-:Y:S01]  /*a360*/  BSSY B0, `(.L_x_4194) ;  /* 0x0000007000007945 */ /* 0x000fe20003800000 */
[----:B------:R-:W-:Y:S02]  /*a370*/  IMAD.MOV.U32 R7, RZ, RZ, 0x2 ;  /* 0x00000002ff077424 */ /* 0x000fe400078e00ff */
[----:B------:R-:W-:Y:S02]  /*a380*/  IMAD.MOV.U32 R5, RZ, RZ, 0x1f ;  /* 0x0000001fff057424 */ /* 0x000fe400078e00ff */
[----:B------:R-:W-:-:S07]  /*a390*/  IMAD.MOV.U32 R6, RZ, RZ, -0x1 ;  /* 0xffffffffff067424 */ /* 0x000fce00078e00ff */
[----:B------:R-:W-:Y:S05]  /*a3a0*/  WARPSYNC.COLLECTIVE R6, `(.L_x_4195) ;  /* 0x0000000006087348 */ /* 0x000fea0003c00000 */
[----:B------:R0:W1:Y:S02]  /*a3b0*/  SHFL.BFLY P0, R8, R26, R7, R5 ;  /* 0x0c0000071a087389 */ /* 0x0000640000000005 */
[----:B01----:R-:W-:Y:S05]  /*a3c0*/  ENDCOLLECTIVE ;  /* 0x000000000000791b */ /* 0x003fea0003800000 */
.L_x_4195:
[----:B------:R-:W-:Y:S05]  /*a3d0*/  BSYNC B0 ;  /* 0x0000000000007941 */ /* 0x000fea0003800000 */
.L_x_4194:
        /* <DEDUP_REMOVED lines=8> */
.L_x_4196:
[----:B------:R-:W-:Y:S05]  /*a460*/  BRA `(.L_x_4197) ;  /* 0xffffffe400287947 */ /* 0x000fea000383ffff */
.L_x_4111:
[----:B------:R-:W-:Y:S01]  /*a470*/  BSSY B0, `(.L_x_4198) ;  /* 0x0000007000007945 */ /* 0x000fe20003800000 */
[----:B------:R-:W-:Y:S02]  /*a480*/  IMAD.MOV.U32 R7, RZ, RZ, 0x1 ;  /* 0x00000001ff077424 */ /* 0x000fe400078e00ff */
[----:B------:R-:W-:Y:S02]  /*a490*/  IMAD.MOV.U32 R5, RZ, RZ, 0x1f ;  /* 0x0000001fff057424 */ /* 0x000fe400078e00ff */
[----:B------:R-:W-:-:S07]  /*a4a0*/  IMAD.MOV.U32 R6, RZ, RZ, -0x1 ;  /* 0xffffffffff067424 */ /* 0x000fce00078e00ff */
[----:B------:R-:W-:Y:S05]  /*a4b0*/  WARPSYNC.COLLECTIVE R6, `(.L_x_4199) ;  /* 0x0000000006087348 */ /* 0x000fea0003c00000 */
[----:B------:R0:W1:Y:S02]  /*a4c0*/  SHFL.BFLY P0, R8, R26, R7, R5 ;  /* 0x0c0000071a087389 */ /* 0x0000640000000005 */
[----:B01----:R-:W-:Y:S05]  /*a4d0*/  ENDCOLLECTIVE ;  /* 0x000000000000791b */ /* 0x003fea0003800000 */
.L_x_4199:
[----:B------:R-:W-:Y:S05]  /*a4e0*/  BSYNC B0 ;  /* 0x0000000000007941 */ /* 0x000fea0003800000 */
.L_x_4198:
        /* <DEDUP_REMOVED lines=9> */
.L_x_4200:
[----:B------:R-:W-:Y:S05]  /*a580*/  BRA `(.L_x_4201) ;  /* 0xffffffe400287947 */ /* 0x000fea000383ffff */
.L_x_4114:
        /* <DEDUP_REMOVED lines=9> */
.L_x_4203:
[----:B------:R-:W-:Y:S05]  /*a620*/  BSYNC B0 ;  /* 0x0000000000007941 */ /* 0x000fea0003800000 */
.L_x_4202:
[----:B------:R-:W-:Y:S05]  /*a630*/  BRA `(.L_x_4204) ;  /* 0xffffffe400347947 */ /* 0x000fea000383ffff */
.L_x_4115:
        /* <DEDUP_REMOVED lines=9> */
.L_x_4206:
[----:B------:R-:W-:Y:S05]  /*a6d0*/  BSYNC B0 ;  /* 0x0000000000007941 */ /* 0x000fea0003800000 */
.L_x_4205:
[----:B------:R-:W-:Y:S05]  /*a6e0*/  BRA `(.L_x_4053) ;  /* 0xffffffe400107947 */ /* 0x000fea000383ffff */
.L_x_4118:
[----:B------:R-:W-:Y:S01]  /*a6f0*/  BSSY B0, `(.L_x_4207) ;  /* 0x0000008000007945 */ /* 0x000fe20003800000 */
[----:B------:R-:W-:Y:S02]  /*a700*/  IMAD.MOV.U32 R26, RZ, RZ, R0 ;  /* 0x000000ffff1a7224 */ /* 0x000fe400078e0000 */
[----:B------:R-:W-:Y:S02]  /*a710*/  IMAD.MOV.U32 R7, RZ, RZ, 0x10 ;  /* 0x00000010ff077424 */ /* 0x000fe400078e00ff */
[----:B------:R-:W-:Y:S02]  /*a720*/  IMAD.MOV.U32 R5, RZ, RZ, 0x1f ;  /* 0x0000001fff057424 */ /* 0x000fe400078e00ff */
[----:B------:R-:W-:-:S07]  /*a730*/  IMAD.MOV.U32 R6, RZ, RZ, -0x1 ;  /* 0xffffffffff067424 */ /* 0x000fce00078e00ff */
[----:B------:R-:W-:Y:S05]  /*a740*/  WARPSYNC.COLLECTIVE R6, `(.L_x_4208) ;  /* 0x0000000006087348 */ /* 0x000fea0003c00000 */
[----:B------:R0:W1:Y:S02]  /*a750*/  SHFL.BFLY P0, R8, R26, R7, R5 ;  /* 0x0c0000071a087389 */ /* 0x0000640000000005 */
[----:B01----:R-:W-:Y:S05]  /*a760*/  ENDCOLLECTIVE ;  /* 0x000000000000791b */ /* 0x003fea0003800000 */
.L_x_4208:
[----:B------:R-:W-:Y:S05]  /*a770*/  BSYNC B0 ;  /* 0x0000000000007941 */ /* 0x000fea0003800000 */
.L_x_4207:
[----:B------:R-:W-:Y:S01]  /*a780*/  FADD.FTZ R26, R8, R0 ;  /* 0x00000000081a7221 */ /* 0x000fe20000010000 */
[----:B------:R-:W-:Y:S02]  /*a790*/  IMAD.MOV.U32 R7, RZ, RZ, 0x8 ;  /* 0x00000008ff077424 */ /* 0x000fe400078e00ff */
[----:B------:R-:W-:Y:S02]  /*a7a0*/  IMAD.MOV.U32 R5, RZ, RZ, 0x1f ;  /* 0x0000001fff057424 */ /* 0x000fe400078e00ff */
[----:B------:R-:W-:-:S07]  /*a7b0*/  IMAD.MOV.U32 R6, RZ, RZ, -0x1 ;  /* 0xffffffffff067424 */ /* 0x000fce00078e00ff */
[----:B------:R-:W-:Y:S05]  /*a7c0*/  WARPSYNC.COLLECTIVE R6, `(.L_x_4209) ;  /* 0x0000000006087348 */ /* 0x000fea0003c00000 */
[----:B------:R0:W1:Y:S02]  /*a7d0*/  SHFL.BFLY P0, R8, R26, R7, R5 ;  /* 0x0c0000071a087389 */ /* 0x0000640000000005 */
[----:B01----:R-:W-:Y:S05]  /*a7e0*/  ENDCOLLECTIVE ;  /* 0x000000000000791b */ /* 0x003fea0003800000 */
.L_x_4209:
[----:B------:R-:W-:Y:S02]  /*a7f0*/  IMAD.MOV.U32 R7, RZ, RZ, 0x4 ;  /* 0x00000004ff077424 */ /* 0x000fe400078e00ff */
[----:B------:R-:W-:-:S04]  /*a800*/  FADD.FTZ R2, R26, R8 ;  /* 0x000000081a027221 */ /* 0x000fc80000010000 */
[----:B------:R-:W-:-:S07]  /*a810*/  IMAD.MOV.U32 R26, RZ, RZ, R2 ;  /* 0x000000ffff1a7224 */ /* 0x000fce00078e0002 */
[----:B------:R-:W-:Y:S05]  /*a820*/  WARPSYNC.COLLECTIVE R6, `(.L_x_4210) ;  /* 0x0000000006087348 */ /* 0x000fea0003c00000 */
[----:B------:R0:W1:Y:S02]  /*a830*/  SHFL.BFLY P0, R8, R26, R7, R5 ;  /* 0x0c0000071a087389 */ /* 0x0000640000000005 */
[----:B01----:R-:W-:Y:S05]  /*a840*/  ENDCOLLECTIVE ;  /* 0x000000000000791b */ /* 0x003fea0003800000 */
.L_x_4210:
[----:B------:R-:W-:Y:S02]  /*a850*/  IMAD.MOV.U32 R7, RZ, RZ, 0x2 ;  /* 0x00000002ff077424 */ /* 0x000fe400078e00ff */
[----:B------:R-:W-:-:S04]  /*a860*/  FADD.FTZ R3, R2, R8 ;  /* 0x0000000802037221 */ /* 0x000fc80000010000 */
[----:B------:R-:W-:-:S07]  /*a870*/  IMAD.MOV.U32 R26, RZ, RZ, R3 ;  /* 0x000000ffff1a7224 */ /* 0x000fce00078e0003 */
[----:B------:R-:W-:Y:S05]  /*a880*/  WARPSYNC.COLLECTIVE R6, `(.L_x_4211) ;  /* 0x0000000006087348 */ /* 0x000fea0003c00000 */
[----:B------:R0:W1:Y:S02]  /*a890*/  SHFL.BFLY P0, R8, R26, R7, R5 ;  /* 0x0c0000071a087389 */ /* 0x0000640000000005 */
[----:B01----:R-:W-:Y:S05]  /*a8a0*/  ENDCOLLECTIVE ;  /* 0x000000000000791b */ /* 0x003fea0003800000 */
.L_x_4211:
[----:B------:R-:W-:Y:S02]  /*a8b0*/  IMAD.MOV.U32 R7, RZ, RZ, 0x1 ;  /* 0x00000001ff077424 */ /* 0x000fe400078e00ff */
[----:B------:R-:W-:-:S04]  /*a8c0*/  FADD.FTZ R10, R3, R8 ;  /* 0x00000008030a7221 */ /* 0x000fc80000010000 */
[----:B------:R-:W-:-:S07]  /*a8d0*/  IMAD.MOV.U32 R26, RZ, RZ, R10 ;  /* 0x000000ffff1a7224 */ /* 0x000fce00078e000a */
[----:B------:R-:W-:Y:S05]  /*a8e0*/  WARPSYNC.COLLECTIVE R6, `(.L_x_4212) ;  /* 0x0000000006087348 */ /* 0x000fea0003c00000 */
[----:B------:R0:W1:Y:S02]  /*a8f0*/  SHFL.BFLY P0, R8, R26, R7, R5 ;  /* 0x0c0000071a087389 */ /* 0x0000640000000005 */
[----:B01----:R-:W-:Y:S05]  /*a900*/  ENDCOLLECTIVE ;  /* 0x000000000000791b */ /* 0x003fea0003800000 */
.L_x_4212:
[----:B------:R-:W-:Y:S05]  /*a910*/  BRA `(.L_x_4213) ;  /* 0xffffffe400147947 */ /* 0x000fea000383ffff */
.L_x_4214:
        /* <DEDUP_REMOVED lines=14> */
.L_x_7891:


//--------------------- .text._ZN4vllm3moe44grouped_topk_fused_small_expert_count_kernelI13__nv_bfloat16S2_iLNS0_11ScoringFuncE1ELi128ELb0ELi8EEEvPT_PfPT1_PKT0_llllllbd --------------------------
	.section	.text._ZN4vllm3moe44grouped_topk_fused_small_expert_count_kernelI13__nv_bfloat16S2_iLNS0_11ScoringFuncE1ELi128ELb0ELi8EEEvPT_PfPT1_PKT0_llllllbd,"ax",@progbits
	.align	128
        .global         _ZN4vllm3moe44grouped_topk_fused_small_expert_count_kernelI13__nv_bfloat16S2_iLNS0_11ScoringFuncE1ELi128ELb0ELi8EEEvPT_PfPT1_PKT0_llllllbd
        .type           _ZN4vllm3moe44grouped_topk_fused_small_expert_count_kernelI13__nv_bfloat16S2_iLNS0_11ScoringFuncE1ELi128ELb0ELi8EEEvPT_PfPT1_PKT0_llllllbd,@function
        .size           _ZN4vllm3moe44grouped_topk_fused_small_expert_count_kernelI13__nv_bfloat16S2_iLNS0_11ScoringFuncE1ELi128ELb0ELi8EEEvPT_PfPT1_PKT0_llllllbd,(.L_x_7792 - _ZN4vllm3moe44grouped_topk_fused_small_expert_count_kernelI13__nv_bfloat16S2_iLNS0_11ScoringFuncE1ELi128ELb0ELi8EEEvPT_PfPT1_PKT0_llllllbd)
        .other          _ZN4vllm3moe44grouped_topk_fused_small_expert_count_kernelI13__nv_bfloat16S2_iLNS0_11ScoringFuncE1ELi128ELb0ELi8EEEvPT_PfPT1_PKT0_llllllbd,@"STO_CUDA_ENTRY STV_DEFAULT"
_ZN4vllm3moe44grouped_topk_fused_small_expert_count_kernelI13__nv_bfloat16S2_iLNS0_11ScoringFuncE1ELi128ELb0ELi8EEEvPT_PfPT1_PKT0_llllllbd:
.text._ZN4vllm3moe44grouped_topk_fused_small_expert_count_kernelI13__nv_bfloat16S2_iLNS0_11ScoringFuncE1ELi128ELb0ELi8EEEvPT_PfPT1_PKT0_llllllbd:
        /* <DEDUP_REMOVED lines=13> */
[----:B------:R-:W1:Y:S01]  /*00d0*/  @!P0 LDC.64 R8, c[0x0][0x380] ;  /* 0x0000e000ff088b82 */ /* 0x000e620000000a00 */
[----:B------:R-:W-:Y:S02]  /*00e0*/  @!P0 IMAD.MOV.U32 R3, RZ, RZ, RZ ;  /* 0x000000ffff038224 */ /* 0x000fe400078e00ff */
[----:B------:R-:W-:-:S05]  /*00f0*/  @!P0 IMAD.WIDE.U32 R4, R7, UR10, R2 ;  /* 0x0000000a07048c25 */ /* 0x000fca000f8e0002 */
[----:B------:R-:W2:Y:S01]  /*0100*/  @!P0 LDC.64 R10, c[0x0][0x398] ;  /* 0x0000e600ff0a8b82 */ /* 0x000ea20000000a00 */
[----:B------:R-:W-:Y:S01]  /*0110*/  @!P0 IMAD R5, R7, UR11, R5 ;  /* 0x0000000b07058c24 */ /* 0x000fe2000f8e0205 */
[----:B-1----:R-:W-:-:S04]  /*0120*/  @!P0 LEA R8, P1, R4, R8, 0x1 ;  /* 0x0000000804088211 */ /* 0x002fc800078208ff */
[----:B------:R-:W-:-:S05]  /*0130*/  @!P0 LEA.HI.X R9, R4, R9, R5, 0x1, P1 ;  /* 0x0000000904098211 */ /* 0x000fca00008f0c05 */
[----:B------:R1:W3:Y:S01]  /*0140*/  @!P0 LDG.E.U16 R8, desc[UR8][R8.64] ;  /* 0x0000000808088981 */ /* 0x0002e2000c1e1500 */
[----:B--2---:R-:W-:-:S04]  /*0150*/  @!P0 LEA R4, P1, R2, R10, 0x1 ;  /* 0x0000000a02048211 */ /* 0x004fc800078208ff */
[----:B------:R-:W-:-:S05]  /*0160*/  @!P0 LEA.HI.X R5, R2, R11, RZ, 0x1, P1 ;  /* 0x0000000b02058211 */ /* 0x000fca00008f0cff */
[----:B------:R-:W2:Y:S01]  /*0170*/  @!P0 LDG.E.U16 R4, desc[UR8][R4.64] ;  /* 0x0000000804048981 */ /* 0x000ea2000c1e1500 */
[----:B------:R-:W4:Y:S01]  /*0180*/  S2UR UR6, SR_CgaCtaId ;  /* 0x00000000000679c3 */ /* 0x000f220000008800 */
[----:B------:R-:W-:Y:S01]  /*0190*/  IMAD.MOV.U32 R10, RZ, RZ, -0x800000 ;  /* 0xff800000ff0a7424 */ /* 0x000fe200078e00ff */
[----:B------:R-:W-:Y:S01]  /*01a0*/  UMOV UR4, 0x400 ;  /* 0x0000040000047882 */ /* 0x000fe20000000000 */
[----:B-1----:R-:W-:Y:S01]  /*01b0*/  IMAD.MOV.U32 R9, RZ, RZ, 0x3f000000 ;  /* 0x3f000000ff097424 */ /* 0x002fe200078e00ff */
[----:B------:R-:W-:Y:S02]  /*01c0*/  UIADD3 UR5, UPT, UPT, UR4, 0x200, URZ ;  /* 0x0000020004057890 */ /* 0x000fe4000fffe0ff */
[----:B----4-:R-:W-:Y:S02]  /*01d0*/  ULEA UR4, UR6, UR4, 0x18 ;  /* 0x0000000406047291 */ /* 0x010fe4000f8ec0ff */
[----:B------:R-:W-:Y:S01]  /*01e0*/  ULEA UR5, UR6, UR5, 0x18 ;  /* 0x0000000506057291 */ /* 0x000fe2000f8ec0ff */
[----:B---3--:R-:W-:-:S04]  /*01f0*/  @!P0 IMAD.U32 R6, R8, 0x10000, RZ ;  /* 0x0001000008068824 */ /* 0x008fc800078e00ff */
[----:B------:R-:W-:Y:S01]  /*0200*/  @!P0 FMUL.FTZ R10, R6, 0.5 ;  /* 0x3f000000060a8820 */ /* 0x000fe20000410000 */
[----:B------:R-:W-:-:S05]  /*0210*/  IMAD.MOV.U32 R6, RZ, RZ, -0x800000 ;  /* 0xff800000ff067424 */ /* 0x000fca00078e00ff */
[----:B------:R-:W1:Y:S01]  /*0220*/  MUFU.TANH R10, R10 ;  /* 0x0000000a000a7308 */ /* 0x000e620000002400 */
[----:B--2---:R-:W-:Y:S01]  /*0230*/  @!P0 IMAD.U32 R6, R4, 0x10000, RZ ;  /* 0x0001000004068824 */ /* 0x004fe200078e00ff */
[----:B------:R-:W-:Y:S01]  /*0240*/  LEA R4, R2, UR4, 0x2 ;  /* 0x0000000402047c11 */ /* 0x000fe2000f8e10ff */
[----:B-1----:R-:W-:Y:S01]  /*0250*/  FFMA.FTZ R5, R10, R9, 0.5 ;  /* 0x3f0000000a057423 */ /* 0x002fe20000010009 */
[----:B------:R-:W-:-:S03]  /*0260*/  LEA R9, R2, UR5, 0x2 ;  /* 0x0000000502097c11 */ /* 0x000fc6000f8e10ff */
[----:B------:R-:W-:Y:S01]  /*0270*/  FADD.FTZ R6, R5, R6 ;  /* 0x0000000605067221 */ /* 0x000fe20000010000 */
[----:B------:R1:W-:Y:S04]  /*0280*/  STS [R4], R5 ;  /* 0x0000000504007388 */ /* 0x0003e80000000800 */
[----:B------:R1:W-:Y:S02]  /*0290*/  STS [R9], R6 ;  /* 0x0000000609007388 */ /* 0x0003e40000000800 */
.L_x_4216:
[----:B------:R-:W-:Y:S05]  /*02a0*/  BSYNC.RECONVERGENT B0 ;  /* 0x0000000000007941 */ /* 0x000fea0003800200 */
.L_x_4215:
        /* <DEDUP_REMOVED lines=101> */
.L_x_4220:
        /* <DEDUP_REMOVED lines=173> */
.L_x_4219:
[----:B------:R-:W-:Y:S05]  /*13d0*/  BRA.U !UP0, `(.L_x_4218) ;  /* 0x0000000108cc7547 */ /* 0x000fea000b800000 */
[----:B------:R-:W-:Y:S01]  /*13e0*/  IMAD R4, R12, 0x4, R1 ;  /* 0x000000040c047824 */ /* 0x000fe200078e0201 */
[----:B------:R-:W-:-:S12]  /*13f0*/  UIADD3 UR5, UPT, UPT, -UR5, URZ, URZ ;  /* 0x000000ff05057290 */ /* 0x000fd8000fffe1ff */
.L_x_4221:
        /* <DEDUP_REMOVED lines=49> */
.L_x_4218:
        /* <DEDUP_REMOVED lines=56> */
[----:B------:R-:W-:Y:S05]  /*1a90*/  CALL.REL.NOINC `($__internal_45_$__cuda_sm20_div_rn_f64_full) ;  /* 0x0000000000747944 */ /* 0x000fea0003c00000 */
[----:B------:R-:W-:Y:S02]  /*1aa0*/  IMAD.MOV.U32 R4, RZ, RZ, R14 ;  /* 0x000000ffff047224 */ /* 0x000fe400078e000e */
[----:B------:R-:W-:-:S07]  /*1ab0*/  IMAD.MOV.U32 R5, RZ, RZ, R15 ;  /* 0x000000ffff057224 */ /* 0x000fce00078e000f */
.L_x_4224:
[----:B------:R-:W-:Y:S05]  /*1ac0*/  BSYNC.RECONVERGENT B0 ;  /* 0x0000000000007941 */ /* 0x000fea0003800200 */
.L_x_4223:
[----:B------:R-:W-:Y:S01]  /*1ad0*/  UMOV UR4, 0xf0000000 ;  /* 0xf000000000047882 */ /* 0x000fe20000000000 */
[----:B------:R-:W-:Y:S01]  /*1ae0*/  UMOV UR5, 0x380fffff ;  /* 0x380fffff00057882 */ /* 0x000fe20000000000 */
[----:B------:R-:W0:Y:S01]  /*1af0*/  F2F.F32.F64 R6, R4 ;  /* 0x0000000400067310 */ /* 0x000e220000301000 */
[----:B------:R-:W-:-:S14]  /*1b00*/  DSETP.GEU.AND P0, PT, |R4|, UR4, PT ;  /* 0x0000000404007e2a */ /* 0x000fdc000bf0e200 */
[----:B0-----:R-:W-:-:S07]  /*1b10*/  @!P0 FMUL R6, R6, 1.175494350822287508e-38 ;  /* 0x0080000006068820 */ /* 0x001fce0000400000 */
.L_x_4222:
        /* <DEDUP_REMOVED lines=18> */
.L_x_4225:
[----:B------:R-:W-:Y:S05]  /*1c40*/  BSYNC.RECONVERGENT B0 ;  /* 0x0000000000007941 */ /* 0x000fea0003800200 */
.L_x_4217:
[----:B------:R-:W-:Y:S01]  /*1c50*/  PREEXIT ;  /* 0x000000000000782d */ /* 0x000fe20000000000 */
[----:B------:R-:W-:Y:S05]  /*1c60*/  EXIT ;  /* 0x000000000000794d */ /* 0x000fea0003800000 */
        .weak           $__internal_45_$__cuda_sm20_div_rn_f64_full
        .type           $__internal_45_$__cuda_sm20_div_rn_f64_full,@function
        .size           $__internal_45_$__cuda_sm20_div_rn_f64_full,(.L_x_7792 - $__internal_45_$__cuda_sm20_div_rn_f64_full)
$__internal_45_$__cuda_sm20_div_rn_f64_full:
        /* <DEDUP_REMOVED lines=67> */
.L_x_4227:
        /* <DEDUP_REMOVED lines=16> */
.L_x_4230:
[----:B------:R-:W-:Y:S01]  /*21a0*/  LOP3.LUT R15, R9, 0x80000, RZ, 0xfc, !PT ;  /* 0x00080000090f7812 */ /* 0x000fe200078efcff */
[----:B------:R-:W-:Y:S01]  /*21b0*/  IMAD.MOV.U32 R14, RZ, RZ, R8 ;  /* 0x000000ffff0e7224 */ /* 0x000fe200078e0008 */
[----:B------:R-:W-:Y:S06]  /*21c0*/  BRA `(.L_x_4228) ;  /* 0x0000000000087947 */ /* 0x000fec0003800000 */
.L_x_4229:
[----:B------:R-:W-:Y:S01]  /*21d0*/  LOP3.LUT R15, R11, 0x80000, RZ, 0xfc, !PT ;  /* 0x000800000b0f7812 */ /* 0x000fe200078efcff */
[----:B------:R-:W-:-:S07]  /*21e0*/  IMAD.MOV.U32 R14, RZ, RZ, R10 ;  /* 0x000000ffff0e7224 */ /* 0x000fce00078e000a */
.L_x_4228:
[----:B------:R-:W-:Y:S05]  /*21f0*/  BSYNC.RECONVERGENT B1 ;  /* 0x0000000000017941 */ /* 0x000fea0003800200 */
.L_x_4226:
[----:B------:R-:W-:Y:S02]  /*2200*/  IMAD.MOV.U32 R4, RZ, RZ, R6 ;  /* 0x000000ffff047224 */ /* 0x000fe400078e0006 */
[----:B------:R-:W-:-:S04]  /*2210*/  IMAD.MOV.U32 R5, RZ, RZ, 0x0 ;  /* 0x00000000ff057424 */ /* 0x000fc800078e00ff */
[----:B------:R-:W-:Y:S05]  /*2220*/  RET.REL.NODEC R4 `(_ZN4vllm3moe44grouped_topk_fused_small_expert_count_kernelI13__nv_bfloat16S2_iLNS0_11ScoringFuncE1ELi128ELb0ELi8EEEvPT_PfPT1_PKT0_llllllbd) ;  /* 0xffffffdc04747950 */ /* 0x000fea0003c3ffff */
.L_x_4231:
        /* <DEDUP_REMOVED lines=13> */
.L_x_7792:


//--------------------- .text._ZN4vllm3moe44grouped_topk_fused_small_expert_count_kernelI13__nv_bfloat16S2_iLNS0_11ScoringFuncE1ELi384ELb0ELi8EEEvPT_PfPT1_PKT0_llllllbd --------------------------
	.section	.text._ZN4vllm3moe44grouped_topk_fused_small_expert_count_kernelI13__nv_bfloat16S2_iLNS0_11ScoringFuncE1ELi384ELb0ELi8EEEvPT_PfPT1_PKT0_llllllbd,"ax",@progbits
	.align	128
        .global         _ZN4vllm3moe44grouped_topk_fused_small_expert_count_kernelI13__nv_bfloat16S2_iLNS0_11ScoringFuncE1ELi384ELb0ELi8EEEvPT_PfPT1_PKT0_llllllbd
        .type           _ZN4vllm3moe44grouped_topk_fused_small_expert_count_kernelI13__nv_bfloat16S2_iLNS0_11ScoringFuncE1ELi384ELb0ELi8EEEvPT_PfPT1_PKT0_llllllbd,@function
        .size           _ZN4vllm3moe44grouped_topk_fused_small_expert_count_kernelI13__nv_bfloat16S2_iLNS0_11ScoringFuncE1ELi384ELb0ELi8EEEvPT_PfPT1_PKT0_llllllbd,(.L_x_7793 - _ZN4vllm3moe44grouped_topk_fused_small_expert_count_kernelI13__nv_bfloat16S2_iLNS0_11ScoringFuncE1ELi384ELb0ELi8EEEvPT_PfPT1_PKT0_llllllbd)
        .other          _ZN4vllm3moe44grouped_topk_fused_small_expert_count_kernelI13__nv_bfloat16S2_iLNS0_11ScoringFuncE1ELi384ELb0ELi8EEEvPT_PfPT1_PKT0_llllllbd,@"STO_CUDA_ENTRY STV_DEFAULT"
_ZN4vllm3moe44grouped_topk_fused_small_expert_count_kernelI13__nv_bfloat16S2_iLNS0_11ScoringFuncE1ELi384ELb0ELi8EEEvPT_PfPT1_PKT0_llllllbd:
.text._ZN4vllm3moe44grouped_topk_fused_small_expert_count_kernelI13__nv_bfloat16S2_iLNS0_11ScoringFuncE1ELi384ELb0ELi8EEEvPT_PfPT1_PKT0_llllllbd:
        /* <DEDUP_REMOVED lines=42> */
.L_x_4233:
[----:B------:R-:W-:Y:S05]  /*02a0*/  BSYNC.RECONVERGENT B0 ;  /* 0x0000000000007941 */ /* 0x000fea0003800200 */
.L_x_4232:
[----:B------:R-:W-:Y:S01]  /*02b0*/  BAR.SYNC.DEFER_BLOCKING 0x0 ;  /* 0x0000000000007b1d */ /* 0x000fe20000010000 */
[----:B0-----:R-:W-:Y:S01]  /*02c0*/  ISETP.GT.AND P0, PT, R3, 0x2, PT ;  /* 0x000000020300780c */ /* 0x001fe20003f04270 */
[----:B-1----:R-:W-:Y:S01]  /*02d0*/  IMAD.MOV.U32 R4, RZ, RZ, -0x800000 ;  /* 0xff800000ff047424 */ /* 0x002fe200078e00ff */
[----:B------:R-:W-:Y:S01]  /*02e0*/  LOP3.LUT R2, R8, 0x1f, RZ, 0xc0, !PT ;  /* 0x0000001f08027812 */ /* 0x000fe200078ec0ff */
[----:B------:R-:W-:-:S10]  /*02f0*/  VIADD R0, R1, 0x20 ;  /* 0x0000002001007836 */ /* 0x000fd40000000000 */
        /* <DEDUP_REMOVED lines=16> */
[----:B------:R-:W1:Y:S01]  /*0400*/  LDCU UR6, c[0x0][0x3b8] ;  /* 0x00007700ff0677ac */ /* 0x000e620008000800 */
[----:B------:R-:W-:-:S02]  /*0410*/  ISETP.GE.U32.AND P2, PT, R13, UR10, PT ;  /* 0x0000000a0d007c0c */ /* 0x000fc4000bf46070 */
[----:B------:R-:W-:Y:S02]  /*0420*/  SHF.R.S32.HI R9, RZ, 0x1f, R13 ;  /* 0x0000001fff097819 */ /* 0x000fe4000001140d */
[----:B------:R-:W-:Y:S02]  /*0430*/  ISETP.GE.AND.EX P0, PT, R5, UR11, PT, P0 ;  /* 0x0000000b05007c0c */ /* 0x000fe4000bf06300 */
[----:B------:R-:W-:Y:S01]  /*0440*/  ISETP.GE.AND.EX P2, PT, R9, UR11, PT, P2 ;  /* 0x0000000b09007c0c */ /* 0x000fe2000bf46320 */
[----:B------:R-:W-:Y:S01]  /*0450*/  IMAD.MOV.U32 R9, RZ, RZ, -0x800000 ;  /* 0xff800000ff097424 */ /* 0x000fe200078e00ff */
[----:B0-----:R-:W-:Y:S01]  /*0460*/  ULEA UR4, UR12, UR4, 0x18 ;  /* 0x000000040c047291 */ /* 0x001fe2000f8ec0ff */
[----:B------:R-:W-:Y:S02]  /*0470*/  ISETP.GE.U32.AND P3, PT, R15, UR10, PT ;  /* 0x0000000a0f007c0c */ /* 0x000fe4000bf66070 */
[----:B------:R-:W-:Y:S02]  /*0480*/  SHF.R.S32.HI R5, RZ, 0x1f, R15 ;  /* 0x0000001fff057819 */ /* 0x000fe4000001140f */
[----:B------:R-:W-:-:S02]  /*0490*/  LOP3.LUT R13, R13, 0xff9f, RZ, 0xc0, !PT ;  /* 0x0000ff9f0d0d7812 */ /* 0x000fc400078ec0ff */
[----:B------:R-:W-:Y:S01]  /*04a0*/  LEA R12, R6, UR4, 0x2 ;  /* 0x00000004060c7c11 */ /* 0x000fe2000f8e10ff */
[----:B-1----:R-:W-:-:S04]  /*04b0*/  UISETP.GE.AND UP0, UPT, UR6, 0x1, UPT ;  /* 0x000000010600788c */ /* 0x002fc8000bf06270 */
[----:B------:R-:W0:Y:S01]  /*04c0*/  @!P1 LDS R11, [R12] ;  /* 0x000000000c0b9984 */ /* 0x000e220000000800 */
[----:B------:R-:W-:Y:S01]  /*04d0*/  ISETP.GE.AND.EX P1, PT, R5, UR11, PT, P3 ;  /* 0x0000000b05007c0c */ /* 0x000fe2000bf26330 */
[----:B------:R-:W-:Y:S02]  /*04e0*/  IMAD.MOV.U32 R5, RZ, RZ, -0x1 ;  /* 0xffffffffff057424 */ /* 0x000fe400078e00ff */
[----:B------:R-:W1:Y:S04]  /*04f0*/  @!P0 LDS R10, [R12+0x80] ;  /* 0x000080000c0a8984 */ /* 0x000e680000000800 */
[----:B------:R-:W2:Y:S06]  /*0500*/  @!P2 LDS R14, [R12+0x100] ;  /* 0x000100000c0ea984 */ /* 0x000eac0000000800 */
[----:B------:R3:W4:Y:S02]  /*0510*/  @!P1 LDS R9, [R12+0x180] ;  /* 0x000180000c099984 */ /* 0x0007240000000800 */
[----:B---3--:R-:W-:-:S02]  /*0520*/  LOP3.LUT R12, R8, 0xff9f, RZ, 0xc0, !PT ;  /* 0x0000ff9f080c7812 */ /* 0x008fc400078ec0ff */
[----:B------:R-:W-:Y:S02]  /*0530*/  LOP3.LUT R8, R15, 0xff9f, RZ, 0xc, !PT ;  /* 0x0000ff9f0f087812 */ /* 0x000fe400078e0cff */
[----:B0-----:R-:W-:Y:S02]  /*0540*/  ISETP.GT.AND P0, PT, R11, -0x1, PT ;  /* 0xffffffff0b00780c */ /* 0x001fe40003f04270 */
[----:B-1----:R-:W-:Y:S02]  /*0550*/  ISETP.GT.AND P1, PT, R10, -0x1, PT ;  /* 0xffffffff0a00780c */ /* 0x002fe40003f24270 */
[C---:B------:R-:W-:Y:S02]  /*0560*/  SEL R16, R5.reuse, 0x80000000, !P0 ;  /* 0x8000000005107807 */ /* 0x040fe40004000000 */
[----:B--2---:R-:W-:Y:S02]  /*0570*/  ISETP.GT.AND P0, PT, R14, -0x1, PT ;  /* 0xffffffff0e00780c */ /* 0x004fe40003f04270 */
[----:B------:R-:W-:-:S02]  /*0580*/  SEL R17, R5, 0x80000000, !P1 ;  /* 0x8000000005117807 */ /* 0x000fc40004800000 */
[----:B------:R-:W-:Y:S02]  /*0590*/  LOP3.LUT R11, R16, R11, RZ, 0x3c, !PT ;  /* 0x0000000b100b7212 */ /* 0x000fe400078e3cff */
[----:B------:R-:W-:Y:S02]  /*05a0*/  LOP3.LUT R16, R6, 0xff9f, RZ, 0xc0, !PT ;  /* 0x0000ff9f06107812 */ /* 0x000fe400078ec0ff */
[----:B------:R-:W-:Y:S02]  /*05b0*/  SEL R19, R5, 0x80000000, !P0 ;  /* 0x8000000005137807 */ /* 0x000fe40004000000 */
[----:B----4-:R-:W-:Y:S02]  /*05c0*/  ISETP.GT.AND P0, PT, R9, -0x1, PT ;  /* 0xffffffff0900780c */ /* 0x010fe40003f04270 */
[----:B------:R-:W-:Y:S02]  /*05d0*/  LOP3.LUT R10, R17, R10, RZ, 0x3c, !PT ;  /* 0x0000000a110a7212 */ /* 0x000fe400078e3cff */
[----:B------:R-:W-:-:S02]  /*05e0*/  LOP3.LUT R16, R16, 0xffff, RZ, 0x3c, !PT ;  /* 0x0000ffff10107812 */ /* 0x000fc400078e3cff */
[----:B------:R-:W-:Y:S02]  /*05f0*/  LOP3.LUT R17, R13, 0xffbf, RZ, 0x3c, !PT ;  /* 0x0000ffbf0d117812 */ /* 0x000fe400078e3cff */
[----:B------:R-:W-:Y:S02]  /*0600*/  SEL R18, R5, 0x80000000, !P0 ;  /* 0x8000000005127807 */ /* 0x000fe40004000000 */
[----:B------:R-:W-:Y:S02]  /*0610*/  LOP3.LUT R13, R12, 0xffdf, RZ, 0x3c, !PT ;  /* 0x0000ffdf0c0d7812 */ /* 0x000fe400078e3cff */
[----:B------:R-:W-:Y:S02]  /*0620*/  LOP3.LUT R14, R19, R14, RZ, 0x3c, !PT ;  /* 0x0000000e130e7212 */ /* 0x000fe400078e3cff */
[CC--:B------:R-:W-:Y:S02]  /*0630*/  ISETP.LT.U32.AND P0, PT, R16.reuse, R17.reuse, PT ;  /* 0x000000111000720c */ /* 0x0c0fe40003f01070 */
[----:B------:R-:W-:-:S02]  /*0640*/  ISETP.GT.U32.AND P1, PT, R16, R17, PT ;  /* 0x000000111000720c */ /* 0x000fc40003f24070 */
[----:B------:R-:W-:Y:S02]  /*0650*/  LOP3.LUT R15, R18, R9, RZ, 0x3c, !PT ;  /* 0x00000009120f7212 */ /* 0x000fe400078e3cff */
[----:B------:R-:W-:Y:S02]  /*0660*/  ISETP.GT.U32.AND P3, PT, R13, R8, PT ;  /* 0x000000080d00720c */ /* 0x000fe40003f64070 */
[----:B------:R-:W-:Y:S02]  /*0670*/  ISETP.LT.U32.AND.EX P0, PT, R11, R14, PT, P0 ;  /* 0x0000000e0b00720c */ /* 0x000fe40003f01100 */
[----:B------:R-:W-:Y:S02]  /*0680*/  ISETP.LT.U32.AND P2, PT, R13, R8, PT ;  /* 0x000000080d00720c */ /* 0x000fe40003f41070 */
[----:B------:R-:W-:Y:S02]  /*0690*/  ISETP.GT.U32.AND.EX P1, PT, R11, R14, PT, P1 ;  /* 0x0000000e0b00720c */ /* 0x000fe40003f24110 */
[----:B------:R-:W-:-:S02]  /*06a0*/  ISETP.GT.U32.AND.EX P3, PT, R10, R15, PT, P3 ;  /* 0x0000000f0a00720c */ /* 0x000fc40003f64130 */
[----:B------:R-:W-:Y:S02]  /*06b0*/  SEL R9, R16, R17, P0 ;  /* 0x0000001110097207 */ /* 0x000fe40000000000 */
[----:B------:R-:W-:Y:S02]  /*06c0*/  ISETP.LT.U32.AND.EX P2, PT, R10, R15, PT, P2 ;  /* 0x0000000f0a00720c */ /* 0x000fe40003f41120 */
[----:B------:R-:W-:Y:S02]  /*06d0*/  SEL R17, R16, R17, P1 ;  /* 0x0000001110117207 */ /* 0x000fe40000800000 */
[----:B------:R-:W-:Y:S02]  /*06e0*/  SEL R16, R13, R8, P3 ;  /* 0x000000080d107207 */ /* 0x000fe40001800000 */
[CC--:B------:R-:W-:Y:S02]  /*06f0*/  SEL R22, R11.reuse, R14.reuse, P0 ;  /* 0x0000000e0b167207 */ /* 0x0c0fe40000000000 */
        /* <DEDUP_REMOVED lines=21> */
[----:B------:R-:W-:Y:S02]  /*0850*/  ISETP.GT.U32.AND.EX P1, PT, R18, R19, PT, P3 ;  /* 0x000000131200720c */ /* 0x000fe40003f24130 */
[----:B------:R-:W-:Y:S02]  /*0860*/  SEL R9, R9, R12, P2 ;  /* 0x0000000c09097207 */ /* 0x000fe40001000000 */
[----:B------:R-:W-:Y:S02]  /*0870*/  SEL R12, R10, R17, P0 ;  /* 0x000000110a0c7207 */ /* 0x000fe40000000000 */
[----:B------:R-:W-:-:S02]  /*0880*/  SEL R14, R18, R19, P0 ;  /* 0x00000013120e7207 */ /* 0x000fc40000000000 */
[----:B------:R-:W-:Y:S02]  /*0890*/  SEL R11, R22, R11, P2 ;  /* 0x0000000b160b7207 */ /* 0x000fe40001000000 */
        /* <DEDUP_REMOVED lines=18> */
.L_x_4237:
        /* <DEDUP_REMOVED lines=48> */
[----:B------:R-:W-:Y:S02]  /*0cc0*/  SEL R20, R19, R18, !P1 ;  /* 0x0000001213147207 */ /* 0x000fe40004800000 */
[----:B------:R-:W-:Y:S01]  /*0cd0*/  SEL R17, R12, R17, !P1 ;  /* 0x000000110c117207 */ /* 0x000fe20004800000 */
[----:B------:R-:W0:Y:S01]  /*0ce0*/  SHFL.BFLY PT, R27, R16, 0x10, 0x1f ;  /* 0x0e001f00101b7f89 */ /* 0x000e2200000e0000 */
[----:B------:R-:W-:Y:S02]  /*0cf0*/  SEL R19, R14, R19, !P1 ;  /* 0x000000130e137207 */ /* 0x000fe40004800000 */
[----:B------:R-:W-:Y:S01]  /*0d00*/  SEL R12, R9, R12, !P1 ;  /* 0x0000000c090c7207 */ /* 0x000fe20004800000 */
[----:B------:R-:W1:Y:S01]  /*0d10*/  SHFL.BFLY PT, R25, R20, 0x10, 0x1f ;  /* 0x0e001f0014197f89 */ /* 0x000e6200000e0000 */
[----:B------:R-:W-:-:S02]  /*0d20*/  SEL R14, R11, R14, !P1 ;  /* 0x0000000e0b0e7207 */ /* 0x000fc40004800000 */
[----:B------:R-:W-:Y:S02]  /*0d30*/  SEL R9, R8, R9, !P1 ;  /* 0x0000000908097207 */ /* 0x000fe40004800000 */
[----:B------:R-:W-:Y:S02]  /*0d40*/  SEL R11, R11, 0x7fffff, P1 ;  /* 0x007fffff0b0b7807 */ /* 0x000fe40000800000 */
        /* <DEDUP_REMOVED lines=27> */
[----:B------:R-:W-:Y:S04]  /*0f00*/  STL [R13+-0x4], R24 ;  /* 0xfffffc180d007387 */ /* 0x000fe80000100800 */
[----:B------:R-:W-:Y:S01]  /*0f10*/  STL [R15+-0x4], R26 ;  /* 0xfffffc1a0f007387 */ /* 0x000fe20000100800 */
[----:B0-----:R-:W-:-:S04]  /*0f20*/  ISETP.GT.U32.AND P2, PT, R22, R25, PT ;  /* 0x000000191600720c */ /* 0x001fc80003f44070 */
[----:B-1----:R-:W-:-:S04]  /*0f30*/  ISETP.GT.U32.AND.EX P2, PT, R27, R18, PT, P2 ;  /* 0x000000121b00720c */ /* 0x002fc80003f44120 */
[----:B------:R-:W-:Y:S02]  /*0f40*/  SEL R18, R27, R18, P2 ;  /* 0x000000121b127207 */ /* 0x000fe40001000000 */
[----:B------:R-:W-:Y:S02]  /*0f50*/  SEL R23, R22, R25, P2 ;  /* 0x0000001916177207 */ /* 0x000fe40001000000 */
        /* <DEDUP_REMOVED lines=8> */
[----:B------:R-:W-:Y:S06]  /*0fe0*/  BRA.U UP1, `(.L_x_4237) ;  /* 0xfffffff901747547 */ /* 0x000fec000b83ffff */
.L_x_4236:
[----:B------:R-:W-:Y:S05]  /*0ff0*/  BRA.U UP0, `(.L_x_4235) ;  /* 0x0000000100a87547 */ /* 0x000fea000b800000 */
[C---:B------:R-:W-:Y:S01]  /*1000*/  ISETP.NE.AND P1, PT, R10.reuse, RZ, PT ;  /* 0x000000ff0a00720c */ /* 0x040fe20003f25270 */
[----:B------:R-:W-:Y:S01]  /*1010*/  IMAD R10, R10, 0x4, R1 ;  /* 0x000000040a0a7824 */ /* 0x000fe200078e0201 */
[----:B------:R-:W-:-:S04]  /*1020*/  ISETP.NE.U32.AND P0, PT, R23, R16, PT ;  /* 0x000000101700720c */ /* 0x000fc80003f05070 */
        /* <DEDUP_REMOVED lines=39> */
.L_x_4235:
[----:B------:R-:W1:Y:S01]  /*12a0*/  LDCU UR4, c[0x0][0x3bc] ;  /* 0x00007780ff0477ac */ /* 0x000e620008000800 */
[----:B------:R-:W-:Y:S01]  /*12b0*/  ISETP.GE.U32.AND P0, PT, R2, UR6, PT ;  /* 0x0000000602007c0c */ /* 0x000fe2000bf06070 */
[----:B------:R-:W-:Y:S03]  /*12c0*/  BSSY.RECONVERGENT B0, `(.L_x_4234) ;  /* 0x000001c000007945 */ /* 0x000fe60003800200 */
[----:B-1----:R-:W-:-:S13]  /*12d0*/  ISETP.GE.AND.EX P0, PT, RZ, UR4, PT, P0 ;  /* 0x00000004ff007c0c */ /* 0x002fda000bf06300 */
[----:B------:R-:W-:Y:S05]  /*12e0*/  @P0 BRA `(.L_x_4238) ;  /* 0x0000000000340947 */ /* 0x000fea0003800000 */
[----:B0-----:R-:W-:-:S05]  /*12f0*/  IMAD.U32 R10, R2, 0x4, R1 ;  /* 0x00000004020a7824 */ /* 0x001fca00078e0001 */
[----:B------:R-:W2:Y:S04]  /*1300*/  LDL R4, [R10] ;  /* 0x000000000a047983 */ /* 0x000ea80000100800 */
        /* <DEDUP_REMOVED lines=11> */
.L_x_4238:
[----:B------:R-:W-:-:S13]  /*13c0*/  ISETP.GT.U32.AND P0, PT, R2, 0x7, PT ;  /* 0x000000070200780c */ /* 0x000fda0003f04070 */
[----:B------:R-:W-:Y:S05]  /*13d0*/  @P0 BRA `(.L_x_4239) ;  /* 0x0000000000280947 */ /* 0x000fea0003800000 */
[----:B------:R-:W-:Y:S01]  /*13e0*/  UIADD3 UR4, UPT, UPT, UR7, 0xc00, URZ ;  /* 0x00000c0007047890 */ /* 0x000fe2000fffe0ff */
[----:B------:R-:W-:Y:S01]  /*13f0*/  IMAD R6, R3, -0x78, R6 ;  /* 0xffffff8803067824 */ /* 0x000fe200078e0206 */
[----:B------:R-:W-:Y:S01]  /*1400*/  UIADD3 UR5, UPT, UPT, UR7, 0xc80, URZ ;  /* 0x00000c8007057890 */ /* 0x000fe2000fffe0ff */
[----:B0-----:R-:W-:Y:S01]  /*1410*/  IMAD.MOV.U32 R5, RZ, RZ, 0x17f ;  /* 0x0000017fff057424 */ /* 0x001fe200078e00ff */
[----:B------:R-:W-:Y:S02]  /*1420*/  ULEA UR4, UR12, UR4, 0x18 ;  /* 0x000000040c047291 */ /* 0x000fe4000f8ec0ff */
[----:B------:R-:W-:-:S04]  /*1430*/  ULEA UR5, UR12, UR5, 0x18 ;  /* 0x000000050c057291 */ /* 0x000fc8000f8ec0ff */
[C---:B------:R-:W-:Y:S02]  /*1440*/  LEA R9, R6.reuse, UR4, 0x2 ;  /* 0x0000000406097c11 */ /* 0x040fe4000f8e10ff */
[----:B------:R-:W-:-:S03]  /*1450*/  LEA R6, R6, UR5, 0x2 ;  /* 0x0000000506067c11 */ /* 0x000fc6000f8e10ff */
[----:B------:R1:W-:Y:S04]  /*1460*/  STS [R9], R4 ;  /* 0x0000000409007388 */ /* 0x0003e80000000800 */
[----:B------:R1:W-:Y:S02]  /*1470*/  STS [R6], R5 ;  /* 0x0000000506007388 */ /* 0x0003e40000000800 */
.L_x_4239:
[----:B------:R-:W-:Y:S05]  /*1480*/  BSYNC.RECONVERGENT B0 ;  /* 0x0000000000007941 */ /* 0x000fea0003800200 */
.L_x_4234:
        /* <DEDUP_REMOVED lines=23> */
.L_x_4242:
[----:B------:R-:W-:Y:S05]  /*1600*/  BSYNC.RECONVERGENT B0 ;  /* 0x0000000000007941 */ /* 0x000fea0003800200 */
.L_x_4241:
        /* <DEDUP_REMOVED lines=21> */
.L_x_4245:
        /* <DEDUP_REMOVED lines=168> */
.L_x_4244:
[----:B------:R-:W-:Y:S05]  /*21e0*/  @!P1 BRA `(.L_x_4243) ;  /* 0x0000000000d09947 */ /* 0x000fea0003800000 */
[C---:B------:R-:W-:Y:S02]  /*21f0*/  IMAD R0, R10.reuse, 0x4, R0 ;  /* 0x000000040a007824 */ /* 0x040fe400078e0200 */
[----:B------:R-:W-:Y:S02]  /*2200*/  IMAD.MOV R6, RZ, RZ, -R6 ;  /* 0x000000ffff067224 */ /* 0x000fe400078e0a06 */
[----:B------:R-:W-:-:S07]  /*2210*/  IMAD R12, R10, 0x4, R1 ;  /* 0x000000040a0c7824 */ /* 0x000fce00078e0201 */
.L_x_4246:
        /* <DEDUP_REMOVED lines=49> */
.L_x_4243:
        /* <DEDUP_REMOVED lines=58> */
[----:B------:R-:W-:Y:S05]  /*28d0*/  CALL.REL.NOINC `($__internal_46_$__cuda_sm20_div_rn_f64_full) ;  /* 0x0000000000747944 */ /* 0x000fea0003c00000 */
[----:B------:R-:W-:Y:S02]  /*28e0*/  IMAD.MOV.U32 R4, RZ, RZ, R14 ;  /* 0x000000ffff047224 */ /* 0x000fe400078e000e */
[----:B------:R-:W-:-:S07]  /*28f0*/  IMAD.MOV.U32 R5, RZ, RZ, R15 ;  /* 0x000000ffff057224 */ /* 0x000fce00078e000f */
.L_x_4249:
[----:B------:R-:W-:Y:S05]  /*2900*/  BSYNC.RECONVERGENT B0 ;  /* 0x0000000000007941 */ /* 0x000fea0003800200 */
.L_x_4248:
[----:B------:R-:W-:Y:S01]  /*2910*/  UMOV UR4, 0xf0000000 ;  /* 0xf000000000047882 */ /* 0x000fe20000000000 */
[----:B------:R-:W-:Y:S01]  /*2920*/  UMOV UR5, 0x380fffff ;  /* 0x380fffff00057882 */ /* 0x000fe20000000000 */
[----:B------:R-:W0:Y:S01]  /*2930*/  F2F.F32.F64 R6, R4 ;  /* 0x0000000400067310 */ /* 0x000e220000301000 */
[----:B------:R-:W-:-:S14]  /*2940*/  DSETP.GEU.AND P0, PT, |R4|, UR4, PT ;  /* 0x0000000404007e2a */ /* 0x000fdc000bf0e200 */
[----:B0-----:R-:W-:-:S07]  /*2950*/  @!P0 FMUL R6, R6, 1.175494350822287508e-38 ;  /* 0x0080000006068820 */ /* 0x001fce0000400000 */
.L_x_4247:
        /* <DEDUP_REMOVED lines=18> */
.L_x_4250:
[----:B------:R-:W-:Y:S05]  /*2a80*/  BSYNC.RECONVERGENT B0 ;  /* 0x0000000000007941 */ /* 0x000fea0003800200 */
.L_x_4240:
[----:B------:R-:W-:Y:S01]  /*2a90*/  PREEXIT ;  /* 0x000000000000782d */ /* 0x000fe20000000000 */
[----:B------:R-:W-:Y:S05]  /*2aa0*/  EXIT ;  /* 0x000000000000794d */ /* 0x000fea0003800000 */
        .weak           $__internal_46_$__cuda_sm20_div_rn_f64_full
        .type           $__internal_46_$__cuda_sm20_div_rn_f64_full,@function
        .size           $__internal_46_$__cuda_sm20_div_rn_f64_full,(.L_x_7793 - $__internal_46_$__cuda_sm20_div_rn_f64_full)
$__internal_46_$__cuda_sm20_div_rn_f64_full:
        /* <DEDUP_REMOVED lines=67> */
.L_x_4252:
        /* <DEDUP_REMOVED lines=16> */
.L_x_4255:
[----:B------:R-:W-:Y:S01]  /*2fe0*/  LOP3.LUT R15, R9, 0x80000, RZ, 0xfc, !PT ;  /* 0x00080000090f7812 */ /* 0x000fe200078efcff */
[----:B------:R-:W-:Y:S01]  /*2ff0*/  IMAD.MOV.U32 R14, RZ, RZ, R8 ;  /* 0x000000ffff0e7224 */ /* 0x000fe200078e0008 */
[----:B------:R-:W-:Y:S06]  /*3000*/  BRA `(.L_x_4253) ;  /* 0x0000000000087947 */ /* 0x000fec0003800000 */
.L_x_4254:
[----:B------:R-:W-:Y:S01]  /*3010*/  LOP3.LUT R15, R11, 0x80000, RZ, 0xfc, !PT ;  /* 0x000800000b0f7812 */ /* 0x000fe200078efcff */
[----:B------:R-:W-:-:S07]  /*3020*/  IMAD.MOV.U32 R14, RZ, RZ, R10 ;  /* 0x000000ffff0e7224 */ /* 0x000fce00078e000a */
.L_x_4253:
[----:B------:R-:W-:Y:S05]  /*3030*/  BSYNC.RECONVERGENT B1 ;  /* 0x0000000000017941 */ /* 0x000fea0003800200 */
.L_x_4251:
[----:B------:R-:W-:Y:S02]  /*3040*/  IMAD.MOV.U32 R4, RZ, RZ, R6 ;  /* 0x000000ffff047224 */ /* 0x000fe400078e0006 */
[----:B------:R-:W-:-:S04]  /*3050*/  IMAD.MOV.U32 R5, RZ, RZ, 0x0 ;  /* 0x00000000ff057424 */ /* 0x000fc800078e00ff */
[----:B------:R-:W-:Y:S05]  /*3060*/  RET.REL.NODEC R4 `(_ZN4vllm3moe44grouped_topk_fused_small_expert_count_kernelI13__nv_bfloat16S2_iLNS0_11ScoringFuncE1ELi384ELb0ELi8EEEvPT_PfPT1_PKT0_llllllbd) ;  /* 0xffffffcc04e47950 */ /* 0x000fea0003c3ffff */
.L_x_4256:
        /* <DEDUP_REMOVED lines=9> */
.L_x_7793:


//--------------------- .text._ZN4vllm3moe44grouped_topk_fused_small_expert_count_kernelI13__nv_bfloat16S2_iLNS0_11ScoringFuncE1ELi512ELb0ELi8EEEvPT_PfPT1_PKT0_llllllbd --------------------------
	.section	.text._ZN4vllm3moe44grouped_topk_fused_small_expert_count_kernelI13__nv_bfloat16S2_iLNS0_11ScoringFuncE1ELi512ELb0ELi8EEEvPT_PfPT1_PKT0_llllllbd,"ax",@progbits
	.align	128
        .global         _ZN4vllm3moe44grouped_topk_fused_small_expert_count_kernelI13__nv_bfloat16S2_iLNS0_11ScoringFuncE1ELi512ELb0ELi8EEEvPT_PfPT1_PKT0_llllllbd
        .type           _ZN4vllm3moe44grouped_topk_fused_small_expert_count_kernelI13__nv_bfloat16S2_iLNS0_11ScoringFuncE1ELi512ELb0ELi8EEEvPT_PfPT1_PKT0_llllllbd,@function
        .size           _ZN4vllm3moe44grouped_topk_fused_small_expert_count_kernelI13__nv_bfloat16S2_iLNS0_11ScoringFuncE1ELi512ELb0ELi8EEEvPT_PfPT1_PKT0_llllllbd,(.L_x_7794 - _ZN4vllm3moe44grouped_topk_fused_small_expert_count_kernelI13__nv_bfloat16S2_iLNS0_11ScoringFuncE1ELi512ELb0ELi8EEEvPT_PfPT1_PKT0_llllllbd)
        .other          _ZN4vllm3moe44grouped_topk_fused_small_expert_count_kernelI13__nv_bfloat16S2_iLNS0_11ScoringFuncE1ELi512ELb0ELi8EEEvPT_PfPT1_PKT0_llllllbd,@"STO_CUDA_ENTRY STV_DEFAULT"
_ZN4vllm3moe44grouped_topk_fused_small_expert_count_kernelI13__nv_bfloat16S2_iLNS0_11ScoringFuncE1ELi512ELb0ELi8EEEvPT_PfPT1_PKT0_llllllbd:
.text._ZN4vllm3moe44grouped_topk_fused_small_expert_count_kernelI13__nv_bfloat16S2_iLNS0_11ScoringFuncE1ELi512ELb0ELi8EEEvPT_PfPT1_PKT0_llllllbd:
        /* <DEDUP_REMOVED lines=42> */
.L_x_4258:
[----:B------:R-:W-:Y:S05]  /*02a0*/  BSYNC.RECONVERGENT B0 ;  /* 0x0000000000007941 */ /* 0x000fea0003800200 */
.L_x_4257:
        /* <DEDUP_REMOVED lines=113> */
.L_x_4262:
        /* <DEDUP_REMOVED lines=99> */
.L_x_4261:
        /* <DEDUP_REMOVED lines=43> */
.L_x_4260:
        /* <DEDUP_REMOVED lines=18> */
.L_x_4263:
        /* <DEDUP_REMOVED lines=12> */
.L_x_4264:
[----:B------:R-:W-:Y:S05]  /*1480*/  BSYNC.RECONVERGENT B0 ;  /* 0x0000000000007941 */ /* 0x000fea0003800200 */
.L_x_4259:
[----:B------:R-:W-:Y:S01]  /*1490*/  BAR.SYNC.DEFER_BLOCKING 0x0 ;  /* 0x0000000000007b1d */ /* 0x000fe20000010000 */
[----:B------:R-:W-:-:S13]  /*14a0*/  ISETP.NE.AND P0, PT, R3, RZ, PT ;  /* 0x000000ff0300720c */ /* 0x000fda0003f05270 */
[----:B------:R-:W-:Y:S05]  /*14b0*/  @P0 BRA `(.L_x_4265) ;  /* 0x00000014004c0947 */ /* 0x000fea0003800000 */
[----:B01----:R-:W0:Y:S01]  /*14c0*/  S2R R4, SR_CgaCtaId ;  /* 0x0000000000047919 */ /* 0x003e220000008800 */
[----:B------:R-:W-:Y:S01]  /*14d0*/  MOV R5, 0x400 ;  /* 0x0000040000057802 */ /* 0x000fe20000000f00 */
[----:B------:R-:W-:-:S04]  /*14e0*/  IMAD.MOV.U32 R6, RZ, RZ, -0x1 ;  /* 0xffffffffff067424 */ /* 0x000fc800078e00ff */
[C---:B------:R-:W-:Y:S02]  /*14f0*/  VIADD R9, R5.reuse, 0x1000 ;  /* 0x0000100005097836 */ /* 0x040fe40000000000 */
[----:B------:R-:W-:-:S03]  /*1500*/  VIADD R11, R5, 0x1080 ;  /* 0x00001080050b7836 */ /* 0x000fc60000000000 */
[C---:B0-----:R-:W-:Y:S02]  /*1510*/  LEA R9, R4.reuse, R9, 0x18 ;  /* 0x0000000904097211 */ /* 0x041fe400078ec0ff */
        /* <DEDUP_REMOVED lines=28> */
.L_x_4268:
        /* <DEDUP_REMOVED lines=168> */
.L_x_4267:
[----:B------:R-:W-:Y:S05]  /*2160*/  @!P1 BRA `(.L_x_4266) ;  /* 0x0000000000d09947 */ /* 0x000fea0003800000 */
[C---:B------:R-:W-:Y:S02]  /*2170*/  IMAD R0, R11.reuse, 0x4, R0 ;  /* 0x000000040b007824 */ /* 0x040fe400078e0200 */
[----:B------:R-:W-:Y:S02]  /*2180*/  IMAD.MOV R8, RZ, RZ, -R8 ;  /* 0x000000ffff087224 */ /* 0x000fe400078e0a08 */
[----:B------:R-:W-:-:S07]  /*2190*/  IMAD R13, R11, 0x4, R1 ;  /* 0x000000040b0d7824 */ /* 0x000fce00078e0201 */
.L_x_4269:
        /* <DEDUP_REMOVED lines=49> */
.L_x_4266:
        /* <DEDUP_REMOVED lines=56> */
[----:B------:R-:W-:Y:S05]  /*2830*/  CALL.REL.NOINC `($__internal_47_$__cuda_sm20_div_rn_f64_full) ;  /* 0x0000000000747944 */ /* 0x000fea0003c00000 */
[----:B------:R-:W-:Y:S02]  /*2840*/  IMAD.MOV.U32 R4, RZ, RZ, R14 ;  /* 0x000000ffff047224 */ /* 0x000fe400078e000e */
[----:B------:R-:W-:-:S07]  /*2850*/  IMAD.MOV.U32 R5, RZ, RZ, R15 ;  /* 0x000000ffff057224 */ /* 0x000fce00078e000f */
.L_x_4272:
[----:B------:R-:W-:Y:S05]  /*2860*/  BSYNC.RECONVERGENT B0 ;  /* 0x0000000000007941 */ /* 0x000fea0003800200 */
.L_x_4271:
[----:B------:R-:W-:Y:S01]  /*2870*/  UMOV UR4, 0xf0000000 ;  /* 0xf000000000047882 */ /* 0x000fe20000000000 */
[----:B------:R-:W-:Y:S01]  /*2880*/  UMOV UR5, 0x380fffff ;  /* 0x380fffff00057882 */ /* 0x000fe20000000000 */
[----:B------:R-:W0:Y:S01]  /*2890*/  F2F.F32.F64 R6, R4 ;  /* 0x0000000400067310 */ /* 0x000e220000301000 */
[----:B------:R-:W-:-:S14]  /*28a0*/  DSETP.GEU.AND P0, PT, |R4|, UR4, PT ;  /* 0x0000000404007e2a */ /* 0x000fdc000bf0e200 */
[----:B0-----:R-:W-:-:S07]  /*28b0*/  @!P0 FMUL R6, R6, 1.175494350822287508e-38 ;  /* 0x0080000006068820 */ /* 0x001fce0000400000 */
.L_x_4270:
        /* <DEDUP_REMOVED lines=18> */
.L_x_4273:
[----:B------:R-:W-:Y:S05]  /*29e0*/  BSYNC.RECONVERGENT B0 ;  /* 0x0000000000007941 */ /* 0x000fea0003800200 */
.L_x_4265:
[----:B------:R-:W-:Y:S01]  /*29f0*/  PREEXIT ;  /* 0x000000000000782d */ /* 0x000fe20000000000 */
[----:B------:R-:W-:Y:S05]  /*2a00*/  EXIT ;  /* 0x000000000000794d */ /* 0x000fea0003800000 */
        .weak           $__internal_47_$__cuda_sm20_div_rn_f64_full
        .type           $__internal_47_$__cuda_sm20_div_rn_f64_full,@function
        .size           $__internal_47_$__cuda_sm20_div_rn_f64_full,(.L_x_7794 - $__internal_47_$__cuda_sm20_div_rn_f64_full)
$__internal_47_$__cuda_sm20_div_rn_f64_full:
        /* <DEDUP_REMOVED lines=67> */
.L_x_4275:
        /* <DEDUP_REMOVED lines=16> */
.L_x_4278:
[----:B------:R-:W-:Y:S01]  /*2f40*/  LOP3.LUT R15, R9, 0x80000, RZ, 0xfc, !PT ;  /* 0x00080000090f7812 */ /* 0x000fe200078efcff */
[----:B------:R-:W-:Y:S01]  /*2f50*/  IMAD.MOV.U32 R14, RZ, RZ, R8 ;  /* 0x000000ffff0e7224 */ /* 0x000fe200078e0008 */
[----:B------:R-:W-:Y:S06]  /*2f60*/  BRA `(.L_x_4276) ;  /* 0x0000000000087947 */ /* 0x000fec0003800000 */
.L_x_4277:
[----:B------:R-:W-:Y:S01]  /*2f70*/  LOP3.LUT R15, R11, 0x80000, RZ, 0xfc, !PT ;  /* 0x000800000b0f7812 */ /* 0x000fe200078efcff */
[----:B------:R-:W-:-:S07]  /*2f80*/  IMAD.MOV.U32 R14, RZ, RZ, R10 ;  /* 0x000000ffff0e7224 */ /* 0x000fce00078e000a */
.L_x_4276:
[----:B------:R-:W-:Y:S05]  /*2f90*/  BSYNC.RECONVERGENT B1 ;  /* 0x0000000000017941 */ /* 0x000fea0003800200 */
.L_x_4274:
[----:B------:R-:W-:Y:S02]  /*2fa0*/  IMAD.MOV.U32 R4, RZ, RZ, R6 ;  /* 0x000000ffff047224 */ /* 0x000fe400078e0006 */
[----:B------:R-:W-:-:S04]  /*2fb0*/  IMAD.MOV.U32 R5, RZ, RZ, 0x0 ;  /* 0x00000000ff057424 */ /* 0x000fc800078e00ff */
[----:B------:R-:W-:Y:S05]  /*2fc0*/  RET.REL.NODEC R4 `(_ZN4vllm3moe44grouped_topk_fused_small_expert_count_kernelI13__nv_bfloat16S2_iLNS0_11ScoringFuncE1ELi512ELb0ELi8EEEvPT_PfPT1_PKT0_llllllbd) ;  /* 0xffffffd0040c7950 */ /* 0x000fea0003c3ffff */
.L_x_4279:
        /* <DEDUP_REMOVED lines=11> */
.L_x_7794:


//--------------------- .text._ZN4vllm3moe44grouped_topk_fused_small_expert_count_kernelI13__nv_bfloat16S2_iLNS0_11ScoringFuncE1ELi512ELb0ELi22EEEvPT_PfPT1_PKT0_llllllbd --------------------------
	.section	.text._ZN4vllm3moe44grouped_topk_fused_small_expert_count_kernelI13__nv_bfloat16S2_iLNS0_11ScoringFuncE1ELi512ELb0ELi22EEEvPT_PfPT1_PKT0_llllllbd,"ax",@progbits
	.align	128
        .global         _ZN4vllm3moe44grouped_topk_fused_small_expert_count_kernelI13__nv_bfloat16S2_iLNS0_11ScoringFuncE1ELi512ELb0ELi22EEEvPT_PfPT1_PKT0_llllllbd
        .type           _ZN4vllm3moe44grouped_topk_fused_small_expert_count_kernelI13__nv_bfloat16S2_iLNS0_11ScoringFuncE1ELi512ELb0ELi22EEEvPT_PfPT1_PKT0_llllllbd,@function
        .size           _ZN4vllm3moe44grouped_topk_fused_small_expert_count_kernelI13__nv_bfloat16S2_iLNS0_11ScoringFuncE1ELi512ELb0ELi22EEEvPT_PfPT1_PKT0_llllllbd,(.L_x_7795 - _ZN4vllm3moe44grouped_topk_fused_small_expert_count_kernelI13__nv_bfloat16S2_iLNS0_11ScoringFuncE1ELi512ELb0ELi22EEEvPT_PfPT1_PKT0_llllllbd)
        .other          _ZN4vllm3moe44grouped_topk_fused_small_expert_count_kernelI13__nv_bfloat16S2_iLNS0_11ScoringFuncE1ELi512ELb0ELi22EEEvPT_PfPT1_PKT0_llllllbd,@"STO_CUDA_ENTRY STV_DEFAULT"
_ZN4vllm3moe44grouped_topk_fused_small_expert_count_kernelI13__nv_bfloat16S2_iLNS0_11ScoringFuncE1ELi512ELb0ELi22EEEvPT_PfPT1_PKT0_llllllbd:
.text._ZN4vllm3moe44grouped_topk_fused_small_expert_count_kernelI13__nv_bfloat16S2_iLNS0_11ScoringFuncE1ELi512ELb0ELi22EEEvPT_PfPT1_PKT0_llllllbd:
        /* <DEDUP_REMOVED lines=42> */
.L_x_4281:
[----:B------:R-:W-:Y:S05]  /*02a0*/  BSYNC.RECONVERGENT B0 ;  /* 0x0000000000007941 */ /* 0x000fea0003800200 */
.L_x_4280:
        /* <DEDUP_REMOVED lines=113> */
.L_x_4285:
        /* <DEDUP_REMOVED lines=99> */
.L_x_4284:
        /* <DEDUP_REMOVED lines=43> */
.L_x_4283:
        /* <DEDUP_REMOVED lines=18> */
.L_x_4286:
        /* <DEDUP_REMOVED lines=12> */
.L_x_4287:
[----:B------:R-:W-:Y:S05]  /*1480*/  BSYNC.RECONVERGENT B0 ;  /* 0x0000000000007941 */ /* 0x000fea0003800200 */
.L_x_4282:
[----:B------:R-:W-:Y:S01]  /*1490*/  BAR.SYNC.DEFER_BLOCKING 0x0 ;  /* 0x0000000000007b1d */ /* 0x000fe20000010000 */
[----:B------:R-:W-:-:S13]  /*14a0*/  ISETP.NE.AND P0, PT, R3, RZ, PT ;  /* 0x000000ff0300720c */ /* 0x000fda0003f05270 */
[----:B------:R-:W-:Y:S05]  /*14b0*/  @P0 BRA `(.L_x_4288) ;  /* 0x0000001800340947 */ /* 0x000fea0003800000 */
[----:B-1----:R-:W1:Y:S01]  /*14c0*/  S2R R6, SR_CgaCtaId ;  /* 0x0000000000067919 */ /* 0x002e620000008800 */
[----:B0-----:R-:W-:Y:S01]  /*14d0*/  MOV R9, 0x400 ;  /* 0x0000040000097802 */ /* 0x001fe20000000f00 */
[----:B------:R-:W-:Y:S01]  /*14e0*/  IMAD.MOV.U32 R15, RZ, RZ, -0x800000 ;  /* 0xff800000ff0f7424 */ /* 0x000fe200078e00ff */
[----:B------:R-:W-:Y:S01]  /*14f0*/  ISETP.GT.U32.AND P1, PT, R2, 0x17, PT ;  /* 0x000000170200780c */ /* 0x000fe20003f24070 */
[----:B------:R-:W-:Y:S02]  /*1500*/  IMAD.MOV.U32 R8, RZ, RZ, -0x1 ;  /* 0xffffffffff087424 */ /* 0x000fe400078e00ff */
[C---:B------:R-:W-:Y:S02]  /*1510*/  VIADD R5, R9.reuse, 0x1000 ;  /* 0x0000100009057836 */ /* 0x040fe40000000000 */
[----:B------:R-:W-:-:S03]  /*1520*/  VIADD R11, R9, 0x1180 ;  /* 0x00001180090b7836 */ /* 0x000fc60000000000 */
[C---:B-1----:R-:W-:Y:S02]  /*1530*/  LEA R5, R6.reuse, R5, 0x18 ;  /* 0x0000000506057211 */ /* 0x042fe400078ec0ff */
        /* <DEDUP_REMOVED lines=66> */
.L_x_4291:
        /* <DEDUP_REMOVED lines=183> */
.L_x_4290:
[----:B------:R-:W-:Y:S05]  /*24d0*/  @!P2 BRA `(.L_x_4289) ;  /* 0x0000000000dca947 */ /* 0x000fea0003800000 */
[C---:B------:R-:W-:Y:S02]  /*24e0*/  IMAD R0, R13.reuse, 0x4, R0 ;  /* 0x000000040d007824 */ /* 0x040fe400078e0200 */
[----:B------:R-:W-:Y:S02]  /*24f0*/  IMAD.MOV R10, RZ, RZ, -R10 ;  /* 0x000000ffff0a7224 */ /* 0x000fe400078e0a0a */
[----:B------:R-:W-:-:S07]  /*2500*/  IMAD R15, R13, 0x4, R1 ;  /* 0x000000040d0f7824 */ /* 0x000fce00078e0201 */
.L_x_4292:
        /* <DEDUP_REMOVED lines=52> */
.L_x_4289:
        /* <DEDUP_REMOVED lines=56> */
[----:B------:R-:W-:Y:S05]  /*2bd0*/  CALL.REL.NOINC `($__internal_48_$__cuda_sm20_div_rn_f64_full) ;  /* 0x0000000000747944 */ /* 0x000fea0003c00000 */
[----:B------:R-:W-:Y:S02]  /*2be0*/  IMAD.MOV.U32 R4, RZ, RZ, R14 ;  /* 0x000000ffff047224 */ /* 0x000fe400078e000e */
[----:B------:R-:W-:-:S07]  /*2bf0*/  IMAD.MOV.U32 R5, RZ, RZ, R15 ;  /* 0x000000ffff057224 */ /* 0x000fce00078e000f */
.L_x_4295:
[----:B------:R-:W-:Y:S05]  /*2c00*/  BSYNC.RECONVERGENT B0 ;  /* 0x0000000000007941 */ /* 0x000fea0003800200 */
.L_x_4294:
[----:B------:R-:W-:Y:S01]  /*2c10*/  UMOV UR4, 0xf0000000 ;  /* 0xf000000000047882 */ /* 0x000fe20000000000 */
[----:B------:R-:W-:Y:S01]  /*2c20*/  UMOV UR5, 0x380fffff ;  /* 0x380fffff00057882 */ /* 0x000fe20000000000 */
[----:B------:R-:W0:Y:S01]  /*2c30*/  F2F.F32.F64 R6, R4 ;  /* 0x0000000400067310 */ /* 0x000e220000301000 */
[----:B------:R-:W-:-:S14]  /*2c40*/  DSETP.GEU.AND P0, PT, |R4|, UR4, PT ;  /* 0x0000000404007e2a */ /* 0x000fdc000bf0e200 */
[----:B0-----:R-:W-:-:S07]  /*2c50*/  @!P0 FMUL R6, R6, 1.175494350822287508e-38 ;  /* 0x0080000006068820 */ /* 0x001fce0000400000 */
.L_x_4293:
        /* <DEDUP_REMOVED lines=18> */
.L_x_4296:
[----:B------:R-:W-:Y:S05]  /*2d80*/  BSYNC.RECONVERGENT B0 ;  /* 0x0000000000007941 */ /* 0x000fea0003800200 */
.L_x_4288:
[----:B------:R-:W-:Y:S01]  /*2d90*/  PREEXIT ;  /* 0x000000000000782d */ /* 0x000fe20000000000 */
[----:B------:R-:W-:Y:S05]  /*2da0*/  EXIT ;  /* 0x000000000000794d */ /* 0x000fea0003800000 */
        .weak           $__internal_48_$__cuda_sm20_div_rn_f64_full
        .type           $__internal_48_$__cuda_sm20_div_rn_f64_full,@function
        .size           $__internal_48_$__cuda_sm20_div_rn_f64_full,(.L_x_7795 - $__internal_48_$__cuda_sm20_div_rn_f64_full)
$__internal_48_$__cuda_sm20_div_rn_f64_full:
        /* <DEDUP_REMOVED lines=67> */
.L_x_4298:
        /* <DEDUP_REMOVED lines=16> */
.L_x_4301:
[----:B------:R-:W-:Y:S01]  /*32e0*/  LOP3.LUT R15, R9, 0x80000, RZ, 0xfc, !PT ;  /* 0x00080000090f7812 */ /* 0x000fe200078efcff */
[----:B------:R-:W-:Y:S01]  /*32f0*/  IMAD.MOV.U32 R14, RZ, RZ, R8 ;  /* 0x000000ffff0e7224 */ /* 0x000fe200078e0008 */
[----:B------:R-:W-:Y:S06]  /*3300*/  BRA `(.L_x_4299) ;  /* 0x0000000000087947 */ /* 0x000fec0003800000 */
.L_x_4300:
[----:B------:R-:W-:Y:S01]  /*3310*/  LOP3.LUT R15, R11, 0x80000, RZ, 0xfc, !PT ;  /* 0x000800000b0f7812 */ /* 0x000fe200078efcff */
[----:B------:R-:W-:-:S07]  /*3320*/  IMAD.MOV.U32 R14, RZ, RZ, R10 ;  /* 0x000000ffff0e7224 */ /* 0x000fce00078e000a */
.L_x_4299:
[----:B------:R-:W-:Y:S05]  /*3330*/  BSYNC.RECONVERGENT B1 ;  /* 0x0000000000017941 */ /* 0x000fea0003800200 */
.L_x_4297:
[----:B------:R-:W-:Y:S02]  /*3340*/  IMAD.MOV.U32 R4, RZ, RZ, R6 ;  /* 0x000000ffff047224 */ /* 0x000fe400078e0006 */
[----:B------:R-:W-:-:S04]  /*3350*/  IMAD.MOV.U32 R5, RZ, RZ, 0x0 ;  /* 0x00000000ff057424 */ /* 0x000fc800078e00ff */
[----:B------:R-:W-:Y:S05]  /*3360*/  RET.REL.NODEC R4 `(_ZN4vllm3moe44grouped_topk_fused_small_expert_count_kernelI13__nv_bfloat16S2_iLNS0_11ScoringFuncE1ELi512ELb0ELi22EEEvPT_PfPT1_PKT0_llllllbd) ;  /* 0xffffffcc04247950 */ /* 0x000fea0003c3ffff */
.L_x_4302:
        /* <DEDUP_REMOVED lines=9> */
.L_x_7795:


//--------------------- .text._ZN4vllm3moe44grouped_topk_fused_small_expert_count_kernelI13__nv_bfloat16S2_iLNS0_11ScoringFuncE1ELi256ELb1ELi8EEEvPT_PfPT1_PKT0_llllllbd --------------------------
	.section	.text._ZN4vllm3moe44grouped_topk_fused_small_expert_count_kernelI13__nv_bfloat16S2_iLNS0_11ScoringFuncE1ELi256ELb1ELi8EEEvPT_PfPT1_PKT0_llllllbd,"ax",@progbits
	.align	128
        .global         _ZN4vllm3moe44grouped_topk_fused_small_expert_count_kernelI13__nv_bfloat16S2_iLNS0_11ScoringFuncE1ELi256ELb1ELi8EEEvPT_PfPT1_PKT0_llllllbd
        .type           _ZN4vllm3moe44grouped_topk_fused_small_expert_count_kernelI13__nv_bfloat16S2_iLNS0_11ScoringFuncE1ELi256ELb1ELi8EEEvPT_PfPT1_PKT0_llllllbd,@function
        .size           _ZN4vllm3moe44grouped_topk_fused_small_expert_count_kernelI13__nv_bfloat16S2_iLNS0_11ScoringFuncE1ELi256ELb1ELi8EEEvPT_PfPT1_PKT0_llllllbd,(.L_x_7796 - _ZN4vllm3moe44grouped_topk_fused_small_expert_count_kernelI13__nv_bfloat16S2_iLNS0_11ScoringFuncE1ELi256ELb1ELi8EEEvPT_PfPT1_PKT0_llllllbd)
        .other          _ZN4vllm3moe44grouped_topk_fused_small_expert_count_kernelI13__nv_bfloat16S2_iLNS0_11ScoringFuncE1ELi256ELb1ELi8EEEvPT_PfPT1_PKT0_llllllbd,@"STO_CUDA_ENTRY STV_DEFAULT"
_ZN4vllm3moe44grouped_topk_fused_small_expert_count_kernelI13__nv_bfloat16S2_iLNS0_11ScoringFuncE1ELi256ELb1ELi8EEEvPT_PfPT1_PKT0_llllllbd:
.text._ZN4vllm3moe44grouped_topk_fused_small_expert_count_kernelI13__nv_bfloat16S2_iLNS0_11ScoringFuncE1ELi256ELb1ELi8EEEvPT_PfPT1_PKT0_llllllbd:
        /* <DEDUP_REMOVED lines=14> */
[----:B------:R-:W2:Y:S02]  /*00e0*/  LDCU.64 UR8, c[0x0][0x358] ;  /* 0x00006b00ff0877ac */ /* 0x000ea40008000a00 */
[----:B0-----:R-:W-:Y:S01]  /*00f0*/  ISETP.GE.U32.AND P1, PT, R2, UR12, PT ;  /* 0x0000000c02007c0c */ /* 0x001fe2000bf26070 */
[----:B------:R-:W-:-:S03]  /*0100*/  IMAD R4, R3, UR12, R2 ;  /* 0x0000000c03047c24 */ /* 0x000fc6000f8e0202 */
[----:B------:R-:W-:-:S13]  /*0110*/  ISETP.GE.AND.EX P2, PT, RZ, UR13, PT, P1 ;  /* 0x0000000dff007c0c */ /* 0x000fda000bf46310 */
[----:B------:R-:W1:Y:S01]  /*0120*/  @!P2 LDC.64 R10, c[0x0][0x3c0] ;  /* 0x0000f000ff0aab82 */ /* 0x000e620000000a00 */
[----:B------:R-:W-:-:S07]  /*0130*/  @!P2 IMAD.MOV.U32 R5, RZ, RZ, RZ ;  /* 0x000000ffff05a224 */ /* 0x000fce00078e00ff */
[----:B------:R-:W0:Y:S08]  /*0140*/  @!P2 LDC.64 R14, c[0x0][0x380] ;  /* 0x0000e000ff0eab82 */ /* 0x000e300000000a00 */
[----:B------:R-:W3:Y:S01]  /*0150*/  @!P2 LDC.64 R12, c[0x0][0x398] ;  /* 0x0000e600ff0cab82 */ /* 0x000ee20000000a00 */
[----:B-1----:R-:W-:-:S04]  /*0160*/  @!P2 IMAD.WIDE.U32 R8, R10, UR7, R4 ;  /* 0x000000070a08ac25 */ /* 0x002fc8000f8e0004 */
[----:B------:R-:W-:Y:S01]  /*0170*/  @!P2 IMAD R0, R11, UR7, R9 ;  /* 0x000000070b00ac24 */ /* 0x000fe2000f8e0209 */
[----:B0-----:R-:W-:-:S04]  /*0180*/  @!P2 LEA R10, P0, R8, R14, 0x1 ;  /* 0x0000000e080aa211 */ /* 0x001fc800078008ff */
[----:B------:R-:W-:-:S05]  /*0190*/  @!P2 LEA.HI.X R11, R8, R15, R0, 0x1, P0 ;  /* 0x0000000f080ba211 */ /* 0x000fca00000f0c00 */
[----:B--2---:R-:W2:Y:S01]  /*01a0*/  @!P2 LDG.E.U16 R10, desc[UR8][R10.64] ;  /* 0x000000080a0aa981 */ /* 0x004ea2000c1e1500 */
[----:B---3--:R-:W-:-:S04]  /*01b0*/  @!P2 LEA R8, P0, R4, R12, 0x1 ;  /* 0x0000000c0408a211 */ /* 0x008fc800078008ff */
[----:B------:R-:W-:-:S05]  /*01c0*/  @!P2 LEA.HI.X R9, R4, R13, RZ, 0x1, P0 ;  /* 0x0000000d0409a211 */ /* 0x000fca00000f0cff */
[----:B------:R0:W3:Y:S01]  /*01d0*/  @!P2 LDG.E.U16 R8, desc[UR8][R8.64] ;  /* 0x000000080808a981 */ /* 0x0000e2000c1e1500 */
[----:B------:R-:W-:Y:S01]  /*01e0*/  IMAD.MOV.U32 R12, RZ, RZ, -0x800000 ;  /* 0xff800000ff0c7424 */ /* 0x000fe200078e00ff */
[----:B------:R-:W-:Y:S01]  /*01f0*/  ISETP.GE.U32.AND P0, PT, R2, UR12, PT ;  /* 0x0000000c02007c0c */ /* 0x000fe2000bf06070 */
[----:B------:R-:W-:Y:S01]  /*0200*/  IMAD.MOV.U32 R14, RZ, RZ, 0x3f000000 ;  /* 0x3f000000ff0e7424 */ /* 0x000fe200078e00ff */
[----:B------:R-:W1:Y:S01]  /*0210*/  LDCU UR4, c[0x0][0x360] ;  /* 0x00006c00ff0477ac */ /* 0x000e620008000800 */
[----:B------:R-:W-:Y:S01]  /*0220*/  BSSY.RECONVERGENT B0, `(.L_x_4303) ;  /* 0x0000067000007945 */ /* 0x000fe20003800200 */
[----:B------:R-:W-:Y:S01]  /*0230*/  ISETP.GE.AND.EX P0, PT, RZ, UR13, PT, P0 ;  /* 0x0000000dff007c0c */ /* 0x000fe2000bf06300 */
[----:B------:R-:W4:Y:S01]  /*0240*/  LDCU UR5, c[0x0][0x364] ;  /* 0x00006c80ff0577ac */ /* 0x000f220008000800 */
[----:B0-----:R-:W-:Y:S01]  /*0250*/  LOP3.LUT R9, R4, 0xffff, RZ, 0xc, !PT ;  /* 0x0000ffff04097812 */ /* 0x001fe200078e0cff */
[----:B--2---:R-:W-:-:S04]  /*0260*/  @!P2 IMAD.U32 R0, R10, 0x10000, RZ ;  /* 0x000100000a00a824 */ /* 0x004fc800078e00ff */
[----:B------:R-:W0:Y:S01]  /*0270*/  SHFL.BFLY PT, R10, R9, 0x10, 0x1f ;  /* 0x0e001f00090a7f89 */ /* 0x000e2200000e0000 */
[----:B------:R-:W-:Y:S01]  /*0280*/  @!P2 FMUL.FTZ R12, R0, 0.5 ;  /* 0x3f000000000ca820 */ /* 0x000fe20000410000 */
[----:B------:R-:W-:-:S03]  /*0290*/  IMAD.MOV.U32 R0, RZ, RZ, -0x800000 ;  /* 0xff800000ff007424 */ /* 0x000fc600078e00ff */
[----:B------:R-:W2:Y:S01]  /*02a0*/  MUFU.TANH R5, R12 ;  /* 0x0000000c00057308 */ /* 0x000ea20000002400 */
[----:B---3--:R-:W-:Y:S02]  /*02b0*/  @!P2 IMAD.U32 R0, R8, 0x10000, RZ ;  /* 0x000100000800a824 */ /* 0x008fe400078e00ff */
[----:B--2---:R-:W-:-:S04]  /*02c0*/  FFMA.FTZ R5, R5, R14, 0.5 ;  /* 0x3f00000005057423 */ /* 0x004fc8000001000e */
[----:B------:R-:W-:Y:S01]  /*02d0*/  FADD.FTZ R7, R5, R0 ;  /* 0x0000000005077221 */ /* 0x000fe20000010000 */
[----:B------:R-:W-:-:S04]  /*02e0*/  IMAD.MOV.U32 R0, RZ, RZ, -0x1 ;  /* 0xffffffffff007424 */ /* 0x000fc800078e00ff */
[----:B------:R-:W-:-:S04]  /*02f0*/  ISETP.GT.AND P2, PT, R7, -0x1, PT ;  /* 0xffffffff0700780c */ /* 0x000fc80003f44270 */
[----:B------:R-:W-:Y:S02]  /*0300*/  SEL R8, R0, 0x80000000, !P2 ;  /* 0x8000000000087807 */ /* 0x000fe40005000000 */
[----:B0-----:R-:W-:Y:S02]  /*0310*/  ISETP.GT.U32.AND P2, PT, R9, R10, PT ;  /* 0x0000000a0900720c */ /* 0x001fe40003f44070 */
[----:B------:R-:W-:-:S05]  /*0320*/  LOP3.LUT R11, R8, R7, RZ, 0x3c, !PT ;  /* 0x00000007080b7212 */ /* 0x000fca00078e3cff */
[----:B------:R-:W0:Y:S02]  /*0330*/  SHFL.BFLY PT, R8, R11, 0x10, 0x1f ;  /* 0x0e001f000b087f89 */ /* 0x000e2400000e0000 */
[----:B0-----:R-:W-:-:S04]  /*0340*/  ISETP.GT.U32.AND.EX P3, PT, R11, R8, PT, P2 ;  /* 0x000000080b00720c */ /* 0x001fc80003f64120 */
[----:B------:R-:W-:Y:S02]  /*0350*/  SEL R13, R9, R10, P3 ;  /* 0x0000000a090d7207 */ /* 0x000fe40001800000 */
[----:B------:R-:W-:-:S03]  /*0360*/  SEL R23, R11, R8, P3 ;  /* 0x000000080b177207 */ /* 0x000fc60001800000 */
[----:B------:R-:W0:Y:S04]  /*0370*/  SHFL.BFLY PT, R12, R13, 0x8, 0x1f ;  /* 0x0d001f000d0c7f89 */ /* 0x000e2800000e0000 */
[----:B------:R-:W2:Y:S01]  /*0380*/  SHFL.BFLY PT, R8, R23, 0x8, 0x1f ;  /* 0x0d001f0017087f89 */ /* 0x000ea200000e0000 */
[----:B0-----:R-:W-:-:S04]  /*0390*/  ISETP.GT.U32.AND P3, PT, R13, R12, PT ;  /* 0x0000000c0d00720c */ /* 0x001fc80003f64070 */
[----:B--2---:R-:W-:-:S04]  /*03a0*/  ISETP.GT.U32.AND.EX P3, PT, R23, R8, PT, P3 ;  /* 0x000000081700720c */ /* 0x004fc80003f64130 */
        /* <DEDUP_REMOVED lines=26> */
[----:B------:R-:W-:Y:S02]  /*0550*/  SEL R14, R16, R11, P2 ;  /* 0x0000000b100e7207 */ /* 0x000fe40001000000 */
[----:B------:R-:W4:Y:S01]  /*0560*/  S2R R11, SR_TID.Y ;  /* 0x00000000000b7919 */ /* 0x000f220000002200 */
[----:B------:R-:W0:Y:S04]  /*0570*/  SHFL.BFLY PT, R10, R17, 0x8, 0x1f ;  /* 0x0d001f00110a7f89 */ /* 0x000e2800000e0000 */
[----:B------:R-:W2:Y:S01]  /*0580*/  SHFL.BFLY PT, R9, R14, 0x8, 0x1f ;  /* 0x0d001f000e097f89 */ /* 0x000ea200000e0000 */
[----:B------:R-:W4:Y:S01]  /*0590*/  S2R R16, SR_TID.Z ;  /* 0x0000000000107919 */ /* 0x000f220000002300 */
[----:B0-----:R-:W-:-:S04]  /*05a0*/  ISETP.GT.U32.AND P2, PT, R17, R10, PT ;  /* 0x0000000a1100720c */ /* 0x001fc80003f44070 */
[----:B--2---:R-:W-:-:S04]  /*05b0*/  ISETP.GT.U32.AND.EX P2, PT, R14, R9, PT, P2 ;  /* 0x000000090e00720c */ /* 0x004fc80003f44120 */
[----:B------:R-:W-:Y:S02]  /*05c0*/  SEL R15, R17, R10, P2 ;  /* 0x0000000a110f7207 */ /* 0x000fe40001000000 */
[----:B------:R-:W-:Y:S02]  /*05d0*/  SEL R12, R14, R9, P2 ;  /* 0x000000090e0c7207 */ /* 0x000fe40001000000 */
[----:B------:R-:W0:Y:S01]  /*05e0*/  @!P0 S2R R14, SR_CgaCtaId ;  /* 0x00000000000e8919 */ /* 0x000e220000008800 */
[----:B------:R-:W2:Y:S01]  /*05f0*/  SHFL.BFLY PT, R10, R15, 0x4, 0x1f ;  /* 0x0c801f000f0a7f89 */ /* 0x000ea200000e0000 */
[----:B----4-:R-:W-:-:S03]  /*0600*/  IMAD R11, R16, UR5, R11 ;  /* 0x00000005100b7c24 */ /* 0x010fc6000f8e020b */
[----:B------:R-:W3:Y:S01]  /*0610*/  SHFL.BFLY PT, R9, R12, 0x4, 0x1f ;  /* 0x0c801f000c097f89 */ /* 0x000ee200000e0000 */
[----:B--2---:R-:W-:-:S04]  /*0620*/  ISETP.GT.U32.AND P2, PT, R15, R10, PT ;  /* 0x0000000a0f00720c */ /* 0x004fc80003f44070 */
[----:B---3--:R-:W-:-:S04]  /*0630*/  ISETP.GT.U32.AND.EX P2, PT, R12, R9, PT, P2 ;  /* 0x000000090c00720c */ /* 0x008fc80003f44120 */
[----:B------:R-:W-:Y:S02]  /*0640*/  SEL R13, R15, R10, P2 ;  /* 0x0000000a0f0d7207 */ /* 0x000fe40001000000 */
[----:B------:R-:W-:-:S03]  /*0650*/  SEL R18, R12, R9, P2 ;  /* 0x000000090c127207 */ /* 0x000fc60001000000 */
[----:B------:R-:W2:Y:S04]  /*0660*/  SHFL.BFLY PT, R10, R13, 0x2, 0x1f ;  /* 0x0c401f000d0a7f89 */ /* 0x000ea800000e0000 */
[----:B------:R-:W3:Y:S01]  /*0670*/  SHFL.BFLY PT, R9, R18, 0x2, 0x1f ;  /* 0x0c401f0012097f89 */ /* 0x000ee200000e0000 */
[----:B--2---:R-:W-:-:S04]  /*0680*/  ISETP.GT.U32.AND P2, PT, R13, R10, PT ;  /* 0x0000000a0d00720c */ /* 0x004fc80003f44070 */
[----:B---3--:R-:W-:-:S04]  /*0690*/  ISETP.GT.U32.AND.EX P2, PT, R18, R9, PT, P2 ;  /* 0x000000091200720c */ /* 0x008fc80003f44120 */
[----:B------:R-:W-:Y:S02]  /*06a0*/  SEL R17, R18, R9, P2 ;  /* 0x0000000912117207 */ /* 0x000fe40001000000 */
[----:B------:R-:W-:Y:S02]  /*06b0*/  @!P0 MOV R9, 0x400 ;  /* 0x0000040000098802 */ /* 0x000fe40000000f00 */
[----:B------:R-:W-:Y:S01]  /*06c0*/  SEL R15, R13, R10, P2 ;  /* 0x0000000a0d0f7207 */ /* 0x000fe20001000000 */
[----:B-1----:R-:W-:Y:S01]  /*06d0*/  IMAD R13, R11, UR4, R6 ;  /* 0x000000040b0d7c24 */ /* 0x002fe2000f8e0206 */
[----:B------:R-:W-:Y:S01]  /*06e0*/  SHFL.BFLY PT, R10, R17, 0x1, 0x1f ;  /* 0x0c201f00110a7f89 */ /* 0x000fe200000e0000 */
[----:B------:R-:W-:Y:S01]  /*06f0*/  @!P0 VIADD R6, R9, 0x400 ;  /* 0x0000040009068836 */ /* 0x000fe20000000000 */
[----:B0-----:R-:W-:Y:S02]  /*0700*/  @!P0 LEA R9, R14, R9, 0x18 ;  /* 0x000000090e098211 */ /* 0x001fe400078ec0ff */
[----:B------:R-:W0:Y:S01]  /*0710*/  SHFL.BFLY PT, R12, R15, 0x1, 0x1f ;  /* 0x0c201f000f0c7f89 */ /* 0x000e2200000e0000 */
[----:B------:R-:W-:-:S02]  /*0720*/  LOP3.LUT P3, RZ, R13, 0x1f, RZ, 0xc0, !PT ;  /* 0x0000001f0dff7812 */ /* 0x000fc4000786c0ff */
[----:B------:R-:W-:Y:S01]  /*0730*/  @!P0 LEA R11, R14, R6, 0x18 ;  /* 0x000000060e0b8211 */ /* 0x000fe200078ec0ff */
[----:B------:R-:W-:-:S04]  /*0740*/  @!P0 IMAD R6, R4, 0x4, R9 ;  /* 0x0000000404068824 */ /* 0x000fc800078e0209 */
[----:B------:R-:W-:Y:S01]  /*0750*/  @!P0 IMAD R4, R4, 0x4, R11 ;  /* 0x0000000404048824 */ /* 0x000fe200078e020b */
[----:B------:R1:W-:Y:S04]  /*0760*/  @!P0 STS [R6], R5 ;  /* 0x0000000506008388 */ /* 0x0003e80000000800 */
[----:B------:R1:W-:Y:S01]  /*0770*/  @!P0 STS [R4], R7 ;  /* 0x0000000704008388 */ /* 0x0003e20000000800 */
[----:B0-----:R-:W-:-:S04]  /*0780*/  ISETP.GT.U32.AND P2, PT, R15, R12, PT ;  /* 0x0000000c0f00720c */ /* 0x001fc80003f44070 */
[----:B------:R-:W-:-:S04]  /*0790*/  ISETP.GT.U32.AND.EX P2, PT, R17, R10, PT, P2 ;  /* 0x0000000a1100720c */ /* 0x000fc80003f44120 */
[----:B------:R-:W-:Y:S01]  /*07a0*/  SEL R17, R17, R10, P2 ;  /* 0x0000000a11117207 */ /* 0x000fe20001000000 */
[----:B-1----:R-:W-:Y:S08]  /*07b0*/  @P3 BRA `(.L_x_4304) ;  /* 0x0000000000343947 */ /* 0x002ff00003800000 */
        /* <DEDUP_REMOVED lines=13> */
.L_x_4304:
[----:B------:R-:W-:Y:S05]  /*0890*/  BSYNC.RECONVERGENT B0 ;  /* 0x0000000000007941 */ /* 0x000fea0003800200 */
.L_x_4303:
        /* <DEDUP_REMOVED lines=263> */
.L_x_4308:
        /* <DEDUP_REMOVED lines=173> */
.L_x_4307:
[----:B------:R-:W-:Y:S05]  /*23e0*/  BRA.U !UP0, `(.L_x_4306) ;  /* 0x0000000108c87547 */ /* 0x000fea000b800000 */
[----:B------:R-:W-:Y:S01]  /*23f0*/  IMAD R5, R4, 0x4, R1 ;  /* 0x0000000404057824 */ /* 0x000fe200078e0201 */
[----:B------:R-:W-:-:S12]  /*2400*/  UIADD3 UR5, UPT, UPT, -UR5, URZ, URZ ;  /* 0x000000ff05057290 */ /* 0x000fd8000fffe1ff */
.L_x_4309:
        /* <DEDUP_REMOVED lines=48> */
.L_x_4306:
        /* <DEDUP_REMOVED lines=58> */
[----:B------:R-:W-:Y:S05]  /*2ab0*/  CALL.REL.NOINC `($__internal_49_$__cuda_sm20_div_rn_f64_full) ;  /* 0x00000000006c7944 */ /* 0x000fea0003c00000 */
.L_x_4312:
[----:B------:R-:W-:Y:S05]  /*2ac0*/  BSYNC.RECONVERGENT B0 ;  /* 0x0000000000007941 */ /* 0x000fea0003800200 */
.L_x_4311:
[----:B------:R-:W-:Y:S01]  /*2ad0*/  UMOV UR4, 0xf0000000 ;  /* 0xf000000000047882 */ /* 0x000fe20000000000 */
[----:B------:R-:W-:Y:S01]  /*2ae0*/  UMOV UR5, 0x380fffff ;  /* 0x380fffff00057882 */ /* 0x000fe20000000000 */
[----:B------:R-:W0:Y:S01]  /*2af0*/  F2F.F32.F64 R8, R4 ;  /* 0x0000000400087310 */ /* 0x000e220000301000 */
[----:B------:R-:W-:-:S14]  /*2b00*/  DSETP.GEU.AND P0, PT, |R4|, UR4, PT ;  /* 0x0000000404007e2a */ /* 0x000fdc000bf0e200 */
[----:B0-----:R-:W-:-:S07]  /*2b10*/  @!P0 FMUL R8, R8, 1.175494350822287508e-38 ;  /* 0x0080000008088820 */ /* 0x001fce0000400000 */
.L_x_4310:
        /* <DEDUP_REMOVED lines=18> */
.L_x_4313:
[----:B------:R-:W-:Y:S05]  /*2c40*/  BSYNC.RECONVERGENT B0 ;  /* 0x0000000000007941 */ /* 0x000fea0003800200 */
.L_x_4305:
[----:B------:R-:W-:Y:S01]  /*2c50*/  PREEXIT ;  /* 0x000000000000782d */ /* 0x000fe20000000000 */
[----:B------:R-:W-:Y:S05]  /*2c60*/  EXIT ;  /* 0x000000000000794d */ /* 0x000fea0003800000 */
        .weak           $__internal_49_$__cuda_sm20_div_rn_f64_full
        .type           $__internal_49_$__cuda_sm20_div_rn_f64_full,@function
        .size           $__internal_49_$__cuda_sm20_div_rn_f64_full,(.L_x_7796 - $__internal_49_$__cuda_sm20_div_rn_f64_full)
$__internal_49_$__cuda_sm20_div_rn_f64_full:
        /* <DEDUP_REMOVED lines=67> */
.L_x_4315:
        /* <DEDUP_REMOVED lines=16> */
.L_x_4318:
[----:B------:R-:W-:Y:S01]  /*31a0*/  LOP3.LUT R15, R7, 0x80000, RZ, 0xfc, !PT ;  /* 0x00080000070f7812 */ /* 0x000fe200078efcff */
[----:B------:R-:W-:Y:S01]  /*31b0*/  IMAD.MOV.U32 R14, RZ, RZ, R6 ;  /* 0x000000ffff0e7224 */ /* 0x000fe200078e0006 */
[----:B------:R-:W-:Y:S06]  /*31c0*/  BRA `(.L_x_4316) ;  /* 0x0000000000087947 */ /* 0x000fec0003800000 */
.L_x_4317:
[----:B------:R-:W-:Y:S01]  /*31d0*/  LOP3.LUT R15, R9, 0x80000, RZ, 0xfc, !PT ;  /* 0x00080000090f7812 */ /* 0x000fe200078efcff */
[----:B------:R-:W-:-:S07]  /*31e0*/  IMAD.MOV.U32 R14, RZ, RZ, R8 ;  /* 0x000000ffff0e7224 */ /* 0x000fce00078e0008 */
.L_x_4316:
[----:B------:R-:W-:Y:S05]  /*31f0*/  BSYNC.RECONVERGENT B1 ;  /* 0x0000000000017941 */ /* 0x000fea0003800200 */
.L_x_4314:
[----:B------:R-:W-:Y:S02]  /*3200*/  IMAD.MOV.U32 R13, RZ, RZ, 0x0 ;  /* 0x00000000ff0d7424 */ /* 0x000fe400078e00ff */
[----:B------:R-:W-:Y:S02]  /*3210*/  IMAD.MOV.U32 R4, RZ, RZ, R14 ;  /* 0x000000ffff047224 */ /* 0x000fe400078e000e */
[----:B------:R-:W-:Y:S01]  /*3220*/  IMAD.MOV.U32 R5, RZ, RZ, R15 ;  /* 0x000000ffff057224 */ /* 0x000fe200078e000f */
[----:B------:R-:W-:Y:S06]  /*3230*/  RET.REL.NODEC R12 `(_ZN4vllm3moe44grouped_topk_fused_small_expert_count_kernelI13__nv_bfloat16S2_iLNS0_11ScoringFuncE1ELi256ELb1ELi8EEEvPT_PfPT1_PKT0_llllllbd) ;  /* 0xffffffcc0c707950 */ /* 0x000fec0003c3ffff */
.L_x_4319:
        /* <DEDUP_REMOVED lines=12> */
.L_x_7796:


//--------------------- .text._ZN4vllm3moe25grouped_topk_fused_kernelI13__nv_bfloat166__halfiLNS0_11ScoringFuncE1EEEvPT_PfPT1_PKT0_lllllbd --------------------------
	.section	.text._ZN4vllm3moe25grouped_topk_fused_kernelI13__nv_bfloat166__halfiLNS0_11ScoringFuncE1EEEvPT_PfPT1_PKT0_lllllbd,"ax",@progbits
	.align	128
        .global         _ZN4vllm3moe25grouped_topk_fused_kernelI13__nv_bfloat166__halfiLNS0_11ScoringFuncE1EEEvPT_PfPT1_PKT0_lllllbd
        .type           _ZN4vllm3moe25grouped_topk_fused_kernelI13__nv_bfloat166__halfiLNS0_11ScoringFuncE1EEEvPT_PfPT1_PKT0_lllllbd,@function
        .size           _ZN4vllm3moe25grouped_topk_fused_kernelI13__nv_bfloat166__halfiLNS0_11ScoringFuncE1EEEvPT_PfPT1_PKT0_lllllbd,(.L_x_7897 - _ZN4vllm3moe25grouped_topk_fused_kernelI13__nv_bfloat166__halfiLNS0_11ScoringFuncE1EEEvPT_PfPT1_PKT0_lllllbd)
        .other          _ZN4vllm3moe25grouped_topk_fused_kernelI13__nv_bfloat166__halfiLNS0_11ScoringFuncE1EEEvPT_PfPT1_PKT0_lllllbd,@"STO_CUDA_ENTRY STV_DEFAULT"
_ZN4vllm3moe25grouped_topk_fused_kernelI13__nv_bfloat166__halfiLNS0_11ScoringFuncE1EEEvPT_PfPT1_PKT0_lllllbd:
.text._ZN4vllm3moe25grouped_topk_fused_kernelI13__nv_bfloat166__halfiLNS0_11ScoringFuncE1EEEvPT_PfPT1_PKT0_lllllbd:
        /* <DEDUP_REMOVED lines=94> */
.L_x_4324:
        /* <DEDUP_REMOVED lines=17> */
[----:B------:R0:W5:Y:S01]  /*06f0*/  LDG.E.U16 R33, desc[UR12][R12.64+0x1c0] ;  /* 0x0001c00c0c217981 */ /* 0x000162000c1e1500 */
[----:B------:R-:W-:-:S05]  /*0700*/  VIADD R26, R26, 0x8 ;  /* 0x000000081a1a7836 */ /* 0x000fca0000000000 */
[----:B------:R-:W-:Y:S01]  /*0710*/  ISETP.NE.AND P3, PT, R26, R23, PT ;  /* 0x000000171a00720c */ /* 0x000fe20003f65270 */
[----:B--2---:R-:W-:-:S04]  /*0720*/  IMAD.U32 R38, R38, 0x10000, RZ ;  /* 0x0001000026267824 */ /* 0x004fc800078e00ff */
[----:B------:R-:W-:-:S06]  /*0730*/  FMUL.FTZ R41, R38, 0.5 ;  /* 0x3f00000026297820 */ /* 0x000fcc0000410000 */
[----:B------:R-:W1:Y:S01]  /*0740*/  MUFU.TANH R41, R41 ;  /* 0x0000002900297308 */ /* 0x000e620000002400 */
[----:B------:R-:W-:Y:S02]  /*0750*/  IMAD.MOV.U32 R38, RZ, RZ, 0x3f000000 ;  /* 0x3f000000ff267424 */ /* 0x000fe400078e00ff */
[----:B---3--:R-:W-:-:S05]  /*0760*/  IMAD.U32 R43, R39, 0x10000, RZ ;  /* 0x00010000272b7824 */ /* 0x008fca00078e00ff */
[----:B----4-:R-:W2:Y:S01]  /*0770*/  F2F.BF16.F16 R42, R42 ;  /* 0x0000002a002a7304 */ /* 0x010ea20000102000 */
[----:B------:R-:W-:Y:S01]  /*0780*/  FMUL.FTZ R43, R43, 0.5 ;  /* 0x3f0000002b2b7820 */ /* 0x000fe20000410000 */
[----:B-1----:R-:W-:-:S06]  /*0790*/  FFMA.FTZ R39, R41, R38, 0.5 ;  /* 0x3f00000029277423 */ /* 0x002fcc0000010026 */
[----:B------:R-:W1:Y:S01]  /*07a0*/  MUFU.TANH R43, R43 ;  /* 0x0000002b002b7308 */ /* 0x000e620000002400 */
[----:B------:R-:W-:-:S05]  /*07b0*/  F2FP.BF16.F32.PACK_AB R39, RZ, R39 ;  /* 0x00000027ff27723e */ /* 0x000fca00000010ff */
[----:B--2---:R-:W-:Y:S02]  /*07c0*/  HADD2.BF16_V2 R39, R39.H0_H0, R42.H0_H0 ;  /* 0x2000002a27277230 */ /* 0x004fe40000200800 */
[----:B-----5:R-:W2:Y:S03]  /*07d0*/  F2F.BF16.F16 R37, R37 ;  /* 0x0000002500257304 */ /* 0x020ea60000102000 */
[----:B0-----:R-:W-:Y:S01]  /*07e0*/  PRMT R13, R39, 0x7610, R13 ;  /* 0x00007610270d7816 */ /* 0x001fe2000000000d */
[----:B------:R-:W-:-:S04]  /*07f0*/  IMAD.U32 R36, R36, 0x10000, RZ ;  /* 0x0001000024247824 */ /* 0x000fc800078e00ff */
[----:B------:R-:W-:Y:S01]  /*0800*/  HSETP2.BF16_V2.GT.AND P1, PT, R13.H0_H0, R21.H0_H0, PT ;  /* 0x200000150d007234 */ /* 0x000fe20003f24802 */
[----:B-1----:R-:W-:Y:S01]  /*0810*/  FFMA.FTZ R12, R43, R38, 0.5 ;  /* 0x3f0000002b0c7423 */ /* 0x002fe20000010026 */
[----:B------:R-:W-:-:S04]  /*0820*/  FMUL.FTZ R36, R36, 0.5 ;  /* 0x3f00000024247820 */ /* 0x000fc80000410000 */
[----:B------:R-:W-:Y:S01]  /*0830*/  F2FP.BF16.F32.PACK_AB R14, RZ, R12 ;  /* 0x0000000cff0e723e */ /* 0x000fe200000010ff */
[----:B------:R-:W0:Y:S01]  /*0840*/  MUFU.TANH R39, R36 ;  /* 0x0000002400277308 */ /* 0x000e220000002400 */
[----:B------:R-:W-:-:S03]  /*0850*/  PRMT R12, R21, 0x7610, R12 ;  /* 0x00007610150c7816 */ /* 0x000fc6000000000c */
[----:B--2---:R-:W-:Y:S02]  /*0860*/  HADD2.BF16_V2 R14, R14.H0_H0, R37.H0_H0 ;  /* 0x200000250e0e7230 */ /* 0x004fe40000200800 */
[----:B------:R-:W-:-:S03]  /*0870*/  @!P1 HSETP2.BF16_V2.GT.AND P2, PT, R13.H0_H0, R20.H0_H0, PT ;  /* 0x200000140d009234 */ /* 0x000fc60003f44802 */
[----:B------:R-:W-:Y:S02]  /*0880*/  PRMT R15, R14, 0x7610, R15 ;  /* 0x000076100e0f7816 */ /* 0x000fe4000000000f */
[----:B------:R-:W-:Y:S02]  /*0890*/  @!P1 SEL R12, R20, R13, !P2 ;  /* 0x0000000d140c9207 */ /* 0x000fe40005000000 */
[----:B------:R-:W-:Y:S01]  /*08a0*/  @!P1 PRMT R13, R21, 0x7610, R13 ;  /* 0x00007610150d9816 */ /* 0x000fe2000000000d */
[----:B------:R-:W1:Y:S01]  /*08b0*/  F2F.BF16.F16 R14, R35 ;  /* 0x00000023000e7304 */ /* 0x000e620000102000 */
[----:B------:R-:W-:-:S03]  /*08c0*/  IMAD.U32 R34, R34, 0x10000, RZ ;  /* 0x0001000022227824 */ /* 0x000fc600078e00ff */
[----:B------:R-:W-:Y:S01]  /*08d0*/  HSETP2.BF16_V2.GT.AND P1, PT, R15.H0_H0, R13.H0_H0, PT ;  /* 0x2000000d0f007234 */ /* 0x000fe20003f24802 */
[----:B0-----:R-:W-:Y:S01]  /*08e0*/  FFMA.FTZ R39, R39, R38, 0.5 ;  /* 0x3f00000027277423 */ /* 0x001fe20000010026 */
[----:B------:R-:W-:-:S04]  /*08f0*/  FMUL.FTZ R34, R34, 0.5 ;  /* 0x3f00000022227820 */ /* 0x000fc80000410000 */
[----:B------:R-:W-:Y:S01]  /*0900*/  F2FP.BF16.F32.PACK_AB R39, RZ, R39 ;  /* 0x00000027ff27723e */ /* 0x000fe200000010ff */
[----:B------:R-:W0:Y:S01]  /*0910*/  MUFU.TANH R37, R34 ;  /* 0x0000002200257308 */ /* 0x000e220000002400 */
[----:B------:R-:W-:-:S03]  /*0920*/  PRMT R21, R13, 0x7610, R21 ;  /* 0x000076100d157816 */ /* 0x000fc60000000015 */
[----:B-1----:R-:W-:Y:S02]  /*0930*/  HADD2.BF16_V2 R14, R39.H0_H0, R14.H0_H0 ;  /* 0x2000000e270e7230 */ /* 0x002fe40000200800 */
[----:B------:R-:W-:-:S05]  /*0940*/  @!P1 HSETP2.BF16_V2.GT.AND P2, PT, R15.H0_H0, R12.H0_H0, PT ;  /* 0x2000000c0f009234 */ /* 0x000fca0003f44802 */
[----:B------:R-:W-:Y:S02]  /*0950*/  @!P1 SEL R21, R12, R15, !P2 ;  /* 0x0000000f0c159207 */ /* 0x000fe40005000000 */
[----:B------:R-:W-:Y:S02]  /*0960*/  @!P1 PRMT R15, R13, 0x7610, R15 ;  /* 0x000076100d0f9816 */ /* 0x000fe4000000000f */
[----:B------:R-:W-:Y:S01]  /*0970*/  PRMT R12, R14, 0x7610, R12 ;  /* 0x000076100e0c7816 */ /* 0x000fe2000000000c */
[----:B------:R-:W1:Y:S01]  /*0980*/  F2F.BF16.F16 R30, R30 ;  /* 0x0000001e001e7304 */ /* 0x000e620000102000 */
[----:B------:R-:W-:-:S03]  /*0990*/  IMAD.U32 R31, R31, 0x10000, RZ ;  /* 0x000100001f1f7824 */ /* 0x000fc600078e00ff */
[----:B------:R-:W-:Y:S01]  /*09a0*/  HSETP2.BF16_V2.GT.AND P1, PT, R12.H0_H0, R15.H0_H0, PT ;  /* 0x2000000f0c007234 */ /* 0x000fe20003f24802 */
[----:B0-----:R-:W-:Y:S01]  /*09b0*/  FFMA.FTZ R37, R37, R38, 0.5 ;  /* 0x3f00000025257423 */ /* 0x001fe20000010026 */
[----:B------:R-:W-:-:S04]  /*09c0*/  FMUL.FTZ R31, R31, 0.5 ;  /* 0x3f0000001f1f7820 */ /* 0x000fc80000410000 */
[----:B------:R-:W-:Y:S02]  /*09d0*/  F2FP.BF16.F32.PACK_AB R37, RZ, R37 ;  /* 0x00000025ff25723e */ /* 0x000fe400000010ff */
[----:B------:R-:W0:Y:S03]  /*09e0*/  MUFU.TANH R31, R31 ;  /* 0x0000001f001f7308 */ /* 0x000e260000002400 */
[----:B-1----:R-:W-:Y:S02]  /*09f0*/  HADD2.BF16_V2 R37, R37.H0_H0, R30.H0_H0 ;  /* 0x2000001e25257230 */ /* 0x002fe40000200800 */
[----:B------:R-:W-:Y:S02]  /*0a00*/  @!P1 HSETP2.BF16_V2.GT.AND P2, PT, R12.H0_H0, R21.H0_H0, PT ;  /* 0x200000150c009234 */ /* 0x000fe40003f44802 */
[----:B------:R-:W-:Y:S02]  /*0a10*/  PRMT R14, R15, 0x7610, R14 ;  /* 0x000076100f0e7816 */ /* 0x000fe4000000000e */
[----:B------:R-:W-:-:S02]  /*0a20*/  PRMT R13, R37, 0x7610, R13 ;  /* 0x00007610250d7816 */ /* 0x000fc4000000000d */
[----:B------:R-:W-:Y:S02]  /*0a30*/  @!P1 SEL R14, R21, R12, !P2 ;  /* 0x0000000c150e9207 */ /* 0x000fe40005000000 */
[----:B------:R-:W-:Y:S01]  /*0a40*/  @!P1 PRMT R12, R15, 0x7610, R12 ;  /* 0x000076100f0c9816 */ /* 0x000fe2000000000c */
[----:B------:R-:W1:Y:S04]  /*0a50*/  F2F.BF16.F16 R29, R29 ;  /* 0x0000001d001d7304 */ /* 0x000e680000102000 */
[----:B------:R-:W-:Y:S01]  /*0a60*/  HSETP2.BF16_V2.GT.AND P1, PT, R13.H0_H0, R12.H0_H0, PT ;  /* 0x2000000c0d007234 */ /* 0x000fe20003f24802 */
[----:B------:R-:W-:Y:S02]  /*0a70*/  IMAD.U32 R28, R28, 0x10000, RZ ;  /* 0x000100001c1c7824 */ /* 0x000fe400078e00ff */
[----:B0-----:R-:W-:-:S02]  /*0a80*/  FFMA.FTZ R15, R31, R38, 0.5 ;  /* 0x3f0000001f0f7423 */ /* 0x001fc40000010026 */
[----:B------:R-:W-:-:S03]  /*0a90*/  FMUL.FTZ R28, R28, 0.5 ;  /* 0x3f0000001c1c7820 */ /* 0x000fc60000410000 */
[----:B------:R-:W-:Y:S01]  /*0aa0*/  F2FP.BF16.F32.PACK_AB R20, RZ, R15 ;  /* 0x0000000fff14723e */ /* 0x000fe200000010ff */
[----:B------:R-:W0:Y:S04]  /*0ab0*/  MUFU.TANH R21, R28 ;  /* 0x0000001c00157308 */ /* 0x000e280000002400 */
[----:B------:R-:W-:Y:S01]  /*0ac0*/  @!P1 HSETP2.BF16_V2.GT.AND P2, PT, R13.H0_H0, R14.H0_H0, PT ;  /* 0x2000000e0d009234 */ /* 0x000fe20003f44802 */
[----:B-1----:R-:W-:Y:S01]  /*0ad0*/  HADD2.BF16_V2 R20, R20.H0_H0, R29.H0_H0 ;  /* 0x2000001d14147230 */ /* 0x002fe20000200800 */
[----:B------:R-:W-:-:S03]  /*0ae0*/  PRMT R15, R12, 0x7610, R15 ;  /* 0x000076100c0f7816 */ /* 0x000fc6000000000f */
[----:B------:R-:W-:Y:S02]  /*0af0*/  @!P1 SEL R15, R14, R13, !P2 ;  /* 0x0000000d0e0f9207 */ /* 0x000fe40005000000 */
[----:B------:R-:W-:Y:S02]  /*0b00*/  @!P1 PRMT R13, R12, 0x7610, R13 ;  /* 0x000076100c0d9816 */ /* 0x000fe4000000000d */
[----:B------:R-:W-:Y:S02]  /*0b10*/  PRMT R12, R20, 0x7610, R12 ;  /* 0x00007610140c7816 */ /* 0x000fe4000000000c */
[----:B------:R-:W1:Y:S03]  /*0b20*/  F2F.BF16.F16 R20, R27 ;  /* 0x0000001b00147304 */ /* 0x000e660000102000 */
[----:B------:R-:W-:Y:S01]  /*0b30*/  HSETP2.BF16_V2.GT.AND P1, PT, R12.H0_H0, R13.H0_H0, PT ;  /* 0x2000000d0c007234 */ /* 0x000fe20003f24802 */
[----:B------:R-:W-:-:S02]  /*0b40*/  IMAD.U32 R25, R25, 0x10000, RZ ;  /* 0x0001000019197824 */ /* 0x000fc400078e00ff */
[----:B0-----:R-:W-:Y:S02]  /*0b50*/  FFMA.FTZ R21, R21, R38, 0.5 ;  /* 0x3f00000015157423 */ /* 0x001fe40000010026 */
[----:B------:R-:W-:-:S03]  /*0b60*/  FMUL.FTZ R25, R25, 0.5 ;  /* 0x3f00000019197820 */ /* 0x000fc60000410000 */
[----:B------:R-:W-:-:S03]  /*0b70*/  F2FP.BF16.F32.PACK_AB R21, RZ, R21 ;  /* 0x00000015ff15723e */ /* 0x000fc600000010ff */
[----:B------:R-:W0:Y:S02]  /*0b80*/  MUFU.TANH R25, R25 ;  /* 0x0000001900197308 */ /* 0x000e240000002400 */
[----:B------:R-:W-:Y:S01]  /*0b90*/  @!P1 HSETP2.BF16_V2.GT.AND P2, PT, R12.H0_H0, R15.H0_H0, PT ;  /* 0x2000000f0c009234 */ /* 0x000fe20003f44802 */
[----:B-1----:R-:W-:Y:S01]  /*0ba0*/  HADD2.BF16_V2 R20, R21.H0_H0, R20.H0_H0 ;  /* 0x2000001415147230 */ /* 0x002fe20000200800 */
[----:B------:R-:W-:-:S03]  /*0bb0*/  PRMT R14, R13, 0x7610, R14 ;  /* 0x000076100d0e7816 */ /* 0x000fc6000000000e */
[----:B------:R-:W-:Y:S02]  /*0bc0*/  @!P1 SEL R14, R15, R12, !P2 ;  /* 0x0000000c0f0e9207 */ /* 0x000fe40005000000 */
[----:B------:R-:W-:Y:S02]  /*0bd0*/  @!P1 PRMT R12, R13, 0x7610, R12 ;  /* 0x000076100d0c9816 */ /* 0x000fe4000000000c */
[----:B------:R-:W-:Y:S01]  /*0be0*/  PRMT R13, R20, 0x7610, R13 ;  /* 0x00007610140d7816 */ /* 0x000fe2000000000d */
[----:B------:R-:W1:Y:S04]  /*0bf0*/  F2F.BF16.F16 R21, R24 ;  /* 0x0000001800157304 */ /* 0x000e680000102000 */
[----:B------:R-:W-:Y:S01]  /*0c00*/  HSETP2.BF16_V2.GT.AND P1, PT, R13.H0_H0, R12.H0_H0, PT ;  /* 0x2000000c0d007234 */ /* 0x000fe20003f24802 */
[----:B------:R-:W-:-:S02]  /*0c10*/  IMAD.U32 R32, R32, 0x10000, RZ ;  /* 0x0001000020207824 */ /* 0x000fc400078e00ff */
[----:B0-----:R-:W-:Y:S02]  /*0c20*/  FFMA.FTZ R15, R25, R38, 0.5 ;  /* 0x3f000000190f7423 */ /* 0x001fe40000010026 */
        /* <DEDUP_REMOVED lines=11> */
[----:B0-----:R-:W-:-:S05]  /*0ce0*/  FFMA.FTZ R25, R25, R38, 0.5 ;  /* 0x3f00000019197423 */ /* 0x001fca0000010026 */
[----:B------:R-:W-:-:S05]  /*0cf0*/  F2FP.BF16.F32.PACK_AB R25, RZ, R25 ;  /* 0x00000019ff19723e */ /* 0x000fca00000010ff */
[----:B-1----:R-:W-:Y:S02]  /*0d00*/  HADD2.BF16_V2 R25, R25.H0_H0, R14.H0_H0 ;  /* 0x2000000e19197230 */ /* 0x002fe40000200800 */
        /* <DEDUP_REMOVED lines=13> */
.L_x_4323:
[----:B------:R-:W-:Y:S05]  /*0de0*/  BSYNC.RECONVERGENT B1 ;  /* 0x0000000000017941 */ /* 0x000fea0003800200 */
.L_x_4322:
        /* <DEDUP_REMOVED lines=14> */
[----:B------:R0:W5:Y:S02]  /*0ed0*/  LDG.E.U16 R23, desc[UR12][R12.64+0xc0] ;  /* 0x0000c00c0c177981 */ /* 0x000164000c1e1500 */
[----:B0-----:R-:W-:Y:S01]  /*0ee0*/  PRMT R12, R21, 0x7610, R12 ;  /* 0x00007610150c7816 */ /* 0x001fe2000000000c */
[----:B------:R-:W-:-:S02]  /*0ef0*/  VIADD R19, R19, 0x80 ;  /* 0x0000008013137836 */ /* 0x000fc40000000000 */
[----:B--2---:R-:W-:-:S04]  /*0f00*/  IMAD.U32 R24, R24, 0x10000, RZ ;  /* 0x0001000018187824 */ /* 0x004fc800078e00ff */
[----:B------:R-:W-:-:S06]  /*0f10*/  FMUL.FTZ R25, R24, 0.5 ;  /* 0x3f00000018197820 */ /* 0x000fcc0000410000 */
[----:B------:R-:W0:Y:S01]  /*0f20*/  MUFU.TANH R25, R25 ;  /* 0x0000001900197308 */ /* 0x000e220000002400 */
[----:B------:R-:W-:Y:S02]  /*0f30*/  IMAD.MOV.U32 R24, RZ, RZ, 0x3f000000 ;  /* 0x3f000000ff187424 */ /* 0x000fe400078e00ff */
[----:B---3--:R-:W-:-:S05]  /*0f40*/  IMAD.U32 R30, R28, 0x10000, RZ ;  /* 0x000100001c1e7824 */ /* 0x008fca00078e00ff */
[----:B----4-:R-:W1:Y:S01]  /*0f50*/  F2F.BF16.F16 R29, R29 ;  /* 0x0000001d001d7304 */ /* 0x010e620000102000 */
[----:B------:R-:W-:Y:S01]  /*0f60*/  FMUL.FTZ R30, R30, 0.5 ;  /* 0x3f0000001e1e7820 */ /* 0x000fe20000410000 */
[----:B0-----:R-:W-:-:S06]  /*0f70*/  FFMA.FTZ R28, R25, R24, 0.5 ;  /* 0x3f000000191c7423 */ /* 0x001fcc0000010018 */
[----:B------:R-:W0:Y:S01]  /*0f80*/  MUFU.TANH R27, R30 ;  /* 0x0000001e001b7308 */ /* 0x000e220000002400 */
[----:B------:R-:W-:-:S05]  /*0f90*/  F2FP.BF16.F32.PACK_AB R28, RZ, R28 ;  /* 0x0000001cff1c723e */ /* 0x000fca00000010ff */
[----:B-1----:R-:W-:Y:S02]  /*0fa0*/  HADD2.BF16_V2 R28, R28.H0_H0, R29.H0_H0 ;  /* 0x2000001d1c1c7230 */ /* 0x002fe40000200800 */
[----:B-----5:R-:W1:Y:S03]  /*0fb0*/  F2F.BF16.F16 R26, R31 ;  /* 0x0000001f001a7304 */ /* 0x020e660000102000 */
[----:B------:R-:W-:Y:S01]  /*0fc0*/  PRMT R13, R28, 0x7610, R13 ;  /* 0x000076101c0d7816 */ /* 0x000fe2000000000d */
[----:B------:R-:W-:-:S04]  /*0fd0*/  IMAD.U32 R32, R32, 0x10000, RZ ;  /* 0x0001000020207824 */ /* 0x000fc800078e00ff */
[----:B------:R-:W-:Y:S01]  /*0fe0*/  HSETP2.BF16_V2.GT.AND P1, PT, R13.H0_H0, R21.H0_H0, PT ;  /* 0x200000150d007234 */ /* 0x000fe20003f24802 */
[----:B0-----:R-:W-:Y:S01]  /*0ff0*/  FFMA.FTZ R27, R27, R24, 0.5 ;  /* 0x3f0000001b1b7423 */ /* 0x001fe20000010018 */
[----:B------:R-:W-:-:S04]  /*1000*/  FMUL.FTZ R32, R32, 0.5 ;  /* 0x3f00000020207820 */ /* 0x000fc80000410000 */
[----:B------:R-:W-:Y:S01]  /*1010*/  F2FP.BF16.F32.PACK_AB R27, RZ, R27 ;  /* 0x0000001bff1b723e */ /* 0x000fe200000010ff */
[----:B------:R-:W0:Y:S04]  /*1020*/  MUFU.TANH R29, R32 ;  /* 0x00000020001d7308 */ /* 0x000e280000002400 */
[----:B-1----:R-:W-:Y:S02]  /*1030*/  HADD2.BF16_V2 R26, R27.H0_H0, R26.H0_H0 ;  /* 0x2000001a1b1a7230 */ /* 0x002fe40000200800 */
[----:B------:R-:W-:-:S03]  /*1040*/  @!P1 HSETP2.BF16_V2.GT.AND P2, PT, R13.H0_H0, R20.H0_H0, PT ;  /* 0x200000140d009234 */ /* 0x000fc60003f44802 */
[----:B------:R-:W-:Y:S02]  /*1050*/  PRMT R25, R26, 0x7610, R25 ;  /* 0x000076101a197816 */ /* 0x000fe40000000019 */
[----:B------:R-:W-:Y:S02]  /*1060*/  @!P1 SEL R12, R20, R13, !P2 ;  /* 0x0000000d140c9207 */ /* 0x000fe40005000000 */
[----:B------:R-:W-:Y:S01]  /*1070*/  @!P1 PRMT R13, R21, 0x7610, R13 ;  /* 0x00007610150d9816 */ /* 0x000fe2000000000d */
[----:B------:R-:W1:Y:S04]  /*1080*/  F2F.BF16.F16 R14, R14 ;  /* 0x0000000e000e7304 */ /* 0x000e680000102000 */
[----:B------:R-:W-:Y:S01]  /*1090*/  HSETP2.BF16_V2.GT.AND P1, PT, R25.H0_H0, R13.H0_H0, PT ;  /* 0x2000000d19007234 */ /* 0x000fe20003f24802 */
[----:B0-----:R-:W-:Y:S01]  /*10a0*/  FFMA.FTZ R29, R29, R24, 0.5 ;  /* 0x3f0000001d1d7423 */ /* 0x001fe20000010018 */
[----:B------:R-:W-:-:S04]  /*10b0*/  IMAD.U32 R15, R15, 0x10000, RZ ;  /* 0x000100000f0f7824 */ /* 0x000fc800078e00ff */
[----:B------:R-:W-:Y:S01]  /*10c0*/  FMUL.FTZ R20, R15, 0.5 ;  /* 0x3f0000000f147820 */ /* 0x000fe20000410000 */
[----:B------:R-:W-:-:S03]  /*10d0*/  F2FP.BF16.F32.PACK_AB R29, RZ, R29 ;  /* 0x0000001dff1d723e */ /* 0x000fc600000010ff */
[----:B------:R-:W0:Y:S02]  /*10e0*/  MUFU.TANH R21, R20 ;  /* 0x0000001400157308 */ /* 0x000e240000002400 */
[----:B-1----:R-:W-:Y:S01]  /*10f0*/  HADD2.BF16_V2 R29, R29.H0_H0, R14.H0_H0 ;  /* 0x2000000e1d1d7230 */ /* 0x002fe20000200800 */
[----:B------:R-:W-:Y:S02]  /*1100*/  @!P1 HSETP2.BF16_V2.GT.AND P2, PT, R25.H0_H0, R12.H0_H0, PT ;  /* 0x2000000c19009234 */ /* 0x000fe40003f44802 */
[----:B------:R-:W-:-:S03]  /*1110*/  PRMT R15, R13, 0x7610, R15 ;  /* 0x000076100d0f7816 */ /* 0x000fc6000000000f */
[----:B------:R-:W-:Y:S02]  /*1120*/  @!P1 SEL R15, R12, R25, !P2 ;  /* 0x000000190c0f9207 */ /* 0x000fe40005000000 */
[----:B------:R-:W-:Y:S02]  /*1130*/  @!P1 PRMT R25, R13, 0x7610, R25 ;  /* 0x000076100d199816 */ /* 0x000fe40000000019 */
[----:B------:R-:W-:Y:S01]  /*1140*/  PRMT R12, R29, 0x7610, R12 ;  /* 0x000076101d0c7816 */ /* 0x000fe2000000000c */
[----:B------:R-:W1:Y:S04]  /*1150*/  F2F.BF16.F16 R14, R23 ;  /* 0x00000017000e7304 */ /* 0x000e680000102000 */
[----:B------:R-:W-:Y:S01]  /*1160*/  HSETP2.BF16_V2.GT.AND P1, PT, R12.H0_H0, R25.H0_H0, PT ;  /* 0x200000190c007234 */ /* 0x000fe20003f24802 */
[----:B0-----:R-:W-:-:S05]  /*1170*/  FFMA.FTZ R21, R21, R24, 0.5 ;  /* 0x3f00000015157423 */ /* 0x001fca0000010018 */
[----:B------:R-:W-:-:S07]  /*1180*/  F2FP.BF16.F32.PACK_AB R21, RZ, R21 ;  /* 0x00000015ff15723e */ /* 0x000fce00000010ff */
[----:B------:R-:W-:Y:S01]  /*1190*/  @!P1 HSETP2.BF16_V2.GT.AND P2, PT, R12.H0_H0, R15.H0_H0, PT ;  /* 0x2000000f0c009234 */ /* 0x000fe20003f44802 */
[----:B-1----:R-:W-:Y:S01]  /*11a0*/  HADD2.BF16_V2 R21, R21.H0_H0, R14.H0_H0 ;  /* 0x2000000e15157230 */ /* 0x002fe20000200800 */
        /* <DEDUP_REMOVED lines=9> */
.L_x_4327:
[----:B------:R-:W-:Y:S05]  /*1240*/  BSYNC.RECONVERGENT B1 ;  /* 0x0000000000017941 */ /* 0x000fea0003800200 */
.L_x_4326:
        /* <DEDUP_REMOVED lines=8> */
[----:B------:R-:W2:Y:S01]  /*12d0*/  LDG.E.U16 R18, desc[UR12][R12.64] ;  /* 0x0000000c0c127981 */ /* 0x000ea2000c1e1500 */
[----:B------:R-:W-:-:S03]  /*12e0*/  IMAD.WIDE.U32 R14, R19, 0x2, R8 ;  /* 0x00000002130e7825 */ /* 0x000fc600078e0008 */
[----:B------:R-:W3:Y:S04]  /*12f0*/  LDG.E.U16 R22, desc[UR12][R12.64+0x40] ;  /* 0x0000400c0c167981 */ /* 0x000ee8000c1e1500 */
[----:B------:R-:W4:Y:S04]  /*1300*/  LDG.E.U16 R23, desc[UR12][R14.64] ;  /* 0x0000000c0e177981 */ /* 0x000f28000c1e1500 */
[----:B------:R0:W5:Y:S01]  /*1310*/  LDG.E.U16 R25, desc[UR12][R14.64+0x40] ;  /* 0x0000400c0e197981 */ /* 0x000162000c1e1500 */
[----:B------:R-:W-:Y:S01]  /*1320*/  IMAD.MOV.U32 R27, RZ, RZ, 0x3f000000 ;  /* 0x3f000000ff1b7424 */ /* 0x000fe200078e00ff */
[----:B0-----:R-:W-:Y:S01]  /*1330*/  PRMT R14, R21, 0x7610, R14 ;  /* 0x00007610150e7816 */ /* 0x001fe2000000000e */
[----:B------:R-:W-:-:S02]  /*1340*/  VIADD R19, R19, 0x40 ;  /* 0x0000004013137836 */ /* 0x000fc40000000000 */
[----:B--2---:R-:W-:-:S04]  /*1350*/  IMAD.U32 R18, R18, 0x10000, RZ ;  /* 0x0001000012127824 */ /* 0x004fc800078e00ff */
[----:B------:R-:W-:-:S06]  /*1360*/  FMUL.FTZ R18, R18, 0.5 ;  /* 0x3f00000012127820 */ /* 0x000fcc0000410000 */
[----:B------:R-:W0:Y:S01]  /*1370*/  MUFU.TANH R18, R18 ;  /* 0x0000001200127308 */ /* 0x000e220000002400 */
[----:B---3--:R-:W-:-:S07]  /*1380*/  IMAD.U32 R24, R22, 0x10000, RZ ;  /* 0x0001000016187824 */ /* 0x008fce00078e00ff */
[----:B----4-:R-:W1:Y:S01]  /*1390*/  F2F.BF16.F16 R23, R23 ;  /* 0x0000001700177304 */ /* 0x010e620000102000 */
[----:B------:R-:W-:Y:S01]  /*13a0*/  FMUL.FTZ R24, R24, 0.5 ;  /* 0x3f00000018187820 */ /* 0x000fe20000410000 */
[----:B0-----:R-:W-:-:S06]  /*13b0*/  FFMA.FTZ R22, R18, R27, 0.5 ;  /* 0x3f00000012167423 */ /* 0x001fcc000001001b */
[----:B------:R-:W0:Y:S01]  /*13c0*/  MUFU.TANH R24, R24 ;  /* 0x0000001800187308 */ /* 0x000e220000002400 */
[----:B------:R-:W-:-:S05]  /*13d0*/  F2FP.BF16.F32.PACK_AB R22, RZ, R22 ;  /* 0x00000016ff16723e */ /* 0x000fca00000010ff */
[----:B-1----:R-:W-:-:S05]  /*13e0*/  HADD2.BF16_V2 R22, R22.H0_H0, R23.H0_H0 ;  /* 0x2000001716167230 */ /* 0x002fca0000200800 */
[----:B------:R-:W-:Y:S02]  /*13f0*/  PRMT R12, R22, 0x7610, R12 ;  /* 0x00007610160c7816 */ /* 0x000fe4000000000c */
[----:B-----5:R-:W1:Y:S03]  /*1400*/  F2F.BF16.F16 R22, R25 ;  /* 0x0000001900167304 */ /* 0x020e660000102000 */
[----:B------:R-:W-:Y:S01]  /*1410*/  HSETP2.BF16_V2.GT.AND P0, PT, R12.H0_H0, R21.H0_H0, PT ;  /* 0x200000150c007234 */ /* 0x000fe20003f04802 */
[----:B0-----:R-:W-:-:S05]  /*1420*/  FFMA.FTZ R13, R24, R27, 0.5 ;  /* 0x3f000000180d7423 */ /* 0x001fca000001001b */
[----:B------:R-:W-:-:S07]  /*1430*/  F2FP.BF16.F32.PACK_AB R13, RZ, R13 ;  /* 0x0000000dff0d723e */ /* 0x000fce00000010ff */
[----:B------:R-:W-:Y:S01]  /*1440*/  @!P0 HSETP2.BF16_V2.GT.AND P1, PT, R12.H0_H0, R20.H0_H0, PT ;  /* 0x200000140c008234 */ /* 0x000fe20003f24802 */
[----:B-1----:R-:W-:-:S04]  /*1450*/  HADD2.BF16_V2 R13, R13.H0_H0, R22.H0_H0 ;  /* 0x200000160d0d7230 */ /* 0x002fc80000200800 */
        /* <DEDUP_REMOVED lines=8> */
[----:B------:R-:W-:Y:S02]  /*14e0*/  @!P0 PRMT R20, R14, 0x7610, R20 ;  /* 0x000076100e148816 */ /* 0x000fe40000000014 */
[----:B------:R-:W-:Y:S02]  /*14f0*/  PRMT R12, R21, 0x7610, R12 ;  /* 0x00007610150c7816 */ /* 0x000fe4000000000c */
[----:B------:R-:W-:-:S07]  /*1500*/  PRMT R14, R20, 0x7610, R14 ;  /* 0x00007610140e7816 */ /* 0x000fce000000000e */
.L_x_4329:
[----:B------:R-:W-:Y:S05]  /*1510*/  BSYNC.RECONVERGENT B1 ;  /* 0x0000000000017941 */ /* 0x000fea0003800200 */
.L_x_4328:
[----:B------:R-:W-:Y:S05]  /*1520*/  @P2 BRA `(.L_x_4325) ;  /* 0x0000000400f02947 */ /* 0x000fea0003800000 */
[----:B------:R-:W-:-:S06]  /*1530*/  IMAD.WIDE.U32 R10, R19, 0x2, R10 ;  /* 0x00000002130a7825 */ /* 0x000fcc00078e000a */
[----:B------:R-:W2:Y:S01]  /*1540*/  LDG.E.U16 R10, desc[UR12][R10.64] ;  /* 0x0000000c0a0a7981 */ /* 0x000ea2000c1e1500 */
[----:B------:R-:W-:-:S06]  /*1550*/  IMAD.WIDE.U32 R8, R19, 0x2, R8 ;  /* 0x0000000213087825 */ /* 0x000fcc00078e0008 */
[----:B------:R-:W3:Y:S01]  /*1560*/  LDG.E.U16 R8, desc[UR12][R8.64] ;  /* 0x0000000c08087981 */ /* 0x000ee2000c1e1500 */
[----:B------:R-:W-:Y:S02]  /*1570*/  IMAD.MOV.U32 R20, RZ, RZ, 0x3f000000 ;  /* 0x3f000000ff147424 */ /* 0x000fe400078e00ff */
[----:B--2---:R-:W-:-:S04]  /*1580*/  IMAD.U32 R13, R10, 0x10000, RZ ;  /* 0x000100000a0d7824 */ /* 0x004fc800078e00ff */
[----:B------:R-:W-:Y:S01]  /*1590*/  FMUL.FTZ R13, R13, 0.5 ;  /* 0x3f0000000d0d7820 */ /* 0x000fe20000410000 */
[----:B---3--:R-:W-:Y:S08]  /*15a0*/  F2F.BF16.F16 R18, R8 ;  /* 0x0000000800127304 */ /* 0x008ff00000102000 */
[----:B------:R-:W0:Y:S02]  /*15b0*/  MUFU.TANH R13, R13 ;  /* 0x0000000d000d7308 */ /* 0x000e240000002400 */
[----:B0-----:R-:W-:Y:S01]  /*15c0*/  FFMA.FTZ R15, R13, R20, 0.5 ;  /* 0x3f0000000d0f7423 */ /* 0x001fe20000010014 */
[----:B------:R-:W-:-:S04]  /*15d0*/  PRMT R20, R12, 0x7610, R20 ;  /* 0x000076100c147816 */ /* 0x000fc80000000014 */
[----:B------:R-:W-:-:S05]  /*15e0*/  F2FP.BF16.F32.PACK_AB R15, RZ, R15 ;  /* 0x0000000fff0f723e */ /* 0x000fca00000010ff */
[----:B------:R-:W-:-:S05]  /*15f0*/  HADD2.BF16_V2 R15, R15.H0_H0, R18.H0_H0 ;  /* 0x200000120f0f7230 */ /* 0x000fca0000200800 */
[----:B------:R-:W-:-:S05]  /*1600*/  PRMT R21, R15, 0x7610, R21 ;  /* 0x000076100f157816 */ /* 0x000fca0000000015 */
[----:B------:R-:W-:-:S13]  /*1610*/  HSETP2.BF16_V2.GT.AND P0, PT, R21.H0_H0, R12.H0_H0, PT ;  /* 0x2000000c15007234 */ /* 0x000fda0003f04802 */
[----:B------:R-:W-:Y:S05]  /*1620*/  @P0 BRA `(.L_x_4325) ;  /* 0x0000000400b00947 */ /* 0x000fea0003800000 */
[----:B------:R-:W-:-:S05]  /*1630*/  HSETP2.BF16_V2.GT.AND P0, PT, R21.H0_H0, R14.H0_H0, PT ;  /* 0x2000000e15007234 */ /* 0x000fca0003f04802 */
[----:B------:R-:W-:Y:S02]  /*1640*/  SEL R14, R14, R21, !P0 ;  /* 0x000000150e0e7207 */ /* 0x000fe40004000000 */
[----:B------:R-:W-:Y:S02]  /*1650*/  PRMT R21, R12, 0x7610, R21 ;  /* 0x000076100c157816 */ /* 0x000fe40000000015 */
[----:B------:R-:W-:Y:S01]  /*1660*/  PRMT R20, R14, 0x7610, R20 ;  /* 0x000076100e147816 */ /* 0x000fe20000000014 */
[----:B------:R-:W-:Y:S06]  /*1670*/  BRA `(.L_x_4325) ;  /* 0x00000004009c7947 */ /* 0x000fec0003800000 */
.L_x_4321:
        /* <DEDUP_REMOVED lines=16> */
.L_x_4333:
        /* <DEDUP_REMOVED lines=9> */
[----:B------:R-:W-:Y:S01]  /*1810*/  FMUL.FTZ R21, R21, 0.5 ;  /* 0x3f00000015157820 */ /* 0x000fe20000410000 */
[----:B---3--:R-:W-:Y:S08]  /*1820*/  F2F.BF16.F16 R23, R18 ;  /* 0x0000001200177304 */ /* 0x008ff00000102000 */
[----:B------:R-:W0:Y:S02]  /*1830*/  MUFU.TANH R21, R21 ;  /* 0x0000001500157308 */ /* 0x000e240000002400 */
[----:B0-----:R-:W-:-:S05]  /*1840*/  FFMA.FTZ R22, R21, R22, 0.5 ;  /* 0x3f00000015167423 */ /* 0x001fca0000010016 */
[----:B------:R-:W-:-:S05]  /*1850*/  F2FP.BF16.F32.PACK_AB R22, RZ, R22 ;  /* 0x00000016ff16723e */ /* 0x000fca00000010ff */
[----:B------:R-:W-:Y:S01]  /*1860*/  HADD2.BF16_V2 R22, R22.H0_H0, R23.H0_H0 ;  /* 0x2000001716167230 */ /* 0x000fe20000200800 */
[----:B------:R-:W-:Y:S06]  /*1870*/  @P0 BRA `(.L_x_4333) ;  /* 0xfffffffc00c00947 */ /* 0x000fec000383ffff */
[----:B------:R-:W-:Y:S05]  /*1880*/  BSYNC.RECONVERGENT B2 ;  /* 0x0000000000027941 */ /* 0x000fea0003800200 */
.L_x_4332:
[----:B------:R-:W-:-:S07]  /*1890*/  PRMT R21, R22, 0x7610, R21 ;  /* 0x0000761016157816 */ /* 0x000fce0000000015 */
.L_x_4331:
[----:B------:R-:W-:Y:S05]  /*18a0*/  BSYNC.RECONVERGENT B1 ;  /* 0x0000000000017941 */ /* 0x000fea0003800200 */
.L_x_4330:
        /* <DEDUP_REMOVED lines=13> */
[----:B------:R-:W-:Y:S02]  /*1980*/  IMAD.MOV.U32 R21, RZ, RZ, 0x3f000000 ;  /* 0x3f000000ff157424 */ /* 0x000fe400078e00ff */
[----:B------:R-:W-:Y:S02]  /*1990*/  VIADD R13, R13, 0x100 ;  /* 0x000001000d0d7836 */ /* 0x000fe40000000000 */
[----:B--2---:R-:W-:-:S04]  /*19a0*/  IMAD.U32 R20, R14, 0x10000, RZ ;  /* 0x000100000e147824 */ /* 0x004fc800078e00ff */
[----:B------:R-:W-:Y:S01]  /*19b0*/  FMUL.FTZ R20, R20, 0.5 ;  /* 0x3f00000014147820 */ /* 0x000fe20000410000 */
[----:B---3--:R-:W-:Y:S08]  /*19c0*/  F2F.BF16.F16 R22, R18 ;  /* 0x0000001200167304 */ /* 0x008ff00000102000 */
[----:B------:R-:W0:Y:S02]  /*19d0*/  MUFU.TANH R20, R20 ;  /* 0x0000001400147308 */ /* 0x000e240000002400 */
[----:B0-----:R-:W-:-:S05]  /*19e0*/  FFMA.FTZ R21, R20, R21, 0.5 ;  /* 0x3f00000014157423 */ /* 0x001fca0000010015 */
[----:B------:R-:W-:-:S05]  /*19f0*/  F2FP.BF16.F32.PACK_AB R21, RZ, R21 ;  /* 0x00000015ff15723e */ /* 0x000fca00000010ff */
[----:B------:R-:W-:-:S07]  /*1a00*/  HADD2.BF16_V2 R21, R21.H0_H0, R22.H0_H0 ;  /* 0x2000001615157230 */ /* 0x000fce0000200800 */
.L_x_4335:
[----:B------:R-:W-:Y:S05]  /*1a10*/  BSYNC.RECONVERGENT B1 ;  /* 0x0000000000017941 */ /* 0x000fea0003800200 */
.L_x_4334:
        /* <DEDUP_REMOVED lines=21> */
.L_x_4337:
[----:B------:R-:W-:Y:S05]  /*1b70*/  BSYNC.RECONVERGENT B1 ;  /* 0x0000000000017941 */ /* 0x000fea0003800200 */
.L_x_4336:
[----:B------:R-:W-:Y:S01]  /*1b80*/  PRMT R20, R23, 0x7610, R20 ;  /* 0x0000761017147816 */ /* 0x000fe20000000014 */
[----:B------:R-:W-:Y:S06]  /*1b90*/  @!P1 BRA `(.L_x_4325) ;  /* 0x0000000000549947 */ /* 0x000fec0003800000 */
[----:B------:R-:W-:Y:S01]  /*1ba0*/  BSSY.RECONVERGENT B1, `(.L_x_4338) ;  /* 0x0000012000017945 */ /* 0x000fe20003800200 */
[----:B------:R-:W-:-:S07]  /*1bb0*/  IMAD.MOV.U32 R21, RZ, RZ, RZ ;  /* 0x000000ffff157224 */ /* 0x000fce00078e00ff */
.L_x_4339:
        /* <DEDUP_REMOVED lines=17> */
.L_x_4338:
[----:B------:R-:W-:Y:S01]  /*1cd0*/  IMAD.MOV.U32 R20, RZ, RZ, 0xff80 ;  /* 0x0000ff80ff147424 */ /* 0x000fe200078e00ff */
[----:B------:R-:W-:-:S07]  /*1ce0*/  PRMT R21, R22, 0x7610, R21 ;  /* 0x0000761016157816 */ /* 0x000fce0000000015 */
.L_x_4325:
[----:B------:R-:W-:Y:S05]  /*1cf0*/  BSYNC.RECONVERGENT B0 ;  /* 0x0000000000007941 */ /* 0x000fea0003800200 */
.L_x_4320:
        /* <DEDUP_REMOVED lines=48> */
[----:B------:R-:W-:-:S08]  /*2000*/  SEL R8, R20, R13, P1 ;  /* 0x0000000d14087207 */ /* 0x000fd00000800000 */
.L_x_4340:
        /* <DEDUP_REMOVED lines=74> */
.L_x_4344:
[----:B------:R-:W-:Y:S05]  /*24b0*/  BSYNC.RECONVERGENT B0 ;  /* 0x0000000000007941 */ /* 0x000fea0003800200 */
.L_x_4343:
        /* <DEDUP_REMOVED lines=19> */
.L_x_4346:
[----:B------:R-:W-:Y:S05]  /*25f0*/  BSYNC.RECONVERGENT B0 ;  /* 0x0000000000007941 */ /* 0x000fea0003800200 */
.L_x_4345:
        /* <DEDUP_REMOVED lines=17> */
.L_x_4348:
[----:B------:R-:W-:Y:S05]  /*2710*/  BSYNC.RECONVERGENT B0 ;  /* 0x0000000000007941 */ /* 0x000fea0003800200 */
.L_x_4347:
        /* <DEDUP_REMOVED lines=19> */
.L_x_4350:
[----:B------:R-:W-:Y:S05]  /*2850*/  BSYNC.RECONVERGENT B0 ;  /* 0x0000000000007941 */ /* 0x000fea0003800200 */
.L_x_4349:
        /* <DEDUP_REMOVED lines=17> */
.L_x_4352:
[----:B------:R-:W-:Y:S05]  /*2970*/  BSYNC.RECONVERGENT B0 ;  /* 0x0000000000007941 */ /* 0x000fea0003800200 */
.L_x_4351:
        /* <DEDUP_REMOVED lines=17> */
.L_x_4354:
[----:B------:R-:W-:Y:S05]  /*2a90*/  BSYNC.RECONVERGENT B0 ;  /* 0x0000000000007941 */ /* 0x000fea0003800200 */
.L_x_4353:
        /* <DEDUP_REMOVED lines=19> */
.L_x_4356:
[----:B------:R-:W-:Y:S05]  /*2bd0*/  BSYNC.RECONVERGENT B0 ;  /* 0x0000000000007941 */ /* 0x000fea0003800200 */
.L_x_4355:
        /* <DEDUP_REMOVED lines=17> */
.L_x_4358:
[----:B------:R-:W-:Y:S05]  /*2cf0*/  BSYNC.RECONVERGENT B0 ;  /* 0x0000000000007941 */ /* 0x000fea0003800200 */
.L_x_4357:
        /* <DEDUP_REMOVED lines=17> */
.L_x_4360:
[----:B------:R-:W-:Y:S05]  /*2e10*/  BSYNC.RECONVERGENT B0 ;  /* 0x0000000000007941 */ /* 0x000fea0003800200 */
.L_x_4359:
        /* <DEDUP_REMOVED lines=17> */
.L_x_4362:
[----:B------:R-:W-:Y:S05]  /*2f30*/  BSYNC.RECONVERGENT B0 ;  /* 0x0000000000007941 */ /* 0x000fea0003800200 */
.L_x_4361:
        /* <DEDUP_REMOVED lines=16> */
.L_x_4364:
[----:B------:R-:W-:Y:S05]  /*3040*/  BSYNC.RECONVERGENT B0 ;  /* 0x0000000000007941 */ /* 0x000fea0003800200 */
.L_x_4363:
        /* <DEDUP_REMOVED lines=18> */
.L_x_4366:
[----:B------:R-:W-:Y:S05]  /*3170*/  BSYNC.RECONVERGENT B0 ;  /* 0x0000000000007941 */ /* 0x000fea0003800200 */
.L_x_4365:
        /* <DEDUP_REMOVED lines=17> */
.L_x_4368:
[----:B------:R-:W-:Y:S05]  /*3290*/  BSYNC.RECONVERGENT B0 ;  /* 0x0000000000007941 */ /* 0x000fea0003800200 */
.L_x_4367:
        /* <DEDUP_REMOVED lines=17> */
.L_x_4370:
[----:B------:R-:W-:Y:S05]  /*33b0*/  BSYNC.RECONVERGENT B0 ;  /* 0x0000000000007941 */ /* 0x000fea0003800200 */
.L_x_4369:
        /* <DEDUP_REMOVED lines=15> */
.L_x_4372:
[----:B------:R-:W-:Y:S05]  /*34b0*/  BSYNC.RECONVERGENT B0 ;  /* 0x0000000000007941 */ /* 0x000fea0003800200 */
.L_x_4371:
        /* <DEDUP_REMOVED lines=23> */
.L_x_4374:
[----:B------:R-:W-:Y:S05]  /*3630*/  BSYNC.RECONVERGENT B0 ;  /* 0x0000000000007941 */ /* 0x000fea0003800200 */
.L_x_4373:
        /* <DEDUP_REMOVED lines=15> */
.L_x_4376:
[----:B------:R-:W-:Y:S05]  /*3730*/  BSYNC.RECONVERGENT B0 ;  /* 0x0000000000007941 */ /* 0x000fea0003800200 */
.L_x_4375:
        /* <DEDUP_REMOVED lines=15> */
.L_x_4378:
[----:B------:R-:W-:Y:S05]  /*3830*/  BSYNC.RECONVERGENT B0 ;  /* 0x0000000000007941 */ /* 0x000fea0003800200 */
.L_x_4377:
        /* <DEDUP_REMOVED lines=15> */
.L_x_4380:
[----:B------:R-:W-:Y:S05]  /*3930*/  BSYNC.RECONVERGENT B0 ;  /* 0x0000000000007941 */ /* 0x000fea0003800200 */
.L_x_4379:
        /* <DEDUP_REMOVED lines=15> */
.L_x_4382:
[----:B------:R-:W-:Y:S05]  /*3a30*/  BSYNC.RECONVERGENT B0 ;  /* 0x0000000000007941 */ /* 0x000fea0003800200 */
.L_x_4381:
[----:B------:R-:W-:Y:S01]  /*3a40*/  ISETP.NE.AND P0, PT, R19, R14, PT ;  /* 0x0000000e1300720c */ /* 0x000fe20003f05270 */
[----:B------:R-:W-:-:S03]  /*3a50*/  VIADD R15, R15, 0xffffffe0 ;  /* 0xffffffe00f0f7836 */ /* 0x000fc60000000000 */
[----:B------:R-:W-:Y:S02]  /*3a60*/  SEL R17, R20, R23, !P0 ;  /* 0x0000001714117207 */ /* 0x000fe40004000000 */
[----:B------:R-:W-:-:S07]  /*3a70*/  SEL R14, R18, R21, !P0 ;  /* 0x00000015120e7207 */ /* 0x000fce0004000000 */
.L_x_4342:
[----:B------:R-:W-:Y:S01]  /*3a80*/  NOP ;  /* 0x0000000000007918 */ /* 0x000fe20000000000 */
.L_x_4341:
        /* <DEDUP_REMOVED lines=24> */
.L_x_4385:
[----:B------:R-:W-:Y:S05]  /*3c10*/  BSYNC.RECONVERGENT B0 ;  /* 0x0000000000007941 */ /* 0x000fea0003800200 */
.L_x_4384:
        /* <DEDUP_REMOVED lines=19> */
.L_x_4387:
[----:B------:R-:W-:Y:S05]  /*3d50*/  BSYNC.RECONVERGENT B0 ;  /* 0x0000000000007941 */ /* 0x000fea0003800200 */
.L_x_4386:
        /* <DEDUP_REMOVED lines=17> */
.L_x_4389:
[----:B------:R-:W-:Y:S05]  /*3e70*/  BSYNC.RECONVERGENT B0 ;  /* 0x0000000000007941 */ /* 0x000fea0003800200 */
.L_x_4388:
        /* <DEDUP_REMOVED lines=19> */
.L_x_4391:
[----:B------:R-:W-:Y:S05]  /*3fb0*/  BSYNC.RECONVERGENT B0 ;  /* 0x0000000000007941 */ /* 0x000fea0003800200 */
.L_x_4390:
        /* <DEDUP_REMOVED lines=17> */
.L_x_4393:
[----:B------:R-:W-:Y:S05]  /*40d0*/  BSYNC.RECONVERGENT B0 ;  /* 0x0000000000007941 */ /* 0x000fea0003800200 */
.L_x_4392:
        /* <DEDUP_REMOVED lines=17> */
.L_x_4395:
[----:B------:R-:W-:Y:S05]  /*41f0*/  BSYNC.RECONVERGENT B0 ;  /* 0x0000000000007941 */ /* 0x000fea0003800200 */
.L_x_4394:
        /* <DEDUP_REMOVED lines=19> */
.L_x_4397:
[----:B------:R-:W-:Y:S05]  /*4330*/  BSYNC.RECONVERGENT B0 ;  /* 0x0000000000007941 */ /* 0x000fea0003800200 */
.L_x_4396:
        /* <DEDUP_REMOVED lines=17> */
.L_x_4399:
[----:B------:R-:W-:Y:S05]  /*4450*/  BSYNC.RECONVERGENT B0 ;  /* 0x0000000000007941 */ /* 0x000fea0003800200 */
.L_x_4398:
        /* <DEDUP_REMOVED lines=17> */
.L_x_4401:
[----:B------:R-:W-:Y:S05]  /*4570*/  BSYNC.RECONVERGENT B0 ;  /* 0x0000000000007941 */ /* 0x000fea0003800200 */
.L_x_4400:
        /* <DEDUP_REMOVED lines=17> */
.L_x_4403:
[----:B------:R-:W-:Y:S05]  /*4690*/  BSYNC.RECONVERGENT B0 ;  /* 0x0000000000007941 */ /* 0x000fea0003800200 */
.L_x_4402:
        /* <DEDUP_REMOVED lines=16> */
.L_x_4405:
[----:B------:R-:W-:Y:S05]  /*47a0*/  BSYNC.RECONVERGENT B0 ;  /* 0x0000000000007941 */ /* 0x000fea0003800200 */
.L_x_4404:
        /* <DEDUP_REMOVED lines=18> */
.L_x_4407:
[----:B------:R-:W-:Y:S05]  /*48d0*/  BSYNC.RECONVERGENT B0 ;  /* 0x0000000000007941 */ /* 0x000fea0003800200 */
.L_x_4406:
        /* <DEDUP_REMOVED lines=17> */
.L_x_4409:
[----:B------:R-:W-:Y:S05]  /*49f0*/  BSYNC.RECONVERGENT B0 ;  /* 0x0000000000007941 */ /* 0x000fea0003800200 */
.L_x_4408:
        /* <DEDUP_REMOVED lines=17> */
.L_x_4411:
[----:B------:R-:W-:Y:S05]  /*4b10*/  BSYNC.RECONVERGENT B0 ;  /* 0x0000000000007941 */ /* 0x000fea0003800200 */
.L_x_4410:
        /* <DEDUP_REMOVED lines=15> */
.L_x_4413:
[----:B------:R-:W-:Y:S05]  /*4c10*/  BSYNC.RECONVERGENT B0 ;  /* 0x0000000000007941 */ /* 0x000fea0003800200 */
.L_x_4412:
        /* <DEDUP_REMOVED lines=24> */
.L_x_4415:
[----:B------:R-:W-:Y:S05]  /*4da0*/  BSYNC.RECONVERGENT B0 ;  /* 0x0000000000007941 */ /* 0x000fea0003800200 */
.L_x_4414:
        /* <DEDUP_REMOVED lines=15> */
.L_x_4417:
[----:B------:R-:W-:Y:S05]  /*4ea0*/  BSYNC.RECONVERGENT B0 ;  /* 0x0000000000007941 */ /* 0x000fea0003800200 */
.L_x_4416:
        /* <DEDUP_REMOVED lines=15> */
.L_x_4419:
[----:B------:R-:W-:Y:S05]  /*4fa0*/  BSYNC.RECONVERGENT B0 ;  /* 0x0000000000007941 */ /* 0x000fea0003800200 */
.L_x_4418:
        /* <DEDUP_REMOVED lines=15> */
.L_x_4421:
[----:B------:R-:W-:Y:S05]  /*50a0*/  BSYNC.RECONVERGENT B0 ;  /* 0x0000000000007941 */ /* 0x000fea0003800200 */
.L_x_4420:
        /* <DEDUP_REMOVED lines=15> */
.L_x_4423:
[----:B------:R-:W-:Y:S05]  /*51a0*/  BSYNC.RECONVERGENT B0 ;  /* 0x0000000000007941 */ /* 0x000fea0003800200 */
.L_x_4422:
[----:B------:R-:W-:-:S04]  /*51b0*/  ISETP.NE.AND P0, PT, R14, R15, PT ;  /* 0x0000000f0e00720c */ /* 0x000fc80003f05270 */
[----:B------:R-:W-:Y:S02]  /*51c0*/  SEL R17, R20, R17, !P0 ;  /* 0x0000001114117207 */ /* 0x000fe40004000000 */
[----:B------:R-:W-:-:S07]  /*51d0*/  SEL R14, R19, R18, !P0 ;  /* 0x00000012130e7207 */ /* 0x000fce0004000000 */
.L_x_4383:
[----:B------:R-:W-:-:S13]  /*51e0*/  ISETP.GE.AND P0, PT, R9, 0x1, PT ;  /* 0x000000010900780c */ /* 0x000fda0003f06270 */
[----:B------:R-:W-:Y:S05]  /*51f0*/  @!P0 BRA `(.L_x_4424) ;  /* 0x0000000000108947 */ /* 0x000fea0003800000 */
[----:B------:R-:W-:-:S05]  /*5200*/  PRMT R17, R17, 0x5410, R17 ;  /* 0x0000541011117816 */ /* 0x000fca0000000011 */
[----:B------:R-:W0:Y:S02]  /*5210*/  SHFL.IDX PT, R12, R17, R12, 0x1f ;  /* 0x00001f0c110c7589 */ /* 0x000e2400000e0000 */
[----:B0-----:R-:W-:-:S13]  /*5220*/  HSETP2.BF16_V2.NEU.AND P0, PT, R12.H0_H0, -INF , -INF , PT ;  /* 0xff80ff800c007434 */ /* 0x001fda0003f0d802 */
[----:B------:R-:W-:Y:S05]  /*5230*/  @P0 BRA `(.L_x_4425) ;  /* 0x00000004005c0947 */ /* 0x000fea0003800000 */
.L_x_4424:
        /* <DEDUP_REMOVED lines=16> */
.L_x_4431:
        /* <DEDUP_REMOVED lines=30> */
.L_x_4430:
[----:B-1----:R-:W-:-:S07]  /*5520*/  VIADD R4, R15, 0xffffff80 ;  /* 0xffffff800f047836 */ /* 0x002fce0000000000 */
.L_x_4429:
[----:B------:R-:W-:Y:S05]  /*5530*/  BSYNC.RECONVERGENT B1 ;  /* 0x0000000000017941 */ /* 0x000fea0003800200 */
.L_x_4428:
        /* <DEDUP_REMOVED lines=20> */
.L_x_4433:
[----:B------:R-:W-:Y:S05]  /*5680*/  BSYNC.RECONVERGENT B1 ;  /* 0x0000000000017941 */ /* 0x000fea0003800200 */
.L_x_4432:
        /* <DEDUP_REMOVED lines=15> */
.L_x_4427:
[----:B------:R-:W-:Y:S05]  /*5780*/  BSYNC.RECONVERGENT B0 ;  /* 0x0000000000007941 */ /* 0x000fea0003800200 */
.L_x_4426:
[----:B------:R-:W-:Y:S01]  /*5790*/  PREEXIT ;  /* 0x000000000000782d */ /* 0x000fe20000000000 */
[----:B------:R-:W-:Y:S05]  /*57a0*/  EXIT ;  /* 0x000000000000794d */ /* 0x000fea0003800000 */
.L_x_4425:
        /* <DEDUP_REMOVED lines=57> */
.L_x_4481:
[----:B------:R-:W-:Y:S01]  /*5b40*/  UMOV UR6, 0xffffffff ;  /* 0xffffffff00067882 */ /* 0x000fe20000000000 */
[----:B------:R-:W-:Y:S02]  /*5b50*/  ISETP.GE.AND P0, PT, R4, R31, PT ;  /* 0x0000001f0400720c */ /* 0x000fe40003f06270 */
[----:B01----:R-:W-:Y:S11]  /*5b60*/  BRA.DIV UR6, `(.L_x_4435) ;  /* 0x00000036064c7947 */ /* 0x003ff6000b800000 */
[----:B------:R0:W1:Y:S02]  /*5b70*/  SHFL.IDX PT, R33, R29, R28, 0x1f ;  /* 0x00001f1c1d217589 */ /* 0x00006400000e0000 */
.L_x_4550:
[----:B------:R-:W2:Y:S01]  /*5b80*/  LDCU UR6, c[0x0][0x3b8] ;  /* 0x00007700ff0677ac */ /* 0x000ea20008000800 */
[----:B0-----:R-:W-:-:S05]  /*5b90*/  VIADD R28, R28, 0x1 ;  /* 0x000000011c1c7836 */ /* 0x001fca0000000000 */
[----:B--2---:R-:W-:Y:S01]  /*5ba0*/  ISETP.NE.AND P1, PT, R28, UR6, PT ;  /* 0x000000061c007c0c */ /* 0x004fe2000bf25270 */
[----:B------:R-:W-:-:S12]  /*5bb0*/  @P0 BRA `(.L_x_4436) ;  /* 0x00000018005c0947 */ /* 0x000fd80003800000 */
[--C-:B-1----:R-:W-:Y:S02]  /*5bc0*/  IMAD R33, R5, R33, R4.reuse ;  /* 0x0000002105217224 */ /* 0x102fe400078e0204 */
[----:B------:R-:W-:-:S07]  /*5bd0*/  IMAD.MOV.U32 R30, RZ, RZ, R4 ;  /* 0x000000ffff1e7224 */ /* 0x000fce00078e0004 */
.L_x_4480:
        /* <DEDUP_REMOVED lines=25> */
[----:B------:R-:W-:Y:S01]  /*5d70*/  F2FP.BF16.F32.PACK_AB R32, RZ, R32 ;  /* 0x00000020ff20723e */ /* 0x000fe200000010ff */
[----:B--2---:R-:W0:Y:S04]  /*5d80*/  F2F.BF16.F16 R37, R6 ;  /* 0x0000000600257304 */ /* 0x004e280000102000 */
[----:B0-----:R-:W-:-:S07]  /*5d90*/  HADD2.BF16_V2 R32, R32.H0_H0, R37.H0_H0 ;  /* 0x2000002520207230 */ /* 0x001fce0000200800 */
.L_x_4437:
        /* <DEDUP_REMOVED lines=47> */
.L_x_4441:
[----:B------:R-:W-:Y:S05]  /*6090*/  BSYNC.RECONVERGENT B1 ;  /* 0x0000000000017941 */ /* 0x000fea0003800200 */
.L_x_4440:
        /* <DEDUP_REMOVED lines=15> */
.L_x_4443:
[----:B------:R-:W-:Y:S05]  /*6190*/  BSYNC.RECONVERGENT B1 ;  /* 0x0000000000017941 */ /* 0x000fea0003800200 */
.L_x_4442:
        /* <DEDUP_REMOVED lines=15> */
.L_x_4445:
[----:B------:R-:W-:Y:S05]  /*6290*/  BSYNC.RECONVERGENT B1 ;  /* 0x0000000000017941 */ /* 0x000fea0003800200 */
.L_x_4444:
        /* <DEDUP_REMOVED lines=15> */
.L_x_4447:
[----:B------:R-:W-:Y:S05]  /*6390*/  BSYNC.RECONVERGENT B1 ;  /* 0x0000000000017941 */ /* 0x000fea0003800200 */
.L_x_4446:
        /* <DEDUP_REMOVED lines=15> */
.L_x_4449:
[----:B------:R-:W-:Y:S05]  /*6490*/  BSYNC.RECONVERGENT B1 ;  /* 0x0000000000017941 */ /* 0x000fea0003800200 */
.L_x_4448:
        /* <DEDUP_REMOVED lines=15> */
.L_x_4451:
[----:B------:R-:W-:Y:S05]  /*6590*/  BSYNC.RECONVERGENT B1 ;  /* 0x0000000000017941 */ /* 0x000fea0003800200 */
.L_x_4450:
        /* <DEDUP_REMOVED lines=15> */
.L_x_4453:
[----:B------:R-:W-:Y:S05]  /*6690*/  BSYNC.RECONVERGENT B1 ;  /* 0x0000000000017941 */ /* 0x000fea0003800200 */
.L_x_4452:
        /* <DEDUP_REMOVED lines=15> */
.L_x_4455:
[----:B------:R-:W-:Y:S05]  /*6790*/  BSYNC.RECONVERGENT B1 ;  /* 0x0000000000017941 */ /* 0x000fea0003800200 */
.L_x_4454:
        /* <DEDUP_REMOVED lines=15> */
.L_x_4457:
[----:B------:R-:W-:Y:S05]  /*6890*/  BSYNC.RECONVERGENT B1 ;  /* 0x0000000000017941 */ /* 0x000fea0003800200 */
.L_x_4456:
        /* <DEDUP_REMOVED lines=15> */
.L_x_4459:
[----:B------:R-:W-:Y:S05]  /*6990*/  BSYNC.RECONVERGENT B1 ;  /* 0x0000000000017941 */ /* 0x000fea0003800200 */
.L_x_4458:
        /* <DEDUP_REMOVED lines=15> */
.L_x_4461:
[----:B------:R-:W-:Y:S05]  /*6a90*/  BSYNC.RECONVERGENT B1 ;  /* 0x0000000000017941 */ /* 0x000fea0003800200 */
.L_x_4460:
        /* <DEDUP_REMOVED lines=16> */
.L_x_4463:
[----:B------:R-:W-:Y:S05]  /*6ba0*/  BSYNC.RECONVERGENT B1 ;  /* 0x0000000000017941 */ /* 0x000fea0003800200 */
.L_x_4462:
        /* <DEDUP_REMOVED lines=15> */
.L_x_4465:
[----:B------:R-:W-:Y:S05]  /*6ca0*/  BSYNC.RECONVERGENT B1 ;  /* 0x0000000000017941 */ /* 0x000fea0003800200 */
.L_x_4464:
        /* <DEDUP_REMOVED lines=15> */
.L_x_4467:
[----:B------:R-:W-:Y:S05]  /*6da0*/  BSYNC.RECONVERGENT B1 ;  /* 0x0000000000017941 */ /* 0x000fea0003800200 */
.L_x_4466:
        /* <DEDUP_REMOVED lines=15> */
.L_x_4469:
[----:B------:R-:W-:Y:S05]  /*6ea0*/  BSYNC.RECONVERGENT B1 ;  /* 0x0000000000017941 */ /* 0x000fea0003800200 */
.L_x_4468:
        /* <DEDUP_REMOVED lines=24> */
.L_x_4471:
[----:B------:R-:W-:Y:S05]  /*7030*/  BSYNC.RECONVERGENT B1 ;  /* 0x0000000000017941 */ /* 0x000fea0003800200 */
.L_x_4470:
        /* <DEDUP_REMOVED lines=15> */
.L_x_4473:
[----:B------:R-:W-:Y:S05]  /*7130*/  BSYNC.RECONVERGENT B1 ;  /* 0x0000000000017941 */ /* 0x000fea0003800200 */
.L_x_4472:
        /* <DEDUP_REMOVED lines=15> */
.L_x_4475:
[----:B------:R-:W-:Y:S05]  /*7230*/  BSYNC.RECONVERGENT B1 ;  /* 0x0000000000017941 */ /* 0x000fea0003800200 */
.L_x_4474:
        /* <DEDUP_REMOVED lines=15> */
.L_x_4477:
[----:B------:R-:W-:Y:S05]  /*7330*/  BSYNC.RECONVERGENT B1 ;  /* 0x0000000000017941 */ /* 0x000fea0003800200 */
.L_x_4476:
        /* <DEDUP_REMOVED lines=15> */
.L_x_4479:
[----:B------:R-:W-:Y:S05]  /*7430*/  BSYNC.RECONVERGENT B1 ;  /* 0x0000000000017941 */ /* 0x000fea0003800200 */
.L_x_4478:
        /* <DEDUP_REMOVED lines=10> */
.L_x_4439:
[----:B------:R1:W-:Y:S04]  /*74e0*/  @!P0 STS.U16 [R6+-0x40], R32 ;  /* 0xffffc02006008388 */ /* 0x0003e80000000400 */
[----:B------:R1:W-:Y:S01]  /*74f0*/  @!P0 STS [R34+-0x80], R35 ;  /* 0xffff802322008388 */ /* 0x0003e20000000800 */
[----:B------:R-:W-:Y:S01]  /*7500*/  NOP ;  /* 0x0000000000007918 */ /* 0x000fe20000000000 */
.L_x_4438:
[----:B------:R-:W-:Y:S01]  /*7510*/  VIADD R33, R33, 0x20 ;  /* 0x0000002021217836 */ /* 0x000fe20000000000 */
[----:B------:R-:W-:Y:S06]  /*7520*/  @!P2 BRA `(.L_x_4480) ;  /* 0xffffffe400aca947 */ /* 0x000fec000383ffff */
.L_x_4436:
[----:B------:R-:W-:Y:S05]  /*7530*/  @P1 BRA `(.L_x_4481) ;  /* 0xffffffe400801947 */ /* 0x000fea000383ffff */
[----:B------:R-:W-:Y:S05]  /*7540*/  BSYNC B0 ;  /* 0x0000000000007941 */ /* 0x000fea0003800000 */
.L_x_4434:
        /* <DEDUP_REMOVED lines=18> */
.L_x_4554:
[----:B------:R-:W-:Y:S01]  /*7670*/  HSETP2.BF16_V2.GT.AND P0, PT, R0.H0_H0, R31.H0_H0, PT ;  /* 0x2000001f00007234 */ /* 0x000fe20003f04802 */
[----:B------:R-:W-:-:S12]  /*7680*/  BSSY.RECONVERGENT B0, `(.L_x_4484) ;  /* 0x0000006000007945 */ /* 0x000fd80003800200 */
[----:B------:R-:W-:Y:S05]  /*7690*/  @P0 BRA `(.L_x_4485) ;  /* 0x0000000000100947 */ /* 0x000fea0003800000 */
[----:B------:R-:W-:Y:S01]  /*76a0*/  HSETP2.BF16_V2.NEU.AND P0, PT, R0.H0_H0, R31.H0_H0, PT ;  /* 0x2000001f00007234 */ /* 0x000fe20003f0d802 */
[----:B------:R-:W-:-:S12]  /*76b0*/  IMAD.MOV.U32 R29, RZ, RZ, RZ ;  /* 0x000000ffff1d7224 */ /* 0x000fd800078e00ff */
[----:B--2---:R-:W-:-:S04]  /*76c0*/  @!P0 ISETP.GE.AND P1, PT, R27, R8, PT ;  /* 0x000000081b00820c */ /* 0x004fc80003f26270 */
[----:B------:R-:W-:-:S09]  /*76d0*/  @!P0 SEL R29, RZ, 0x1, P1 ;  /* 0x00000001ff1d8807 */ /* 0x000fd20000800000 */
.L_x_4485:
[----:B------:R-:W-:Y:S05]  /*76e0*/  BSYNC.RECONVERGENT B0 ;  /* 0x0000000000007941 */ /* 0x000fea0003800200 */
.L_x_4484:
        /* <DEDUP_REMOVED lines=9> */
.L_x_4558:
        /* <DEDUP_REMOVED lines=8> */
.L_x_4488:
[----:B------:R-:W-:Y:S05]  /*7800*/  BSYNC.RECONVERGENT B0 ;  /* 0x0000000000007941 */ /* 0x000fea0003800200 */
.L_x_4487:
        /* <DEDUP_REMOVED lines=10> */
.L_x_4562:
[----:B------:R-:W-:Y:S01]  /*78b0*/  HSETP2.BF16_V2.GT.AND P0, PT, R22.H0_H0, R29.H0_H0, PT ;  /* 0x2000001d16007234 */ /* 0x000fe20003f04802 */
[----:B------:R-:W-:-:S12]  /*78c0*/  BSSY.RECONVERGENT B0, `(.L_x_4490) ;  /* 0x0000006000007945 */ /* 0x000fd80003800200 */
[----:B------:R-:W-:Y:S05]  /*78d0*/  @P0 BRA `(.L_x_4491) ;  /* 0x0000000000100947 */ /* 0x000fea0003800000 */
[----:B------:R-:W-:Y:S01]  /*78e0*/  HSETP2.BF16_V2.NEU.AND P0, PT, R22.H0_H0, R29.H0_H0, PT ;  /* 0x2000001d16007234 */ /* 0x000fe20003f0d802 */
[----:B------:R-:W-:-:S12]  /*78f0*/  IMAD.MOV.U32 R21, RZ, RZ, RZ ;  /* 0x000000ffff157224 */ /* 0x000fd800078e00ff */
[----:B--2---:R-:W-:-:S04]  /*7900*/  @!P0 ISETP.GE.AND P1, PT, R27, R8, PT ;  /* 0x000000081b00820c */ /* 0x004fc80003f26270 */
[----:B------:R-:W-:-:S09]  /*7910*/  @!P0 SEL R21, RZ, 0x1, P1 ;  /* 0x00000001ff158807 */ /* 0x000fd20000800000 */
.L_x_4491:
[----:B------:R-:W-:Y:S05]  /*7920*/  BSYNC.RECONVERGENT B0 ;  /* 0x0000000000007941 */ /* 0x000fea0003800200 */
.L_x_4490:
        /* <DEDUP_REMOVED lines=8> */
.L_x_4566:
        /* <DEDUP_REMOVED lines=8> */
.L_x_4494:
[----:B------:R-:W-:Y:S05]  /*7a30*/  BSYNC.RECONVERGENT B0 ;  /* 0x0000000000007941 */ /* 0x000fea0003800200 */
.L_x_4493:
        /* <DEDUP_REMOVED lines=8> */
.L_x_4570:
        /* <DEDUP_REMOVED lines=8> */
.L_x_4497:
[----:B------:R-:W-:Y:S05]  /*7b40*/  BSYNC.RECONVERGENT B0 ;  /* 0x0000000000007941 */ /* 0x000fea0003800200 */
.L_x_4496:
        /* <DEDUP_REMOVED lines=9> */
.L_x_4574:
[----:B-1----:R-:W-:Y:S01]  /*7be0*/  HSETP2.BF16_V2.GT.AND P0, PT, R22.H0_H0, R21.H0_H0, PT ;  /* 0x2000001516007234 */ /* 0x002fe20003f04802 */
[----:B------:R-:W-:-:S12]  /*7bf0*/  BSSY.RECONVERGENT B0, `(.L_x_4499) ;  /* 0x0000006000007945 */ /* 0x000fd80003800200 */
[----:B------:R-:W-:Y:S05]  /*7c00*/  @P0 BRA `(.L_x_4500) ;  /* 0x0000000000100947 */ /* 0x000fea0003800000 */
[----:B------:R-:W-:Y:S01]  /*7c10*/  HSETP2.BF16_V2.NEU.AND P0, PT, R22.H0_H0, R21.H0_H0, PT ;  /* 0x2000001516007234 */ /* 0x000fe20003f0d802 */
[----:B------:R-:W-:-:S12]  /*7c20*/  IMAD.MOV.U32 R13, RZ, RZ, RZ ;  /* 0x000000ffff0d7224 */ /* 0x000fd800078e00ff */
[----:B--2---:R-:W-:-:S04]  /*7c30*/  @!P0 ISETP.GE.AND P1, PT, R27, R8, PT ;  /* 0x000000081b00820c */ /* 0x004fc80003f26270 */
[----:B------:R-:W-:-:S09]  /*7c40*/  @!P0 SEL R13, RZ, 0x1, P1 ;  /* 0x00000001ff0d8807 */ /* 0x000fd20000800000 */
.L_x_4500:
[----:B------:R-:W-:Y:S05]  /*7c50*/  BSYNC.RECONVERGENT B0 ;  /* 0x0000000000007941 */ /* 0x000fea0003800200 */
.L_x_4499:
        /* <DEDUP_REMOVED lines=8> */
.L_x_4578:
        /* <DEDUP_REMOVED lines=8> */
.L_x_4503:
[----:B------:R-:W-:Y:S05]  /*7d60*/  BSYNC.RECONVERGENT B0 ;  /* 0x0000000000007941 */ /* 0x000fea0003800200 */
.L_x_4502:
        /* <DEDUP_REMOVED lines=8> */
.L_x_4582:
        /* <DEDUP_REMOVED lines=8> */
.L_x_4506:
[----:B------:R-:W-:Y:S05]  /*7e70*/  BSYNC.RECONVERGENT B0 ;  /* 0x0000000000007941 */ /* 0x000fea0003800200 */
.L_x_4505:
        /* <DEDUP_REMOVED lines=8> */
.L_x_4586:
        /* <DEDUP_REMOVED lines=8> */
.L_x_4509:
[----:B------:R-:W-:Y:S05]  /*7f80*/  BSYNC.RECONVERGENT B0 ;  /* 0x0000000000007941 */ /* 0x000fea0003800200 */
.L_x_4508:
        /* <DEDUP_REMOVED lines=9> */
.L_x_4590:
[----:B-1----:R-:W-:Y:S01]  /*8020*/  HSETP2.BF16_V2.GT.AND P0, PT, R22.H0_H0, R11.H0_H0, PT ;  /* 0x2000000b16007234 */ /* 0x002fe20003f04802 */
[----:B------:R-:W-:-:S12]  /*8030*/  BSSY.RECONVERGENT B0, `(.L_x_4511) ;  /* 0x0000006000007945 */ /* 0x000fd80003800200 */
[----:B------:R-:W-:Y:S05]  /*8040*/  @P0 BRA `(.L_x_4512) ;  /* 0x0000000000100947 */ /* 0x000fea0003800000 */
[----:B------:R-:W-:Y:S01]  /*8050*/  HSETP2.BF16_V2.NEU.AND P0, PT, R22.H0_H0, R11.H0_H0, PT ;  /* 0x2000000b16007234 */ /* 0x000fe20003f0d802 */
[----:B------:R-:W-:-:S12]  /*8060*/  IMAD.MOV.U32 R0, RZ, RZ, RZ ;  /* 0x000000ffff007224 */ /* 0x000fd800078e00ff */
[----:B--2---:R-:W-:-:S04]  /*8070*/  @!P0 ISETP.GE.AND P1, PT, R27, R8, PT ;  /* 0x000000081b00820c */ /* 0x004fc80003f26270 */
[----:B------:R-:W-:-:S09]  /*8080*/  @!P0 SEL R0, RZ, 0x1, P1 ;  /* 0x00000001ff008807 */ /* 0x000fd20000800000 */
.L_x_4512:
[----:B------:R-:W-:Y:S05]  /*8090*/  BSYNC.RECONVERGENT B0 ;  /* 0x0000000000007941 */ /* 0x000fea0003800200 */
.L_x_4511:
        /* <DEDUP_REMOVED lines=8> */
.L_x_4594:
        /* <DEDUP_REMOVED lines=8> */
.L_x_4515:
[----:B------:R-:W-:Y:S05]  /*81a0*/  BSYNC.RECONVERGENT B0 ;  /* 0x0000000000007941 */ /* 0x000fea0003800200 */
.L_x_4514:
        /* <DEDUP_REMOVED lines=9> */
.L_x_4598:
        /* <DEDUP_REMOVED lines=8> */
.L_x_4518:
[----:B------:R-:W-:Y:S05]  /*82c0*/  BSYNC.RECONVERGENT B0 ;  /* 0x0000000000007941 */ /* 0x000fea0003800200 */
.L_x_4517:
        /* <DEDUP_REMOVED lines=8> */
.L_x_4602:
        /* <DEDUP_REMOVED lines=8> */
.L_x_4521:
[----:B------:R-:W-:Y:S05]  /*83d0*/  BSYNC.RECONVERGENT B0 ;  /* 0x0000000000007941 */ /* 0x000fea0003800200 */
.L_x_4520:
        /* <DEDUP_REMOVED lines=8> */
.L_x_4606:
        /* <DEDUP_REMOVED lines=8> */
.L_x_4524:
[----:B------:R-:W-:Y:S05]  /*84e0*/  BSYNC.RECONVERGENT B0 ;  /* 0x0000000000007941 */ /* 0x000fea0003800200 */
.L_x_4523:
        /* <DEDUP_REMOVED lines=9> */
.L_x_4610:
[----:B-1----:R-:W-:Y:S01]  /*8580*/  HSETP2.BF16_V2.GT.AND P0, PT, R22.H0_H0, R11.H0_H0, PT ;  /* 0x2000000b16007234 */ /* 0x002fe20003f04802 */
[----:B------:R-:W-:-:S12]  /*8590*/  BSSY.RECONVERGENT B0, `(.L_x_4526) ;  /* 0x0000006000007945 */ /* 0x000fd80003800200 */
[----:B------:R-:W-:Y:S05]  /*85a0*/  @P0 BRA `(.L_x_4527) ;  /* 0x0000000000100947 */ /* 0x000fea0003800000 */
[----:B------:R-:W-:Y:S01]  /*85b0*/  HSETP2.BF16_V2.NEU.AND P0, PT, R22.H0_H0, R11.H0_H0, PT ;  /* 0x2000000b16007234 */ /* 0x000fe20003f0d802 */
[----:B------:R-:W-:-:S12]  /*85c0*/  IMAD.MOV.U32 R0, RZ, RZ, RZ ;  /* 0x000000ffff007224 */ /* 0x000fd800078e00ff */
[----:B--2---:R-:W-:-:S04]  /*85d0*/  @!P0 ISETP.GE.AND P1, PT, R27, R8, PT ;  /* 0x000000081b00820c */ /* 0x004fc80003f26270 */
[----:B------:R-:W-:-:S09]  /*85e0*/  @!P0 SEL R0, RZ, 0x1, P1 ;  /* 0x00000001ff008807 */ /* 0x000fd20000800000 */
.L_x_4527:
[----:B------:R-:W-:Y:S05]  /*85f0*/  BSYNC.RECONVERGENT B0 ;  /* 0x0000000000007941 */ /* 0x000fea0003800200 */
.L_x_4526:
        /* <DEDUP_REMOVED lines=17> */
.L_x_4614:
        /* <DEDUP_REMOVED lines=8> */
.L_x_4530:
[----:B------:R-:W-:Y:S05]  /*8790*/  BSYNC.RECONVERGENT B0 ;  /* 0x0000000000007941 */ /* 0x000fea0003800200 */
.L_x_4529:
        /* <DEDUP_REMOVED lines=8> */
.L_x_4618:
        /* <DEDUP_REMOVED lines=8> */
.L_x_4533:
[----:B------:R-:W-:Y:S05]  /*88a0*/  BSYNC.RECONVERGENT B0 ;  /* 0x0000000000007941 */ /* 0x000fea0003800200 */
.L_x_4532:
        /* <DEDUP_REMOVED lines=8> */
.L_x_4622:
        /* <DEDUP_REMOVED lines=8> */
.L_x_4536:
[----:B------:R-:W-:Y:S05]  /*89b0*/  BSYNC.RECONVERGENT B0 ;  /* 0x0000000000007941 */ /* 0x000fea0003800200 */
.L_x_4535:
        /* <DEDUP_REMOVED lines=8> */
.L_x_4626:
        /* <DEDUP_REMOVED lines=8> */
.L_x_4539:
[----:B------:R-:W-:Y:S05]  /*8ac0*/  BSYNC.RECONVERGENT B0 ;  /* 0x0000000000007941 */ /* 0x000fea0003800200 */
.L_x_4538:
        /* <DEDUP_REMOVED lines=9> */
.L_x_4630:
[----:B-1----:R-:W-:Y:S01]  /*8b60*/  HSETP2.BF16_V2.GT.AND P0, PT, R10.H0_H0, R11.H0_H0, PT ;  /* 0x2000000b0a007234 */ /* 0x002fe20003f04802 */
[----:B------:R-:W-:-:S12]  /*8b70*/  BSSY.RECONVERGENT B0, `(.L_x_4541) ;  /* 0x0000006000007945 */ /* 0x000fd80003800200 */
[----:B------:R-:W-:Y:S05]  /*8b80*/  @P0 BRA `(.L_x_4542) ;  /* 0x0000000000100947 */ /* 0x000fea0003800000 */
[----:B------:R-:W-:Y:S01]  /*8b90*/  HSETP2.BF16_V2.NEU.AND P0, PT, R10.H0_H0, R11.H0_H0, PT ;  /* 0x2000000b0a007234 */ /* 0x000fe20003f0d802 */
[----:B------:R-:W-:-:S12]  /*8ba0*/  IMAD.MOV.U32 R0, RZ, RZ, RZ ;  /* 0x000000ffff007224 */ /* 0x000fd800078e00ff */
[----:B--2---:R-:W-:-:S04]  /*8bb0*/  @!P0 ISETP.GE.AND P1, PT, R19, R8, PT ;  /* 0x000000081300820c */ /* 0x004fc80003f26270 */
[----:B------:R-:W-:-:S09]  /*8bc0*/  @!P0 SEL R0, RZ, 0x1, P1 ;  /* 0x00000001ff008807 */ /* 0x000fd20000800000 */
.L_x_4542:
[----:B------:R-:W-:Y:S05]  /*8bd0*/  BSYNC.RECONVERGENT B0 ;  /* 0x0000000000007941 */ /* 0x000fea0003800200 */
.L_x_4541:
[----:B------:R-:W-:Y:S01]  /*8be0*/  ISETP.NE.AND P0, PT, R0, R9, PT ;  /* 0x000000090000720c */ /* 0x000fe20003f05270 */
[----:B------:R-:W-:-:S03]  /*8bf0*/  UMOV UR6, 0xffffffff ;  /* 0xffffffff00067882 */ /* 0x000fc60000000000 */
[----:B------:R-:W-:Y:S02]  /*8c00*/  SEL R0, R11, R10, !P0 ;  /* 0x0000000a0b007207 */ /* 0x000fe40004000000 */
[----:B0-2---:R-:W-:Y:S02]  /*8c10*/  SEL R19, R8, R19, !P0 ;  /* 0x0000001308137207 */ /* 0x005fe40004000000 */
[----:B------:R-:W-:Y:S01]  /*8c20*/  PRMT R0, R0, 0x5410, R0 ;  /* 0x0000541000007816 */ /* 0x000fe20000000000 */
[----:B------:R-:W-:Y:S06]  /*8c30*/  BRA.DIV UR6, `(.L_x_4543) ;  /* 0x0000001a06a07947 */ /* 0x000fec000b800000 */
.L_x_4633:
[----:B------:R-:W-:-:S03]  /*8c40*/  UMOV UR6, 0xffffffff ;  /* 0xffffffff00067882 */ /* 0x000fc60000000000 */
[----:B------:R-:W-:Y:S05]  /*8c50*/  BRA.DIV UR6, `(.L_x_4544) ;  /* 0x0000001a06c47947 */ /* 0x000fea000b800000 */
.L_x_4482:
        /* <DEDUP_REMOVED lines=25> */
.L_x_4545:
        /* <DEDUP_REMOVED lines=11> */
.L_x_4642:
        /* <DEDUP_REMOVED lines=10> */
.L_x_4546:
        /* <DEDUP_REMOVED lines=22> */
.L_x_4435:
[----:B------:R-:W-:Y:S01]  /*90a0*/  BSSY B1, `(.L_x_4548) ;  /* 0x0000006000017945 */ /* 0x000fe20003800000 */
[----:B------:R-:W-:Y:S02]  /*90b0*/  IMAD.MOV.U32 R33, RZ, RZ, 0x1f ;  /* 0x0000001fff217424 */ /* 0x000fe400078e00ff */
[----:B------:R-:W-:-:S07]  /*90c0*/  IMAD.MOV.U32 R6, RZ, RZ, -0x1 ;  /* 0xffffffffff067424 */ /* 0x000fce00078e00ff */
[----:B------:R-:W-:Y:S05]  /*90d0*/  WARPSYNC.COLLECTIVE R6, `(.L_x_4549) ;  /* 0x0000000006087348 */ /* 0x000fea0003c00000 */
[----:B------:R0:W1:Y:S02]  /*90e0*/  SHFL.IDX P1, R33, R29, R28, R33 ;  /* 0x0000001c1d217389 */ /* 0x0000640000020021 */
[----:B01----:R-:W-:Y:S05]  /*90f0*/  ENDCOLLECTIVE ;  /* 0x000000000000791b */ /* 0x003fea0003800000 */
.L_x_4549:
[----:B------:R-:W-:Y:S05]  /*9100*/  BSYNC B1 ;  /* 0x0000000000017941 */ /* 0x000fea0003800000 */
.L_x_4548:
[----:B------:R-:W-:Y:S05]  /*9110*/  BRA `(.L_x_4550) ;  /* 0xffffffc800987947 */ /* 0x000fea000383ffff */
.L_x_4483:
[----:B------:R-:W-:Y:S01]  /*9120*/  BSSY B0, `(.L_x_4551) ;  /* 0x0000007000007945 */ /* 0x000fe20003800000 */
[----:B------:R-:W-:Y:S02]  /*9130*/  IMAD.MOV.U32 R7, RZ, RZ, 0x1 ;  /* 0x00000001ff077424 */ /* 0x000fe400078e00ff */
[----:B------:R-:W-:Y:S02]  /*9140*/  IMAD.MOV.U32 R5, RZ, RZ, 0x1f ;  /* 0x0000001fff057424 */ /* 0x000fe400078e00ff */
[----:B------:R-:W-:-:S07]  /*9150*/  IMAD.MOV.U32 R6, RZ, RZ, -0x1 ;  /* 0xffffffffff067424 */ /* 0x000fce00078e00ff */
[----:B------:R-:W-:Y:S05]  /*9160*/  WARPSYNC.COLLECTIVE R6, `(.L_x_4552) ;  /* 0x0000000006087348 */ /* 0x000fea0003c00000 */
[----:B------:R0:W1:Y:S02]  /*9170*/  SHFL.BFLY P0, R8, R26, R7, R5 ;  /* 0x0c0000071a087389 */ /* 0x0000640000000005 */
[----:B01----:R-:W-:Y:S05]  /*9180*/  ENDCOLLECTIVE ;  /* 0x000000000000791b */ /* 0x003fea0003800000 */
.L_x_4552:
[----:B------:R-:W-:Y:S05]  /*9190*/  BSYNC B0 ;  /* 0x0000000000007941 */ /* 0x000fea0003800000 */
.L_x_4551:
        /* <DEDUP_REMOVED lines=9> */
.L_x_4553:
[----:B------:R-:W-:Y:S05]  /*9230*/  BRA `(.L_x_4554) ;  /* 0xffffffe4000c7947 */ /* 0x000fea000383ffff */
.L_x_4486:
[----:B------:R-:W-:Y:S01]  /*9240*/  BSSY B0, `(.L_x_4555) ;  /* 0x0000007000007945 */ /* 0x000fe20003800000 */
[----:B------:R-:W-:Y:S02]  /*9250*/  IMAD.MOV.U32 R7, RZ, RZ, 0x2 ;  /* 0x00000002ff077424 */ /* 0x000fe400078e00ff */
[----:B------:R-:W-:Y:S02]  /*9260*/  IMAD.MOV.U32 R5, RZ, RZ, 0x1f ;  /* 0x0000001fff057424 */ /* 0x000fe400078e00ff */
[----:B------:R-:W-:-:S07]  /*9270*/  IMAD.MOV.U32 R6, RZ, RZ, -0x1 ;  /* 0xffffffffff067424 */ /* 0x000fce00078e00ff */
[----:B------:R-:W-:Y:S05]  /*9280*/  WARPSYNC.COLLECTIVE R6, `(.L_x_4556) ;  /* 0x0000000006087348 */ /* 0x000fea0003c00000 */
[----:B------:R0:W1:Y:S02]  /*9290*/  SHFL.BFLY P0, R8, R26, R7, R5 ;  /* 0x0c0000071a087389 */ /* 0x0000640000000005 */
[----:B01----:R-:W-:Y:S05]  /*92a0*/  ENDCOLLECTIVE ;  /* 0x000000000000791b */ /* 0x003fea0003800000 */
.L_x_4556:
[----:B------:R-:W-:Y:S05]  /*92b0*/  BSYNC B0 ;  /* 0x0000000000007941 */ /* 0x000fea0003800000 */
.L_x_4555:
        /* <DEDUP_REMOVED lines=8> */
.L_x_4557:
[----:B------:R-:W-:Y:S05]  /*9340*/  BRA `(.L_x_4558) ;  /* 0xffffffe4000c7947 */ /* 0x000fea000383ffff */
.L_x_4489:
[----:B------:R-:W-:Y:S01]  /*9350*/  BSSY B0, `(.L_x_4559) ;  /* 0x0000007000007945 */ /* 0x000fe20003800000 */
[----:B------:R-:W-:Y:S02]  /*9360*/  IMAD.MOV.U32 R7, RZ, RZ, 0x1 ;  /* 0x00000001ff077424 */ /* 0x000fe400078e00ff */
[----:B------:R-:W-:Y:S02]  /*9370*/  IMAD.MOV.U32 R5, RZ, RZ, 0x1f ;  /* 0x0000001fff057424 */ /* 0x000fe400078e00ff */
[----:B------:R-:W-:-:S07]  /*9380*/  IMAD.MOV.U32 R6, RZ, RZ, -0x1 ;  /* 0xffffffffff067424 */ /* 0x000fce00078e00ff */
[----:B------:R-:W-:Y:S05]  /*9390*/  WARPSYNC.COLLECTIVE R6, `(.L_x_4560) ;  /* 0x0000000006087348 */ /* 0x000fea0003c00000 */
[----:B------:R0:W1:Y:S02]  /*93a0*/  SHFL.BFLY P0, R8, R26, R7, R5 ;  /* 0x0c0000071a087389 */ /* 0x0000640000000005 */
[----:B01----:R-:W-:Y:S05]  /*93b0*/  ENDCOLLECTIVE ;  /* 0x000000000000791b */ /* 0x003fea0003800000 */
.L_x_4560:
[----:B------:R-:W-:Y:S05]  /*93c0*/  BSYNC B0 ;  /* 0x0000000000007941 */ /* 0x000fea0003800000 */
.L_x_4559:
        /* <DEDUP_REMOVED lines=9> */
.L_x_4561:
[----:B------:R-:W-:Y:S05]  /*9460*/  BRA `(.L_x_4562) ;  /* 0xffffffe400107947 */ /* 0x000fea000383ffff */
.L_x_4492:
[----:B------:R-:W-:Y:S01]  /*9470*/  BSSY B0, `(.L_x_4563) ;  /* 0x0000007000007945 */ /* 0x000fe20003800000 */
[----:B------:R-:W-:Y:S02]  /*9480*/  IMAD.MOV.U32 R7, RZ, RZ, 0x4 ;  /* 0x00000004ff077424 */ /* 0x000fe400078e00ff */
[----:B------:R-:W-:Y:S02]  /*9490*/  IMAD.MOV.U32 R5, RZ, RZ, 0x1f ;  /* 0x0000001fff057424 */ /* 0x000fe400078e00ff */
[----:B------:R-:W-:-:S07]  /*94a0*/  IMAD.MOV.U32 R6, RZ, RZ, -0x1 ;  /* 0xffffffffff067424 */ /* 0x000fce00078e00ff */
[----:B------:R-:W-:Y:S05]  /*94b0*/  WARPSYNC.COLLECTIVE R6, `(.L_x_4564) ;  /* 0x0000000006087348 */ /* 0x000fea0003c00000 */
[----:B------:R0:W1:Y:S02]  /*94c0*/  SHFL.BFLY P0, R8, R26, R7, R5 ;  /* 0x0c0000071a087389 */ /* 0x0000640000000005 */
[----:B01----:R-:W-:Y:S05]  /*94d0*/  ENDCOLLECTIVE ;  /* 0x000000000000791b */ /* 0x003fea0003800000 */
.L_x_4564:
[----:B------:R-:W-:Y:S05]  /*94e0*/  BSYNC B0 ;  /* 0x0000000000007941 */ /* 0x000fea0003800000 */
.L_x_4563:
        /* <DEDUP_REMOVED lines=8> */
.L_x_4565:
[----:B------:R-:W-:Y:S05]  /*9570*/  BRA `(.L_x_4566) ;  /* 0xffffffe4000c7947 */ /* 0x000fea000383ffff */
.L_x_4495:
[----:B------:R-:W-:Y:S01]  /*9580*/  BSSY B0, `(.L_x_4567) ;  /* 0x0000007000007945 */ /* 0x000fe20003800000 */
[----:B------:R-:W-:Y:S02]  /*9590*/  IMAD.MOV.U32 R7, RZ, RZ, 0x2 ;  /* 0x00000002ff077424 */ /* 0x000fe400078e00ff */
[----:B------:R-:W-:Y:S02]  /*95a0*/  IMAD.MOV.U32 R5, RZ, RZ, 0x1f ;  /* 0x0000001fff057424 */ /* 0x000fe400078e00ff */
[----:B------:R-:W-:-:S07]  /*95b0*/  IMAD.MOV.U32 R6, RZ, RZ, -0x1 ;  /* 0xffffffffff067424 */ /* 0x000fce00078e00ff */
[----:B------:R-:W-:Y:S05]  /*95c0*/  WARPSYNC.COLLECTIVE R6, `(.L_x_4568) ;  /* 0x0000000006087348 */ /* 0x000fea0003c00000 */
[----:B------:R0:W1:Y:S02]  /*95d0*/  SHFL.BFLY P0, R8, R26, R7, R5 ;  /* 0x0c0000071a087389 */ /* 0x0000640000000005 */
[----:B01----:R-:W-:Y:S05]  /*95e0*/  ENDCOLLECTIVE ;  /* 0x000000000000791b */ /* 0x003fea0003800000 */
.L_x_4568:
[----:B------:R-:W-:Y:S05]  /*95f0*/  BSYNC B0 ;  /* 0x0000000000007941 */ /* 0x000fea0003800000 */
.L_x_4567:
        /* <DEDUP_REMOVED lines=8> */
.L_x_4569:
[----:B------:R-:W-:Y:S05]  /*9680*/  BRA `(.L_x_4570) ;  /* 0xffffffe4000c7947 */ /* 0x000fea000383ffff */
.L_x_4498:
[----:B------:R-:W-:Y:S01]  /*9690*/  BSSY B0, `(.L_x_4571) ;  /* 0x0000007000007945 */ /* 0x000fe20003800000 */
[----:B------:R-:W-:Y:S02]  /*96a0*/  IMAD.MOV.U32 R7, RZ, RZ, 0x1 ;  /* 0x00000001ff077424 */ /* 0x000fe400078e00ff */
[----:B------:R-:W-:Y:S02]  /*96b0*/  IMAD.MOV.U32 R5, RZ, RZ, 0x1f ;  /* 0x0000001fff057424 */ /* 0x000fe400078e00ff */
[----:B------:R-:W-:-:S07]  /*96c0*/  IMAD.MOV.U32 R6, RZ, RZ, -0x1 ;  /* 0xffffffffff067424 */ /* 0x000fce00078e00ff */
[----:B------:R-:W-:Y:S05]  /*96d0*/  WARPSYNC.COLLECTIVE R6, `(.L_x_4572) ;  /* 0x0000000006087348 */ /* 0x000fea0003c00000 */
[----:B------:R0:W1:Y:S02]  /*96e0*/  SHFL.BFLY P0, R8, R26, R7, R5 ;  /* 0x0c0000071a087389 */ /* 0x0000640000000005 */
[----:B01----:R-:W-:Y:S05]  /*96f0*/  ENDCOLLECTIVE ;  /* 0x000000000000791b */ /* 0x003fea0003800000 */
.L_x_4572:
[----:B------:R-:W-:Y:S05]  /*9700*/  BSYNC B0 ;  /* 0x0000000000007941 */ /* 0x000fea0003800000 */
.L_x_4571:
        /* <DEDUP_REMOVED lines=9> */
.L_x_4573:
[----:B------:R-:W-:Y:S05]  /*97a0*/  BRA `(.L_x_4574) ;  /* 0xffffffe4000c7947 */ /* 0x000fea000383ffff */
.L_x_4501:
[----:B------:R-:W-:Y:S01]  /*97b0*/  BSSY B0, `(.L_x_4575) ;  /* 0x0000007000007945 */ /* 0x000fe20003800000 */
[----:B------:R-:W-:Y:S02]  /*97c0*/  IMAD.MOV.U32 R7, RZ, RZ, 0x8 ;  /* 0x00000008ff077424 */ /* 0x000fe400078e00ff */
[----:B------:R-:W-:Y:S02]  /*97d0*/  IMAD.MOV.U32 R5, RZ, RZ, 0x1f ;  /* 0x0000001fff057424 */ /* 0x000fe400078e00ff */
[----:B------:R-:W-:-:S07]  /*97e0*/  IMAD.MOV.U32 R6, RZ, RZ, -0x1 ;  /* 0xffffffffff067424 */ /* 0x000fce00078e00ff */
[----:B------:R-:W-:Y:S05]  /*97f0*/  WARPSYNC.COLLECTIVE R6, `(.L_x_4576) ;  /* 0x0000000006087348 */ /* 0x000fea0003c00000 */
[----:B------:R0:W1:Y:S02]  /*9800*/  SHFL.BFLY P0, R8, R26, R7, R5 ;  /* 0x0c0000071a087389 */ /* 0x0000640000000005 */
[----:B01----:R-:W-:Y:S05]  /*9810*/  ENDCOLLECTIVE ;  /* 0x000000000000791b */ /* 0x003fea0003800000 */
.L_x_4576:
[----:B------:R-:W-:Y:S05]  /*9820*/  BSYNC B0 ;  /* 0x0000000000007941 */ /* 0x000fea0003800000 */
.L_x_4575:
        /* <DEDUP_REMOVED lines=8> */
.L_x_4577:
[----:B------:R-:W-:Y:S05]  /*98b0*/  BRA `(.L_x_4578) ;  /* 0xffffffe400087947 */ /* 0x000fea000383ffff */
.L_x_4504:
[----:B------:R-:W-:Y:S01]  /*98c0*/  BSSY B0, `(.L_x_4579) ;  /* 0x0000007000007945 */ /* 0x000fe20003800000 */
[----:B------:R-:W-:Y:S02]  /*98d0*/  IMAD.MOV.U32 R7, RZ, RZ, 0x4 ;  /* 0x00000004ff077424 */ /* 0x000fe400078e00ff */
[----:B------:R-:W-:Y:S02]  /*98e0*/  IMAD.MOV.U32 R5, RZ, RZ, 0x1f ;  /* 0x0000001fff057424 */ /* 0x000fe400078e00ff */
[----:B------:R-:W-:-:S07]  /*98f0*/  IMAD.MOV.U32 R6, RZ, RZ, -0x1 ;  /* 0xffffffffff067424 */ /* 0x000fce00078e00ff */
[----:B------:R-:W-:Y:S05]  /*9900*/  WARPSYNC.COLLECTIVE R6, `(.L_x_4580) ;  /* 0x0000000006087348 */ /* 0x000fea0003c00000 */
[----:B------:R0:W1:Y:S02]  /*9910*/  SHFL.BFLY P0, R8, R26, R7, R5 ;  /* 0x0c0000071a087389 */ /* 0x0000640000000005 */
[----:B01----:R-:W-:Y:S05]  /*9920*/  ENDCOLLECTIVE ;  /* 0x000000000000791b */ /* 0x003fea0003800000 */
.L_x_4580:
[----:B------:R-:W-:Y:S05]  /*9930*/  BSYNC B0 ;  /* 0x0000000000007941 */ /* 0x000fea0003800000 */
.L_x_4579:
        /* <DEDUP_REMOVED lines=8> */
.L_x_4581:
[----:B------:R-:W-:Y:S05]  /*99c0*/  BRA `(.L_x_4582) ;  /* 0xffffffe400087947 */ /* 0x000fea000383ffff */
.L_x_4507:
[----:B------:R-:W-:Y:S01]  /*99d0*/  BSSY B0, `(.L_x_4583) ;  /* 0x0000007000007945 */ /* 0x000fe20003800000 */
[----:B------:R-:W-:Y:S02]  /*99e0*/  IMAD.MOV.U32 R7, RZ, RZ, 0x2 ;  /* 0x00000002ff077424 */ /* 0x000fe400078e00ff */
[----:B------:R-:W-:Y:S02]  /*99f0*/  IMAD.MOV.U32 R5, RZ, RZ, 0x1f ;  /* 0x0000001fff057424 */ /* 0x000fe400078e00ff */
[----:B------:R-:W-:-:S07]  /*9a00*/  IMAD.MOV.U32 R6, RZ, RZ, -0x1 ;  /* 0xffffffffff067424 */ /* 0x000fce00078e00ff */
[----:B------:R-:W-:Y:S05]  /*9a10*/  WARPSYNC.COLLECTIVE R6, `(.L_x_4584) ;  /* 0x0000000006087348 */ /* 0x000fea0003c00000 */
[----:B------:R0:W1:Y:S02]  /*9a20*/  SHFL.BFLY P0, R8, R26, R7, R5 ;  /* 0x0c0000071a087389 */ /* 0x0000640000000005 */
[----:B01----:R-:W-:Y:S05]  /*9a30*/  ENDCOLLECTIVE ;  /* 0x000000000000791b */ /* 0x003fea0003800000 */
.L_x_4584:
[----:B------:R-:W-:Y:S05]  /*9a40*/  BSYNC B0 ;  /* 0x0000000000007941 */ /* 0x000fea0003800000 */
.L_x_4583:
        /* <DEDUP_REMOVED lines=8> */
.L_x_4585:
[----:B------:R-:W-:Y:S05]  /*9ad0*/  BRA `(.L_x_4586) ;  /* 0xffffffe400087947 */ /* 0x000fea000383ffff */
.L_x_4510:
[----:B------:R-:W-:Y:S01]  /*9ae0*/  BSSY B0, `(.L_x_4587) ;  /* 0x0000007000007945 */ /* 0x000fe20003800000 */
[----:B------:R-:W-:Y:S02]  /*9af0*/  IMAD.MOV.U32 R7, RZ, RZ, 0x1 ;  /* 0x00000001ff077424 */ /* 0x000fe400078e00ff */
[----:B------:R-:W-:Y:S02]  /*9b00*/  IMAD.MOV.U32 R5, RZ, RZ, 0x1f ;  /* 0x0000001fff057424 */ /* 0x000fe400078e00ff */
[----:B------:R-:W-:-:S07]  /*9b10*/  IMAD.MOV.U32 R6, RZ, RZ, -0x1 ;  /* 0xffffffffff067424 */ /* 0x000fce00078e00ff */
[----:B------:R-:W-:Y:S05]  /*9b20*/  WARPSYNC.COLLECTIVE R6, `(.L_x_4588) ;  /* 0x0000000006087348 */ /* 0x000fea0003c00000 */
[----:B------:R0:W1:Y:S02]  /*9b30*/  SHFL.BFLY P0, R8, R26, R7, R5 ;  /* 0x0c0000071a087389 */ /* 0x0000640000000005 */
[----:B01----:R-:W-:Y:S05]  /*9b40*/  ENDCOLLECTIVE ;  /* 0x000000000000791b */ /* 0x003fea0003800000 */
.L_x_4588:
[----:B------:R-:W-:Y:S05]  /*9b50*/  BSYNC B0 ;  /* 0x0000000000007941 */ /* 0x000fea0003800000 */
.L_x_4587:
        /* <DEDUP_REMOVED lines=9> */
.L_x_4589:
[----:B------:R-:W-:Y:S05]  /*9bf0*/  BRA `(.L_x_4590) ;  /* 0xffffffe400087947 */ /* 0x000fea000383ffff */
.L_x_4513:
[----:B------:R-:W-:Y:S01]  /*9c00*/  BSSY B0, `(.L_x_4591) ;  /* 0x0000007000007945 */ /* 0x000fe20003800000 */
[----:B------:R-:W-:Y:S02]  /*9c10*/  IMAD.MOV.U32 R7, RZ, RZ, 0x10 ;  /* 0x00000010ff077424 */ /* 0x000fe400078e00ff */
[----:B------:R-:W-:Y:S02]  /*9c20*/  IMAD.MOV.U32 R5, RZ, RZ, 0x1f ;  /* 0x0000001fff057424 */ /* 0x000fe400078e00ff */
[----:B------:R-:W-:-:S07]  /*9c30*/  IMAD.MOV.U32 R6, RZ, RZ, -0x1 ;  /* 0xffffffffff067424 */ /* 0x000fce00078e00ff */
[----:B------:R-:W-:Y:S05]  /*9c40*/  WARPSYNC.COLLECTIVE R6, `(.L_x_4592) ;  /* 0x0000000006087348 */ /* 0x000fea0003c00000 */
[----:B------:R0:W1:Y:S02]  /*9c50*/  SHFL.BFLY P0, R8, R26, R7, R5 ;  /* 0x0c0000071a087389 */ /* 0x0000640000000005 */
[----:B01----:R-:W-:Y:S05]  /*9c60*/  ENDCOLLECTIVE ;  /* 0x000000000000791b */ /* 0x003fea0003800000 */
.L_x_4592:
[----:B------:R-:W-:Y:S05]  /*9c70*/  BSYNC B0 ;  /* 0x0000000000007941 */ /* 0x000fea0003800000 */
.L_x_4591:
        /* <DEDUP_REMOVED lines=8> */
.L_x_4593:
[----:B------:R-:W-:Y:S05]  /*9d00*/  BRA `(.L_x_4594) ;  /* 0xffffffe400047947 */ /* 0x000fea000383ffff */
.L_x_4516:
[----:B------:R-:W-:Y:S01]  /*9d10*/  BSSY B0, `(.L_x_4595) ;  /* 0x0000007000007945 */ /* 0x000fe20003800000 */
[----:B------:R-:W-:Y:S02]  /*9d20*/  IMAD.MOV.U32 R7, RZ, RZ, 0x8 ;  /* 0x00000008ff077424 */ /* 0x000fe400078e00ff */
[----:B------:R-:W-:Y:S02]  /*9d30*/  IMAD.MOV.U32 R5, RZ, RZ, 0x1f ;  /* 0x0000001fff057424 */ /* 0x000fe400078e00ff */
[----:B------:R-:W-:-:S07]  /*9d40*/  IMAD.MOV.U32 R6, RZ, RZ, -0x1 ;  /* 0xffffffffff067424 */ /* 0x000fce00078e00ff */
[----:B------:R-:W-:Y:S05]  /*9d50*/  WARPSYNC.COLLECTIVE R6, `(.L_x_4596) ;  /* 0x0000000006087348 */ /* 0x000fea0003c00000 */
[----:B------:R0:W1:Y:S02]  /*9d60*/  SHFL.BFLY P0, R8, R26, R7, R5 ;  /* 0x0c0000071a087389 */ /* 0x0000640000000005 */
[----:B01----:R-:W-:Y:S05]  /*9d70*/  ENDCOLLECTIVE ;  /* 0x000000000000791b */ /* 0x003fea0003800000 */
.L_x_4596:
[----:B------:R-:W-:Y:S05]  /*9d80*/  BSYNC B0 ;  /* 0x0000000000007941 */ /* 0x000fea0003800000 */
.L_x_4595:
        /* <DEDUP_REMOVED lines=8> */
.L_x_4597:
[----:B------:R-:W-:Y:S05]  /*9e10*/  BRA `(.L_x_4598) ;  /* 0xffffffe400087947 */ /* 0x000fea000383ffff */
.L_x_4519:
[----:B------:R-:W-:Y:S01]  /*9e20*/  BSSY B0, `(.L_x_4599) ;  /* 0x0000007000007945 */ /* 0x000fe20003800000 */
[----:B------:R-:W-:Y:S02]  /*9e30*/  IMAD.MOV.U32 R7, RZ, RZ, 0x4 ;  /* 0x00000004ff077424 */ /* 0x000fe400078e00ff */
[----:B------:R-:W-:Y:S02]  /*9e40*/  IMAD.MOV.U32 R5, RZ, RZ, 0x1f ;  /* 0x0000001fff057424 */ /* 0x000fe400078e00ff */
[----:B------:R-:W-:-:S07]  /*9e50*/  IMAD.MOV.U32 R6, RZ, RZ, -0x1 ;  /* 0xffffffffff067424 */ /* 0x000fce00078e00ff */
[----:B------:R-:W-:Y:S05]  /*9e60*/  WARPSYNC.COLLECTIVE R6, `(.L_x_4600) ;  /* 0x0000000006087348 */ /* 0x000fea0003c00000 */
[----:B------:R0:W1:Y:S02]  /*9e70*/  SHFL.BFLY P0, R8, R26, R7, R5 ;  /* 0x0c0000071a087389 */ /* 0x0000640000000005 */
[----:B01----:R-:W-:Y:S05]  /*9e80*/  ENDCOLLECTIVE ;  /* 0x000000000000791b */ /* 0x003fea0003800000 */
.L_x_4600:
[----:B------:R-:W-:Y:S05]  /*9e90*/  BSYNC B0 ;  /* 0x0000000000007941 */ /* 0x000fea0003800000 */
.L_x_4599:
        /* <DEDUP_REMOVED lines=8> */
.L_x_4601:
[----:B------:R-:W-:Y:S05]  /*9f20*/  BRA `(.L_x_4602) ;  /* 0xffffffe400087947 */ /* 0x000fea000383ffff */
.L_x_4522:
[----:B------:R-:W-:Y:S01]  /*9f30*/  BSSY B0, `(.L_x_4603) ;  /* 0x0000007000007945 */ /* 0x000fe20003800000 */
[----:B------:R-:W-:Y:S02]  /*9f40*/  IMAD.MOV.U32 R7, RZ, RZ, 0x2 ;  /* 0x00000002ff077424 */ /* 0x000fe400078e00ff */
[----:B------:R-:W-:Y:S02]  /*9f50*/  IMAD.MOV.U32 R5, RZ, RZ, 0x1f ;  /* 0x0000001fff057424 */ /* 0x000fe400078e00ff */
[----:B------:R-:W-:-:S07]  /*9f60*/  IMAD.MOV.U32 R6, RZ, RZ, -0x1 ;  /* 0xffffffffff067424 */ /* 0x000fce00078e00ff */
[----:B------:R-:W-:Y:S05]  /*9f70*/  WARPSYNC.COLLECTIVE R6, `(.L_x_4604) ;  /* 0x0000000006087348 */ /* 0x000fea0003c00000 */
[----:B------:R0:W1:Y:S02]  /*9f80*/  SHFL.BFLY P0, R8, R26, R7, R5 ;  /* 0x0c0000071a087389 */ /* 0x0000640000000005 */
[----:B01----:R-:W-:Y:S05]  /*9f90*/  ENDCOLLECTIVE ;  /* 0x000000000000791b */ /* 0x003fea0003800000 */
.L_x_4604:
[----:B------:R-:W-:Y:S05]  /*9fa0*/  BSYNC B0 ;  /* 0x0000000000007941 */ /* 0x000fea0003800000 */
.L_x_4603:
        /* <DEDUP_REMOVED lines=8> */
.L_x_4605:
[----:B------:R-:W-:Y:S05]  /*a030*/  BRA `(.L_x_4606) ;  /* 0xffffffe400087947 */ /* 0x000fea000383ffff */
.L_x_4525:
[----:B------:R-:W-:Y:S01]  /*a040*/  BSSY B0, `(.L_x_4607) ;  /* 0x0000007000007945 */ /* 0x000fe20003800000 */
[----:B------:R-:W-:Y:S02]  /*a050*/  IMAD.MOV.U32 R7, RZ, RZ, 0x1 ;  /* 0x00000001ff077424 */ /* 0x000fe400078e00ff */
[----:B------:R-:W-:Y:S02]  /*a060*/  IMAD.MOV.U32 R5, RZ, RZ, 0x1f ;  /* 0x0000001fff057424 */ /* 0x000fe400078e00ff */
[----:B------:R-:W-:-:S07]  /*a070*/  IMAD.MOV.U32 R6, RZ, RZ, -0x1 ;  /* 0xffffffffff067424 */ /* 0x000fce00078e00ff */
[----:B------:R-:W-:Y:S05]  /*a080*/  WARPSYNC.COLLECTIVE R6, `(.L_x_4608) ;  /* 0x0000000006087348 */ /* 0x000fea0003c00000 */
[----:B------:R0:W1:Y:S02]  /*a090*/  SHFL.BFLY P0, R8, R26, R7, R5 ;  /* 0x0c0000071a087389 */ /* 0x0000640000000005 */
[----:B01----:R-:W-:Y:S05]  /*a0a0*/  ENDCOLLECTIVE ;  /* 0x000000000000791b */ /* 0x003fea0003800000 */
.L_x_4608:
[----:B------:R-:W-:Y:S05]  /*a0b0*/  BSYNC B0 ;  /* 0x0000000000007941 */ /* 0x000fea0003800000 */
.L_x_4607:
        /* <DEDUP_REMOVED lines=9> */
.L_x_4609:
[----:B------:R-:W-:Y:S05]  /*a150*/  BRA `(.L_x_4610) ;  /* 0xffffffe400087947 */ /* 0x000fea000383ffff */
.L_x_4528:
[----:B------:R-:W-:Y:S01]  /*a160*/  BSSY B0, `(.L_x_4611) ;  /* 0x0000007000007945 */ /* 0x000fe20003800000 */
[----:B------:R-:W-:Y:S02]  /*a170*/  IMAD.MOV.U32 R7, RZ, RZ, 0x10 ;  /* 0x00000010ff077424 */ /* 0x000fe400078e00ff */
[----:B------:R-:W-:Y:S02]  /*a180*/  IMAD.MOV.U32 R5, RZ, RZ, 0x1f ;  /* 0x0000001fff057424 */ /* 0x000fe400078e00ff */
[----:B------:R-:W-:-:S07]  /*a190*/  IMAD.MOV.U32 R6, RZ, RZ, -0x1 ;  /* 0xffffffffff067424 */ /* 0x000fce00078e00ff */
[----:B------:R-:W-:Y:S05]  /*a1a0*/  WARPSYNC.COLLECTIVE R6, `(.L_x_4612) ;  /* 0x0000000006087348 */ /* 0x000fea0003c00000 */
[----:B------:R0:W1:Y:S02]  /*a1b0*/  SHFL.BFLY P0, R8, R26, R7, R5 ;  /* 0x0c0000071a087389 */ /* 0x0000640000000005 */
[----:B01----:R-:W-:Y:S05]  /*a1c0*/  ENDCOLLECTIVE ;  /* 0x000000000000791b */ /* 0x003fea0003800000 */
.L_x_4612:
[----:B------:R-:W-:Y:S05]  /*a1d0*/  BSYNC B0 ;  /* 0x0000000000007941 */ /* 0x000fea0003800000 */
.L_x_4611:
        /* <DEDUP_REMOVED lines=8> */
.L_x_4613:
[----:B------:R-:W-:Y:S05]  /*a260*/  BRA `(.L_x_4614) ;  /* 0xffffffe400287947 */ /* 0x000fea000383ffff */
.L_x_4531:
[----:B------:R-:W-:Y:S01]  /*a270*/  BSSY B0, `(.L_x_4615) ;  /* 0x0000007000007945 */ /* 0x000fe20003800000 */
[----:B------:R-:W-:Y:S02]  /*a280*/  IMAD.MOV.U32 R7, RZ, RZ, 0x8 ;  /* 0x00000008ff077424 */ /* 0x000fe400078e00ff */
[----:B------:R-:W-:Y:S02]  /*a290*/  IMAD.MOV.U32 R5, RZ, RZ, 0x1f ;  /* 0x0000001fff057424 */ /* 0x000fe400078e00ff */
[----:B------:R-:W-:-:S07]  /*a2a0*/  IMAD.MOV.U32 R6, RZ, RZ, -0x1 ;  /* 0xffffffffff067424 */ /* 0x000fce00078e00ff */
[----:B------:R-:W-:Y:S05]  /*a2b0*/  WARPSYNC.COLLECTIVE R6, `(.L_x_4616) ;  /* 0x0000000006087348 */ /* 0x000fea0003c00000 */
[----:B------:R0:W1:Y:S02]  /*a2c0*/  SHFL.BFLY P0, R8, R26, R7, R5 ;  /* 0x0c0000071a087389 */ /* 0x0000640000000005 */
[----:B01----:R-:W-:Y:S05]  /*a2d0*/  ENDCOLLECTIVE ;  /* 0x000000000000791b */ /* 0x003fea0003800000 */
.L_x_4616:
[----:B------:R-:W-:Y:S05]  /*a2e0*/  BSYNC B0 ;  /* 0x0000000000007941 */ /* 0x000fea0003800000 */
.L_x_4615:
        /* <DEDUP_REMOVED lines=8> */
.L_x_4617:
[----:B------:R-:W-:Y:S05]  /*a370*/  BRA `(.L_x_4618) ;  /* 0xffffffe400287947 */ /* 0x000fea000383ffff */
.L_x_4534:
[----:B------:R-:W-:Y:S01]  /*a380*/  BSSY B0, `(.L_x_4619) ;  /* 0x0000007000007945 */ /* 0x000fe20003800000 */
[----:B------:R-:W-:Y:S02]  /*a390*/  IMAD.MOV.U32 R7, RZ, RZ, 0x4 ;  /* 0x00000004ff077424 */ /* 0x000fe400078e00ff */
[----:B------:R-:W-:Y:S02]  /*a3a0*/  IMAD.MOV.U32 R5, RZ, RZ, 0x1f ;  /* 0x0000001fff057424 */ /* 0x000fe400078e00ff */
[----:B------:R-:W-:-:S07]  /*a3b0*/  IMAD.MOV.U32 R6, RZ, RZ, -0x1 ;  /* 0xffffffffff067424 */ /* 0x000fce00078e00ff */
[----:B------:R-:W-:Y:S05]  /*a3c0*/  WARPSYNC.COLLECTIVE R6, `(.L_x_4620) ;  /* 0x0000000006087348 */ /* 0x000fea0003c00000 */
[----:B------:R0:W1:Y:S02]  /*a3d0*/  SHFL.BFLY P0, R8, R26, R7, R5 ;  /* 0x0c0000071a087389 */ /* 0x0000640000000005 */
[----:B01----:R-:W-:Y:S05]  /*a3e0*/  ENDCOLLECTIVE ;  /* 0x000000000000791b */ /* 0x003fea0003800000 */
.L_x_4620:
[----:B------:R-:W-:Y:S05]  /*a3f0*/  BSYNC B0 ;  /* 0x0000000000007941 */ /* 0x000fea0003800000 */
.L_x_4619:
        /* <DEDUP_REMOVED lines=8> */
.L_x_4621:
[----:B------:R-:W-:Y:S05]  /*a480*/  BRA `(.L_x_4622) ;  /* 0xffffffe400287947 */ /* 0x000fea000383ffff */
.L_x_4537:
[----:B------:R-:W-:Y:S01]  /*a490*/  BSSY B0, `(.L_x_4623) ;  /* 0x0000007000007945 */ /* 0x000fe20003800000 */
[----:B------:R-:W-:Y:S02]  /*a4a0*/  IMAD.MOV.U32 R7, RZ, RZ, 0x2 ;  /* 0x00000002ff077424 */ /* 0x000fe400078e00ff */
[----:B------:R-:W-:Y:S02]  /*a4b0*/  IMAD.MOV.U32 R5, RZ, RZ, 0x1f ;  /* 0x0000001fff057424 */ /* 0x000fe400078e00ff */
[----:B------:R-:W-:-:S07]  /*a4c0*/  IMAD.MOV.U32 R6, RZ, RZ, -0x1 ;  /* 0xffffffffff067424 */ /* 0x000fce00078e00ff */
[----:B------:R-:W-:Y:S05]  /*a4d0*/  WARPSYNC.COLLECTIVE R6, `(.L_x_4624) ;  /* 0x0000000006087348 */ /* 0x000fea0003c00000 */
[----:B------:R0:W1:Y:S02]  /*a4e0*/  SHFL.BFLY P0, R8, R26, R7, R5 ;  /* 0x0c0000071a087389 */ /* 0x0000640000000005 */
[----:B01----:R-:W-:Y:S05]  /*a4f0*/  ENDCOLLECTIVE ;  /* 0x000000000000791b */ /* 0x003fea0003800000 */
.L_x_4624:
[----:B------:R-:W-:Y:S05]  /*a500*/  BSYNC B0 ;  /* 0x0000000000007941 */ /* 0x000fea0003800000 */
.L_x_4623:
        /* <DEDUP_REMOVED lines=8> */
.L_x_4625:
[----:B------:R-:W-:Y:S05]  /*a590*/  BRA `(.L_x_4626) ;  /* 0xffffffe400287947 */ /* 0x000fea000383ffff */
.L_x_4540:
[----:B------:R-:W-:Y:S01]  /*a5a0*/  BSSY B0, `(.L_x_4627) ;  /* 0x0000007000007945 */ /* 0x000fe20003800000 */
[----:B------:R-:W-:Y:S02]  /*a5b0*/  IMAD.MOV.U32 R7, RZ, RZ, 0x1 ;  /* 0x00000001ff077424 */ /* 0x000fe400078e00ff */
[----:B------:R-:W-:Y:S02]  /*a5c0*/  IMAD.MOV.U32 R5, RZ, RZ, 0x1f ;  /* 0x0000001fff057424 */ /* 0x000fe400078e00ff */
[----:B------:R-:W-:-:S07]  /*a5d0*/  IMAD.MOV.U32 R6, RZ, RZ, -0x1 ;  /* 0xffffffffff067424 */ /* 0x000fce00078e00ff */
[----:B------:R-:W-:Y:S05]  /*a5e0*/  WARPSYNC.COLLECTIVE R6, `(.L_x_4628) ;  /* 0x0000000006087348 */ /* 0x000fea0003c00000 */
[----:B------:R0:W1:Y:S02]  /*a5f0*/  SHFL.BFLY P0, R8, R26, R7, R5 ;  /* 0x0c0000071a087389 */ /* 0x0000640000000005 */
[----:B01----:R-:W-:Y:S05]  /*a600*/  ENDCOLLECTIVE ;  /* 0x000000000000791b */ /* 0x003fea0003800000 */
.L_x_4628:
[----:B------:R-:W-:Y:S05]  /*a610*/  BSYNC B0 ;  /* 0x0000000000007941 */ /* 0x000fea0003800000 */
.L_x_4627:
        /* <DEDUP_REMOVED lines=9> */
.L_x_4629:
[----:B------:R-:W-:Y:S05]  /*a6b0*/  BRA `(.L_x_4630) ;  /* 0xffffffe400287947 */ /* 0x000fea000383ffff */
.L_x_4543:
        /* <DEDUP_REMOVED lines=9> */
.L_x_4632:
[----:B------:R-:W-:Y:S05]  /*a750*/  BSYNC B0 ;  /* 0x0000000000007941 */ /* 0x000fea0003800000 */
.L_x_4631:
[----:B------:R-:W-:Y:S05]  /*a760*/  BRA `(.L_x_4633) ;  /* 0xffffffe400347947 */ /* 0x000fea000383ffff */
.L_x_4544:
        /* <DEDUP_REMOVED lines=9> */
.L_x_4635:
[----:B------:R-:W-:Y:S05]  /*a800*/  BSYNC B0 ;  /* 0x0000000000007941 */ /* 0x000fea0003800000 */
.L_x_4634:
[----:B------:R-:W-:Y:S05]  /*a810*/  BRA `(.L_x_4482) ;  /* 0xffffffe400107947 */ /* 0x000fea000383ffff */
.L_x_4547:
        /* <DEDUP_REMOVED lines=8> */
.L_x_4637:
[----:B------:R-:W-:Y:S05]  /*a8a0*/  BSYNC B0 ;  /* 0x0000000000007941 */ /* 0x000fea0003800000 */
.L_x_4636:
[----:B------:R-:W-:Y:S01]  /*a8b0*/  FADD.FTZ R26, R8, R0 ;  /* 0x00000000081a7221 */ /* 0x000fe20000010000 */
[----:B------:R-:W-:Y:S02]  /*a8c0*/  IMAD.MOV.U32 R7, RZ, RZ, 0x8 ;  /* 0x00000008ff077424 */ /* 0x000fe400078e00ff */
[----:B------:R-:W-:Y:S02]  /*a8d0*/  IMAD.MOV.U32 R5, RZ, RZ, 0x1f ;  /* 0x0000001fff057424 */ /* 0x000fe400078e00ff */
[----:B------:R-:W-:-:S07]  /*a8e0*/  IMAD.MOV.U32 R6, RZ, RZ, -0x1 ;  /* 0xffffffffff067424 */ /* 0x000fce00078e00ff */
[----:B------:R-:W-:Y:S05]  /*a8f0*/  WARPSYNC.COLLECTIVE R6, `(.L_x_4638) ;  /* 0x0000000006087348 */ /* 0x000fea0003c00000 */
[----:B------:R0:W1:Y:S02]  /*a900*/  SHFL.BFLY P0, R8, R26, R7, R5 ;  /* 0x0c0000071a087389 */ /* 0x0000640000000005 */
[----:B01----:R-:W-:Y:S05]  /*a910*/  ENDCOLLECTIVE ;  /* 0x000000000000791b */ /* 0x003fea0003800000 */
.L_x_4638:
[----:B------:R-:W-:Y:S02]  /*a920*/  IMAD.MOV.U32 R7, RZ, RZ, 0x4 ;  /* 0x00000004ff077424 */ /* 0x000fe400078e00ff */
[----:B------:R-:W-:-:S04]  /*a930*/  FADD.FTZ R2, R26, R8 ;  /* 0x000000081a027221 */ /* 0x000fc80000010000 */
[----:B------:R-:W-:-:S07]  /*a940*/  IMAD.MOV.U32 R26, RZ, RZ, R2 ;  /* 0x000000ffff1a7224 */ /* 0x000fce00078e0002 */
[----:B------:R-:W-:Y:S05]  /*a950*/  WARPSYNC.COLLECTIVE R6, `(.L_x_4639) ;  /* 0x0000000006087348 */ /* 0x000fea0003c00000 */
[----:B------:R0:W1:Y:S02]  /*a960*/  SHFL.BFLY P0, R8, R26, R7, R5 ;  /* 0x0c0000071a087389 */ /* 0x0000640000000005 */
[----:B01----:R-:W-:Y:S05]  /*a970*/  ENDCOLLECTIVE ;  /* 0x000000000000791b */ /* 0x003fea0003800000 */
.L_x_4639:
[----:B------:R-:W-:Y:S02]  /*a980*/  IMAD.MOV.U32 R7, RZ, RZ, 0x2 ;  /* 0x00000002ff077424 */ /* 0x000fe400078e00ff */
[----:B------:R-:W-:-:S04]  /*a990*/  FADD.FTZ R3, R2, R8 ;  /* 0x0000000802037221 */ /* 0x000fc80000010000 */
[----:B------:R-:W-:-:S07]  /*a9a0*/  IMAD.MOV.U32 R26, RZ, RZ, R3 ;  /* 0x000000ffff1a7224 */ /* 0x000fce00078e0003 */
[----:B------:R-:W-:Y:S05]  /*a9b0*/  WARPSYNC.COLLECTIVE R6, `(.L_x_4640) ;  /* 0x0000000006087348 */ /* 0x000fea0003c00000 */
[----:B------:R0:W1:Y:S02]  /*a9c0*/  SHFL.BFLY P0, R8, R26, R7, R5 ;  /* 0x0c0000071a087389 */ /* 0x0000640000000005 */
[----:B01----:R-:W-:Y:S05]  /*a9d0*/  ENDCOLLECTIVE ;  /* 0x000000000000791b */ /* 0x003fea0003800000 */
.L_x_4640:
[----:B------:R-:W-:Y:S02]  /*a9e0*/  IMAD.MOV.U32 R7, RZ, RZ, 0x1 ;  /* 0x00000001ff077424 */ /* 0x000fe400078e00ff */
[----:B------:R-:W-:-:S04]  /*a9f0*/  FADD.FTZ R10, R3, R8 ;  /* 0x00000008030a7221 */ /* 0x000fc80000010000 */
[----:B------:R-:W-:-:S07]  /*aa00*/  IMAD.MOV.U32 R26, RZ, RZ, R10 ;  /* 0x000000ffff1a7224 */ /* 0x000fce00078e000a */
[----:B------:R-:W-:Y:S05]  /*aa10*/  WARPSYNC.COLLECTIVE R6, `(.L_x_4641) ;  /* 0x0000000006087348 */ /* 0x000fea0003c00000 */
[----:B------:R0:W1:Y:S02]  /*aa20*/  SHFL.BFLY P0, R8, R26, R7, R5 ;  /* 0x0c0000071a087389 */ /* 0x0000640000000005 */
[----:B01----:R-:W-:Y:S05]  /*aa30*/  ENDCOLLECTIVE ;  /* 0x000000000000791b */ /* 0x003fea0003800000 */
.L_x_4641:
[----:B------:R-:W-:Y:S05]  /*aa40*/  BRA `(.L_x_4642) ;  /* 0xffffffe400147947 */ /* 0x000fea000383ffff */
.L_x_4643:
        /* <DEDUP_REMOVED lines=11> */
.L_x_7897:


//--------------------- .text._ZN4vllm3moe44grouped_topk_fused_small_expert_count_kernelI13__nv_bfloat166__halfiLNS0_11ScoringFuncE1ELi128ELb0ELi8EEEvPT_PfPT1_PKT0_llllllbd --------------------------
	.section	.text._ZN4vllm3moe44grouped_topk_fused_small_expert_count_kernelI13__nv_bfloat166__halfiLNS0_11ScoringFuncE1ELi128ELb0ELi8EEEvPT_PfPT1_PKT0_llllllbd,"ax",@progbits
	.align	128
        .global         _ZN4vllm3moe44grouped_topk_fused_small_expert_count_kernelI13__nv_bfloat166__halfiLNS0_11ScoringFuncE1ELi128ELb0ELi8EEEvPT_PfPT1_PKT0_llllllbd
        .type           _ZN4vllm3moe44grouped_topk_fused_small_expert_count_kernelI13__nv_bfloat166__halfiLNS0_11ScoringFuncE1ELi128ELb0ELi8EEEvPT_PfPT1_PKT0_llllllbd,@function
        .size           _ZN4vllm3moe44grouped_topk_fused_small_expert_count_kernelI13__nv_bfloat166__halfiLNS0_11ScoringFuncE1ELi128ELb0ELi8EEEvPT_PfPT1_PKT0_llllllbd,(.L_x_7797 - _ZN4vllm3moe44grouped_topk_fused_small_expert_count_kernelI13__nv_bfloat166__halfiLNS0_11ScoringFuncE1ELi128ELb0ELi8EEEvPT_PfPT1_PKT0_llllllbd)
        .other          _ZN4vllm3moe44grouped_topk_fused_small_expert_count_kernelI13__nv_bfloat166__halfiLNS0_11ScoringFuncE1ELi128ELb0ELi8EEEvPT_PfPT1_PKT0_llllllbd,@"STO_CUDA_ENTRY STV_DEFAULT"
_ZN4vllm3moe44grouped_topk_fused_small_expert_count_kernelI13__nv_bfloat166__halfiLNS0_11ScoringFuncE1ELi128ELb0ELi8EEEvPT_PfPT1_PKT0_llllllbd:
.text._ZN4vllm3moe44grouped_topk_fused_small_expert_count_kernelI13__nv_bfloat166__halfiLNS0_11ScoringFuncE1ELi128ELb0ELi8EEEvPT_PfPT1_PKT0_llllllbd:
        /* <DEDUP_REMOVED lines=35> */
[----:B--2---:R-:W-:Y:S01]  /*0230*/  @!P0 HADD2.F32 R6, -RZ, R4.H0_H0 ;  /* 0x20000004ff068230 */ /* 0x004fe20000004100 */
[----:B------:R-:W-:Y:S01]  /*0240*/  LEA R4, R2, UR4, 0x2 ;  /* 0x0000000402047c11 */ /* 0x000fe2000f8e10ff */
[----:B-1----:R-:W-:Y:S01]  /*0250*/  FFMA.FTZ R5, R10, R9, 0.5 ;  /* 0x3f0000000a057423 */ /* 0x002fe20000010009 */
[----:B------:R-:W-:-:S03]  /*0260*/  LEA R9, R2, UR5, 0x2 ;  /* 0x0000000502097c11 */ /* 0x000fc6000f8e10ff */
[----:B------:R-:W-:Y:S01]  /*0270*/  FADD.FTZ R6, R5, R6 ;  /* 0x0000000605067221 */ /* 0x000fe20000010000 */
[----:B------:R1:W-:Y:S04]  /*0280*/  STS [R4], R5 ;  /* 0x0000000504007388 */ /* 0x0003e80000000800 */
[----:B------:R1:W-:Y:S02]  /*0290*/  STS [R9], R6 ;  /* 0x0000000609007388 */ /* 0x0003e40000000800 */
.L_x_4645:
[----:B------:R-:W-:Y:S05]  /*02a0*/  BSYNC.RECONVERGENT B0 ;  /* 0x0000000000007941 */ /* 0x000fea0003800200 */
.L_x_4644:
        /* <DEDUP_REMOVED lines=101> */
.L_x_4649:
        /* <DEDUP_REMOVED lines=173> */
.L_x_4648:
[----:B------:R-:W-:Y:S05]  /*13d0*/  BRA.U !UP0, `(.L_x_4647) ;  /* 0x0000000108cc7547 */ /* 0x000fea000b800000 */
[----:B------:R-:W-:Y:S01]  /*13e0*/  IMAD R4, R12, 0x4, R1 ;  /* 0x000000040c047824 */ /* 0x000fe200078e0201 */
[----:B------:R-:W-:-:S12]  /*13f0*/  UIADD3 UR5, UPT, UPT, -UR5, URZ, URZ ;  /* 0x000000ff05057290 */ /* 0x000fd8000fffe1ff */
.L_x_4650:
        /* <DEDUP_REMOVED lines=49> */
.L_x_4647:
        /* <DEDUP_REMOVED lines=56> */
[----:B------:R-:W-:Y:S05]  /*1a90*/  CALL.REL.NOINC `($__internal_50_$__cuda_sm20_div_rn_f64_full) ;  /* 0x0000000000747944 */ /* 0x000fea0003c00000 */
[----:B------:R-:W-:Y:S02]  /*1aa0*/  IMAD.MOV.U32 R4, RZ, RZ, R14 ;  /* 0x000000ffff047224 */ /* 0x000fe400078e000e */
[----:B------:R-:W-:-:S07]  /*1ab0*/  IMAD.MOV.U32 R5, RZ, RZ, R15 ;  /* 0x000000ffff057224 */ /* 0x000fce00078e000f */
.L_x_4653:
[----:B------:R-:W-:Y:S05]  /*1ac0*/  BSYNC.RECONVERGENT B0 ;  /* 0x0000000000007941 */ /* 0x000fea0003800200 */
.L_x_4652:
[----:B------:R-:W-:Y:S01]  /*1ad0*/  UMOV UR4, 0xf0000000 ;  /* 0xf000000000047882 */ /* 0x000fe20000000000 */
[----:B------:R-:W-:Y:S01]  /*1ae0*/  UMOV UR5, 0x380fffff ;  /* 0x380fffff00057882 */ /* 0x000fe20000000000 */
[----:B------:R-:W0:Y:S01]  /*1af0*/  F2F.F32.F64 R6, R4 ;  /* 0x0000000400067310 */ /* 0x000e220000301000 */
[----:B------:R-:W-:-:S14]  /*1b00*/  DSETP.GEU.AND P0, PT, |R4|, UR4, PT ;  /* 0x0000000404007e2a */ /* 0x000fdc000bf0e200 */
[----:B0-----:R-:W-:-:S07]  /*1b10*/  @!P0 FMUL R6, R6, 1.175494350822287508e-38 ;  /* 0x0080000006068820 */ /* 0x001fce0000400000 */
.L_x_4651:
        /* <DEDUP_REMOVED lines=18> */
.L_x_4654:
[----:B------:R-:W-:Y:S05]  /*1c40*/  BSYNC.RECONVERGENT B0 ;  /* 0x0000000000007941 */ /* 0x000fea0003800200 */
.L_x_4646:
[----:B------:R-:W-:Y:S01]  /*1c50*/  PREEXIT ;  /* 0x000000000000782d */ /* 0x000fe20000000000 */
[----:B------:R-:W-:Y:S05]  /*1c60*/  EXIT ;  /* 0x000000000000794d */ /* 0x000fea0003800000 */
        .weak           $__internal_50_$__cuda_sm20_div_rn_f64_full
        .type           $__internal_50_$__cuda_sm20_div_rn_f64_full,@function
        .size           $__internal_50_$__cuda_sm20_div_rn_f64_full,(.L_x_7797 - $__internal_50_$__cuda_sm20_div_rn_f64_full)
$__internal_50_$__cuda_sm20_div_rn_f64_full:
        /* <DEDUP_REMOVED lines=67> */
.L_x_4656:
        /* <DEDUP_REMOVED lines=16> */
.L_x_4659:
[----:B------:R-:W-:Y:S01]  /*21a0*/  LOP3.LUT R15, R9, 0x80000, RZ, 0xfc, !PT ;  /* 0x00080000090f7812 */ /* 0x000fe200078efcff */
[----:B------:R-:W-:Y:S01]  /*21b0*/  IMAD.MOV.U32 R14, RZ, RZ, R8 ;  /* 0x000000ffff0e7224 */ /* 0x000fe200078e0008 */
[----:B------:R-:W-:Y:S06]  /*21c0*/  BRA `(.L_x_4657) ;  /* 0x0000000000087947 */ /* 0x000fec0003800000 */
.L_x_4658:
[----:B------:R-:W-:Y:S01]  /*21d0*/  LOP3.LUT R15, R11, 0x80000, RZ, 0xfc, !PT ;  /* 0x000800000b0f7812 */ /* 0x000fe200078efcff */
[----:B------:R-:W-:-:S07]  /*21e0*/  IMAD.MOV.U32 R14, RZ, RZ, R10 ;  /* 0x000000ffff0e7224 */ /* 0x000fce00078e000a */
.L_x_4657:
[----:B------:R-:W-:Y:S05]  /*21f0*/  BSYNC.RECONVERGENT B1 ;  /* 0x0000000000017941 */ /* 0x000fea0003800200 */
.L_x_4655:
[----:B------:R-:W-:Y:S02]  /*2200*/  IMAD.MOV.U32 R4, RZ, RZ, R6 ;  /* 0x000000ffff047224 */ /* 0x000fe400078e0006 */
[----:B------:R-:W-:-:S04]  /*2210*/  IMAD.MOV.U32 R5, RZ, RZ, 0x0 ;  /* 0x00000000ff057424 */ /* 0x000fc800078e00ff */
[----:B------:R-:W-:Y:S05]  /*2220*/  RET.REL.NODEC R4 `(_ZN4vllm3moe44grouped_topk_fused_small_expert_count_kernelI13__nv_bfloat166__halfiLNS0_11ScoringFuncE1ELi128ELb0ELi8EEEvPT_PfPT1_PKT0_llllllbd) ;  /* 0xffffffdc04747950 */ /* 0x000fea0003c3ffff */
.L_x_4660:
        /* <DEDUP_REMOVED lines=13> */
.L_x_7797:


//--------------------- .text._ZN4vllm3moe44grouped_topk_fused_small_expert_count_kernelI13__nv_bfloat166__halfiLNS0_11ScoringFuncE1ELi384ELb0ELi8EEEvPT_PfPT1_PKT0_llllllbd --------------------------
	.section	.text._ZN4vllm3moe44grouped_topk_fused_small_expert_count_kernelI13__nv_bfloat166__halfiLNS0_11ScoringFuncE1ELi384ELb0ELi8EEEvPT_PfPT1_PKT0_llllllbd,"ax",@progbits
	.align	128
        .global         _ZN4vllm3moe44grouped_topk_fused_small_expert_count_kernelI13__nv_bfloat166__halfiLNS0_11ScoringFuncE1ELi384ELb0ELi8EEEvPT_PfPT1_PKT0_llllllbd
        .type           _ZN4vllm3moe44grouped_topk_fused_small_expert_count_kernelI13__nv_bfloat166__halfiLNS0_11ScoringFuncE1ELi384ELb0ELi8EEEvPT_PfPT1_PKT0_llllllbd,@function
        .size           _ZN4vllm3moe44grouped_topk_fused_small_expert_count_kernelI13__nv_bfloat166__halfiLNS0_11ScoringFuncE1ELi384ELb0ELi8EEEvPT_PfPT1_PKT0_llllllbd,(.L_x_7798 - _ZN4vllm3moe44grouped_topk_fused_small_expert_count_kernelI13__nv_bfloat166__halfiLNS0_11ScoringFuncE1ELi384ELb0ELi8EEEvPT_PfPT1_PKT0_llllllbd)
        .other          _ZN4vllm3moe44grouped_topk_fused_small_expert_count_kernelI13__nv_bfloat166__halfiLNS0_11ScoringFuncE1ELi384ELb0ELi8EEEvPT_PfPT1_PKT0_llllllbd,@"STO_CUDA_ENTRY STV_DEFAULT"
_ZN4vllm3moe44grouped_topk_fused_small_expert_count_kernelI13__nv_bfloat166__halfiLNS0_11ScoringFuncE1ELi384ELb0ELi8EEEvPT_PfPT1_PKT0_llllllbd:
.text._ZN4vllm3moe44grouped_topk_fused_small_expert_count_kernelI13__nv_bfloat166__halfiLNS0_11ScoringFuncE1ELi384ELb0ELi8EEEvPT_PfPT1_PKT0_llllllbd:
        /* <DEDUP_REMOVED lines=42> */
.L_x_4662:
[----:B------:R-:W-:Y:S05]  /*02a0*/  BSYNC.RECONVERGENT B0 ;  /* 0x0000000000007941 */ /* 0x000fea0003800200 */
.L_x_4661:
        /* <DEDUP_REMOVED lines=113> */
.L_x_4666:
        /* <DEDUP_REMOVED lines=99> */
.L_x_4665:
        /* <DEDUP_REMOVED lines=43> */
.L_x_4664:
        /* <DEDUP_REMOVED lines=18> */
.L_x_4667:
        /* <DEDUP_REMOVED lines=12> */
.L_x_4668:
[----:B------:R-:W-:Y:S05]  /*1480*/  BSYNC.RECONVERGENT B0 ;  /* 0x0000000000007941 */ /* 0x000fea0003800200 */
.L_x_4663:
        /* <DEDUP_REMOVED lines=23> */
.L_x_4671:
[----:B------:R-:W-:Y:S05]  /*1600*/  BSYNC.RECONVERGENT B0 ;  /* 0x0000000000007941 */ /* 0x000fea0003800200 */
.L_x_4670:
        /* <DEDUP_REMOVED lines=21> */
.L_x_4674:
        /* <DEDUP_REMOVED lines=168> */
.L_x_4673:
[----:B------:R-:W-:Y:S05]  /*21e0*/  @!P1 BRA `(.L_x_4672) ;  /* 0x0000000000d09947 */ /* 0x000fea0003800000 */
[C---:B------:R-:W-:Y:S02]  /*21f0*/  IMAD R0, R10.reuse, 0x4, R0 ;  /* 0x000000040a007824 */ /* 0x040fe400078e0200 */
[----:B------:R-:W-:Y:S02]  /*2200*/  IMAD.MOV R6, RZ, RZ, -R6 ;  /* 0x000000ffff067224 */ /* 0x000fe400078e0a06 */
[----:B------:R-:W-:-:S07]  /*2210*/  IMAD R12, R10, 0x4, R1 ;  /* 0x000000040a0c7824 */ /* 0x000fce00078e0201 */
.L_x_4675:
        /* <DEDUP_REMOVED lines=49> */
.L_x_4672:
        /* <DEDUP_REMOVED lines=58> */
[----:B------:R-:W-:Y:S05]  /*28d0*/  CALL.REL.NOINC `($__internal_51_$__cuda_sm20_div_rn_f64_full) ;  /* 0x0000000000747944 */ /* 0x000fea0003c00000 */
[----:B------:R-:W-:Y:S02]  /*28e0*/  IMAD.MOV.U32 R4, RZ, RZ, R14 ;  /* 0x000000ffff047224 */ /* 0x000fe400078e000e */
[----:B------:R-:W-:-:S07]  /*28f0*/  IMAD.MOV.U32 R5, RZ, RZ, R15 ;  /* 0x000000ffff057224 */ /* 0x000fce00078e000f */
.L_x_4678:
[----:B------:R-:W-:Y:S05]  /*2900*/  BSYNC.RECONVERGENT B0 ;  /* 0x0000000000007941 */ /* 0x000fea0003800200 */
.L_x_4677:
[----:B------:R-:W-:Y:S01]  /*2910*/  UMOV UR4, 0xf0000000 ;  /* 0xf000000000047882 */ /* 0x000fe20000000000 */
[----:B------:R-:W-:Y:S01]  /*2920*/  UMOV UR5, 0x380fffff ;  /* 0x380fffff00057882 */ /* 0x000fe20000000000 */
[----:B------:R-:W0:Y:S01]  /*2930*/  F2F.F32.F64 R6, R4 ;  /* 0x0000000400067310 */ /* 0x000e220000301000 */
[----:B------:R-:W-:-:S14]  /*2940*/  DSETP.GEU.AND P0, PT, |R4|, UR4, PT ;  /* 0x0000000404007e2a */ /* 0x000fdc000bf0e200 */
[----:B0-----:R-:W-:-:S07]  /*2950*/  @!P0 FMUL R6, R6, 1.175494350822287508e-38 ;  /* 0x0080000006068820 */ /* 0x001fce0000400000 */
.L_x_4676:
        /* <DEDUP_REMOVED lines=18> */
.L_x_4679:
[----:B------:R-:W-:Y:S05]  /*2a80*/  BSYNC.RECONVERGENT B0 ;  /* 0x0000000000007941 */ /* 0x000fea0003800200 */
.L_x_4669:
[----:B------:R-:W-:Y:S01]  /*2a90*/  PREEXIT ;  /* 0x000000000000782d */ /* 0x000fe20000000000 */
[----:B------:R-:W-:Y:S05]  /*2aa0*/  EXIT ;  /* 0x000000000000794d */ /* 0x000fea0003800000 */
        .weak           $__internal_51_$__cuda_sm20_div_rn_f64_full
        .type           $__internal_51_$__cuda_sm20_div_rn_f64_full,@function
        .size           $__internal_51_$__cuda_sm20_div_rn_f64_full,(.L_x_7798 - $__internal_51_$__cuda_sm20_div_rn_f64_full)
$__internal_51_$__cuda_sm20_div_rn_f64_full:
        /* <DEDUP_REMOVED lines=67> */
.L_x_4681:
        /* <DEDUP_REMOVED lines=16> */
.L_x_4684:
[----:B------:R-:W-:Y:S01]  /*2fe0*/  LOP3.LUT R15, R9, 0x80000, RZ, 0xfc, !PT ;  /* 0x00080000090f7812 */ /* 0x000fe200078efcff */
[----:B------:R-:W-:Y:S01]  /*2ff0*/  IMAD.MOV.U32 R14, RZ, RZ, R8 ;  /* 0x000000ffff0e7224 */ /* 0x000fe200078e0008 */
[----:B------:R-:W-:Y:S06]  /*3000*/  BRA `(.L_x_4682) ;  /* 0x0000000000087947 */ /* 0x000fec0003800000 */
.L_x_4683:
[----:B------:R-:W-:Y:S01]  /*3010*/  LOP3.LUT R15, R11, 0x80000, RZ, 0xfc, !PT ;  /* 0x000800000b0f7812 */ /* 0x000fe200078efcff */
[----:B------:R-:W-:-:S07]  /*3020*/  IMAD.MOV.U32 R14, RZ, RZ, R10 ;  /* 0x000000ffff0e7224 */ /* 0x000fce00078e000a */
.L_x_4682:
[----:B------:R-:W-:Y:S05]  /*3030*/  BSYNC.RECONVERGENT B1 ;  /* 0x0000000000017941 */ /* 0x000fea0003800200 */
.L_x_4680:
[----:B------:R-:W-:Y:S02]  /*3040*/  IMAD.MOV.U32 R4, RZ, RZ, R6 ;  /* 0x000000ffff047224 */ /* 0x000fe400078e0006 */
[----:B------:R-:W-:-:S04]  /*3050*/  IMAD.MOV.U32 R5, RZ, RZ, 0x0 ;  /* 0x00000000ff057424 */ /* 0x000fc800078e00ff */
[----:B------:R-:W-:Y:S05]  /*3060*/  RET.REL.NODEC R4 `(_ZN4vllm3moe44grouped_topk_fused_small_expert_count_kernelI13__nv_bfloat166__halfiLNS0_11ScoringFuncE1ELi384ELb0ELi8EEEvPT_PfPT1_PKT0_llllllbd) ;  /* 0xffffffcc04e47950 */ /* 0x000fea0003c3ffff */
.L_x_4685:
        /* <DEDUP_REMOVED lines=9> */
.L_x_7798:


//--------------------- .text._ZN4vllm3moe44grouped_topk_fused_small_expert_count_kernelI13__nv_bfloat166__halfiLNS0_11ScoringFuncE1ELi512ELb0ELi8EEEvPT_PfPT1_PKT0_llllllbd --------------------------
	.section	.text._ZN4vllm3moe44grouped_topk_fused_small_expert_count_kernelI13__nv_bfloat166__halfiLNS0_11ScoringFuncE1ELi512ELb0ELi8EEEvPT_PfPT1_PKT0_llllllbd,"ax",@progbits
	.align	128
        .global         _ZN4vllm3moe44grouped_topk_fused_small_expert_count_kernelI13__nv_bfloat166__halfiLNS0_11ScoringFuncE1ELi512ELb0ELi8EEEvPT_PfPT1_PKT0_llllllbd
        .type           _ZN4vllm3moe44grouped_topk_fused_small_expert_count_kernelI13__nv_bfloat166__halfiLNS0_11ScoringFuncE1ELi512ELb0ELi8EEEvPT_PfPT1_PKT0_llllllbd,@function
        .size           _ZN4vllm3moe44grouped_topk_fused_small_expert_count_kernelI13__nv_bfloat166__halfiLNS0_11ScoringFuncE1ELi512ELb0ELi8EEEvPT_PfPT1_PKT0_llllllbd,(.L_x_7799 - _ZN4vllm3moe44grouped_topk_fused_small_expert_count_kernelI13__nv_bfloat166__halfiLNS0_11ScoringFuncE1ELi512ELb0ELi8EEEvPT_PfPT1_PKT0_llllllbd)
        .other          _ZN4vllm3moe44grouped_topk_fused_small_expert_count_kernelI13__nv_bfloat166__halfiLNS0_11ScoringFuncE1ELi512ELb0ELi8EEEvPT_PfPT1_PKT0_llllllbd,@"STO_CUDA_ENTRY STV_DEFAULT"
_ZN4vllm3moe44grouped_topk_fused_small_expert_count_kernelI13__nv_bfloat166__halfiLNS0_11ScoringFuncE1ELi512ELb0ELi8EEEvPT_PfPT1_PKT0_llllllbd:
.text._ZN4vllm3moe44grouped_topk_fused_small_expert_count_kernelI13__nv_bfloat166__halfiLNS0_11ScoringFuncE1ELi512ELb0ELi8EEEvPT_PfPT1_PKT0_llllllbd:
        /* <DEDUP_REMOVED lines=42> */
.L_x_4687:
[----:B------:R-:W-:Y:S05]  /*02a0*/  BSYNC.RECONVERGENT B0 ;  /* 0x0000000000007941 */ /* 0x000fea0003800200 */
.L_x_4686:
        /* <DEDUP_REMOVED lines=113> */
.L_x_4691:
        /* <DEDUP_REMOVED lines=99> */
.L_x_4690:
        /* <DEDUP_REMOVED lines=43> */
.L_x_4689:
        /* <DEDUP_REMOVED lines=18> */
.L_x_4692:
        /* <DEDUP_REMOVED lines=12> */
.L_x_4693:
[----:B------:R-:W-:Y:S05]  /*1480*/  BSYNC.RECONVERGENT B0 ;  /* 0x0000000000007941 */ /* 0x000fea0003800200 */
.L_x_4688:
        /* <DEDUP_REMOVED lines=37> */
.L_x_4697:
        /* <DEDUP_REMOVED lines=168> */
.L_x_4696:
[----:B------:R-:W-:Y:S05]  /*2160*/  @!P1 BRA `(.L_x_4695) ;  /* 0x0000000000d09947 */ /* 0x000fea0003800000 */
[C---:B------:R-:W-:Y:S02]  /*2170*/  IMAD R0, R11.reuse, 0x4, R0 ;  /* 0x000000040b007824 */ /* 0x040fe400078e0200 */
[----:B------:R-:W-:Y:S02]  /*2180*/  IMAD.MOV R8, RZ, RZ, -R8 ;  /* 0x000000ffff087224 */ /* 0x000fe400078e0a08 */
[----:B------:R-:W-:-:S07]  /*2190*/  IMAD R13, R11, 0x4, R1 ;  /* 0x000000040b0d7824 */ /* 0x000fce00078e0201 */
.L_x_4698:
        /* <DEDUP_REMOVED lines=49> */
.L_x_4695:
        /* <DEDUP_REMOVED lines=56> */
[----:B------:R-:W-:Y:S05]  /*2830*/  CALL.REL.NOINC `($__internal_52_$__cuda_sm20_div_rn_f64_full) ;  /* 0x0000000000747944 */ /* 0x000fea0003c00000 */
[----:B------:R-:W-:Y:S02]  /*2840*/  IMAD.MOV.U32 R4, RZ, RZ, R14 ;  /* 0x000000ffff047224 */ /* 0x000fe400078e000e */
[----:B------:R-:W-:-:S07]  /*2850*/  IMAD.MOV.U32 R5, RZ, RZ, R15 ;  /* 0x000000ffff057224 */ /* 0x000fce00078e000f */
.L_x_4701:
[----:B------:R-:W-:Y:S05]  /*2860*/  BSYNC.RECONVERGENT B0 ;  /* 0x0000000000007941 */ /* 0x000fea0003800200 */
.L_x_4700:
[----:B------:R-:W-:Y:S01]  /*2870*/  UMOV UR4, 0xf0000000 ;  /* 0xf000000000047882 */ /* 0x000fe20000000000 */
[----:B------:R-:W-:Y:S01]  /*2880*/  UMOV UR5, 0x380fffff ;  /* 0x380fffff00057882 */ /* 0x000fe20000000000 */
[----:B------:R-:W0:Y:S01]  /*2890*/  F2F.F32.F64 R6, R4 ;  /* 0x0000000400067310 */ /* 0x000e220000301000 */
[----:B------:R-:W-:-:S14]  /*28a0*/  DSETP.GEU.AND P0, PT, |R4|, UR4, PT ;  /* 0x0000000404007e2a */ /* 0x000fdc000bf0e200 */
[----:B0-----:R-:W-:-:S07]  /*28b0*/  @!P0 FMUL R6, R6, 1.175494350822287508e-38 ;  /* 0x0080000006068820 */ /* 0x001fce0000400000 */
.L_x_4699:
        /* <DEDUP_REMOVED lines=18> */
.L_x_4702:
[----:B------:R-:W-:Y:S05]  /*29e0*/  BSYNC.RECONVERGENT B0 ;  /* 0x0000000000007941 */ /* 0x000fea0003800200 */
.L_x_4694:
[----:B------:R-:W-:Y:S01]  /*29f0*/  PREEXIT ;  /* 0x000000000000782d */ /* 0x000fe20000000000 */
[----:B------:R-:W-:Y:S05]  /*2a00*/  EXIT ;  /* 0x000000000000794d */ /* 0x000fea0003800000 */
        .weak           $__internal_52_$__cuda_sm20_div_rn_f64_full
        .type           $__internal_52_$__cuda_sm20_div_rn_f64_full,@function
        .size           $__internal_52_$__cuda_sm20_div_rn_f64_full,(.L_x_7799 - $__internal_52_$__cuda_sm20_div_rn_f64_full)
$__internal_52_$__cuda_sm20_div_rn_f64_full:
        /* <DEDUP_REMOVED lines=67> */
.L_x_4704:
        /* <DEDUP_REMOVED lines=16> */
.L_x_4707:
[----:B------:R-:W-:Y:S01]  /*2f40*/  LOP3.LUT R15, R9, 0x80000, RZ, 0xfc, !PT ;  /* 0x00080000090f7812 */ /* 0x000fe200078efcff */
[----:B------:R-:W-:Y:S01]  /*2f50*/  IMAD.MOV.U32 R14, RZ, RZ, R8 ;  /* 0x000000ffff0e7224 */ /* 0x000fe200078e0008 */
[----:B------:R-:W-:Y:S06]  /*2f60*/  BRA `(.L_x_4705) ;  /* 0x0000000000087947 */ /* 0x000fec0003800000 */
.L_x_4706:
[----:B------:R-:W-:Y:S01]  /*2f70*/  LOP3.LUT R15, R11, 0x80000, RZ, 0xfc, !PT ;  /* 0x000800000b0f7812 */ /* 0x000fe200078efcff */
[----:B------:R-:W-:-:S07]  /*2f80*/  IMAD.MOV.U32 R14, RZ, RZ, R10 ;  /* 0x000000ffff0e7224 */ /* 0x000fce00078e000a */
.L_x_4705:
[----:B------:R-:W-:Y:S05]  /*2f90*/  BSYNC.RECONVERGENT B1 ;  /* 0x0000000000017941 */ /* 0x000fea0003800200 */
.L_x_4703:
[----:B------:R-:W-:Y:S02]  /*2fa0*/  IMAD.MOV.U32 R4, RZ, RZ, R6 ;  /* 0x000000ffff047224 */ /* 0x000fe400078e0006 */
[----:B------:R-:W-:-:S04]  /*2fb0*/  IMAD.MOV.U32 R5, RZ, RZ, 0x0 ;  /* 0x00000000ff057424 */ /* 0x000fc800078e00ff */
[----:B------:R-:W-:Y:S05]  /*2fc0*/  RET.REL.NODEC R4 `(_ZN4vllm3moe44grouped_topk_fused_small_expert_count_kernelI13__nv_bfloat166__halfiLNS0_11ScoringFuncE1ELi512ELb0ELi8EEEvPT_PfPT1_PKT0_llllllbd) ;  /* 0xffffffd0040c7950 */ /* 0x000fea0003c3ffff */
.L_x_4708:
        /* <DEDUP_REMOVED lines=11> */
.L_x_7799:


//--------------------- .text._ZN4vllm3moe44grouped_topk_fused_small_expert_count_kernelI13__nv_bfloat166__halfiLNS0_11ScoringFuncE1ELi512ELb0ELi22EEEvPT_PfPT1_PKT0_llllllbd --------------------------
	.section	.text._ZN4vllm3moe44grouped_topk_fused_small_expert_count_kernelI13__nv_bfloat166__halfiLNS0_11ScoringFuncE1ELi512ELb0ELi22EEEvPT_PfPT1_PKT0_llllllbd,"ax",@progbits
	.align	128
        .global         _ZN4vllm3moe44grouped_topk_fused_small_expert_count_kernelI13__nv_bfloat166__halfiLNS0_11ScoringFuncE1ELi512ELb0ELi22EEEvPT_PfPT1_PKT0_llllllbd
        .type           _ZN4vllm3moe44grouped_topk_fused_small_expert_count_kernelI13__nv_bfloat166__halfiLNS0_11ScoringFuncE1ELi512ELb0ELi22EEEvPT_PfPT1_PKT0_llllllbd,@function
        .size           _ZN4vllm3moe44grouped_topk_fused_small_expert_count_kernelI13__nv_bfloat166__halfiLNS0_11ScoringFuncE1ELi512ELb0ELi22EEEvPT_PfPT1_PKT0_llllllbd,(.L_x_7800 - _ZN4vllm3moe44grouped_topk_fused_small_expert_count_kernelI13__nv_bfloat166__halfiLNS0_11ScoringFuncE1ELi512ELb0ELi22EEEvPT_PfPT1_PKT0_llllllbd)
        .other          _ZN4vllm3moe44grouped_topk_fused_small_expert_count_kernelI13__nv_bfloat166__halfiLNS0_11ScoringFuncE1ELi512ELb0ELi22EEEvPT_PfPT1_PKT0_llllllbd,@"STO_CUDA_ENTRY STV_DEFAULT"
_ZN4vllm3moe44grouped_topk_fused_small_expert_count_kernelI13__nv_bfloat166__halfiLNS0_11ScoringFuncE1ELi512ELb0ELi22EEEvPT_PfPT1_PKT0_llllllbd:
.text._ZN4vllm3moe44grouped_topk_fused_small_expert_count_kernelI13__nv_bfloat166__halfiLNS0_11ScoringFuncE1ELi512ELb0ELi22EEEvPT_PfPT1_PKT0_llllllbd:
        /* <DEDUP_REMOVED lines=42> */
.L_x_4710:
[----:B------:R-:W-:Y:S05]  /*02a0*/  BSYNC.RECONVERGENT B0 ;  /* 0x0000000000007941 */ /* 0x000fea0003800200 */
.L_x_4709:
        /* <DEDUP_REMOVED lines=113> */
.L_x_4714:
        /* <DEDUP_REMOVED lines=99> */
.L_x_4713:
        /* <DEDUP_REMOVED lines=43> */
.L_x_4712:
        /* <DEDUP_REMOVED lines=18> */
.L_x_4715:
        /* <DEDUP_REMOVED lines=12> */
.L_x_4716:
[----:B------:R-:W-:Y:S05]  /*1480*/  BSYNC.RECONVERGENT B0 ;  /* 0x0000000000007941 */ /* 0x000fea0003800200 */
.L_x_4711:
        /* <DEDUP_REMOVED lines=77> */
.L_x_4720:
        /* <DEDUP_REMOVED lines=183> */
.L_x_4719:
[----:B------:R-:W-:Y:S05]  /*24d0*/  @!P2 BRA `(.L_x_4718) ;  /* 0x0000000000dca947 */ /* 0x000fea0003800000 */
[C---:B------:R-:W-:Y:S02]  /*24e0*/  IMAD R0, R13.reuse, 0x4, R0 ;  /* 0x000000040d007824 */ /* 0x040fe400078e0200 */
[----:B------:R-:W-:Y:S02]  /*24f0*/  IMAD.MOV R10, RZ, RZ, -R10 ;  /* 0x000000ffff0a7224 */ /* 0x000fe400078e0a0a */
[----:B------:R-:W-:-:S07]  /*2500*/  IMAD R15, R13, 0x4, R1 ;  /* 0x000000040d0f7824 */ /* 0x000fce00078e0201 */
.L_x_4721:
        /* <DEDUP_REMOVED lines=52> */
.L_x_4718:
        /* <DEDUP_REMOVED lines=56> */
[----:B------:R-:W-:Y:S05]  /*2bd0*/  CALL.REL.NOINC `($__internal_53_$__cuda_sm20_div_rn_f64_full) ;  /* 0x0000000000747944 */ /* 0x000fea0003c00000 */
[----:B------:R-:W-:Y:S02]  /*2be0*/  IMAD.MOV.U32 R4, RZ, RZ, R14 ;  /* 0x000000ffff047224 */ /* 0x000fe400078e000e */
[----:B------:R-:W-:-:S07]  /*2bf0*/  IMAD.MOV.U32 R5, RZ, RZ, R15 ;  /* 0x000000ffff057224 */ /* 0x000fce00078e000f */
.L_x_4724:
[----:B------:R-:W-:Y:S05]  /*2c00*/  BSYNC.RECONVERGENT B0 ;  /* 0x0000000000007941 */ /* 0x000fea0003800200 */
.L_x_4723:
[----:B------:R-:W-:Y:S01]  /*2c10*/  UMOV UR4, 0xf0000000 ;  /* 0xf000000000047882 */ /* 0x000fe20000000000 */
[----:B------:R-:W-:Y:S01]  /*2c20*/  UMOV UR5, 0x380fffff ;  /* 0x380fffff00057882 */ /* 0x000fe20000000000 */
[----:B------:R-:W0:Y:S01]  /*2c30*/  F2F.F32.F64 R6, R4 ;  /* 0x0000000400067310 */ /* 0x000e220000301000 */
[----:B------:R-:W-:-:S14]  /*2c40*/  DSETP.GEU.AND P0, PT, |R4|, UR4, PT ;  /* 0x0000000404007e2a */ /* 0x000fdc000bf0e200 */
[----:B0-----:R-:W-:-:S07]  /*2c50*/  @!P0 FMUL R6, R6, 1.175494350822287508e-38 ;  /* 0x0080000006068820 */ /* 0x001fce0000400000 */
.L_x_4722:
        /* <DEDUP_REMOVED lines=18> */
.L_x_4725:
[----:B------:R-:W-:Y:S05]  /*2d80*/  BSYNC.RECONVERGENT B0 ;  /* 0x0000000000007941 */ /* 0x000fea0003800200 */
.L_x_4717:
[----:B------:R-:W-:Y:S01]  /*2d90*/  PREEXIT ;  /* 0x000000000000782d */ /* 0x000fe20000000000 */
[----:B------:R-:W-:Y:S05]  /*2da0*/  EXIT ;  /* 0x000000000000794d */ /* 0x000fea0003800000 */
        .weak           $__internal_53_$__cuda_sm20_div_rn_f64_full
        .type           $__internal_53_$__cuda_sm20_div_rn_f64_full,@function
        .size           $__internal_53_$__cuda_sm20_div_rn_f64_full,(.L_x_7800 - $__internal_53_$__cuda_sm20_div_rn_f64_full)
$__internal_53_$__cuda_sm20_div_rn_f64_full:
        /* <DEDUP_REMOVED lines=67> */
.L_x_4727:
        /* <DEDUP_REMOVED lines=16> */
.L_x_4730:
[----:B------:R-:W-:Y:S01]  /*32e0*/  LOP3.LUT R15, R9, 0x80000, RZ, 0xfc, !PT ;  /* 0x00080000090f7812 */ /* 0x000fe200078efcff */
[----:B------:R-:W-:Y:S01]  /*32f0*/  IMAD.MOV.U32 R14, RZ, RZ, R8 ;  /* 0x000000ffff0e7224 */ /* 0x000fe200078e0008 */
[----:B------:R-:W-:Y:S06]  /*3300*/  BRA `(.L_x_4728) ;  /* 0x0000000000087947 */ /* 0x000fec0003800000 */
.L_x_4729:
[----:B------:R-:W-:Y:S01]  /*3310*/  LOP3.LUT R15, R11, 0x80000, RZ, 0xfc, !PT ;  /* 0x000800000b0f7812 */ /* 0x000fe200078efcff */
[----:B------:R-:W-:-:S07]  /*3320*/  IMAD.MOV.U32 R14, RZ, RZ, R10 ;  /* 0x000000ffff0e7224 */ /* 0x000fce00078e000a */
.L_x_4728:
[----:B------:R-:W-:Y:S05]  /*3330*/  BSYNC.RECONVERGENT B1 ;  /* 0x0000000000017941 */ /* 0x000fea0003800200 */
.L_x_4726:
[----:B------:R-:W-:Y:S02]  /*3340*/  IMAD.MOV.U32 R4, RZ, RZ, R6 ;  /* 0x000000ffff047224 */ /* 0x000fe400078e0006 */
[----:B------:R-:W-:-:S04]  /*3350*/  IMAD.MOV.U32 R5, RZ, RZ, 0x0 ;  /* 0x00000000ff057424 */ /* 0x000fc800078e00ff */
[----:B------:R-:W-:Y:S05]  /*3360*/  RET.REL.NODEC R4 `(_ZN4vllm3moe44grouped_topk_fused_small_expert_count_kernelI13__nv_bfloat166__halfiLNS0_11ScoringFuncE1ELi512ELb0ELi22EEEvPT_PfPT1_PKT0_llllllbd) ;  /* 0xffffffcc04247950 */ /* 0x000fea0003c3ffff */
.L_x_4731:
        /* <DEDUP_REMOVED lines=9> */
.L_x_7800:


//--------------------- .text._ZN4vllm3moe44grouped_topk_fused_small_expert_count_kernelI13__nv_bfloat166__halfiLNS0_11ScoringFuncE1ELi256ELb1ELi8EEEvPT_PfPT1_PKT0_llllllbd --------------------------
	.section	.text._ZN4vllm3moe44grouped_topk_fused_small_expert_count_kernelI13__nv_bfloat166__halfiLNS0_11ScoringFuncE1ELi256ELb1ELi8EEEvPT_PfPT1_PKT0_llllllbd,"ax",@progbits
	.align	128
        .global         _ZN4vllm3moe44grouped_topk_fused_small_expert_count_kernelI13__nv_bfloat166__halfiLNS0_11ScoringFuncE1ELi256ELb1ELi8EEEvPT_PfPT1_PKT0_llllllbd
        .type           _ZN4vllm3moe44grouped_topk_fused_small_expert_count_kernelI13__nv_bfloat166__halfiLNS0_11ScoringFuncE1ELi256ELb1ELi8EEEvPT_PfPT1_PKT0_llllllbd,@function
        .size           _ZN4vllm3moe44grouped_topk_fused_small_expert_count_kernelI13__nv_bfloat166__halfiLNS0_11ScoringFuncE1ELi256ELb1ELi8EEEvPT_PfPT1_PKT0_llllllbd,(.L_x_7801 - _ZN4vllm3moe44grouped_topk_fused_small_expert_count_kernelI13__nv_bfloat166__halfiLNS0_11ScoringFuncE1ELi256ELb1ELi8EEEvPT_PfPT1_PKT0_llllllbd)
        .other          _ZN4vllm3moe44grouped_topk_fused_small_expert_count_kernelI13__nv_bfloat166__halfiLNS0_11ScoringFuncE1ELi256ELb1ELi8EEEvPT_PfPT1_PKT0_llllllbd,@"STO_CUDA_ENTRY STV_DEFAULT"
_ZN4vllm3moe44grouped_topk_fused_small_expert_count_kernelI13__nv_bfloat166__halfiLNS0_11ScoringFuncE1ELi256ELb1ELi8EEEvPT_PfPT1_PKT0_llllllbd:
.text._ZN4vllm3moe44grouped_topk_fused_small_expert_count_kernelI13__nv_bfloat166__halfiLNS0_11ScoringFuncE1ELi256ELb1ELi8EEEvPT_PfPT1_PKT0_llllllbd:
        /* <DEDUP_REMOVED lines=43> */
[----:B---3--:R-:W-:Y:S02]  /*02b0*/  @!P2 HADD2.F32 R0, -RZ, R8.H0_H0 ;  /* 0x20000008ff00a230 */ /* 0x008fe40000004100 */
        /* <DEDUP_REMOVED lines=93> */
.L_x_4733:
[----:B------:R-:W-:Y:S05]  /*0890*/  BSYNC.RECONVERGENT B0 ;  /* 0x0000000000007941 */ /* 0x000fea0003800200 */
.L_x_4732:
        /* <DEDUP_REMOVED lines=263> */
.L_x_4737:
        /* <DEDUP_REMOVED lines=173> */
.L_x_4736:
[----:B------:R-:W-:Y:S05]  /*23e0*/  BRA.U !UP0, `(.L_x_4735) ;  /* 0x0000000108c87547 */ /* 0x000fea000b800000 */
[----:B------:R-:W-:Y:S01]  /*23f0*/  IMAD R5, R4, 0x4, R1 ;  /* 0x0000000404057824 */ /* 0x000fe200078e0201 */
[----:B------:R-:W-:-:S12]  /*2400*/  UIADD3 UR5, UPT, UPT, -UR5, URZ, URZ ;  /* 0x000000ff05057290 */ /* 0x000fd8000fffe1ff */
.L_x_4738:
        /* <DEDUP_REMOVED lines=48> */
.L_x_4735:
        /* <DEDUP_REMOVED lines=58> */
[----:B------:R-:W-:Y:S05]  /*2ab0*/  CALL.REL.NOINC `($__internal_54_$__cuda_sm20_div_rn_f64_full) ;  /* 0x00000000006c7944 */ /* 0x000fea0003c00000 */
.L_x_4741:
[----:B------:R-:W-:Y:S05]  /*2ac0*/  BSYNC.RECONVERGENT B0 ;  /* 0x0000000000007941 */ /* 0x000fea0003800200 */
.L_x_4740:
[----:B------:R-:W-:Y:S01]  /*2ad0*/  UMOV UR4, 0xf0000000 ;  /* 0xf000000000047882 */ /* 0x000fe20000000000 */
[----:B------:R-:W-:Y:S01]  /*2ae0*/  UMOV UR5, 0x380fffff ;  /* 0x380fffff00057882 */ /* 0x000fe20000000000 */
[----:B------:R-:W0:Y:S01]  /*2af0*/  F2F.F32.F64 R8, R4 ;  /* 0x0000000400087310 */ /* 0x000e220000301000 */
[----:B------:R-:W-:-:S14]  /*2b00*/  DSETP.GEU.AND P0, PT, |R4|, UR4, PT ;  /* 0x0000000404007e2a */ /* 0x000fdc000bf0e200 */
[----:B0-----:R-:W-:-:S07]  /*2b10*/  @!P0 FMUL R8, R8, 1.175494350822287508e-38 ;  /* 0x0080000008088820 */ /* 0x001fce0000400000 */
.L_x_4739:
        /* <DEDUP_REMOVED lines=18> */
.L_x_4742:
[----:B------:R-:W-:Y:S05]  /*2c40*/  BSYNC.RECONVERGENT B0 ;  /* 0x0000000000007941 */ /* 0x000fea0003800200 */
.L_x_4734:
[----:B------:R-:W-:Y:S01]  /*2c50*/  PREEXIT ;  /* 0x000000000000782d */ /* 0x000fe20000000000 */
[----:B------:R-:W-:Y:S05]  /*2c60*/  EXIT ;  /* 0x000000000000794d */ /* 0x000fea0003800000 */
        .weak           $__internal_54_$__cuda_sm20_div_rn_f64_full
        .type           $__internal_54_$__cuda_sm20_div_rn_f64_full,@function
        .size           $__internal_54_$__cuda_sm20_div_rn_f64_full,(.L_x_7801 - $__internal_54_$__cuda_sm20_div_rn_f64_full)
$__internal_54_$__cuda_sm20_div_rn_f64_full:
        /* <DEDUP_REMOVED lines=67> */
.L_x_4744:
        /* <DEDUP_REMOVED lines=16> */
.L_x_4747:
[----:B------:R-:W-:Y:S01]  /*31a0*/  LOP3.LUT R15, R7, 0x80000, RZ, 0xfc, !PT ;  /* 0x00080000070f7812 */ /* 0x000fe200078efcff */
[----:B------:R-:W-:Y:S01]  /*31b0*/  IMAD.MOV.U32 R14, RZ, RZ, R6 ;  /* 0x000000ffff0e7224 */ /* 0x000fe200078e0006 */
[----:B------:R-:W-:Y:S06]  /*31c0*/  BRA `(.L_x_4745) ;  /* 0x0000000000087947 */ /* 0x000fec0003800000 */
.L_x_4746:
[----:B------:R-:W-:Y:S01]  /*31d0*/  LOP3.LUT R15, R9, 0x80000, RZ, 0xfc, !PT ;  /* 0x00080000090f7812 */ /* 0x000fe200078efcff */
[----:B------:R-:W-:-:S07]  /*31e0*/  IMAD.MOV.U32 R14, RZ, RZ, R8 ;  /* 0x000000ffff0e7224 */ /* 0x000fce00078e0008 */
.L_x_4745:
[----:B------:R-:W-:Y:S05]  /*31f0*/  BSYNC.RECONVERGENT B1 ;  /* 0x0000000000017941 */ /* 0x000fea0003800200 */
.L_x_4743:
[----:B------:R-:W-:Y:S02]  /*3200*/  IMAD.MOV.U32 R13, RZ, RZ, 0x0 ;  /* 0x00000000ff0d7424 */ /* 0x000fe400078e00ff */
[----:B------:R-:W-:Y:S02]  /*3210*/  IMAD.MOV.U32 R4, RZ, RZ, R14 ;  /* 0x000000ffff047224 */ /* 0x000fe400078e000e */
[----:B------:R-:W-:Y:S01]  /*3220*/  IMAD.MOV.U32 R5, RZ, RZ, R15 ;  /* 0x000000ffff057224 */ /* 0x000fe200078e000f */
[----:B------:R-:W-:Y:S06]  /*3230*/  RET.REL.NODEC R12 `(_ZN4vllm3moe44grouped_topk_fused_small_expert_count_kernelI13__nv_bfloat166__halfiLNS0_11ScoringFuncE1ELi256ELb1ELi8EEEvPT_PfPT1_PKT0_llllllbd) ;  /* 0xffffffcc0c707950 */ /* 0x000fec0003c3ffff */
.L_x_4748:
        /* <DEDUP_REMOVED lines=12> */
.L_x_7801:


//--------------------- .text._ZN4vllm3moe25grouped_topk_fused_kernelI13__nv_bfloat16fiLNS0_11ScoringFuncE1EEEvPT_PfPT1_PKT0_lllllbd --------------------------
	.section	.text._ZN4vllm3moe25grouped_topk_fused_kernelI13__nv_bfloat16fiLNS0_11ScoringFuncE1EEEvPT_PfPT1_PKT0_lllllbd,"ax",@progbits
	.align	128
        .global         _ZN4vllm3moe25grouped_topk_fused_kernelI13__nv_bfloat16fiLNS0_11ScoringFuncE1EEEvPT_PfPT1_PKT0_lllllbd
        .type           _ZN4vllm3moe25grouped_topk_fused_kernelI13__nv_bfloat16fiLNS0_11ScoringFuncE1EEEvPT_PfPT1_PKT0_lllllbd,@function
        .size           _ZN4vllm3moe25grouped_topk_fused_kernelI13__nv_bfloat16fiLNS0_11ScoringFuncE1EEEvPT_PfPT1_PKT0_lllllbd,(.L_x_7903 - _ZN4vllm3moe25grouped_topk_fused_kernelI13__nv_bfloat16fiLNS0_11ScoringFuncE1EEEvPT_PfPT1_PKT0_lllllbd)
        .other          _ZN4vllm3moe25grouped_topk_fused_kernelI13__nv_bfloat16fiLNS0_11ScoringFuncE1EEEvPT_PfPT1_PKT0_lllllbd,@"STO_CUDA_ENTRY STV_DEFAULT"
_ZN4vllm3moe25grouped_topk_fused_kernelI13__nv_bfloat16fiLNS0_11ScoringFuncE1EEEvPT_PfPT1_PKT0_lllllbd:
.text._ZN4vllm3moe25grouped_topk_fused_kernelI13__nv_bfloat16fiLNS0_11ScoringFuncE1EEEvPT_PfPT1_PKT0_lllllbd:
        /* <DEDUP_REMOVED lines=94> */
.L_x_4753:
[----:B------:R-:W-:-:S05]  /*05e0*/  IMAD.WIDE.U32 R14, R19, 0x2, R10 ;  /* 0x00000002130e7825 */ /* 0x000fca00078e000a */
[----:B------:R-:W2:Y:S01]  /*05f0*/  LDG.E.U16 R39, desc[UR12][R14.64] ;  /* 0x0000000c0e277981 */ /* 0x000ea2000c1e1500 */
[----:B------:R-:W-:-:S03]  /*0600*/  IMAD.WIDE.U32 R12, R19, 0x4, R8 ;  /* 0x00000004130c7825 */ /* 0x000fc600078e0008 */
[----:B------:R-:W3:Y:S04]  /*0610*/  LDG.E.U16 R43, desc[UR12][R14.64+0x40] ;  /* 0x0000400c0e2b7981 */ /* 0x000ee8000c1e1500 */
[----:B------:R-:W4:Y:S04]  /*0620*/  LDG.E R38, desc[UR12][R12.64] ;  /* 0x0000000c0c267981 */ /* 0x000f28000c1e1900 */
[----:B------:R-:W5:Y:S04]  /*0630*/  LDG.E.U16 R36, desc[UR12][R14.64+0x80] ;  /* 0x0000800c0e247981 */ /* 0x000f68000c1e1500 */
[----:B------:R-:W4:Y:S04]  /*0640*/  LDG.E R37, desc[UR12][R12.64+0x80] ;  /* 0x0000800c0c257981 */ /* 0x000f28000c1e1900 */
[----:B------:R-:W4:Y:S04]  /*0650*/  LDG.E.U16 R33, desc[UR12][R14.64+0xc0] ;  /* 0x0000c00c0e217981 */ /* 0x000f28000c1e1500 */
[----:B------:R-:W4:Y:S04]  /*0660*/  LDG.E R34, desc[UR12][R12.64+0x100] ;  /* 0x0001000c0c227981 */ /* 0x000f28000c1e1900 */
[----:B------:R-:W4:Y:S04]  /*0670*/  LDG.E.U16 R29, desc[UR12][R14.64+0x100] ;  /* 0x0001000c0e1d7981 */ /* 0x000f28000c1e1500 */
[----:B------:R-:W4:Y:S04]  /*0680*/  LDG.E R30, desc[UR12][R12.64+0x180] ;  /* 0x0001800c0c1e7981 */ /* 0x000f28000c1e1900 */
[----:B------:R-:W4:Y:S04]  /*0690*/  LDG.E.U16 R25, desc[UR12][R14.64+0x140] ;  /* 0x0001400c0e197981 */ /* 0x000f28000c1e1500 */
[----:B------:R-:W4:Y:S04]  /*06a0*/  LDG.E R26, desc[UR12][R12.64+0x200] ;  /* 0x0002000c0c1a7981 */ /* 0x000f28000c1e1900 */
[----:B------:R-:W4:Y:S04]  /*06b0*/  LDG.E.U16 R27, desc[UR12][R14.64+0x180] ;  /* 0x0001800c0e1b7981 */ /* 0x000f28000c1e1500 */
[----:B------:R-:W4:Y:S04]  /*06c0*/  LDG.E R28, desc[UR12][R12.64+0x280] ;  /* 0x0002800c0c1c7981 */ /* 0x000f28000c1e1900 */
[----:B------:R0:W4:Y:S04]  /*06d0*/  LDG.E.U16 R31, desc[UR12][R14.64+0x1c0] ;  /* 0x0001c00c0e1f7981 */ /* 0x000128000c1e1500 */
[----:B------:R-:W4:Y:S04]  /*06e0*/  LDG.E R32, desc[UR12][R12.64+0x300] ;  /* 0x0003000c0c207981 */ /* 0x000f28000c1e1900 */
[----:B------:R1:W4:Y:S01]  /*06f0*/  LDG.E R35, desc[UR12][R12.64+0x380] ;  /* 0x0003800c0c237981 */ /* 0x000322000c1e1900 */
[----:B------:R-:W-:-:S02]  /*0700*/  VIADD R24, R24, 0x8 ;  /* 0x0000000818187836 */ /* 0x000fc40000000000 */
[----:B------:R-:W-:-:S03]  /*0710*/  VIADD R19, R19, 0x100 ;  /* 0x0000010013137836 */ /* 0x000fc60000000000 */
[----:B------:R-:W-:Y:S01]  /*0720*/  ISETP.NE.AND P3, PT, R24, R23, PT ;  /* 0x000000171800720c */ /* 0x000fe20003f65270 */
[----:B--2---:R-:W-:-:S04]  /*0730*/  IMAD.U32 R39, R39, 0x10000, RZ ;  /* 0x0001000027277824 */ /* 0x004fc800078e00ff */
[----:B------:R-:W-:Y:S01]  /*0740*/  FMUL.FTZ R41, R39, 0.5 ;  /* 0x3f00000027297820 */ /* 0x000fe20000410000 */
[----:B------:R-:W-:Y:S02]  /*0750*/  IMAD.MOV.U32 R39, RZ, RZ, 0x3f000000 ;  /* 0x3f000000ff277424 */ /* 0x000fe400078e00ff */
[----:B---3--:R-:W-:Y:S01]  /*0760*/  IMAD.U32 R44, R43, 0x10000, RZ ;  /* 0x000100002b2c7824 */ /* 0x008fe200078e00ff */
[----:B------:R-:W2:Y:S03]  /*0770*/  MUFU.TANH R42, R41 ;  /* 0x00000029002a7308 */ /* 0x000ea60000002400 */
[----:B------:R-:W-:Y:S01]  /*0780*/  FMUL.FTZ R44, R44, 0.5 ;  /* 0x3f0000002c2c7820 */ /* 0x000fe20000410000 */
[----:B-----5:R-:W-:-:S04]  /*0790*/  IMAD.U32 R36, R36, 0x10000, RZ ;  /* 0x0001000024247824 */ /* 0x020fc800078e00ff */
[----:B------:R-:W-:Y:S01]  /*07a0*/  FMUL.FTZ R36, R36, 0.5 ;  /* 0x3f00000024247820 */ /* 0x000fe20000410000 */
[----:B------:R-:W0:Y:S01]  /*07b0*/  MUFU.TANH R44, R44 ;  /* 0x0000002c002c7308 */ /* 0x000e220000002400 */
[----:B----4-:R-:W-:-:S04]  /*07c0*/  IMAD.U32 R33, R33, 0x10000, RZ ;  /* 0x0001000021217824 */ /* 0x010fc800078e00ff */
[----:B------:R-:W-:Y:S01]  /*07d0*/  FMUL.FTZ R33, R33, 0.5 ;  /* 0x3f00000021217820 */ /* 0x000fe20000410000 */
[----:B--2---:R-:W-:Y:S02]  /*07e0*/  FFMA.FTZ R43, R42, R39, 0.5 ;  /* 0x3f0000002a2b7423 */ /* 0x004fe40000010027 */
[----:B------:R-:W2:Y:S01]  /*07f0*/  MUFU.TANH R36, R36 ;  /* 0x0000002400247308 */ /* 0x000ea20000002400 */
[----:B------:R-:W-:Y:S02]  /*0800*/  IMAD.U32 R29, R29, 0x10000, RZ ;  /* 0x000100001d1d7824 */ /* 0x000fe400078e00ff */
[----:B------:R-:W-:Y:S02]  /*0810*/  F2FP.BF16.F32.PACK_AB R38, R38, R43 ;  /* 0x0000002b2626723e */ /* 0x000fe400000010ff */
[----:B------:R-:W-:Y:S01]  /*0820*/  FMUL.FTZ R29, R29, 0.5 ;  /* 0x3f0000001d1d7820 */ /* 0x000fe20000410000 */
[----:B0-----:R-:W-:Y:S02]  /*0830*/  FFMA.FTZ R14, R44, R39, 0.5 ;  /* 0x3f0000002c0e7423 */ /* 0x001fe40000010027 */
[----:B------:R-:W-:-:S02]  /*0840*/  HADD2.BF16_V2 R38, R38.H0_H0, R38.H1_H1 ;  /* 0x3000002626267230 */ /* 0x000fc40000200800 */
[----:B------:R-:W-:Y:S01]  /*0850*/  IMAD.U32 R25, R25, 0x10000, RZ ;  /* 0x0001000019197824 */ /* 0x000fe200078e00ff */
[----:B------:R-:W-:-:S03]  /*0860*/  F2FP.BF16.F32.PACK_AB R37, R37, R14 ;  /* 0x0000000e2525723e */ /* 0x000fc600000010ff */
[----:B------:R-:W-:Y:S01]  /*0870*/  FMUL.FTZ R25, R25, 0.5 ;  /* 0x3f00000019197820 */ /* 0x000fe20000410000 */
[----:B-1----:R-:W-:Y:S02]  /*0880*/  PRMT R12, R38, 0x7610, R12 ;  /* 0x00007610260c7816 */ /* 0x002fe4000000000c */
[----:B------:R-:W-:Y:S01]  /*0890*/  PRMT R14, R20, 0x7610, R14 ;  /* 0x00007610140e7816 */ /* 0x000fe2000000000e */
[----:B------:R-:W-:Y:S02]  /*08a0*/  HADD2.BF16_V2 R37, R37.H0_H0, R37.H1_H1 ;  /* 0x3000002525257230 */ /* 0x000fe40000200800 */
[----:B--2---:R-:W-:Y:S01]  /*08b0*/  FFMA.FTZ R15, R36, R39, 0.5 ;  /* 0x3f000000240f7423 */ /* 0x004fe20000010027 */
[----:B------:R-:W-:Y:S01]  /*08c0*/  HSETP2.BF16_V2.GT.AND P1, PT, R12.H0_H0, R20.H0_H0, PT ;  /* 0x200000140c007234 */ /* 0x000fe20003f24802 */
[----:B------:R-:W-:Y:S01]  /*08d0*/  IMAD.U32 R27, R27, 0x10000, RZ ;  /* 0x000100001b1b7824 */ /* 0x000fe200078e00ff */
[----:B------:R-:W-:Y:S02]  /*08e0*/  PRMT R13, R37, 0x7610, R13 ;  /* 0x00007610250d7816 */ /* 0x000fe4000000000d */
[----:B------:R-:W-:Y:S01]  /*08f0*/  F2FP.BF16.F32.PACK_AB R34, R34, R15 ;  /* 0x0000000f2222723e */ /* 0x000fe200000010ff */
[----:B------:R-:W-:Y:S01]  /*0900*/  FMUL.FTZ R27, R27, 0.5 ;  /* 0x3f0000001b1b7820 */ /* 0x000fe20000410000 */
[----:B------:R-:W-:-:S03]  /*0910*/  IMAD.U32 R31, R31, 0x10000, RZ ;  /* 0x000100001f1f7824 */ /* 0x000fc600078e00ff */
[----:B------:R-:W-:Y:S02]  /*0920*/  HADD2.BF16_V2 R34, R34.H0_H0, R34.H1_H1 ;  /* 0x3000002222227230 */ /* 0x000fe40000200800 */
[----:B------:R-:W-:Y:S02]  /*0930*/  FMUL.FTZ R31, R31, 0.5 ;  /* 0x3f0000001f1f7820 */ /* 0x000fe40000410000 */
[----:B------:R-:W-:-:S05]  /*0940*/  @!P1 HSETP2.BF16_V2.GT.AND P2, PT, R12.H0_H0, R21.H0_H0, PT ;  /* 0x200000150c009234 */ /* 0x000fca0003f44802 */
[----:B------:R-:W-:Y:S02]  /*0950*/  @!P1 SEL R14, R21, R12, !P2 ;  /* 0x0000000c150e9207 */ /* 0x000fe40005000000 */
[----:B------:R-:W-:Y:S02]  /*0960*/  @!P1 PRMT R12, R20, 0x7610, R12 ;  /* 0x00007610140c9816 */ /* 0x000fe4000000000c */
[----:B------:R-:W0:Y:S02]  /*0970*/  MUFU.TANH R20, R33 ;  /* 0x0000002100147308 */ /* 0x000e240000002400 */
[----:B------:R-:W-:Y:S02]  /*0980*/  PRMT R15, R12, 0x7610, R15 ;  /* 0x000076100c0f7816 */ /* 0x000fe4000000000f */
[----:B------:R-:W-:-:S13]  /*0990*/  HSETP2.BF16_V2.GT.AND P1, PT, R13.H0_H0, R12.H0_H0, PT ;  /* 0x2000000c0d007234 */ /* 0x000fda0003f24802 */
[----:B------:R-:W-:Y:S01]  /*09a0*/  @!P1 HSETP2.BF16_V2.GT.AND P2, PT, R13.H0_H0, R14.H0_H0, PT ;  /* 0x2000000e0d009234 */ /* 0x000fe20003f44802 */
[----:B0-----:R-:W-:Y:S02]  /*09b0*/  FFMA.FTZ R21, R20, R39, 0.5 ;  /* 0x3f00000014157423 */ /* 0x001fe40000010027 */
[----:B------:R-:W0:Y:S02]  /*09c0*/  MUFU.TANH R20, R29 ;  /* 0x0000001d00147308 */ /* 0x000e240000002400 */
[----:B------:R-:W-:Y:S02]  /*09d0*/  @!P1 SEL R15, R14, R13, !P2 ;  /* 0x0000000d0e0f9207 */ /* 0x000fe40005000000 */
[----:B------:R-:W-:Y:S02]  /*09e0*/  @!P1 PRMT R13, R12, 0x7610, R13 ;  /* 0x000076100c0d9816 */ /* 0x000fe4000000000d */
[----:B------:R-:W-:Y:S02]  /*09f0*/  PRMT R12, R34, 0x7610, R12 ;  /* 0x00007610220c7816 */ /* 0x000fe4000000000c */
[----:B------:R-:W-:-:S02]  /*0a00*/  F2FP.BF16.F32.PACK_AB R21, R30, R21 ;  /* 0x000000151e15723e */ /* 0x000fc400000010ff */
[----:B------:R-:W-:Y:S02]  /*0a10*/  PRMT R14, R13, 0x7610, R14 ;  /* 0x000076100d0e7816 */ /* 0x000fe4000000000e */
[----:B------:R-:W-:Y:S01]  /*0a20*/  HSETP2.BF16_V2.GT.AND P1, PT, R12.H0_H0, R13.H0_H0, PT ;  /* 0x2000000d0c007234 */ /* 0x000fe20003f24802 */
[----:B------:R-:W-:-:S12]  /*0a30*/  HADD2.BF16_V2 R21, R21.H0_H0, R21.H1_H1 ;  /* 0x3000001515157230 */ /* 0x000fd80000200800 */
[----:B------:R-:W-:-:S05]  /*0a40*/  @!P1 HSETP2.BF16_V2.GT.AND P2, PT, R12.H0_H0, R15.H0_H0, PT ;  /* 0x2000000f0c009234 */ /* 0x000fca0003f44802 */
[----:B------:R-:W-:Y:S01]  /*0a50*/  @!P1 SEL R14, R15, R12, !P2 ;  /* 0x0000000c0f0e9207 */ /* 0x000fe20005000000 */
[----:B0-----:R-:W-:Y:S01]  /*0a60*/  FFMA.FTZ R15, R20, R39, 0.5 ;  /* 0x3f000000140f7423 */ /* 0x001fe20000010027 */
[----:B------:R-:W-:Y:S01]  /*0a70*/  @!P1 PRMT R12, R13, 0x7610, R12 ;  /* 0x000076100d0c9816 */ /* 0x000fe2000000000c */
[----:B------:R-:W0:Y:S01]  /*0a80*/  MUFU.TANH R20, R25 ;  /* 0x0000001900147308 */ /* 0x000e220000002400 */
[----:B------:R-:W-:Y:S02]  /*0a90*/  PRMT R13, R21, 0x7610, R13 ;  /* 0x00007610150d7816 */ /* 0x000fe4000000000d */
[----:B------:R-:W-:Y:S02]  /*0aa0*/  F2FP.BF16.F32.PACK_AB R26, R26, R15 ;  /* 0x0000000f1a1a723e */ /* 0x000fe400000010ff */
[----:B------:R-:W-:Y:S02]  /*0ab0*/  PRMT R15, R12, 0x7610, R15 ;  /* 0x000076100c0f7816 */ /* 0x000fe4000000000f */
[----:B------:R-:W-:Y:S01]  /*0ac0*/  HSETP2.BF16_V2.GT.AND P1, PT, R13.H0_H0, R12.H0_H0, PT ;  /* 0x2000000c0d007234 */ /* 0x000fe20003f24802 */
[----:B------:R-:W-:-:S02]  /*0ad0*/  HADD2.BF16_V2 R26, R26.H0_H0, R26.H1_H1 ;  /* 0x3000001a1a1a7230 */ /* 0x000fc40000200800 */
[----:B0-----:R-:W-:Y:S02]  /*0ae0*/  FFMA.FTZ R21, R20, R39, 0.5 ;  /* 0x3f00000014157423 */ /* 0x001fe40000010027 */
[----:B------:R-:W0:Y:S08]  /*0af0*/  MUFU.TANH R20, R27 ;  /* 0x0000001b00147308 */ /* 0x000e300000002400 */
[----:B------:R-:W-:-:S02]  /*0b00*/  @!P1 HSETP2.BF16_V2.GT.AND P2, PT, R13.H0_H0, R14.H0_H0, PT ;  /* 0x2000000e0d009234 */ /* 0x000fc40003f44802 */
[----:B------:R-:W-:-:S03]  /*0b10*/  F2FP.BF16.F32.PACK_AB R21, R28, R21 ;  /* 0x000000151c15723e */ /* 0x000fc600000010ff */
[----:B------:R-:W-:Y:S02]  /*0b20*/  @!P1 SEL R15, R14, R13, !P2 ;  /* 0x0000000d0e0f9207 */ /* 0x000fe40005000000 */
[----:B------:R-:W-:Y:S01]  /*0b30*/  @!P1 PRMT R13, R12, 0x7610, R13 ;  /* 0x000076100c0d9816 */ /* 0x000fe2000000000d */
[----:B------:R-:W-:Y:S01]  /*0b40*/  HADD2.BF16_V2 R21, R21.H0_H0, R21.H1_H1 ;  /* 0x3000001515157230 */ /* 0x000fe20000200800 */
[----:B------:R-:W-:Y:S02]  /*0b50*/  PRMT R12, R26, 0x7610, R12 ;  /* 0x000076101a0c7816 */ /* 0x000fe4000000000c */
[----:B------:R-:W-:-:S03]  /*0b60*/  PRMT R14, R13, 0x7610, R14 ;  /* 0x000076100d0e7816 */ /* 0x000fc6000000000e */
[----:B------:R-:W-:-:S13]  /*0b70*/  HSETP2.BF16_V2.GT.AND P1, PT, R12.H0_H0, R13.H0_H0, PT ;  /* 0x2000000d0c007234 */ /* 0x000fda0003f24802 */
        /* <DEDUP_REMOVED lines=10> */
[----:B0-----:R-:W-:-:S10]  /*0c20*/  FFMA.FTZ R20, R20, R39, 0.5 ;  /* 0x3f00000014147423 */ /* 0x001fd40000010027 */
[----:B------:R-:W-:Y:S02]  /*0c30*/  @!P1 HSETP2.BF16_V2.GT.AND P2, PT, R13.H0_H0, R14.H0_H0, PT ;  /* 0x2000000e0d009234 */ /* 0x000fe40003f44802 */
        /* <DEDUP_REMOVED lines=15> */
[----:B------:R-:W-:Y:S01]  /*0d30*/  @!P1 PRMT R21, R25, 0x7610, R21 ;  /* 0x0000761019159816 */ /* 0x000fe20000000015 */
[----:B------:R-:W-:Y:S06]  /*0d40*/  @P3 BRA `(.L_x_4753) ;  /* 0xfffffff800243947 */ /* 0x000fec000383ffff */
.L_x_4752:
[----:B------:R-:W-:Y:S05]  /*0d50*/  BSYNC.RECONVERGENT B1 ;  /* 0x0000000000017941 */ /* 0x000fea0003800200 */
.L_x_4751:
        /* <DEDUP_REMOVED lines=14> */
[----:B------:R0:W4:Y:S01]  /*0e40*/  LDG.E R15, desc[UR12][R12.64+0x180] ;  /* 0x0001800c0c0f7981 */ /* 0x000122000c1e1900 */
        /* <DEDUP_REMOVED lines=12> */
[----:B-1----:R-:W-:-:S05]  /*0f10*/  FFMA.FTZ R28, R28, R23, 0.5 ;  /* 0x3f0000001c1c7423 */ /* 0x002fca0000010017 */
[----:B------:R-:W-:Y:S01]  /*0f20*/  F2FP.BF16.F32.PACK_AB R28, R29, R28 ;  /* 0x0000001c1d1c723e */ /* 0x000fe200000010ff */
[----:B------:R-:W-:Y:S01]  /*0f30*/  MUFU.TANH R24, R24 ;  /* 0x0000001800187308 */ /* 0x000fe20000002400 */
[----:B0-----:R-:W-:-:S03]  /*0f40*/  FFMA.FTZ R13, R30, R23, 0.5 ;  /* 0x3f0000001e0d7423 */ /* 0x001fc60000010017 */
[----:B------:R-:W-:Y:S02]  /*0f50*/  HADD2.BF16_V2 R28, R28.H0_H0, R28.H1_H1 ;  /* 0x3000001c1c1c7230 */ /* 0x000fe40000200800 */
[----:B------:R-:W-:-:S03]  /*0f60*/  F2FP.BF16.F32.PACK_AB R25, R32, R13 ;  /* 0x0000000d2019723e */ /* 0x000fc600000010ff */
[----:B------:R-:W-:Y:S02]  /*0f70*/  PRMT R12, R28, 0x7610, R12 ;  /* 0x000076101c0c7816 */ /* 0x000fe4000000000c */
[----:B------:R-:W0:Y:S01]  /*0f80*/  MUFU.TANH R28, R31 ;  /* 0x0000001f001c7308 */ /* 0x000e220000002400 */
[----:B------:R-:W-:Y:S01]  /*0f90*/  HADD2.BF16_V2 R25, R25.H0_H0, R25.H1_H1 ;  /* 0x3000001919197230 */ /* 0x000fe20000200800 */
[----:B------:R-:W-:Y:S02]  /*0fa0*/  PRMT R13, R20, 0x7610, R13 ;  /* 0x00007610140d7816 */ /* 0x000fe4000000000d */
[----:B------:R-:W-:Y:S02]  /*0fb0*/  HSETP2.BF16_V2.GT.AND P1, PT, R12.H0_H0, R20.H0_H0, PT ;  /* 0x200000140c007234 */ /* 0x000fe40003f24802 */
[----:B------:R-:W-:-:S11]  /*0fc0*/  PRMT R26, R25, 0x7610, R26 ;  /* 0x00007610191a7816 */ /* 0x000fd6000000001a */
[----:B------:R-:W-:-:S05]  /*0fd0*/  @!P1 HSETP2.BF16_V2.GT.AND P2, PT, R12.H0_H0, R21.H0_H0, PT ;  /* 0x200000150c009234 */ /* 0x000fca0003f44802 */
[----:B------:R-:W-:Y:S01]  /*0fe0*/  @!P1 SEL R13, R21, R12, !P2 ;  /* 0x0000000c150d9207 */ /* 0x000fe20005000000 */
[----:B0-----:R-:W-:Y:S01]  /*0ff0*/  FFMA.FTZ R21, R28, R23, 0.5 ;  /* 0x3f0000001c157423 */ /* 0x001fe20000010017 */
[----:B------:R-:W-:-:S04]  /*1000*/  @!P1 PRMT R12, R20, 0x7610, R12 ;  /* 0x00007610140c9816 */ /* 0x000fc8000000000c */
[----:B------:R-:W-:Y:S02]  /*1010*/  F2FP.BF16.F32.PACK_AB R21, R14, R21 ;  /* 0x000000150e15723e */ /* 0x000fe400000010ff */
[----:B------:R-:W-:Y:S02]  /*1020*/  HSETP2.BF16_V2.GT.AND P1, PT, R26.H0_H0, R12.H0_H0, PT ;  /* 0x2000000c1a007234 */ /* 0x000fe40003f24802 */
[----:B------:R-:W-:Y:S01]  /*1030*/  PRMT R14, R12, 0x7610, R14 ;  /* 0x000076100c0e7816 */ /* 0x000fe2000000000e */
[----:B------:R-:W-:-:S10]  /*1040*/  HADD2.BF16_V2 R21, R21.H0_H0, R21.H1_H1 ;  /* 0x3000001515157230 */ /* 0x000fd40000200800 */
[----:B------:R-:W-:-:S05]  /*1050*/  @!P1 HSETP2.BF16_V2.GT.AND P2, PT, R26.H0_H0, R13.H0_H0, PT ;  /* 0x2000000d1a009234 */ /* 0x000fca0003f44802 */
[----:B------:R-:W-:Y:S02]  /*1060*/  @!P1 SEL R14, R13, R26, !P2 ;  /* 0x0000001a0d0e9207 */ /* 0x000fe40005000000 */
[----:B------:R-:W-:Y:S01]  /*1070*/  @!P1 PRMT R26, R12, 0x7610, R26 ;  /* 0x000076100c1a9816 */ /* 0x000fe2000000001a */
[----:B------:R-:W-:Y:S01]  /*1080*/  FFMA.FTZ R12, R24, R23, 0.5 ;  /* 0x3f000000180c7423 */ /* 0x000fe20000010017 */
[----:B------:R-:W-:-:S04]  /*1090*/  PRMT R13, R21, 0x7610, R13 ;  /* 0x00007610150d7816 */ /* 0x000fc8000000000d */
[----:B------:R-:W-:Y:S02]  /*10a0*/  F2FP.BF16.F32.PACK_AB R12, R15, R12 ;  /* 0x0000000c0f0c723e */ /* 0x000fe400000010ff */
[----:B------:R-:W-:Y:S02]  /*10b0*/  HSETP2.BF16_V2.GT.AND P1, PT, R13.H0_H0, R26.H0_H0, PT ;  /* 0x2000001a0d007234 */ /* 0x000fe40003f24802 */
[----:B------:R-:W-:Y:S01]  /*10c0*/  PRMT R15, R26, 0x7610, R15 ;  /* 0x000076101a0f7816 */ /* 0x000fe2000000000f */
[----:B------:R-:W-:-:S05]  /*10d0*/  HADD2.BF16_V2 R12, R12.H0_H0, R12.H1_H1 ;  /* 0x3000000c0c0c7230 */ /* 0x000fca0000200800 */
[----:B------:R-:W-:-:S05]  /*10e0*/  PRMT R20, R12, 0x7610, R20 ;  /* 0x000076100c147816 */ /* 0x000fca0000000014 */
        /* <DEDUP_REMOVED lines=9> */
.L_x_4756:
[----:B------:R-:W-:Y:S05]  /*1180*/  BSYNC.RECONVERGENT B1 ;  /* 0x0000000000017941 */ /* 0x000fea0003800200 */
.L_x_4755:
        /* <DEDUP_REMOVED lines=11> */
[----:B------:R-:W4:Y:S04]  /*1240*/  LDG.E R23, desc[UR12][R14.64] ;  /* 0x0000000c0e177981 */ /* 0x000f28000c1e1900 */
[----:B------:R-:W5:Y:S01]  /*1250*/  LDG.E R26, desc[UR12][R14.64+0x80] ;  /* 0x0000800c0e1a7981 */ /* 0x000f62000c1e1900 */
[----:B------:R-:W-:Y:S02]  /*1260*/  IMAD.MOV.U32 R25, RZ, RZ, 0x3f000000 ;  /* 0x3f000000ff197424 */ /* 0x000fe400078e00ff */
[----:B------:R-:W-:-:S02]  /*1270*/  VIADD R19, R19, 0x40 ;  /* 0x0000004013137836 */ /* 0x000fc40000000000 */
[----:B--2---:R-:W-:-:S04]  /*1280*/  IMAD.U32 R18, R18, 0x10000, RZ ;  /* 0x0001000012127824 */ /* 0x004fc800078e00ff */
[----:B------:R-:W-:Y:S01]  /*1290*/  FMUL.FTZ R18, R18, 0.5 ;  /* 0x3f00000012127820 */ /* 0x000fe20000410000 */
[----:B---3--:R-:W-:-:S04]  /*12a0*/  IMAD.U32 R24, R22, 0x10000, RZ ;  /* 0x0001000016187824 */ /* 0x008fc800078e00ff */
[----:B------:R-:W-:Y:S01]  /*12b0*/  FMUL.FTZ R24, R24, 0.5 ;  /* 0x3f00000018187820 */ /* 0x000fe20000410000 */
[----:B------:R-:W0:Y:S08]  /*12c0*/  MUFU.TANH R18, R18 ;  /* 0x0000001200127308 */ /* 0x000e300000002400 */
[----:B------:R-:W1:Y:S01]  /*12d0*/  MUFU.TANH R24, R24 ;  /* 0x0000001800187308 */ /* 0x000e620000002400 */
[----:B0-----:R-:W-:-:S05]  /*12e0*/  FFMA.FTZ R22, R18, R25, 0.5 ;  /* 0x3f00000012167423 */ /* 0x001fca0000010019 */
[----:B----4-:R-:W-:Y:S01]  /*12f0*/  F2FP.BF16.F32.PACK_AB R22, R23, R22 ;  /* 0x000000161716723e */ /* 0x010fe200000010ff */
[----:B-1----:R-:W-:-:S04]  /*1300*/  FFMA.FTZ R13, R24, R25, 0.5 ;  /* 0x3f000000180d7423 */ /* 0x002fc80000010019 */
[----:B------:R-:W-:Y:S01]  /*1310*/  HADD2.BF16_V2 R22, R22.H0_H0, R22.H1_H1 ;  /* 0x3000001616167230 */ /* 0x000fe20000200800 */
[----:B-----5:R-:W-:-:S04]  /*1320*/  F2FP.BF16.F32.PACK_AB R14, R26, R13 ;  /* 0x0000000d1a0e723e */ /* 0x020fc800000010ff */
[----:B------:R-:W-:Y:S02]  /*1330*/  PRMT R12, R22, 0x7610, R12 ;  /* 0x00007610160c7816 */ /* 0x000fe4000000000c */
[----:B------:R-:W-:Y:S01]  /*1340*/  PRMT R13, R20, 0x7610, R13 ;  /* 0x00007610140d7816 */ /* 0x000fe2000000000d */
[----:B------:R-:W-:Y:S02]  /*1350*/  HADD2.BF16_V2 R14, R14.H0_H0, R14.H1_H1 ;  /* 0x3000000e0e0e7230 */ /* 0x000fe40000200800 */
        /* <DEDUP_REMOVED lines=13> */
.L_x_4758:
[----:B------:R-:W-:Y:S05]  /*1430*/  BSYNC.RECONVERGENT B1 ;  /* 0x0000000000017941 */ /* 0x000fea0003800200 */
.L_x_4757:
[----:B------:R-:W-:Y:S05]  /*1440*/  @P2 BRA `(.L_x_4754) ;  /* 0x0000000400dc2947 */ /* 0x000fea0003800000 */
[----:B------:R-:W-:-:S06]  /*1450*/  IMAD.WIDE.U32 R10, R19, 0x2, R10 ;  /* 0x00000002130a7825 */ /* 0x000fcc00078e000a */
[----:B------:R-:W2:Y:S01]  /*1460*/  LDG.E.U16 R10, desc[UR12][R10.64] ;  /* 0x0000000c0a0a7981 */ /* 0x000ea2000c1e1500 */
[----:B------:R-:W-:-:S06]  /*1470*/  IMAD.WIDE.U32 R8, R19, 0x4, R8 ;  /* 0x0000000413087825 */ /* 0x000fcc00078e0008 */
[----:B------:R-:W3:Y:S01]  /*1480*/  LDG.E R8, desc[UR12][R8.64] ;  /* 0x0000000c08087981 */ /* 0x000ee2000c1e1900 */
[----:B------:R-:W-:Y:S01]  /*1490*/  IMAD.MOV.U32 R15, RZ, RZ, 0x3f000000 ;  /* 0x3f000000ff0f7424 */ /* 0x000fe200078e00ff */
[----:B------:R-:W-:Y:S01]  /*14a0*/  PRMT R21, R12, 0x7632, R21 ;  /* 0x000076320c157816 */ /* 0x000fe20000000015 */
[----:B--2---:R-:W-:-:S04]  /*14b0*/  IMAD.U32 R14, R10, 0x10000, RZ ;  /* 0x000100000a0e7824 */ /* 0x004fc800078e00ff */
[----:B------:R-:W-:-:S06]  /*14c0*/  FMUL.FTZ R14, R14, 0.5 ;  /* 0x3f0000000e0e7820 */ /* 0x000fcc0000410000 */
[----:B------:R-:W0:Y:S02]  /*14d0*/  MUFU.TANH R14, R14 ;  /* 0x0000000e000e7308 */ /* 0x000e240000002400 */
[----:B0-----:R-:W-:-:S05]  /*14e0*/  FFMA.FTZ R15, R14, R15, 0.5 ;  /* 0x3f0000000e0f7423 */ /* 0x001fca000001000f */
[----:B---3--:R-:W-:-:S05]  /*14f0*/  F2FP.BF16.F32.PACK_AB R15, R8, R15 ;  /* 0x0000000f080f723e */ /* 0x008fca00000010ff */
[----:B------:R-:W-:-:S05]  /*1500*/  HADD2.BF16_V2 R15, R15.H0_H0, R15.H1_H1 ;  /* 0x3000000f0f0f7230 */ /* 0x000fca0000200800 */
        /* <DEDUP_REMOVED lines=8> */
.L_x_4750:
        /* <DEDUP_REMOVED lines=16> */
.L_x_4762:
[----:B------:R-:W-:-:S06]  /*1690*/  IMAD.WIDE.U32 R14, R13, 0x2, R10 ;  /* 0x000000020d0e7825 */ /* 0x000fcc00078e000a */
[----:B------:R-:W2:Y:S01]  /*16a0*/  LDG.E.U16 R14, desc[UR12][R14.64+0x3c0] ;  /* 0x0003c00c0e0e7981 */ /* 0x000ea2000c1e1500 */
[----:B------:R-:W-:-:S06]  /*16b0*/  IMAD.WIDE.U32 R18, R13, 0x4, R8 ;  /* 0x000000040d127825 */ /* 0x000fcc00078e0008 */
[----:B------:R-:W3:Y:S01]  /*16c0*/  LDG.E R19, desc[UR12][R18.64+0x780] ;  /* 0x0007800c12137981 */ /* 0x000ee2000c1e1900 */
        /* <DEDUP_REMOVED lines=8> */
[----:B---3--:R-:W-:-:S05]  /*1750*/  F2FP.BF16.F32.PACK_AB R22, R19, R22 ;  /* 0x000000161316723e */ /* 0x008fca00000010ff */
[----:B------:R-:W-:Y:S01]  /*1760*/  HADD2.BF16_V2 R22, R22.H0_H0, R22.H1_H1 ;  /* 0x3000001616167230 */ /* 0x000fe20000200800 */
[----:B------:R-:W-:Y:S06]  /*1770*/  @P0 BRA `(.L_x_4762) ;  /* 0xfffffffc00c40947 */ /* 0x000fec000383ffff */
[----:B------:R-:W-:Y:S05]  /*1780*/  BSYNC.RECONVERGENT B2 ;  /* 0x0000000000027941 */ /* 0x000fea0003800200 */
.L_x_4761:
[----:B------:R-:W-:-:S07]  /*1790*/  PRMT R20, R22, 0x7610, R20 ;  /* 0x0000761016147816 */ /* 0x000fce0000000014 */
.L_x_4760:
[----:B------:R-:W-:Y:S05]  /*17a0*/  BSYNC.RECONVERGENT B1 ;  /* 0x0000000000017941 */ /* 0x000fea0003800200 */
.L_x_4759:
        /* <DEDUP_REMOVED lines=12> */
[----:B------:R-:W3:Y:S01]  /*1870*/  LDG.E R19, desc[UR12][R18.64+0x380] ;  /* 0x0003800c12137981 */ /* 0x000ee2000c1e1900 */
[----:B------:R-:W-:Y:S02]  /*1880*/  VIADD R13, R13, 0x100 ;  /* 0x000001000d0d7836 */ /* 0x000fe40000000000 */
[----:B--2---:R-:W-:-:S04]  /*1890*/  IMAD.U32 R20, R14, 0x10000, RZ ;  /* 0x000100000e147824 */ /* 0x004fc800078e00ff */
[----:B------:R-:W-:Y:S01]  /*18a0*/  FMUL.FTZ R21, R20, 0.5 ;  /* 0x3f00000014157820 */ /* 0x000fe20000410000 */
[----:B------:R-:W-:-:S05]  /*18b0*/  IMAD.MOV.U32 R20, RZ, RZ, 0x3f000000 ;  /* 0x3f000000ff147424 */ /* 0x000fca00078e00ff */
[----:B------:R-:W0:Y:S02]  /*18c0*/  MUFU.TANH R21, R21 ;  /* 0x0000001500157308 */ /* 0x000e240000002400 */
[----:B0-----:R-:W-:-:S05]  /*18d0*/  FFMA.FTZ R20, R21, R20, 0.5 ;  /* 0x3f00000015147423 */ /* 0x001fca0000010014 */
[----:B---3--:R-:W-:-:S05]  /*18e0*/  F2FP.BF16.F32.PACK_AB R20, R19, R20 ;  /* 0x000000141314723e */ /* 0x008fca00000010ff */
[----:B------:R-:W-:-:S07]  /*18f0*/  HADD2.BF16_V2 R20, R20.H0_H0, R20.H1_H1 ;  /* 0x3000001414147230 */ /* 0x000fce0000200800 */
.L_x_4764:
[----:B------:R-:W-:Y:S05]  /*1900*/  BSYNC.RECONVERGENT B1 ;  /* 0x0000000000017941 */ /* 0x000fea0003800200 */
.L_x_4763:
        /* <DEDUP_REMOVED lines=20> */
.L_x_4766:
[----:B------:R-:W-:Y:S05]  /*1a50*/  BSYNC.RECONVERGENT B1 ;  /* 0x0000000000017941 */ /* 0x000fea0003800200 */
.L_x_4765:
[----:B------:R-:W-:Y:S01]  /*1a60*/  PRMT R21, R22, 0x7610, R21 ;  /* 0x0000761016157816 */ /* 0x000fe20000000015 */
[----:B------:R-:W-:Y:S06]  /*1a70*/  @!P1 BRA `(.L_x_4754) ;  /* 0x0000000000509947 */ /* 0x000fec0003800000 */
[----:B------:R-:W-:Y:S01]  /*1a80*/  BSSY.RECONVERGENT B1, `(.L_x_4767) ;  /* 0x0000011000017945 */ /* 0x000fe20003800200 */
[----:B------:R-:W-:-:S07]  /*1a90*/  IMAD.MOV.U32 R21, RZ, RZ, RZ ;  /* 0x000000ffff157224 */ /* 0x000fce00078e00ff */
.L_x_4768:
        /* <DEDUP_REMOVED lines=16> */
.L_x_4767:
[----:B------:R-:W-:Y:S01]  /*1ba0*/  IMAD.MOV.U32 R21, RZ, RZ, 0xff80 ;  /* 0x0000ff80ff157424 */ /* 0x000fe200078e00ff */
[----:B------:R-:W-:-:S07]  /*1bb0*/  PRMT R20, R22, 0x7610, R20 ;  /* 0x0000761016147816 */ /* 0x000fce0000000014 */
.L_x_4754:
[----:B------:R-:W-:Y:S05]  /*1bc0*/  BSYNC.RECONVERGENT B0 ;  /* 0x0000000000007941 */ /* 0x000fea0003800200 */
.L_x_4749:
        /* <DEDUP_REMOVED lines=50> */
.L_x_4769:
        /* <DEDUP_REMOVED lines=74> */
.L_x_4773:
[----:B------:R-:W-:Y:S05]  /*2390*/  BSYNC.RECONVERGENT B0 ;  /* 0x0000000000007941 */ /* 0x000fea0003800200 */
.L_x_4772:
        /* <DEDUP_REMOVED lines=19> */
.L_x_4775:
[----:B------:R-:W-:Y:S05]  /*24d0*/  BSYNC.RECONVERGENT B0 ;  /* 0x0000000000007941 */ /* 0x000fea0003800200 */
.L_x_4774:
        /* <DEDUP_REMOVED lines=17> */
.L_x_4777:
[----:B------:R-:W-:Y:S05]  /*25f0*/  BSYNC.RECONVERGENT B0 ;  /* 0x0000000000007941 */ /* 0x000fea0003800200 */
.L_x_4776:
        /* <DEDUP_REMOVED lines=19> */
.L_x_4779:
[----:B------:R-:W-:Y:S05]  /*2730*/  BSYNC.RECONVERGENT B0 ;  /* 0x0000000000007941 */ /* 0x000fea0003800200 */
.L_x_4778:
        /* <DEDUP_REMOVED lines=17> */
.L_x_4781:
[----:B------:R-:W-:Y:S05]  /*2850*/  BSYNC.RECONVERGENT B0 ;  /* 0x0000000000007941 */ /* 0x000fea0003800200 */
.L_x_4780:
        /* <DEDUP_REMOVED lines=17> */
.L_x_4783:
[----:B------:R-:W-:Y:S05]  /*2970*/  BSYNC.RECONVERGENT B0 ;  /* 0x0000000000007941 */ /* 0x000fea0003800200 */
.L_x_4782:
        /* <DEDUP_REMOVED lines=19> */
.L_x_4785:
[----:B------:R-:W-:Y:S05]  /*2ab0*/  BSYNC.RECONVERGENT B0 ;  /* 0x0000000000007941 */ /* 0x000fea0003800200 */
.L_x_4784:
        /* <DEDUP_REMOVED lines=17> */
.L_x_4787:
[----:B------:R-:W-:Y:S05]  /*2bd0*/  BSYNC.RECONVERGENT B0 ;  /* 0x0000000000007941 */ /* 0x000fea0003800200 */
.L_x_4786:
        /* <DEDUP_REMOVED lines=17> */
.L_x_4789:
[----:B------:R-:W-:Y:S05]  /*2cf0*/  BSYNC.RECONVERGENT B0 ;  /* 0x0000000000007941 */ /* 0x000fea0003800200 */
.L_x_4788:
        /* <DEDUP_REMOVED lines=17> */
.L_x_4791:
[----:B------:R-:W-:Y:S05]  /*2e10*/  BSYNC.RECONVERGENT B0 ;  /* 0x0000000000007941 */ /* 0x000fea0003800200 */
.L_x_4790:
        /* <DEDUP_REMOVED lines=16> */
.L_x_4793:
[----:B------:R-:W-:Y:S05]  /*2f20*/  BSYNC.RECONVERGENT B0 ;  /* 0x0000000000007941 */ /* 0x000fea0003800200 */
.L_x_4792:
        /* <DEDUP_REMOVED lines=18> */
.L_x_4795:
[----:B------:R-:W-:Y:S05]  /*3050*/  BSYNC.RECONVERGENT B0 ;  /* 0x0000000000007941 */ /* 0x000fea0003800200 */
.L_x_4794:
        /* <DEDUP_REMOVED lines=17> */
.L_x_4797:
[----:B------:R-:W-:Y:S05]  /*3170*/  BSYNC.RECONVERGENT B0 ;  /* 0x0000000000007941 */ /* 0x000fea0003800200 */
.L_x_4796:
        /* <DEDUP_REMOVED lines=17> */
.L_x_4799:
[----:B------:R-:W-:Y:S05]  /*3290*/  BSYNC.RECONVERGENT B0 ;  /* 0x0000000000007941 */ /* 0x000fea0003800200 */
.L_x_4798:
        /* <DEDUP_REMOVED lines=15> */
.L_x_4801:
[----:B------:R-:W-:Y:S05]  /*3390*/  BSYNC.RECONVERGENT B0 ;  /* 0x0000000000007941 */ /* 0x000fea0003800200 */
.L_x_4800:
        /* <DEDUP_REMOVED lines=23> */
.L_x_4803:
[----:B------:R-:W-:Y:S05]  /*3510*/  BSYNC.RECONVERGENT B0 ;  /* 0x0000000000007941 */ /* 0x000fea0003800200 */
.L_x_4802:
        /* <DEDUP_REMOVED lines=15> */
.L_x_4805:
[----:B------:R-:W-:Y:S05]  /*3610*/  BSYNC.RECONVERGENT B0 ;  /* 0x0000000000007941 */ /* 0x000fea0003800200 */
.L_x_4804:
        /* <DEDUP_REMOVED lines=15> */
.L_x_4807:
[----:B------:R-:W-:Y:S05]  /*3710*/  BSYNC.RECONVERGENT B0 ;  /* 0x0000000000007941 */ /* 0x000fea0003800200 */
.L_x_4806:
        /* <DEDUP_REMOVED lines=15> */
.L_x_4809:
[----:B------:R-:W-:Y:S05]  /*3810*/  BSYNC.RECONVERGENT B0 ;  /* 0x0000000000007941 */ /* 0x000fea0003800200 */
.L_x_4808:
        /* <DEDUP_REMOVED lines=15> */
.L_x_4811:
[----:B------:R-:W-:Y:S05]  /*3910*/  BSYNC.RECONVERGENT B0 ;  /* 0x0000000000007941 */ /* 0x000fea0003800200 */
.L_x_4810:
[----:B------:R-:W-:Y:S01]  /*3920*/  ISETP.NE.AND P0, PT, R19, R14, PT ;  /* 0x0000000e1300720c */ /* 0x000fe20003f05270 */
[----:B------:R-:W-:-:S03]  /*3930*/  VIADD R15, R15, 0xffffffe0 ;  /* 0xffffffe00f0f7836 */ /* 0x000fc60000000000 */
[----:B------:R-:W-:Y:S02]  /*3940*/  SEL R17, R20, R23, !P0 ;  /* 0x0000001714117207 */ /* 0x000fe40004000000 */
[----:B------:R-:W-:-:S07]  /*3950*/  SEL R14, R18, R21, !P0 ;  /* 0x00000015120e7207 */ /* 0x000fce0004000000 */
.L_x_4771:
[----:B------:R-:W-:Y:S01]  /*3960*/  NOP ;  /* 0x0000000000007918 */ /* 0x000fe20000000000 */
.L_x_4770:
        /* <DEDUP_REMOVED lines=24> */
.L_x_4814:
[----:B------:R-:W-:Y:S05]  /*3af0*/  BSYNC.RECONVERGENT B0 ;  /* 0x0000000000007941 */ /* 0x000fea0003800200 */
.L_x_4813:
        /* <DEDUP_REMOVED lines=19> */
.L_x_4816:
[----:B------:R-:W-:Y:S05]  /*3c30*/  BSYNC.RECONVERGENT B0 ;  /* 0x0000000000007941 */ /* 0x000fea0003800200 */
.L_x_4815:
        /* <DEDUP_REMOVED lines=17> */
.L_x_4818:
[----:B------:R-:W-:Y:S05]  /*3d50*/  BSYNC.RECONVERGENT B0 ;  /* 0x0000000000007941 */ /* 0x000fea0003800200 */
.L_x_4817:
        /* <DEDUP_REMOVED lines=19> */
.L_x_4820:
[----:B------:R-:W-:Y:S05]  /*3e90*/  BSYNC.RECONVERGENT B0 ;  /* 0x0000000000007941 */ /* 0x000fea0003800200 */
.L_x_4819:
        /* <DEDUP_REMOVED lines=17> */
.L_x_4822:
[----:B------:R-:W-:Y:S05]  /*3fb0*/  BSYNC.RECONVERGENT B0 ;  /* 0x0000000000007941 */ /* 0x000fea0003800200 */
.L_x_4821:
        /* <DEDUP_REMOVED lines=17> */
.L_x_4824:
[----:B------:R-:W-:Y:S05]  /*40d0*/  BSYNC.RECONVERGENT B0 ;  /* 0x0000000000007941 */ /* 0x000fea0003800200 */
.L_x_4823:
        /* <DEDUP_REMOVED lines=19> */
.L_x_4826:
[----:B------:R-:W-:Y:S05]  /*4210*/  BSYNC.RECONVERGENT B0 ;  /* 0x0000000000007941 */ /* 0x000fea0003800200 */
.L_x_4825:
        /* <DEDUP_REMOVED lines=17> */
.L_x_4828:
[----:B------:R-:W-:Y:S05]  /*4330*/  BSYNC.RECONVERGENT B0 ;  /* 0x0000000000007941 */ /* 0x000fea0003800200 */
.L_x_4827:
        /* <DEDUP_REMOVED lines=17> */
.L_x_4830:
[----:B------:R-:W-:Y:S05]  /*4450*/  BSYNC.RECONVERGENT B0 ;  /* 0x0000000000007941 */ /* 0x000fea0003800200 */
.L_x_4829:
        /* <DEDUP_REMOVED lines=17> */
.L_x_4832:
[----:B------:R-:W-:Y:S05]  /*4570*/  BSYNC.RECONVERGENT B0 ;  /* 0x0000000000007941 */ /* 0x000fea0003800200 */
.L_x_4831:
        /* <DEDUP_REMOVED lines=16> */
.L_x_4834:
[----:B------:R-:W-:Y:S05]  /*4680*/  BSYNC.RECONVERGENT B0 ;  /* 0x0000000000007941 */ /* 0x000fea0003800200 */
.L_x_4833:
        /* <DEDUP_REMOVED lines=18> */
.L_x_4836:
[----:B------:R-:W-:Y:S05]  /*47b0*/  BSYNC.RECONVERGENT B0 ;  /* 0x0000000000007941 */ /* 0x000fea0003800200 */
.L_x_4835:
        /* <DEDUP_REMOVED lines=17> */
.L_x_4838:
[----:B------:R-:W-:Y:S05]  /*48d0*/  BSYNC.RECONVERGENT B0 ;  /* 0x0000000000007941 */ /* 0x000fea0003800200 */
.L_x_4837:
        /* <DEDUP_REMOVED lines=17> */
.L_x_4840:
[----:B------:R-:W-:Y:S05]  /*49f0*/  BSYNC.RECONVERGENT B0 ;  /* 0x0000000000007941 */ /* 0x000fea0003800200 */
.L_x_4839:
        /* <DEDUP_REMOVED lines=15> */
.L_x_4842:
[----:B------:R-:W-:Y:S05]  /*4af0*/  BSYNC.RECONVERGENT B0 ;  /* 0x0000000000007941 */ /* 0x000fea0003800200 */
.L_x_4841:
        /* <DEDUP_REMOVED lines=24> */
.L_x_4844:
[----:B------:R-:W-:Y:S05]  /*4c80*/  BSYNC.RECONVERGENT B0 ;  /* 0x0000000000007941 */ /* 0x000fea0003800200 */
.L_x_4843:
        /* <DEDUP_REMOVED lines=15> */
.L_x_4846:
[----:B------:R-:W-:Y:S05]  /*4d80*/  BSYNC.RECONVERGENT B0 ;  /* 0x0000000000007941 */ /* 0x000fea0003800200 */
.L_x_4845:
        /* <DEDUP_REMOVED lines=15> */
.L_x_4848:
[----:B------:R-:W-:Y:S05]  /*4e80*/  BSYNC.RECONVERGENT B0 ;  /* 0x0000000000007941 */ /* 0x000fea0003800200 */
.L_x_4847:
        /* <DEDUP_REMOVED lines=15> */
.L_x_4850:
[----:B------:R-:W-:Y:S05]  /*4f80*/  BSYNC.RECONVERGENT B0 ;  /* 0x0000000000007941 */ /* 0x000fea0003800200 */
.L_x_4849:
        /* <DEDUP_REMOVED lines=15> */
.L_x_4852:
[----:B------:R-:W-:Y:S05]  /*5080*/  BSYNC.RECONVERGENT B0 ;  /* 0x0000000000007941 */ /* 0x000fea0003800200 */
.L_x_4851:
[----:B------:R-:W-:-:S04]  /*5090*/  ISETP.NE.AND P0, PT, R14, R15, PT ;  /* 0x0000000f0e00720c */ /* 0x000fc80003f05270 */
[----:B------:R-:W-:Y:S02]  /*50a0*/  SEL R17, R20, R17, !P0 ;  /* 0x0000001114117207 */ /* 0x000fe40004000000 */
[----:B------:R-:W-:-:S07]  /*50b0*/  SEL R14, R19, R18, !P0 ;  /* 0x00000012130e7207 */ /* 0x000fce0004000000 */
.L_x_4812:
[----:B------:R-:W-:-:S13]  /*50c0*/  ISETP.GE.AND P0, PT, R9, 0x1, PT ;  /* 0x000000010900780c */ /* 0x000fda0003f06270 */
[----:B------:R-:W-:Y:S05]  /*50d0*/  @!P0 BRA `(.L_x_4853) ;  /* 0x0000000000108947 */ /* 0x000fea0003800000 */
[----:B------:R-:W-:-:S05]  /*50e0*/  PRMT R17, R17, 0x5410, R17 ;  /* 0x0000541011117816 */ /* 0x000fca0000000011 */
[----:B------:R-:W0:Y:S02]  /*50f0*/  SHFL.IDX PT, R12, R17, R12, 0x1f ;  /* 0x00001f0c110c7589 */ /* 0x000e2400000e0000 */
[----:B0-----:R-:W-:-:S13]  /*5100*/  HSETP2.BF16_V2.NEU.AND P0, PT, R12.H0_H0, -INF , -INF , PT ;  /* 0xff80ff800c007434 */ /* 0x001fda0003f0d802 */
[----:B------:R-:W-:Y:S05]  /*5110*/  @P0 BRA `(.L_x_4854) ;  /* 0x00000004005c0947 */ /* 0x000fea0003800000 */
.L_x_4853:
        /* <DEDUP_REMOVED lines=16> */
.L_x_4860:
        /* <DEDUP_REMOVED lines=30> */
.L_x_4859:
[----:B-1----:R-:W-:-:S07]  /*5400*/  VIADD R4, R15, 0xffffff80 ;  /* 0xffffff800f047836 */ /* 0x002fce0000000000 */
.L_x_4858:
[----:B------:R-:W-:Y:S05]  /*5410*/  BSYNC.RECONVERGENT B1 ;  /* 0x0000000000017941 */ /* 0x000fea0003800200 */
.L_x_4857:
        /* <DEDUP_REMOVED lines=20> */
.L_x_4862:
[----:B------:R-:W-:Y:S05]  /*5560*/  BSYNC.RECONVERGENT B1 ;  /* 0x0000000000017941 */ /* 0x000fea0003800200 */
.L_x_4861:
        /* <DEDUP_REMOVED lines=15> */
.L_x_4856:
[----:B------:R-:W-:Y:S05]  /*5660*/  BSYNC.RECONVERGENT B0 ;  /* 0x0000000000007941 */ /* 0x000fea0003800200 */
.L_x_4855:
[----:B------:R-:W-:Y:S01]  /*5670*/  PREEXIT ;  /* 0x000000000000782d */ /* 0x000fe20000000000 */
[----:B------:R-:W-:Y:S05]  /*5680*/  EXIT ;  /* 0x000000000000794d */ /* 0x000fea0003800000 */
.L_x_4854:
        /* <DEDUP_REMOVED lines=57> */
.L_x_4910:
[----:B------:R-:W-:Y:S01]  /*5a20*/  UMOV UR6, 0xffffffff ;  /* 0xffffffff00067882 */ /* 0x000fe20000000000 */
[----:B------:R-:W-:Y:S02]  /*5a30*/  ISETP.GE.AND P0, PT, R4, R31, PT ;  /* 0x0000001f0400720c */ /* 0x000fe40003f06270 */
[----:B01----:R-:W-:Y:S11]  /*5a40*/  BRA.DIV UR6, `(.L_x_4864) ;  /* 0x0000003606487947 */ /* 0x003ff6000b800000 */
[----:B------:R0:W1:Y:S02]  /*5a50*/  SHFL.IDX PT, R33, R29, R28, 0x1f ;  /* 0x00001f1c1d217589 */ /* 0x00006400000e0000 */
.L_x_4979:
[----:B------:R-:W2:Y:S01]  /*5a60*/  LDCU UR6, c[0x0][0x3b8] ;  /* 0x00007700ff0677ac */ /* 0x000ea20008000800 */
[----:B0-----:R-:W-:-:S05]  /*5a70*/  VIADD R28, R28, 0x1 ;  /* 0x000000011c1c7836 */ /* 0x001fca0000000000 */
[----:B--2---:R-:W-:Y:S01]  /*5a80*/  ISETP.NE.AND P1, PT, R28, UR6, PT ;  /* 0x000000061c007c0c */ /* 0x004fe2000bf25270 */
[----:B------:R-:W-:-:S12]  /*5a90*/  @P0 BRA `(.L_x_4865) ;  /* 0x0000001800580947 */ /* 0x000fd80003800000 */
[--C-:B-1----:R-:W-:Y:S02]  /*5aa0*/  IMAD R33, R5, R33, R4.reuse ;  /* 0x0000002105217224 */ /* 0x102fe400078e0204 */
[----:B------:R-:W-:-:S07]  /*5ab0*/  IMAD.MOV.U32 R30, RZ, RZ, R4 ;  /* 0x000000ffff1e7224 */ /* 0x000fce00078e0004 */
.L_x_4909:
        /* <DEDUP_REMOVED lines=19> */
[----:B------:R-:W2:Y:S01]  /*5bf0*/  LDG.E R7, desc[UR12][R6.64] ;  /* 0x0000000c06077981 */ /* 0x000ea2000c1e1900 */
[----:B------:R-:W-:Y:S02]  /*5c00*/  IMAD.U32 R32, R36, 0x10000, RZ ;  /* 0x0001000024207824 */ /* 0x000fe400078e00ff */
[----:B------:R-:W-:Y:S02]  /*5c10*/  IMAD.MOV.U32 R37, RZ, RZ, 0x3f000000 ;  /* 0x3f000000ff257424 */ /* 0x000fe400078e00ff */
[----:B------:R-:W-:-:S06]  /*5c20*/  FMUL.FTZ R34, R32, 0.5 ;  /* 0x3f00000020227820 */ /* 0x000fcc0000410000 */
[----:B------:R-:W0:Y:S02]  /*5c30*/  MUFU.TANH R34, R34 ;  /* 0x0000002200227308 */ /* 0x000e240000002400 */
[----:B0-----:R-:W-:-:S05]  /*5c40*/  FFMA.FTZ R32, R34, R37, 0.5 ;  /* 0x3f00000022207423 */ /* 0x001fca0000010025 */
[----:B--2---:R-:W-:-:S05]  /*5c50*/  F2FP.BF16.F32.PACK_AB R32, R7, R32 ;  /* 0x000000200720723e */ /* 0x004fca00000010ff */
[----:B------:R-:W-:-:S07]  /*5c60*/  HADD2.BF16_V2 R32, R32.H0_H0, R32.H1_H1 ;  /* 0x3000002020207230 */ /* 0x000fce0000200800 */
.L_x_4866:
        /* <DEDUP_REMOVED lines=47> */
.L_x_4870:
[----:B------:R-:W-:Y:S05]  /*5f60*/  BSYNC.RECONVERGENT B1 ;  /* 0x0000000000017941 */ /* 0x000fea0003800200 */
.L_x_4869:
        /* <DEDUP_REMOVED lines=15> */
.L_x_4872:
[----:B------:R-:W-:Y:S05]  /*6060*/  BSYNC.RECONVERGENT B1 ;  /* 0x0000000000017941 */ /* 0x000fea0003800200 */
.L_x_4871:
        /* <DEDUP_REMOVED lines=15> */
.L_x_4874:
[----:B------:R-:W-:Y:S05]  /*6160*/  BSYNC.RECONVERGENT B1 ;  /* 0x0000000000017941 */ /* 0x000fea0003800200 */
.L_x_4873:
        /* <DEDUP_REMOVED lines=15> */
.L_x_4876:
[----:B------:R-:W-:Y:S05]  /*6260*/  BSYNC.RECONVERGENT B1 ;  /* 0x0000000000017941 */ /* 0x000fea0003800200 */
.L_x_4875:
        /* <DEDUP_REMOVED lines=15> */
.L_x_4878:
[----:B------:R-:W-:Y:S05]  /*6360*/  BSYNC.RECONVERGENT B1 ;  /* 0x0000000000017941 */ /* 0x000fea0003800200 */
.L_x_4877:
        /* <DEDUP_REMOVED lines=15> */
.L_x_4880:
[----:B------:R-:W-:Y:S05]  /*6460*/  BSYNC.RECONVERGENT B1 ;  /* 0x0000000000017941 */ /* 0x000fea0003800200 */
.L_x_4879:
        /* <DEDUP_REMOVED lines=15> */
.L_x_4882:
[----:B------:R-:W-:Y:S05]  /*6560*/  BSYNC.RECONVERGENT B1 ;  /* 0x0000000000017941 */ /* 0x000fea0003800200 */
.L_x_4881:
        /* <DEDUP_REMOVED lines=15> */
.L_x_4884:
[----:B------:R-:W-:Y:S05]  /*6660*/  BSYNC.RECONVERGENT B1 ;  /* 0x0000000000017941 */ /* 0x000fea0003800200 */
.L_x_4883:
        /* <DEDUP_REMOVED lines=15> */
.L_x_4886:
[----:B------:R-:W-:Y:S05]  /*6760*/  BSYNC.RECONVERGENT B1 ;  /* 0x0000000000017941 */ /* 0x000fea0003800200 */
.L_x_4885:
        /* <DEDUP_REMOVED lines=15> */
.L_x_4888:
[----:B------:R-:W-:Y:S05]  /*6860*/  BSYNC.RECONVERGENT B1 ;  /* 0x0000000000017941 */ /* 0x000fea0003800200 */
.L_x_4887:
        /* <DEDUP_REMOVED lines=15> */
.L_x_4890:
[----:B------:R-:W-:Y:S05]  /*6960*/  BSYNC.RECONVERGENT B1 ;  /* 0x0000000000017941 */ /* 0x000fea0003800200 */
.L_x_4889:
        /* <DEDUP_REMOVED lines=16> */
.L_x_4892:
[----:B------:R-:W-:Y:S05]  /*6a70*/  BSYNC.RECONVERGENT B1 ;  /* 0x0000000000017941 */ /* 0x000fea0003800200 */
.L_x_4891:
        /* <DEDUP_REMOVED lines=15> */
.L_x_4894:
[----:B------:R-:W-:Y:S05]  /*6b70*/  BSYNC.RECONVERGENT B1 ;  /* 0x0000000000017941 */ /* 0x000fea0003800200 */
.L_x_4893:
        /* <DEDUP_REMOVED lines=15> */
.L_x_4896:
[----:B------:R-:W-:Y:S05]  /*6c70*/  BSYNC.RECONVERGENT B1 ;  /* 0x0000000000017941 */ /* 0x000fea0003800200 */
.L_x_4895:
        /* <DEDUP_REMOVED lines=15> */
.L_x_4898:
[----:B------:R-:W-:Y:S05]  /*6d70*/  BSYNC.RECONVERGENT B1 ;  /* 0x0000000000017941 */ /* 0x000fea0003800200 */
.L_x_4897:
        /* <DEDUP_REMOVED lines=24> */
.L_x_4900:
[----:B------:R-:W-:Y:S05]  /*6f00*/  BSYNC.RECONVERGENT B1 ;  /* 0x0000000000017941 */ /* 0x000fea0003800200 */
.L_x_4899:
        /* <DEDUP_REMOVED lines=15> */
.L_x_4902:
[----:B------:R-:W-:Y:S05]  /*7000*/  BSYNC.RECONVERGENT B1 ;  /* 0x0000000000017941 */ /* 0x000fea0003800200 */
.L_x_4901:
        /* <DEDUP_REMOVED lines=15> */
.L_x_4904:
[----:B------:R-:W-:Y:S05]  /*7100*/  BSYNC.RECONVERGENT B1 ;  /* 0x0000000000017941 */ /* 0x000fea0003800200 */
.L_x_4903:
        /* <DEDUP_REMOVED lines=15> */
.L_x_4906:
[----:B------:R-:W-:Y:S05]  /*7200*/  BSYNC.RECONVERGENT B1 ;  /* 0x0000000000017941 */ /* 0x000fea0003800200 */
.L_x_4905:
        /* <DEDUP_REMOVED lines=15> */
.L_x_4908:
[----:B------:R-:W-:Y:S05]  /*7300*/  BSYNC.RECONVERGENT B1 ;  /* 0x0000000000017941 */ /* 0x000fea0003800200 */
.L_x_4907:
        /* <DEDUP_REMOVED lines=10> */
.L_x_4868:
[----:B------:R1:W-:Y:S04]  /*73b0*/  @!P0 STS.U16 [R6+-0x40], R32 ;  /* 0xffffc02006008388 */ /* 0x0003e80000000400 */
[----:B------:R1:W-:Y:S01]  /*73c0*/  @!P0 STS [R34+-0x80], R35 ;  /* 0xffff802322008388 */ /* 0x0003e20000000800 */
[----:B------:R-:W-:Y:S01]  /*73d0*/  NOP ;  /* 0x0000000000007918 */ /* 0x000fe20000000000 */
.L_x_4867:
[----:B------:R-:W-:Y:S01]  /*73e0*/  VIADD R33, R33, 0x20 ;  /* 0x0000002021217836 */ /* 0x000fe20000000000 */
[----:B------:R-:W-:Y:S06]  /*73f0*/  @!P2 BRA `(.L_x_4909) ;  /* 0xffffffe400b0a947 */ /* 0x000fec000383ffff */
.L_x_4865:
[----:B------:R-:W-:Y:S05]  /*7400*/  @P1 BRA `(.L_x_4910) ;  /* 0xffffffe400841947 */ /* 0x000fea000383ffff */
[----:B------:R-:W-:Y:S05]  /*7410*/  BSYNC B0 ;  /* 0x0000000000007941 */ /* 0x000fea0003800000 */
.L_x_4863:
        /* <DEDUP_REMOVED lines=18> */
.L_x_4983:
[----:B------:R-:W-:Y:S01]  /*7540*/  HSETP2.BF16_V2.GT.AND P0, PT, R0.H0_H0, R31.H0_H0, PT ;  /* 0x2000001f00007234 */ /* 0x000fe20003f04802 */
[----:B------:R-:W-:-:S12]  /*7550*/  BSSY.RECONVERGENT B0, `(.L_x_4913) ;  /* 0x0000006000007945 */ /* 0x000fd80003800200 */
[----:B------:R-:W-:Y:S05]  /*7560*/  @P0 BRA `(.L_x_4914) ;  /* 0x0000000000100947 */ /* 0x000fea0003800000 */
[----:B------:R-:W-:Y:S01]  /*7570*/  HSETP2.BF16_V2.NEU.AND P0, PT, R0.H0_H0, R31.H0_H0, PT ;  /* 0x2000001f00007234 */ /* 0x000fe20003f0d802 */
[----:B------:R-:W-:-:S12]  /*7580*/  IMAD.MOV.U32 R29, RZ, RZ, RZ ;  /* 0x000000ffff1d7224 */ /* 0x000fd800078e00ff */
[----:B--2---:R-:W-:-:S04]  /*7590*/  @!P0 ISETP.GE.AND P1, PT, R27, R8, PT ;  /* 0x000000081b00820c */ /* 0x004fc80003f26270 */
[----:B------:R-:W-:-:S09]  /*75a0*/  @!P0 SEL R29, RZ, 0x1, P1 ;  /* 0x00000001ff1d8807 */ /* 0x000fd20000800000 */
.L_x_4914:
[----:B------:R-:W-:Y:S05]  /*75b0*/  BSYNC.RECONVERGENT B0 ;  /* 0x0000000000007941 */ /* 0x000fea0003800200 */
.L_x_4913:
        /* <DEDUP_REMOVED lines=9> */
.L_x_4987:
        /* <DEDUP_REMOVED lines=8> */
.L_x_4917:
[----:B------:R-:W-:Y:S05]  /*76d0*/  BSYNC.RECONVERGENT B0 ;  /* 0x0000000000007941 */ /* 0x000fea0003800200 */
.L_x_4916:
        /* <DEDUP_REMOVED lines=10> */
.L_x_4991:
[----:B------:R-:W-:Y:S01]  /*7780*/  HSETP2.BF16_V2.GT.AND P0, PT, R22.H0_H0, R29.H0_H0, PT ;  /* 0x2000001d16007234 */ /* 0x000fe20003f04802 */
[----:B------:R-:W-:-:S12]  /*7790*/  BSSY.RECONVERGENT B0, `(.L_x_4919) ;  /* 0x0000006000007945 */ /* 0x000fd80003800200 */
[----:B------:R-:W-:Y:S05]  /*77a0*/  @P0 BRA `(.L_x_4920) ;  /* 0x0000000000100947 */ /* 0x000fea0003800000 */
[----:B------:R-:W-:Y:S01]  /*77b0*/  HSETP2.BF16_V2.NEU.AND P0, PT, R22.H0_H0, R29.H0_H0, PT ;  /* 0x2000001d16007234 */ /* 0x000fe20003f0d802 */
[----:B------:R-:W-:-:S12]  /*77c0*/  IMAD.MOV.U32 R21, RZ, RZ, RZ ;  /* 0x000000ffff157224 */ /* 0x000fd800078e00ff */
[----:B--2---:R-:W-:-:S04]  /*77d0*/  @!P0 ISETP.GE.AND P1, PT, R27, R8, PT ;  /* 0x000000081b00820c */ /* 0x004fc80003f26270 */
[----:B------:R-:W-:-:S09]  /*77e0*/  @!P0 SEL R21, RZ, 0x1, P1 ;  /* 0x00000001ff158807 */ /* 0x000fd20000800000 */
.L_x_4920:
[----:B------:R-:W-:Y:S05]  /*77f0*/  BSYNC.RECONVERGENT B0 ;  /* 0x0000000000007941 */ /* 0x000fea0003800200 */
.L_x_4919:
        /* <DEDUP_REMOVED lines=8> */
.L_x_4995:
        /* <DEDUP_REMOVED lines=8> */
.L_x_4923:
[----:B------:R-:W-:Y:S05]  /*7900*/  BSYNC.RECONVERGENT B0 ;  /* 0x0000000000007941 */ /* 0x000fea0003800200 */
.L_x_4922:
        /* <DEDUP_REMOVED lines=8> */
.L_x_4999:
        /* <DEDUP_REMOVED lines=8> */
.L_x_4926:
[----:B------:R-:W-:Y:S05]  /*7a10*/  BSYNC.RECONVERGENT B0 ;  /* 0x0000000000007941 */ /* 0x000fea0003800200 */
.L_x_4925:
        /* <DEDUP_REMOVED lines=9> */
.L_x_5003:
[----:B-1----:R-:W-:Y:S01]  /*7ab0*/  HSETP2.BF16_V2.GT.AND P0, PT, R22.H0_H0, R21.H0_H0, PT ;  /* 0x2000001516007234 */ /* 0x002fe20003f04802 */
[----:B------:R-:W-:-:S12]  /*7ac0*/  BSSY.RECONVERGENT B0, `(.L_x_4928) ;  /* 0x0000006000007945 */ /* 0x000fd80003800200 */
[----:B------:R-:W-:Y:S05]  /*7ad0*/  @P0 BRA `(.L_x_4929) ;  /* 0x0000000000100947 */ /* 0x000fea0003800000 */
[----:B------:R-:W-:Y:S01]  /*7ae0*/  HSETP2.BF16_V2.NEU.AND P0, PT, R22.H0_H0, R21.H0_H0, PT ;  /* 0x2000001516007234 */ /* 0x000fe20003f0d802 */
[----:B------:R-:W-:-:S12]  /*7af0*/  IMAD.MOV.U32 R13, RZ, RZ, RZ ;  /* 0x000000ffff0d7224 */ /* 0x000fd800078e00ff */
[----:B--2---:R-:W-:-:S04]  /*7b00*/  @!P0 ISETP.GE.AND P1, PT, R27, R8, PT ;  /* 0x000000081b00820c */ /* 0x004fc80003f26270 */
[----:B------:R-:W-:-:S09]  /*7b10*/  @!P0 SEL R13, RZ, 0x1, P1 ;  /* 0x00000001ff0d8807 */ /* 0x000fd20000800000 */
.L_x_4929:
[----:B------:R-:W-:Y:S05]  /*7b20*/  BSYNC.RECONVERGENT B0 ;  /* 0x0000000000007941 */ /* 0x000fea0003800200 */
.L_x_4928:
        /* <DEDUP_REMOVED lines=8> */
.L_x_5007:
        /* <DEDUP_REMOVED lines=8> */
.L_x_4932:
[----:B------:R-:W-:Y:S05]  /*7c30*/  BSYNC.RECONVERGENT B0 ;  /* 0x0000000000007941 */ /* 0x000fea0003800200 */
.L_x_4931:
        /* <DEDUP_REMOVED lines=8> */
.L_x_5011:
        /* <DEDUP_REMOVED lines=8> */
.L_x_4935:
[----:B------:R-:W-:Y:S05]  /*7d40*/  BSYNC.RECONVERGENT B0 ;  /* 0x0000000000007941 */ /* 0x000fea0003800200 */
.L_x_4934:
        /* <DEDUP_REMOVED lines=8> */
.L_x_5015:
        /* <DEDUP_REMOVED lines=8> */
.L_x_4938:
[----:B------:R-:W-:Y:S05]  /*7e50*/  BSYNC.RECONVERGENT B0 ;  /* 0x0000000000007941 */ /* 0x000fea0003800200 */
.L_x_4937:
        /* <DEDUP_REMOVED lines=9> */
.L_x_5019:
[----:B-1----:R-:W-:Y:S01]  /*7ef0*/  HSETP2.BF16_V2.GT.AND P0, PT, R22.H0_H0, R11.H0_H0, PT ;  /* 0x2000000b16007234 */ /* 0x002fe20003f04802 */
[----:B------:R-:W-:-:S12]  /*7f00*/  BSSY.RECONVERGENT B0, `(.L_x_4940) ;  /* 0x0000006000007945 */ /* 0x000fd80003800200 */
[----:B------:R-:W-:Y:S05]  /*7f10*/  @P0 BRA `(.L_x_4941) ;  /* 0x0000000000100947 */ /* 0x000fea0003800000 */
[----:B------:R-:W-:Y:S01]  /*7f20*/  HSETP2.BF16_V2.NEU.AND P0, PT, R22.H0_H0, R11.H0_H0, PT ;  /* 0x2000000b16007234 */ /* 0x000fe20003f0d802 */
[----:B------:R-:W-:-:S12]  /*7f30*/  IMAD.MOV.U32 R0, RZ, RZ, RZ ;  /* 0x000000ffff007224 */ /* 0x000fd800078e00ff */
[----:B--2---:R-:W-:-:S04]  /*7f40*/  @!P0 ISETP.GE.AND P1, PT, R27, R8, PT ;  /* 0x000000081b00820c */ /* 0x004fc80003f26270 */
[----:B------:R-:W-:-:S09]  /*7f50*/  @!P0 SEL R0, RZ, 0x1, P1 ;  /* 0x00000001ff008807 */ /* 0x000fd20000800000 */
.L_x_4941:
[----:B------:R-:W-:Y:S05]  /*7f60*/  BSYNC.RECONVERGENT B0 ;  /* 0x0000000000007941 */ /* 0x000fea0003800200 */
.L_x_4940:
        /* <DEDUP_REMOVED lines=8> */
.L_x_5023:
        /* <DEDUP_REMOVED lines=8> */
.L_x_4944:
[----:B------:R-:W-:Y:S05]  /*8070*/  BSYNC.RECONVERGENT B0 ;  /* 0x0000000000007941 */ /* 0x000fea0003800200 */
.L_x_4943:
        /* <DEDUP_REMOVED lines=9> */
.L_x_5027:
        /* <DEDUP_REMOVED lines=8> */
.L_x_4947:
[----:B------:R-:W-:Y:S05]  /*8190*/  BSYNC.RECONVERGENT B0 ;  /* 0x0000000000007941 */ /* 0x000fea0003800200 */
.L_x_4946:
        /* <DEDUP_REMOVED lines=8> */
.L_x_5031:
        /* <DEDUP_REMOVED lines=8> */
.L_x_4950:
[----:B------:R-:W-:Y:S05]  /*82a0*/  BSYNC.RECONVERGENT B0 ;  /* 0x0000000000007941 */ /* 0x000fea0003800200 */
.L_x_4949:
        /* <DEDUP_REMOVED lines=8> */
.L_x_5035:
        /* <DEDUP_REMOVED lines=8> */
.L_x_4953:
[----:B------:R-:W-:Y:S05]  /*83b0*/  BSYNC.RECONVERGENT B0 ;  /* 0x0000000000007941 */ /* 0x000fea0003800200 */
.L_x_4952:
        /* <DEDUP_REMOVED lines=9> */
.L_x_5039:
[----:B-1----:R-:W-:Y:S01]  /*8450*/  HSETP2.BF16_V2.GT.AND P0, PT, R22.H0_H0, R11.H0_H0, PT ;  /* 0x2000000b16007234 */ /* 0x002fe20003f04802 */
[----:B------:R-:W-:-:S12]  /*8460*/  BSSY.RECONVERGENT B0, `(.L_x_4955) ;  /* 0x0000006000007945 */ /* 0x000fd80003800200 */
[----:B------:R-:W-:Y:S05]  /*8470*/  @P0 BRA `(.L_x_4956) ;  /* 0x0000000000100947 */ /* 0x000fea0003800000 */
[----:B------:R-:W-:Y:S01]  /*8480*/  HSETP2.BF16_V2.NEU.AND P0, PT, R22.H0_H0, R11.H0_H0, PT ;  /* 0x2000000b16007234 */ /* 0x000fe20003f0d802 */
[----:B------:R-:W-:-:S12]  /*8490*/  IMAD.MOV.U32 R0, RZ, RZ, RZ ;  /* 0x000000ffff007224 */ /* 0x000fd800078e00ff */
[----:B--2---:R-:W-:-:S04]  /*84a0*/  @!P0 ISETP.GE.AND P1, PT, R27, R8, PT ;  /* 0x000000081b00820c */ /* 0x004fc80003f26270 */
[----:B------:R-:W-:-:S09]  /*84b0*/  @!P0 SEL R0, RZ, 0x1, P1 ;  /* 0x00000001ff008807 */ /* 0x000fd20000800000 */
.L_x_4956:
[----:B------:R-:W-:Y:S05]  /*84c0*/  BSYNC.RECONVERGENT B0 ;  /* 0x0000000000007941 */ /* 0x000fea0003800200 */
.L_x_4955:
        /* <DEDUP_REMOVED lines=17> */
.L_x_5043:
        /* <DEDUP_REMOVED lines=8> */
.L_x_4959:
[----:B------:R-:W-:Y:S05]  /*8660*/  BSYNC.RECONVERGENT B0 ;  /* 0x0000000000007941 */ /* 0x000fea0003800200 */
.L_x_4958:
        /* <DEDUP_REMOVED lines=8> */
.L_x_5047:
        /* <DEDUP_REMOVED lines=8> */
.L_x_4962:
[----:B------:R-:W-:Y:S05]  /*8770*/  BSYNC.RECONVERGENT B0 ;  /* 0x0000000000007941 */ /* 0x000fea0003800200 */
.L_x_4961:
        /* <DEDUP_REMOVED lines=8> */
.L_x_5051:
        /* <DEDUP_REMOVED lines=8> */
.L_x_4965:
[----:B------:R-:W-:Y:S05]  /*8880*/  BSYNC.RECONVERGENT B0 ;  /* 0x0000000000007941 */ /* 0x000fea0003800200 */
.L_x_4964:
        /* <DEDUP_REMOVED lines=8> */
.L_x_5055:
        /* <DEDUP_REMOVED lines=8> */
.L_x_4968:
[----:B------:R-:W-:Y:S05]  /*8990*/  BSYNC.RECONVERGENT B0 ;  /* 0x0000000000007941 */ /* 0x000fea0003800200 */
.L_x_4967:
        /* <DEDUP_REMOVED lines=9> */
.L_x_5059:
[----:B-1----:R-:W-:Y:S01]  /*8a30*/  HSETP2.BF16_V2.GT.AND P0, PT, R10.H0_H0, R11.H0_H0, PT ;  /* 0x2000000b0a007234 */ /* 0x002fe20003f04802 */
[----:B------:R-:W-:-:S12]  /*8a40*/  BSSY.RECONVERGENT B0, `(.L_x_4970) ;  /* 0x0000006000007945 */ /* 0x000fd80003800200 */
[----:B------:R-:W-:Y:S05]  /*8a50*/  @P0 BRA `(.L_x_4971) ;  /* 0x0000000000100947 */ /* 0x000fea0003800000 */
[----:B------:R-:W-:Y:S01]  /*8a60*/  HSETP2.BF16_V2.NEU.AND P0, PT, R10.H0_H0, R11.H0_H0, PT ;  /* 0x2000000b0a007234 */ /* 0x000fe20003f0d802 */
[----:B------:R-:W-:-:S12]  /*8a70*/  IMAD.MOV.U32 R0, RZ, RZ, RZ ;  /* 0x000000ffff007224 */ /* 0x000fd800078e00ff */
[----:B--2---:R-:W-:-:S04]  /*8a80*/  @!P0 ISETP.GE.AND P1, PT, R19, R8, PT ;  /* 0x000000081300820c */ /* 0x004fc80003f26270 */
[----:B------:R-:W-:-:S09]  /*8a90*/  @!P0 SEL R0, RZ, 0x1, P1 ;  /* 0x00000001ff008807 */ /* 0x000fd20000800000 */
.L_x_4971:
[----:B------:R-:W-:Y:S05]  /*8aa0*/  BSYNC.RECONVERGENT B0 ;  /* 0x0000000000007941 */ /* 0x000fea0003800200 */
.L_x_4970:
[----:B------:R-:W-:Y:S01]  /*8ab0*/  ISETP.NE.AND P0, PT, R0, R9, PT ;  /* 0x000000090000720c */ /* 0x000fe20003f05270 */
[----:B------:R-:W-:-:S03]  /*8ac0*/  UMOV UR6, 0xffffffff ;  /* 0xffffffff00067882 */ /* 0x000fc60000000000 */
[----:B------:R-:W-:Y:S02]  /*8ad0*/  SEL R0, R11, R10, !P0 ;  /* 0x0000000a0b007207 */ /* 0x000fe40004000000 */
[----:B0-2---:R-:W-:Y:S02]  /*8ae0*/  SEL R19, R8, R19, !P0 ;  /* 0x0000001308137207 */ /* 0x005fe40004000000 */
[----:B------:R-:W-:Y:S01]  /*8af0*/  PRMT R0, R0, 0x5410, R0 ;  /* 0x0000541000007816 */ /* 0x000fe20000000000 */
[----:B------:R-:W-:Y:S06]  /*8b00*/  BRA.DIV UR6, `(.L_x_4972) ;  /* 0x0000001a06a07947 */ /* 0x000fec000b800000 */
.L_x_5062:
[----:B------:R-:W-:-:S03]  /*8b10*/  UMOV UR6, 0xffffffff ;  /* 0xffffffff00067882 */ /* 0x000fc60000000000 */
[----:B------:R-:W-:Y:S05]  /*8b20*/  BRA.DIV UR6, `(.L_x_4973) ;  /* 0x0000001a06c47947 */ /* 0x000fea000b800000 */
.L_x_4911:
        /* <DEDUP_REMOVED lines=25> */
.L_x_4974:
        /* <DEDUP_REMOVED lines=11> */
.L_x_5071:
        /* <DEDUP_REMOVED lines=10> */
.L_x_4975:
        /* <DEDUP_REMOVED lines=22> */
.L_x_4864:
[----:B------:R-:W-:Y:S01]  /*8f70*/  BSSY B1, `(.L_x_4977) ;  /* 0x0000006000017945 */ /* 0x000fe20003800000 */
[----:B------:R-:W-:Y:S02]  /*8f80*/  IMAD.MOV.U32 R33, RZ, RZ, 0x1f ;  /* 0x0000001fff217424 */ /* 0x000fe400078e00ff */
[----:B------:R-:W-:-:S07]  /*8f90*/  IMAD.MOV.U32 R6, RZ, RZ, -0x1 ;  /* 0xffffffffff067424 */ /* 0x000fce00078e00ff */
[----:B------:R-:W-:Y:S05]  /*8fa0*/  WARPSYNC.COLLECTIVE R6, `(.L_x_4978) ;  /* 0x0000000006087348 */ /* 0x000fea0003c00000 */
[----:B------:R0:W1:Y:S02]  /*8fb0*/  SHFL.IDX P1, R33, R29, R28, R33 ;  /* 0x0000001c1d217389 */ /* 0x0000640000020021 */
[----:B01----:R-:W-:Y:S05]  /*8fc0*/  ENDCOLLECTIVE ;  /* 0x000000000000791b */ /* 0x003fea0003800000 */
.L_x_4978:
[----:B------:R-:W-:Y:S05]  /*8fd0*/  BSYNC B1 ;  /* 0x0000000000017941 */ /* 0x000fea0003800000 */
.L_x_4977:
[----:B------:R-:W-:Y:S05]  /*8fe0*/  BRA `(.L_x_4979) ;  /* 0xffffffc8009c7947 */ /* 0x000fea000383ffff */
.L_x_4912:
[----:B------:R-:W-:Y:S01]  /*8ff0*/  BSSY B0, `(.L_x_4980) ;  /* 0x0000007000007945 */ /* 0x000fe20003800000 */
[----:B------:R-:W-:Y:S02]  /*9000*/  IMAD.MOV.U32 R7, RZ, RZ, 0x1 ;  /* 0x00000001ff077424 */ /* 0x000fe400078e00ff */
[----:B------:R-:W-:Y:S02]  /*9010*/  IMAD.MOV.U32 R5, RZ, RZ, 0x1f ;  /* 0x0000001fff057424 */ /* 0x000fe400078e00ff */
[----:B------:R-:W-:-:S07]  /*9020*/  IMAD.MOV.U32 R6, RZ, RZ, -0x1 ;  /* 0xffffffffff067424 */ /* 0x000fce00078e00ff */
[----:B------:R-:W-:Y:S05]  /*9030*/  WARPSYNC.COLLECTIVE R6, `(.L_x_4981) ;  /* 0x0000000006087348 */ /* 0x000fea0003c00000 */
[----:B------:R0:W1:Y:S02]  /*9040*/  SHFL.BFLY P0, R8, R26, R7, R5 ;  /* 0x0c0000071a087389 */ /* 0x0000640000000005 */
[----:B01----:R-:W-:Y:S05]  /*9050*/  ENDCOLLECTIVE ;  /* 0x000000000000791b */ /* 0x003fea0003800000 */
.L_x_4981:
[----:B------:R-:W-:Y:S05]  /*9060*/  BSYNC B0 ;  /* 0x0000000000007941 */ /* 0x000fea0003800000 */
.L_x_4980:
        /* <DEDUP_REMOVED lines=9> */
.L_x_4982:
[----:B------:R-:W-:Y:S05]  /*9100*/  BRA `(.L_x_4983) ;  /* 0xffffffe4000c7947 */ /* 0x000fea000383ffff */
.L_x_4915:
[----:B------:R-:W-:Y:S01]  /*9110*/  BSSY B0, `(.L_x_4984) ;  /* 0x0000007000007945 */ /* 0x000fe20003800000 */
[----:B------:R-:W-:Y:S02]  /*9120*/  IMAD.MOV.U32 R7, RZ, RZ, 0x2 ;  /* 0x00000002ff077424 */ /* 0x000fe400078e00ff */
[----:B------:R-:W-:Y:S02]  /*9130*/  IMAD.MOV.U32 R5, RZ, RZ, 0x1f ;  /* 0x0000001fff057424 */ /* 0x000fe400078e00ff */
[----:B------:R-:W-:-:S07]  /*9140*/  IMAD.MOV.U32 R6, RZ, RZ, -0x1 ;  /* 0xffffffffff067424 */ /* 0x000fce00078e00ff */
[----:B------:R-:W-:Y:S05]  /*9150*/  WARPSYNC.COLLECTIVE R6, `(.L_x_4985) ;  /* 0x0000000006087348 */ /* 0x000fea0003c00000 */
[----:B------:R0:W1:Y:S02]  /*9160*/  SHFL.BFLY P0, R8, R26, R7, R5 ;  /* 0x0c0000071a087389 */ /* 0x0000640000000005 */
[----:B01----:R-:W-:Y:S05]  /*9170*/  ENDCOLLECTIVE ;  /* 0x000000000000791b */ /* 0x003fea0003800000 */
.L_x_4985:
[----:B------:R-:W-:Y:S05]  /*9180*/  BSYNC B0 ;  /* 0x0000000000007941 */ /* 0x000fea0003800000 */
.L_x_4984:
        /* <DEDUP_REMOVED lines=8> */
.L_x_4986:
[----:B------:R-:W-:Y:S05]  /*9210*/  BRA `(.L_x_4987) ;  /* 0xffffffe4000c7947 */ /* 0x000fea000383ffff */
.L_x_4918:
[----:B------:R-:W-:Y:S01]  /*9220*/  BSSY B0, `(.L_x_4988) ;  /* 0x0000007000007945 */ /* 0x000fe20003800000 */
[----:B------:R-:W-:Y:S02]  /*9230*/  IMAD.MOV.U32 R7, RZ, RZ, 0x1 ;  /* 0x00000001ff077424 */ /* 0x000fe400078e00ff */
[----:B------:R-:W-:Y:S02]  /*9240*/  IMAD.MOV.U32 R5, RZ, RZ, 0x1f ;  /* 0x0000001fff057424 */ /* 0x000fe400078e00ff */
[----:B------:R-:W-:-:S07]  /*9250*/  IMAD.MOV.U32 R6, RZ, RZ, -0x1 ;  /* 0xffffffffff067424 */ /* 0x000fce00078e00ff */
[----:B------:R-:W-:Y:S05]  /*9260*/  WARPSYNC.COLLECTIVE R6, `(.L_x_4989) ;  /* 0x0000000006087348 */ /* 0x000fea0003c00000 */
[----:B------:R0:W1:Y:S02]  /*9270*/  SHFL.BFLY P0, R8, R26, R7, R5 ;  /* 0x0c0000071a087389 */ /* 0x0000640000000005 */
[----:B01----:R-:W-:Y:S05]  /*9280*/  ENDCOLLECTIVE ;  /* 0x000000000000791b */ /* 0x003fea0003800000 */
.L_x_4989:
[----:B------:R-:W-:Y:S05]  /*9290*/  BSYNC B0 ;  /* 0x0000000000007941 */ /* 0x000fea0003800000 */
.L_x_4988:
        /* <DEDUP_REMOVED lines=9> */
.L_x_4990:
[----:B------:R-:W-:Y:S05]  /*9330*/  BRA `(.L_x_4991) ;  /* 0xffffffe400107947 */ /* 0x000fea000383ffff */
.L_x_4921:
[----:B------:R-:W-:Y:S01]  /*9340*/  BSSY B0, `(.L_x_4992) ;  /* 0x0000007000007945 */ /* 0x000fe20003800000 */
[----:B------:R-:W-:Y:S02]  /*9350*/  IMAD.MOV.U32 R7, RZ, RZ, 0x4 ;  /* 0x00000004ff077424 */ /* 0x000fe400078e00ff */
[----:B------:R-:W-:Y:S02]  /*9360*/  IMAD.MOV.U32 R5, RZ, RZ, 0x1f ;  /* 0x0000001fff057424 */ /* 0x000fe400078e00ff */
[----:B------:R-:W-:-:S07]  /*9370*/  IMAD.MOV.U32 R6, RZ, RZ, -0x1 ;  /* 0xffffffffff067424 */ /* 0x000fce00078e00ff */
[----:B------:R-:W-:Y:S05]  /*9380*/  WARPSYNC.COLLECTIVE R6, `(.L_x_4993) ;  /* 0x0000000006087348 */ /* 0x000fea0003c00000 */
[----:B------:R0:W1:Y:S02]  /*9390*/  SHFL.BFLY P0, R8, R26, R7, R5 ;  /* 0x0c0000071a087389 */ /* 0x0000640000000005 */
[----:B01----:R-:W-:Y:S05]  /*93a0*/  ENDCOLLECTIVE ;  /* 0x000000000000791b */ /* 0x003fea0003800000 */
.L_x_4993:
[----:B------:R-:W-:Y:S05]  /*93b0*/  BSYNC B0 ;  /* 0x0000000000007941 */ /* 0x000fea0003800000 */
.L_x_4992:
        /* <DEDUP_REMOVED lines=8> */
.L_x_4994:
[----:B------:R-:W-:Y:S05]  /*9440*/  BRA `(.L_x_4995) ;  /* 0xffffffe4000c7947 */ /* 0x000fea000383ffff */
.L_x_4924:
[----:B------:R-:W-:Y:S01]  /*9450*/  BSSY B0, `(.L_x_4996) ;  /* 0x0000007000007945 */ /* 0x000fe20003800000 */
[----:B------:R-:W-:Y:S02]  /*9460*/  IMAD.MOV.U32 R7, RZ, RZ, 0x2 ;  /* 0x00000002ff077424 */ /* 0x000fe400078e00ff */
[----:B------:R-:W-:Y:S02]  /*9470*/  IMAD.MOV.U32 R5, RZ, RZ, 0x1f ;  /* 0x0000001fff057424 */ /* 0x000fe400078e00ff */
[----:B------:R-:W-:-:S07]  /*9480*/  IMAD.MOV.U32 R6, RZ, RZ, -0x1 ;  /* 0xffffffffff067424 */ /* 0x000fce00078e00ff */
[----:B------:R-:W-:Y:S05]  /*9490*/  WARPSYNC.COLLECTIVE R6, `(.L_x_4997) ;  /* 0x0000000006087348 */ /* 0x000fea0003c00000 */
[----:B------:R0:W1:Y:S02]  /*94a0*/  SHFL.BFLY P0, R8, R26, R7, R5 ;  /* 0x0c0000071a087389 */ /* 0x0000640000000005 */
[----:B01----:R-:W-:Y:S05]  /*94b0*/  ENDCOLLECTIVE ;  /* 0x000000000000791b */ /* 0x003fea0003800000 */
.L_x_4997:
[----:B------:R-:W-:Y:S05]  /*94c0*/  BSYNC B0 ;  /* 0x0000000000007941 */ /* 0x000fea0003800000 */
.L_x_4996:
        /* <DEDUP_REMOVED lines=8> */
.L_x_4998:
[----:B------:R-:W-:Y:S05]  /*9550*/  BRA `(.L_x_4999) ;  /* 0xffffffe4000c7947 */ /* 0x000fea000383ffff */
.L_x_4927:
[----:B------:R-:W-:Y:S01]  /*9560*/  BSSY B0, `(.L_x_5000) ;  /* 0x0000007000007945 */ /* 0x000fe20003800000 */
[----:B------:R-:W-:Y:S02]  /*9570*/  IMAD.MOV.U32 R7, RZ, RZ, 0x1 ;  /* 0x00000001ff077424 */ /* 0x000fe400078e00ff */
[----:B------:R-:W-:Y:S02]  /*9580*/  IMAD.MOV.U32 R5, RZ, RZ, 0x1f ;  /* 0x0000001fff057424 */ /* 0x000fe400078e00ff */
[----:B------:R-:W-:-:S07]  /*9590*/  IMAD.MOV.U32 R6, RZ, RZ, -0x1 ;  /* 0xffffffffff067424 */ /* 0x000fce00078e00ff */
[----:B------:R-:W-:Y:S05]  /*95a0*/  WARPSYNC.COLLECTIVE R6, `(.L_x_5001) ;  /* 0x0000000006087348 */ /* 0x000fea0003c00000 */
[----:B------:R0:W1:Y:S02]  /*95b0*/  SHFL.BFLY P0, R8, R26, R7, R5 ;  /* 0x0c0000071a087389 */ /* 0x0000640000000005 */
[----:B01----:R-:W-:Y:S05]  /*95c0*/  ENDCOLLECTIVE ;  /* 0x000000000000791b */ /* 0x003fea0003800000 */
.L_x_5001:
[----:B------:R-:W-:Y:S05]  /*95d0*/  BSYNC B0 ;  /* 0x0000000000007941 */ /* 0x000fea0003800000 */
.L_x_5000:
        /* <DEDUP_REMOVED lines=9> */
.L_x_5002:
[----:B------:R-:W-:Y:S05]  /*9670*/  BRA `(.L_x_5003) ;  /* 0xffffffe4000c7947 */ /* 0x000fea000383ffff */
.L_x_4930:
[----:B------:R-:W-:Y:S01]  /*9680*/  BSSY B0, `(.L_x_5004) ;  /* 0x0000007000007945 */ /* 0x000fe20003800000 */
[----:B------:R-:W-:Y:S02]  /*9690*/  IMAD.MOV.U32 R7, RZ, RZ, 0x8 ;  /* 0x00000008ff077424 */ /* 0x000fe400078e00ff */
[----:B------:R-:W-:Y:S02]  /*96a0*/  IMAD.MOV.U32 R5, RZ, RZ, 0x1f ;  /* 0x0000001fff057424 */ /* 0x000fe400078e00ff */
[----:B------:R-:W-:-:S07]  /*96b0*/  IMAD.MOV.U32 R6, RZ, RZ, -0x1 ;  /* 0xffffffffff067424 */ /* 0x000fce00078e00ff */
[----:B------:R-:W-:Y:S05]  /*96c0*/  WARPSYNC.COLLECTIVE R6, `(.L_x_5005) ;  /* 0x0000000006087348 */ /* 0x000fea0003c00000 */
[----:B------:R0:W1:Y:S02]  /*96d0*/  SHFL.BFLY P0, R8, R26, R7, R5 ;  /* 0x0c0000071a087389 */ /* 0x0000640000000005 */
[----:B01----:R-:W-:Y:S05]  /*96e0*/  ENDCOLLECTIVE ;  /* 0x000000000000791b */ /* 0x003fea0003800000 */
.L_x_5005:
[----:B------:R-:W-:Y:S05]  /*96f0*/  BSYNC B0 ;  /* 0x0000000000007941 */ /* 0x000fea0003800000 */
.L_x_5004:
        /* <DEDUP_REMOVED lines=8> */
.L_x_5006:
[----:B------:R-:W-:Y:S05]  /*9780*/  BRA `(.L_x_5007) ;  /* 0xffffffe400087947 */ /* 0x000fea000383ffff */
.L_x_4933:
[----:B------:R-:W-:Y:S01]  /*9790*/  BSSY B0, `(.L_x_5008) ;  /* 0x0000007000007945 */ /* 0x000fe20003800000 */
[----:B------:R-:W-:Y:S02]  /*97a0*/  IMAD.MOV.U32 R7, RZ, RZ, 0x4 ;  /* 0x00000004ff077424 */ /* 0x000fe400078e00ff */
[----:B------:R-:W-:Y:S02]  /*97b0*/  IMAD.MOV.U32 R5, RZ, RZ, 0x1f ;  /* 0x0000001fff057424 */ /* 0x000fe400078e00ff */
[----:B------:R-:W-:-:S07]  /*97c0*/  IMAD.MOV.U32 R6, RZ, RZ, -0x1 ;  /* 0xffffffffff067424 */ /* 0x000fce00078e00ff */
[----:B------:R-:W-:Y:S05]  /*97d0*/  WARPSYNC.COLLECTIVE R6, `(.L_x_5009) ;  /* 0x0000000006087348 */ /* 0x000fea0003c00000 */
[----:B------:R0:W1:Y:S02]  /*97e0*/  SHFL.BFLY P0, R8, R26, R7, R5 ;  /* 0x0c0000071a087389 */ /* 0x0000640000000005 */
[----:B01----:R-:W-:Y:S05]  /*97f0*/  ENDCOLLECTIVE ;  /* 0x000000000000791b */ /* 0x003fea0003800000 */
.L_x_5009:
[----:B------:R-:W-:Y:S05]  /*9800*/  BSYNC B0 ;  /* 0x0000000000007941 */ /* 0x000fea0003800000 */
.L_x_5008:
        /* <DEDUP_REMOVED lines=8> */
.L_x_5010:
[----:B------:R-:W-:Y:S05]  /*9890*/  BRA `(.L_x_5011) ;  /* 0xffffffe400087947 */ /* 0x000fea000383ffff */
.L_x_4936:
[----:B------:R-:W-:Y:S01]  /*98a0*/  BSSY B0, `(.L_x_5012) ;  /* 0x0000007000007945 */ /* 0x000fe20003800000 */
[----:B------:R-:W-:Y:S02]  /*98b0*/  IMAD.MOV.U32 R7, RZ, RZ, 0x2 ;  /* 0x00000002ff077424 */ /* 0x000fe400078e00ff */
[----:B------:R-:W-:Y:S02]  /*98c0*/  IMAD.MOV.U32 R5, RZ, RZ, 0x1f ;  /* 0x0000001fff057424 */ /* 0x000fe400078e00ff */
[----:B------:R-:W-:-:S07]  /*98d0*/  IMAD.MOV.U32 R6, RZ, RZ, -0x1 ;  /* 0xffffffffff067424 */ /* 0x000fce00078e00ff */
[----:B------:R-:W-:Y:S05]  /*98e0*/  WARPSYNC.COLLECTIVE R6, `(.L_x_5013) ;  /* 0x0000000006087348 */ /* 0x000fea0003c00000 */
[----:B------:R0:W1:Y:S02]  /*98f0*/  SHFL.BFLY P0, R8, R26, R7, R5 ;  /* 0x0c0000071a087389 */ /* 0x0000640000000005 */
[----:B01----:R-:W-:Y:S05]  /*9900*/  ENDCOLLECTIVE ;  /* 0x000000000000791b */ /* 0x003fea0003800000 */
.L_x_5013:
[----:B------:R-:W-:Y:S05]  /*9910*/  BSYNC B0 ;  /* 0x0000000000007941 */ /* 0x000fea0003800000 */
.L_x_5012:
        /* <DEDUP_REMOVED lines=8> */
.L_x_5014:
[----:B------:R-:W-:Y:S05]  /*99a0*/  BRA `(.L_x_5015) ;  /* 0xffffffe400087947 */ /* 0x000fea000383ffff */
.L_x_4939:
[----:B------:R-:W-:Y:S01]  /*99b0*/  BSSY B0, `(.L_x_5016) ;  /* 0x0000007000007945 */ /* 0x000fe20003800000 */
[----:B------:R-:W-:Y:S02]  /*99c0*/  IMAD.MOV.U32 R7, RZ, RZ, 0x1 ;  /* 0x00000001ff077424 */ /* 0x000fe400078e00ff */
[----:B------:R-:W-:Y:S02]  /*99d0*/  IMAD.MOV.U32 R5, RZ, RZ, 0x1f ;  /* 0x0000001fff057424 */ /* 0x000fe400078e00ff */
[----:B------:R-:W-:-:S07]  /*99e0*/  IMAD.MOV.U32 R6, RZ, RZ, -0x1 ;  /* 0xffffffffff067424 */ /* 0x000fce00078e00ff */
[----:B------:R-:W-:Y:S05]  /*99f0*/  WARPSYNC.COLLECTIVE R6, `(.L_x_5017) ;  /* 0x0000000006087348 */ /* 0x000fea0003c00000 */
[----:B------:R0:W1:Y:S02]  /*9a00*/  SHFL.BFLY P0, R8, R26, R7, R5 ;  /* 0x0c0000071a087389 */ /* 0x0000640000000005 */
[----:B01----:R-:W-:Y:S05]  /*9a10*/  ENDCOLLECTIVE ;  /* 0x000000000000791b */ /* 0x003fea0003800000 */
.L_x_5017:
[----:B------:R-:W-:Y:S05]  /*9a20*/  BSYNC B0 ;  /* 0x0000000000007941 */ /* 0x000fea0003800000 */
.L_x_5016:
        /* <DEDUP_REMOVED lines=9> */
.L_x_5018:
[----:B------:R-:W-:Y:S05]  /*9ac0*/  BRA `(.L_x_5019) ;  /* 0xffffffe400087947 */ /* 0x000fea000383ffff */
.L_x_4942:
[----:B------:R-:W-:Y:S01]  /*9ad0*/  BSSY B0, `(.L_x_5020) ;  /* 0x0000007000007945 */ /* 0x000fe20003800000 */
[----:B------:R-:W-:Y:S02]  /*9ae0*/  IMAD.MOV.U32 R7, RZ, RZ, 0x10 ;  /* 0x00000010ff077424 */ /* 0x000fe400078e00ff */
[----:B------:R-:W-:Y:S02]  /*9af0*/  IMAD.MOV.U32 R5, RZ, RZ, 0x1f ;  /* 0x0000001fff057424 */ /* 0x000fe400078e00ff */
[----:B------:R-:W-:-:S07]  /*9b00*/  IMAD.MOV.U32 R6, RZ, RZ, -0x1 ;  /* 0xffffffffff067424 */ /* 0x000fce00078e00ff */
[----:B------:R-:W-:Y:S05]  /*9b10*/  WARPSYNC.COLLECTIVE R6, `(.L_x_5021) ;  /* 0x0000000006087348 */ /* 0x000fea0003c00000 */
[----:B------:R0:W1:Y:S02]  /*9b20*/  SHFL.BFLY P0, R8, R26, R7, R5 ;  /* 0x0c0000071a087389 */ /* 0x0000640000000005 */
[----:B01----:R-:W-:Y:S05]  /*9b30*/  ENDCOLLECTIVE ;  /* 0x000000000000791b */ /* 0x003fea0003800000 */
.L_x_5021:
[----:B------:R-:W-:Y:S05]  /*9b40*/  BSYNC B0 ;  /* 0x0000000000007941 */ /* 0x000fea0003800000 */
.L_x_5020:
        /* <DEDUP_REMOVED lines=8> */
.L_x_5022:
[----:B------:R-:W-:Y:S05]  /*9bd0*/  BRA `(.L_x_5023) ;  /* 0xffffffe400047947 */ /* 0x000fea000383ffff */
.L_x_4945:
[----:B------:R-:W-:Y:S01]  /*9be0*/  BSSY B0, `(.L_x_5024) ;  /* 0x0000007000007945 */ /* 0x000fe20003800000 */
[----:B------:R-:W-:Y:S02]  /*9bf0*/  IMAD.MOV.U32 R7, RZ, RZ, 0x8 ;  /* 0x00000008ff077424 */ /* 0x000fe400078e00ff */
[----:B------:R-:W-:Y:S02]  /*9c00*/  IMAD.MOV.U32 R5, RZ, RZ, 0x1f ;  /* 0x0000001fff057424 */ /* 0x000fe400078e00ff */
[----:B------:R-:W-:-:S07]  /*9c10*/  IMAD.MOV.U32 R6, RZ, RZ, -0x1 ;  /* 0xffffffffff067424 */ /* 0x000fce00078e00ff */
[----:B------:R-:W-:Y:S05]  /*9c20*/  WARPSYNC.COLLECTIVE R6, `(.L_x_5025) ;  /* 0x0000000006087348 */ /* 0x000fea0003c00000 */
[----:B------:R0:W1:Y:S02]  /*9c30*/  SHFL.BFLY P0, R8, R26, R7, R5 ;  /* 0x0c0000071a087389 */ /* 0x0000640000000005 */
[----:B01----:R-:W-:Y:S05]  /*9c40*/  ENDCOLLECTIVE ;  /* 0x000000000000791b */ /* 0x003fea0003800000 */
.L_x_5025:
[----:B------:R-:W-:Y:S05]  /*9c50*/  BSYNC B0 ;  /* 0x0000000000007941 */ /* 0x000fea0003800000 */
.L_x_5024:
        /* <DEDUP_REMOVED lines=8> */
.L_x_5026:
[----:B------:R-:W-:Y:S05]  /*9ce0*/  BRA `(.L_x_5027) ;  /* 0xffffffe400087947 */ /* 0x000fea000383ffff */
.L_x_4948:
[----:B------:R-:W-:Y:S01]  /*9cf0*/  BSSY B0, `(.L_x_5028) ;  /* 0x0000007000007945 */ /* 0x000fe20003800000 */
[----:B------:R-:W-:Y:S02]  /*9d00*/  IMAD.MOV.U32 R7, RZ, RZ, 0x4 ;  /* 0x00000004ff077424 */ /* 0x000fe400078e00ff */
[----:B------:R-:W-:Y:S02]  /*9d10*/  IMAD.MOV.U32 R5, RZ, RZ, 0x1f ;  /* 0x0000001fff057424 */ /* 0x000fe400078e00ff */
[----:B------:R-:W-:-:S07]  /*9d20*/  IMAD.MOV.U32 R6, RZ, RZ, -0x1 ;  /* 0xffffffffff067424 */ /* 0x000fce00078e00ff */
[----:B------:R-:W-:Y:S05]  /*9d30*/  WARPSYNC.COLLECTIVE R6, `(.L_x_5029) ;  /* 0x0000000006087348 */ /* 0x000fea0003c00000 */
[----:B------:R0:W1:Y:S02]  /*9d40*/  SHFL.BFLY P0, R8, R26, R7, R5 ;  /* 0x0c0000071a087389 */ /* 0x0000640000000005 */
[----:B01----:R-:W-:Y:S05]  /*9d50*/  ENDCOLLECTIVE ;  /* 0x000000000000791b */ /* 0x003fea0003800000 */
.L_x_5029:
[----:B------:R-:W-:Y:S05]  /*9d60*/  BSYNC B0 ;  /* 0x0000000000007941 */ /* 0x000fea0003800000 */
.L_x_5028:
        /* <DEDUP_REMOVED lines=8> */
.L_x_5030:
[----:B------:R-:W-:Y:S05]  /*9df0*/  BRA `(.L_x_5031) ;  /* 0xffffffe400087947 */ /* 0x000fea000383ffff */
.L_x_4951:
[----:B------:R-:W-:Y:S01]  /*9e00*/  BSSY B0, `(.L_x_5032) ;  /* 0x0000007000007945 */ /* 0x000fe20003800000 */
[----:B------:R-:W-:Y:S02]  /*9e10*/  IMAD.MOV.U32 R7, RZ, RZ, 0x2 ;  /* 0x00000002ff077424 */ /* 0x000fe400078e00ff */
[----:B------:R-:W-:Y:S02]  /*9e20*/  IMAD.MOV.U32 R5, RZ, RZ, 0x1f ;  /* 0x0000001fff057424 */ /* 0x000fe400078e00ff */
[----:B------:R-:W-:-:S07]  /*9e30*/  IMAD.MOV.U32 R6, RZ, RZ, -0x1 ;  /* 0xffffffffff067424 */ /* 0x000fce00078e00ff */
[----:B------:R-:W-:Y:S05]  /*9e40*/  WARPSYNC.COLLECTIVE R6, `(.L_x_5033) ;  /* 0x0000000006087348 */ /* 0x000fea0003c00000 */
[----:B------:R0:W1:Y:S02]  /*9e50*/  SHFL.BFLY P0, R8, R26, R7, R5 ;  /* 0x0c0000071a087389 */ /* 0x0000640000000005 */
[----:B01----:R-:W-:Y:S05]  /*9e60*/  ENDCOLLECTIVE ;  /* 0x000000000000791b */ /* 0x003fea0003800000 */
.L_x_5033:
[----:B------:R-:W-:Y:S05]  /*9e70*/  BSYNC B0 ;  /* 0x0000000000007941 */ /* 0x000fea0003800000 */
.L_x_5032:
        /* <DEDUP_REMOVED lines=8> */
.L_x_5034:
[----:B------:R-:W-:Y:S05]  /*9f00*/  BRA `(.L_x_5035) ;  /* 0xffffffe400087947 */ /* 0x000fea000383ffff */
.L_x_4954:
[----:B------:R-:W-:Y:S01]  /*9f10*/  BSSY B0, `(.L_x_5036) ;  /* 0x0000007000007945 */ /* 0x000fe20003800000 */
[----:B------:R-:W-:Y:S02]  /*9f20*/  IMAD.MOV.U32 R7, RZ, RZ, 0x1 ;  /* 0x00000001ff077424 */ /* 0x000fe400078e00ff */
[----:B------:R-:W-:Y:S02]  /*9f30*/  IMAD.MOV.U32 R5, RZ, RZ, 0x1f ;  /* 0x0000001fff057424 */ /* 0x000fe400078e00ff */
[----:B------:R-:W-:-:S07]  /*9f40*/  IMAD.MOV.U32 R6, RZ, RZ, -0x1 ;  /* 0xffffffffff067424 */ /* 0x000fce00078e00ff */
[----:B------:R-:W-:Y:S05]  /*9f50*/  WARPSYNC.COLLECTIVE R6, `(.L_x_5037) ;  /* 0x0000000006087348 */ /* 0x000fea0003c00000 */
[----:B------:R0:W1:Y:S02]  /*9f60*/  SHFL.BFLY P0, R8, R26, R7, R5 ;  /* 0x0c0000071a087389 */ /* 0x0000640000000005 */
[----:B01----:R-:W-:Y:S05]  /*9f70*/  ENDCOLLECTIVE ;  /* 0x000000000000791b */ /* 0x003fea0003800000 */
.L_x_5037:
[----:B------:R-:W-:Y:S05]  /*9f80*/  BSYNC B0 ;  /* 0x0000000000007941 */ /* 0x000fea0003800000 */
.L_x_5036:
        /* <DEDUP_REMOVED lines=9> */
.L_x_5038:
[----:B------:R-:W-:Y:S05]  /*a020*/  BRA `(.L_x_5039) ;  /* 0xffffffe400087947 */ /* 0x000fea000383ffff */
.L_x_4957:
[----:B------:R-:W-:Y:S01]  /*a030*/  BSSY B0, `(.L_x_5040) ;  /* 0x0000007000007945 */ /* 0x000fe20003800000 */
[----:B------:R-:W-:Y:S02]  /*a040*/  IMAD.MOV.U32 R7, RZ, RZ, 0x10 ;  /* 0x00000010ff077424 */ /* 0x000fe400078e00ff */
[----:B------:R-:W-:Y:S02]  /*a050*/  IMAD.MOV.U32 R5, RZ, RZ, 0x1f ;  /* 0x0000001fff057424 */ /* 0x000fe400078e00ff */
[----:B------:R-:W-:-:S07]  /*a060*/  IMAD.MOV.U32 R6, RZ, RZ, -0x1 ;  /* 0xffffffffff067424 */ /* 0x000fce00078e00ff */
[----:B------:R-:W-:Y:S05]  /*a070*/  WARPSYNC.COLLECTIVE R6, `(.L_x_5041) ;  /* 0x0000000006087348 */ /* 0x000fea0003c00000 */
[----:B------:R0:W1:Y:S02]  /*a080*/  SHFL.BFLY P0, R8, R26, R7, R5 ;  /* 0x0c0000071a087389 */ /* 0x0000640000000005 */
[----:B01----:R-:W-:Y:S05]  /*a090*/  ENDCOLLECTIVE ;  /* 0x000000000000791b */ /* 0x003fea0003800000 */
.L_x_5041:
[----:B------:R-:W-:Y:S05]  /*a0a0*/  BSYNC B0 ;  /* 0x0000000000007941 */ /* 0x000fea0003800000 */
.L_x_5040:
        /* <DEDUP_REMOVED lines=8> */
.L_x_5042:
[----:B------:R-:W-:Y:S05]  /*a130*/  BRA `(.L_x_5043) ;  /* 0xffffffe400287947 */ /* 0x000fea000383ffff */
.L_x_4960:
[----:B------:R-:W-:Y:S01]  /*a140*/  BSSY B0, `(.L_x_5044) ;  /* 0x0000007000007945 */ /* 0x000fe20003800000 */
[----:B------:R-:W-:Y:S02]  /*a150*/  IMAD.MOV.U32 R7, RZ, RZ, 0x8 ;  /* 0x00000008ff077424 */ /* 0x000fe400078e00ff */
[----:B------:R-:W-:Y:S02]  /*a160*/  IMAD.MOV.U32 R5, RZ, RZ, 0x1f ;  /* 0x0000001fff057424 */ /* 0x000fe400078e00ff */
[----:B------:R-:W-:-:S07]  /*a170*/  IMAD.MOV.U32 R6, RZ, RZ, -0x1 ;  /* 0xffffffffff067424 */ /* 0x000fce00078e00ff */
[----:B------:R-:W-:Y:S05]  /*a180*/  WARPSYNC.COLLECTIVE R6, `(.L_x_5045) ;  /* 0x0000000006087348 */ /* 0x000fea0003c00000 */
[----:B------:R0:W1:Y:S02]  /*a190*/  SHFL.BFLY P0, R8, R26, R7, R5 ;  /* 0x0c0000071a087389 */ /* 0x0000640000000005 */
[----:B01----:R-:W-:Y:S05]  /*a1a0*/  ENDCOLLECTIVE ;  /* 0x000000000000791b */ /* 0x003fea0003800000 */
.L_x_5045:
[----:B------:R-:W-:Y:S05]  /*a1b0*/  BSYNC B0 ;  /* 0x0000000000007941 */ /* 0x000fea0003800000 */
.L_x_5044:
        /* <DEDUP_REMOVED lines=8> */
.L_x_5046:
[----:B------:R-:W-:Y:S05]  /*a240*/  BRA `(.L_x_5047) ;  /* 0xffffffe400287947 */ /* 0x000fea000383ffff */
.L_x_4963:
[----:B------:R-:W-:Y:S01]  /*a250*/  BSSY B0, `(.L_x_5048) ;  /* 0x0000007000007945 */ /* 0x000fe20003800000 */
[----:B------:R-:W-:Y:S02]  /*a260*/  IMAD.MOV.U32 R7, RZ, RZ, 0x4 ;  /* 0x00000004ff077424 */ /* 0x000fe400078e00ff */
[----:B------:R-:W-:Y:S02]  /*a270*/  IMAD.MOV.U32 R5, RZ, RZ, 0x1f ;  /* 0x0000001fff057424 */ /* 0x000fe400078e00ff */
[----:B------:R-:W-:-:S07]  /*a280*/  IMAD.MOV.U32 R6, RZ, RZ, -0x1 ;  /* 0xffffffffff067424 */ /* 0x000fce00078e00ff */
[----:B------:R-:W-:Y:S05]  /*a290*/  WARPSYNC.COLLECTIVE R6, `(.L_x_5049) ;  /* 0x0000000006087348 */ /* 0x000fea0003c00000 */
[----:B------:R0:W1:Y:S02]  /*a2a0*/  SHFL.BFLY P0, R8, R26, R7, R5 ;  /* 0x0c0000071a087389 */ /* 0x0000640000000005 */
[----:B01----:R-:W-:Y:S05]  /*a2b0*/  ENDCOLLECTIVE ;  /* 0x000000000000791b */ /* 0x003fea0003800000 */
.L_x_5049:
[----:B------:R-:W-:Y:S05]  /*a2c0*/  BSYNC B0 ;  /* 0x0000000000007941 */ /* 0x000fea0003800000 */
.L_x_5048:
        /* <DEDUP_REMOVED lines=8> */
.L_x_5050:
[----:B------:R-:W-:Y:S05]  /*a350*/  BRA `(.L_x_5051) ;  /* 0xffffffe400287947 */ /* 0x000fea000383ffff */
.L_x_4966:
[----:B------:R-:W-:Y:S01]  /*a360*/  BSSY B0, `(.L_x_5052) ;  /* 0x0000007000007945 */ /* 0x000fe20003800000 */
[----:B------:R-:W-:Y:S02]  /*a370*/  IMAD.MOV.U32 R7, RZ, RZ, 0x2 ;  /* 0x00000002ff077424 */ /* 0x000fe400078e00ff */
[----:B------:R-:W-:Y:S02]  /*a380*/  IMAD.MOV.U32 R5, RZ, RZ, 0x1f ;  /* 0x0000001fff057424 */ /* 0x000fe400078e00ff */
[----:B------:R-:W-:-:S07]  /*a390*/  IMAD.MOV.U32 R6, RZ, RZ, -0x1 ;  /* 0xffffffffff067424 */ /* 0x000fce00078e00ff */
[----:B------:R-:W-:Y:S05]  /*a3a0*/  WARPSYNC.COLLECTIVE R6, `(.L_x_5053) ;  /* 0x0000000006087348 */ /* 0x000fea0003c00000 */
[----:B------:R0:W1:Y:S02]  /*a3b0*/  SHFL.BFLY P0, R8, R26, R7, R5 ;  /* 0x0c0000071a087389 */ /* 0x0000640000000005 */
[----:B01----:R-:W-:Y:S05]  /*a3c0*/  ENDCOLLECTIVE ;  /* 0x000000000000791b */ /* 0x003fea0003800000 */
.L_x_5053:
[----:B------:R-:W-:Y:S05]  /*a3d0*/  BSYNC B0 ;  /* 0x0000000000007941 */ /* 0x000fea0003800000 */
.L_x_5052:
        /* <DEDUP_REMOVED lines=8> */
.L_x_5054:
[----:B------:R-:W-:Y:S05]  /*a460*/  BRA `(.L_x_5055) ;  /* 0xffffffe400287947 */ /* 0x000fea000383ffff */
.L_x_4969:
[----:B------:R-:W-:Y:S01]  /*a470*/  BSSY B0, `(.L_x_5056) ;  /* 0x0000007000007945 */ /* 0x000fe20003800000 */
[----:B------:R-:W-:Y:S02]  /*a480*/  IMAD.MOV.U32 R7, RZ, RZ, 0x1 ;  /* 0x00000001ff077424 */ /* 0x000fe400078e00ff */
[----:B------:R-:W-:Y:S02]  /*a490*/  IMAD.MOV.U32 R5, RZ, RZ, 0x1f ;  /* 0x0000001fff057424 */ /* 0x000fe400078e00ff */
[----:B------:R-:W-:-:S07]  /*a4a0*/  IMAD.MOV.U32 R6, RZ, RZ, -0x1 ;  /* 0xffffffffff067424 */ /* 0x000fce00078e00ff */
[----:B------:R-:W-:Y:S05]  /*a4b0*/  WARPSYNC.COLLECTIVE R6, `(.L_x_5057) ;  /* 0x0000000006087348 */ /* 0x000fea0003c00000 */
[----:B------:R0:W1:Y:S02]  /*a4c0*/  SHFL.BFLY P0, R8, R26, R7, R5 ;  /* 0x0c0000071a087389 */ /* 0x0000640000000005 */
[----:B01----:R-:W-:Y:S05]  /*a4d0*/  ENDCOLLECTIVE ;  /* 0x000000000000791b */ /* 0x003fea0003800000 */
.L_x_5057:
[----:B------:R-:W-:Y:S05]  /*a4e0*/  BSYNC B0 ;  /* 0x0000000000007941 */ /* 0x000fea0003800000 */
.L_x_5056:
        /* <DEDUP_REMOVED lines=9> */
.L_x_5058:
[----:B------:R-:W-:Y:S05]  /*a580*/  BRA `(.L_x_5059) ;  /* 0xffffffe400287947 */ /* 0x000fea000383ffff */
.L_x_4972:
        /* <DEDUP_REMOVED lines=9> */
.L_x_5061:
[----:B------:R-:W-:Y:S05]  /*a620*/  BSYNC B0 ;  /* 0x0000000000007941 */ /* 0x000fea0003800000 */
.L_x_5060:
[----:B------:R-:W-:Y:S05]  /*a630*/  BRA `(.L_x_5062) ;  /* 0xffffffe400347947 */ /* 0x000fea000383ffff */
.L_x_4973:
        /* <DEDUP_REMOVED lines=9> */
.L_x_5064:
[----:B------:R-:W-:Y:S05]  /*a6d0*/  BSYNC B0 ;  /* 0x0000000000007941 */ /* 0x000fea0003800000 */
.L_x_5063:
[----:B------:R-:W-:Y:S05]  /*a6e0*/  BRA `(.L_x_4911) ;  /* 0xffffffe400107947 */ /* 0x000fea000383ffff */
.L_x_4976:
        /* <DEDUP_REMOVED lines=8> */
.L_x_5066:
[----:B------:R-:W-:Y:S05]  /*a770*/  BSYNC B0 ;  /* 0x0000000000007941 */ /* 0x000fea0003800000 */
.L_x_5065:
[----:B------:R-:W-:Y:S01]  /*a780*/  FADD.FTZ R26, R8, R0 ;  /* 0x00000000081a7221 */ /* 0x000fe20000010000 */
[----:B------:R-:W-:Y:S02]  /*a790*/  IMAD.MOV.U32 R7, RZ, RZ, 0x8 ;  /* 0x00000008ff077424 */ /* 0x000fe400078e00ff */
[----:B------:R-:W-:Y:S02]  /*a7a0*/  IMAD.MOV.U32 R5, RZ, RZ, 0x1f ;  /* 0x0000001fff057424 */ /* 0x000fe400078e00ff */
[----:B------:R-:W-:-:S07]  /*a7b0*/  IMAD.MOV.U32 R6, RZ, RZ, -0x1 ;  /* 0xffffffffff067424 */ /* 0x000fce00078e00ff */
[----:B------:R-:W-:Y:S05]  /*a7c0*/  WARPSYNC.COLLECTIVE R6, `(.L_x_5067) ;  /* 0x0000000006087348 */ /* 0x000fea0003c00000 */
[----:B------:R0:W1:Y:S02]  /*a7d0*/  SHFL.BFLY P0, R8, R26, R7, R5 ;  /* 0x0c0000071a087389 */ /* 0x0000640000000005 */
[----:B01----:R-:W-:Y:S05]  /*a7e0*/  ENDCOLLECTIVE ;  /* 0x000000000000791b */ /* 0x003fea0003800000 */
.L_x_5067:
[----:B------:R-:W-:Y:S02]  /*a7f0*/  IMAD.MOV.U32 R7, RZ, RZ, 0x4 ;  /* 0x00000004ff077424 */ /* 0x000fe400078e00ff */
[----:B------:R-:W-:-:S04]  /*a800*/  FADD.FTZ R2, R26, R8 ;  /* 0x000000081a027221 */ /* 0x000fc80000010000 */
[----:B------:R-:W-:-:S07]  /*a810*/  IMAD.MOV.U32 R26, RZ, RZ, R2 ;  /* 0x000000ffff1a7224 */ /* 0x000fce00078e0002 */
[----:B------:R-:W-:Y:S05]  /*a820*/  WARPSYNC.COLLECTIVE R6, `(.L_x_5068) ;  /* 0x0000000006087348 */ /* 0x000fea0003c00000 */
[----:B------:R0:W1:Y:S02]  /*a830*/  SHFL.BFLY P0, R8, R26, R7, R5 ;  /* 0x0c0000071a087389 */ /* 0x0000640000000005 */
[----:B01----:R-:W-:Y:S05]  /*a840*/  ENDCOLLECTIVE ;  /* 0x000000000000791b */ /* 0x003fea0003800000 */
.L_x_5068:
[----:B------:R-:W-:Y:S02]  /*a850*/  IMAD.MOV.U32 R7, RZ, RZ, 0x2 ;  /* 0x00000002ff077424 */ /* 0x000fe400078e00ff */
[----:B------:R-:W-:-:S04]  /*a860*/  FADD.FTZ R3, R2, R8 ;  /* 0x0000000802037221 */ /* 0x000fc80000010000 */
[----:B------:R-:W-:-:S07]  /*a870*/  IMAD.MOV.U32 R26, RZ, RZ, R3 ;  /* 0x000000ffff1a7224 */ /* 0x000fce00078e0003 */
[----:B------:R-:W-:Y:S05]  /*a880*/  WARPSYNC.COLLECTIVE R6, `(.L_x_5069) ;  /* 0x0000000006087348 */ /* 0x000fea0003c00000 */
[----:B------:R0:W1:Y:S02]  /*a890*/  SHFL.BFLY P0, R8, R26, R7, R5 ;  /* 0x0c0000071a087389 */ /* 0x0000640000000005 */
[----:B01----:R-:W-:Y:S05]  /*a8a0*/  ENDCOLLECTIVE ;  /* 0x000000000000791b */ /* 0x003fea0003800000 */
.L_x_5069:
[----:B------:R-:W-:Y:S02]  /*a8b0*/  IMAD.MOV.U32 R7, RZ, RZ, 0x1 ;  /* 0x00000001ff077424 */ /* 0x000fe400078e00ff */
[----:B------:R-:W-:-:S04]  /*a8c0*/  FADD.FTZ R10, R3, R8 ;  /* 0x00000008030a7221 */ /* 0x000fc80000010000 */
[----:B------:R-:W-:-:S07]  /*a8d0*/  IMAD.MOV.U32 R26, RZ, RZ, R10 ;  /* 0x000000ffff1a7224 */ /* 0x000fce00078e000a */
[----:B------:R-:W-:Y:S05]  /*a8e0*/  WARPSYNC.COLLECTIVE R6, `(.L_x_5070) ;  /* 0x0000000006087348 */ /* 0x000fea0003c00000 */
[----:B------:R0:W1:Y:S02]  /*a8f0*/  SHFL.BFLY P0, R8, R26, R7, R5 ;  /* 0x0c0000071a087389 */ /* 0x0000640000000005 */
[----:B01----:R-:W-:Y:S05]  /*a900*/  ENDCOLLECTIVE ;  /* 0x000000000000791b */ /* 0x003fea0003800000 */
.L_x_5070:
[----:B------:R-:W-:Y:S05]  /*a910*/  BRA `(.L_x_5071) ;  /* 0xffffffe400147947 */ /* 0x000fea000383ffff */
.L_x_5072:
        /* <DEDUP_REMOVED lines=14> */
.L_x_7903:


//--------------------- .text._ZN4vllm3moe44grouped_topk_fused_small_expert_count_kernelI13__nv_bfloat16fiLNS0_11ScoringFuncE1ELi128ELb0ELi8EEEvPT_PfPT1_PKT0_llllllbd --------------------------
	.section	.text._ZN4vllm3moe44grouped_topk_fused_small_expert_count_kernelI13__nv_bfloat16fiLNS0_11ScoringFuncE1ELi128ELb0ELi8EEEvPT_PfPT1_PKT0_llllllbd,"ax",@progbits
	.align	128
        .global         _ZN4vllm3moe44grouped_topk_fused_small_expert_count_kernelI13__nv_bfloat16fiLNS0_11ScoringFuncE1ELi128ELb0ELi8EEEvPT_PfPT1_PKT0_llllllbd
        .type           _ZN4vllm3moe44grouped_topk_fused_small_expert_count_kernelI13__nv_bfloat16fiLNS0_11ScoringFuncE1ELi128ELb0ELi8EEEvPT_PfPT1_PKT0_llllllbd,@function
        .size           _ZN4vllm3moe44grouped_topk_fused_small_expert_count_kernelI13__nv_bfloat16fiLNS0_11ScoringFuncE1ELi128ELb0ELi8EEEvPT_PfPT1_PKT0_llllllbd,(.L_x_7802 - _ZN4vllm3moe44grouped_topk_fused_small_expert_count_kernelI13__nv_bfloat16fiLNS0_11ScoringFuncE1ELi128ELb0ELi8EEEvPT_PfPT1_PKT0_llllllbd)
        .other          _ZN4vllm3moe44grouped_topk_fused_small_expert_count_kernelI13__nv_bfloat16fiLNS0_11ScoringFuncE1ELi128ELb0ELi8EEEvPT_PfPT1_PKT0_llllllbd,@"STO_CUDA_ENTRY STV_DEFAULT"
_ZN4vllm3moe44grouped_topk_fused_small_expert_count_kernelI13__nv_bfloat16fiLNS0_11ScoringFuncE1ELi128ELb0ELi8EEEvPT_PfPT1_PKT0_llllllbd:
.text._ZN4vllm3moe44grouped_topk_fused_small_expert_count_kernelI13__nv_bfloat16fiLNS0_11ScoringFuncE1ELi128ELb0ELi8EEEvPT_PfPT1_PKT0_llllllbd:
        /* <DEDUP_REMOVED lines=15> */
[----:B------:R-:W-:-:S04]  /*00f0*/  @!P0 IMAD.WIDE.U32 R4, R7, UR10, R2 ;  /* 0x0000000a07048c25 */ /* 0x000fc8000f8e0002 */
[----:B------:R-:W-:Y:S01]  /*0100*/  @!P0 IMAD R5, R7, UR11, R5 ;  /* 0x0000000b07058c24 */ /* 0x000fe2000f8e0205 */
[----:B-1----:R-:W-:-:S04]  /*0110*/  @!P0 LEA R8, P1, R4, R8, 0x1 ;  /* 0x0000000804088211 */ /* 0x002fc800078208ff */
[----:B------:R-:W-:Y:S02]  /*0120*/  @!P0 LEA.HI.X R9, R4, R9, R5, 0x1, P1 ;  /* 0x0000000904098211 */ /* 0x000fe400008f0c05 */
[----:B------:R-:W1:Y:S03]  /*0130*/  @!P0 LDC.64 R4, c[0x0][0x398] ;  /* 0x0000e600ff048b82 */ /* 0x000e660000000a00 */
[----:B------:R2:W3:Y:S01]  /*0140*/  @!P0 LDG.E.U16 R8, desc[UR8][R8.64] ;  /* 0x0000000808088981 */ /* 0x0004e2000c1e1500 */
[----:B------:R-:W-:Y:S01]  /*0150*/  IMAD.MOV.U32 R6, RZ, RZ, -0x800000 ;  /* 0xff800000ff067424 */ /* 0x000fe200078e00ff */
[----:B-1----:R-:W-:-:S04]  /*0160*/  @!P0 LEA R4, P1, R2, R4, 0x2 ;  /* 0x0000000402048211 */ /* 0x002fc800078210ff */
[----:B------:R-:W-:-:S05]  /*0170*/  @!P0 LEA.HI.X R5, R2, R5, RZ, 0x2, P1 ;  /* 0x0000000502058211 */ /* 0x000fca00008f14ff */
[----:B------:R1:W4:Y:S01]  /*0180*/  @!P0 LDG.E R6, desc[UR8][R4.64] ;  /* 0x0000000804068981 */ /* 0x000322000c1e1900 */
[----:B------:R-:W5:Y:S01]  /*0190*/  S2UR UR6, SR_CgaCtaId ;  /* 0x00000000000679c3 */ /* 0x000f620000008800 */
[----:B------:R-:W-:Y:S01]  /*01a0*/  IMAD.MOV.U32 R10, RZ, RZ, -0x800000 ;  /* 0xff800000ff0a7424 */ /* 0x000fe200078e00ff */
[----:B------:R-:W-:Y:S01]  /*01b0*/  UMOV UR4, 0x400 ;  /* 0x0000040000047882 */ /* 0x000fe20000000000 */
[----:B--2---:R-:W-:Y:S01]  /*01c0*/  IMAD.MOV.U32 R9, RZ, RZ, 0x3f000000 ;  /* 0x3f000000ff097424 */ /* 0x004fe200078e00ff */
[----:B------:R-:W-:Y:S02]  /*01d0*/  UIADD3 UR5, UPT, UPT, UR4, 0x200, URZ ;  /* 0x0000020004057890 */ /* 0x000fe4000fffe0ff */
[----:B-----5:R-:W-:Y:S02]  /*01e0*/  ULEA UR4, UR6, UR4, 0x18 ;  /* 0x0000000406047291 */ /* 0x020fe4000f8ec0ff */
[----:B------:R-:W-:-:S04]  /*01f0*/  ULEA UR5, UR6, UR5, 0x18 ;  /* 0x0000000506057291 */ /* 0x000fc8000f8ec0ff */
[----:B-1----:R-:W-:Y:S01]  /*0200*/  LEA R4, R2, UR4, 0x2 ;  /* 0x0000000402047c11 */ /* 0x002fe2000f8e10ff */
[----:B---3--:R-:W-:-:S04]  /*0210*/  @!P0 IMAD.U32 R11, R8, 0x10000, RZ ;  /* 0x00010000080b8824 */ /* 0x008fc800078e00ff */
[----:B------:R-:W-:-:S06]  /*0220*/  @!P0 FMUL.FTZ R10, R11, 0.5 ;  /* 0x3f0000000b0a8820 */ /* 0x000fcc0000410000 */
[----:B------:R-:W1:Y:S02]  /*0230*/  MUFU.TANH R10, R10 ;  /* 0x0000000a000a7308 */ /* 0x000e640000002400 */
[----:B-1----:R-:W-:Y:S01]  /*0240*/  FFMA.FTZ R5, R10, R9, 0.5 ;  /* 0x3f0000000a057423 */ /* 0x002fe20000010009 */
[----:B------:R-:W-:-:S03]  /*0250*/  LEA R9, R2, UR5, 0x2 ;  /* 0x0000000502097c11 */ /* 0x000fc6000f8e10ff */
[----:B----4-:R-:W-:Y:S01]  /*0260*/  FADD.FTZ R6, R5, R6 ;  /* 0x0000000605067221 */ /* 0x010fe20000010000 */
[----:B------:R1:W-:Y:S04]  /*0270*/  STS [R4], R5 ;  /* 0x0000000504007388 */ /* 0x0003e80000000800 */
[----:B------:R1:W-:Y:S02]  /*0280*/  STS [R9], R6 ;  /* 0x0000000609007388 */ /* 0x0003e40000000800 */
.L_x_5074:
[----:B------:R-:W-:Y:S05]  /*0290*/  BSYNC.RECONVERGENT B0 ;  /* 0x0000000000007941 */ /* 0x000fea0003800200 */
.L_x_5073:
        /* <DEDUP_REMOVED lines=101> */
.L_x_5078:
        /* <DEDUP_REMOVED lines=173> */
.L_x_5077:
[----:B------:R-:W-:Y:S05]  /*13c0*/  BRA.U !UP0, `(.L_x_5076) ;  /* 0x0000000108cc7547 */ /* 0x000fea000b800000 */
[----:B------:R-:W-:Y:S01]  /*13d0*/  IMAD R4, R12, 0x4, R1 ;  /* 0x000000040c047824 */ /* 0x000fe200078e0201 */
[----:B------:R-:W-:-:S12]  /*13e0*/  UIADD3 UR5, UPT, UPT, -UR5, URZ, URZ ;  /* 0x000000ff05057290 */ /* 0x000fd8000fffe1ff */
.L_x_5079:
        /* <DEDUP_REMOVED lines=49> */
.L_x_5076:
        /* <DEDUP_REMOVED lines=56> */
[----:B------:R-:W-:Y:S05]  /*1a80*/  CALL.REL.NOINC `($__internal_55_$__cuda_sm20_div_rn_f64_full) ;  /* 0x0000000000747944 */ /* 0x000fea0003c00000 */
[----:B------:R-:W-:Y:S02]  /*1a90*/  IMAD.MOV.U32 R4, RZ, RZ, R14 ;  /* 0x000000ffff047224 */ /* 0x000fe400078e000e */
[----:B------:R-:W-:-:S07]  /*1aa0*/  IMAD.MOV.U32 R5, RZ, RZ, R15 ;  /* 0x000000ffff057224 */ /* 0x000fce00078e000f */
.L_x_5082:
[----:B------:R-:W-:Y:S05]  /*1ab0*/  BSYNC.RECONVERGENT B0 ;  /* 0x0000000000007941 */ /* 0x000fea0003800200 */
.L_x_5081:
[----:B------:R-:W-:Y:S01]  /*1ac0*/  UMOV UR4, 0xf0000000 ;  /* 0xf000000000047882 */ /* 0x000fe20000000000 */
[----:B------:R-:W-:Y:S01]  /*1ad0*/  UMOV UR5, 0x380fffff ;  /* 0x380fffff00057882 */ /* 0x000fe20000000000 */
[----:B------:R-:W0:Y:S01]  /*1ae0*/  F2F.F32.F64 R6, R4 ;  /* 0x0000000400067310 */ /* 0x000e220000301000 */
[----:B------:R-:W-:-:S14]  /*1af0*/  DSETP.GEU.AND P0, PT, |R4|, UR4, PT ;  /* 0x0000000404007e2a */ /* 0x000fdc000bf0e200 */
[----:B0-----:R-:W-:-:S07]  /*1b00*/  @!P0 FMUL R6, R6, 1.175494350822287508e-38 ;  /* 0x0080000006068820 */ /* 0x001fce0000400000 */
.L_x_5080:
        /* <DEDUP_REMOVED lines=18> */
.L_x_5083:
[----:B------:R-:W-:Y:S05]  /*1c30*/  BSYNC.RECONVERGENT B0 ;  /* 0x0000000000007941 */ /* 0x000fea0003800200 */
.L_x_5075:
[----:B------:R-:W-:Y:S01]  /*1c40*/  PREEXIT ;  /* 0x000000000000782d */ /* 0x000fe20000000000 */
[----:B------:R-:W-:Y:S05]  /*1c50*/  EXIT ;  /* 0x000000000000794d */ /* 0x000fea0003800000 */
        .weak           $__internal_55_$__cuda_sm20_div_rn_f64_full
        .type           $__internal_55_$__cuda_sm20_div_rn_f64_full,@function
        .size           $__internal_55_$__cuda_sm20_div_rn_f64_full,(.L_x_7802 - $__internal_55_$__cuda_sm20_div_rn_f64_full)
$__internal_55_$__cuda_sm20_div_rn_f64_full:
        /* <DEDUP_REMOVED lines=67> */
.L_x_5085:
        /* <DEDUP_REMOVED lines=16> */
.L_x_5088:
[----:B------:R-:W-:Y:S01]  /*2190*/  LOP3.LUT R15, R9, 0x80000, RZ, 0xfc, !PT ;  /* 0x00080000090f7812 */ /* 0x000fe200078efcff */
[----:B------:R-:W-:Y:S01]  /*21a0*/  IMAD.MOV.U32 R14, RZ, RZ, R8 ;  /* 0x000000ffff0e7224 */ /* 0x000fe200078e0008 */
[----:B------:R-:W-:Y:S06]  /*21b0*/  BRA `(.L_x_5086) ;  /* 0x0000000000087947 */ /* 0x000fec0003800000 */
.L_x_5087:
[----:B------:R-:W-:Y:S01]  /*21c0*/  LOP3.LUT R15, R11, 0x80000, RZ, 0xfc, !PT ;  /* 0x000800000b0f7812 */ /* 0x000fe200078efcff */
[----:B------:R-:W-:-:S07]  /*21d0*/  IMAD.MOV.U32 R14, RZ, RZ, R10 ;  /* 0x000000ffff0e7224 */ /* 0x000fce00078e000a */
.L_x_5086:
[----:B------:R-:W-:Y:S05]  /*21e0*/  BSYNC.RECONVERGENT B1 ;  /* 0x0000000000017941 */ /* 0x000fea0003800200 */
.L_x_5084:
[----:B------:R-:W-:Y:S02]  /*21f0*/  IMAD.MOV.U32 R4, RZ, RZ, R6 ;  /* 0x000000ffff047224 */ /* 0x000fe400078e0006 */
[----:B------:R-:W-:-:S04]  /*2200*/  IMAD.MOV.U32 R5, RZ, RZ, 0x0 ;  /* 0x00000000ff057424 */ /* 0x000fc800078e00ff */
[----:B------:R-:W-:Y:S05]  /*2210*/  RET.REL.NODEC R4 `(_ZN4vllm3moe44grouped_topk_fused_small_expert_count_kernelI13__nv_bfloat16fiLNS0_11ScoringFuncE1ELi128ELb0ELi8EEEvPT_PfPT1_PKT0_llllllbd) ;  /* 0xffffffdc04787950 */ /* 0x000fea0003c3ffff */
.L_x_5089:
        /* <DEDUP_REMOVED lines=14> */
.L_x_7802:


//--------------------- .text._ZN4vllm3moe44grouped_topk_fused_small_expert_count_kernelI13__nv_bfloat16fiLNS0_11ScoringFuncE1ELi384ELb0ELi8EEEvPT_PfPT1_PKT0_llllllbd --------------------------
	.section	.text._ZN4vllm3moe44grouped_topk_fused_small_expert_count_kernelI13__nv_bfloat16fiLNS0_11ScoringFuncE1ELi384ELb0ELi8EEEvPT_PfPT1_PKT0_llllllbd,"ax",@progbits
	.align	128
        .global         _ZN4vllm3moe44grouped_topk_fused_small_expert_count_kernelI13__nv_bfloat16fiLNS0_11ScoringFuncE1ELi384ELb0ELi8EEEvPT_PfPT1_PKT0_llllllbd
        .type           _ZN4vllm3moe44grouped_topk_fused_small_expert_count_kernelI13__nv_bfloat16fiLNS0_11ScoringFuncE1ELi384ELb0ELi8EEEvPT_PfPT1_PKT0_llllllbd,@function
        .size           _ZN4vllm3moe44grouped_topk_fused_small_expert_count_kernelI13__nv_bfloat16fiLNS0_11ScoringFuncE1ELi384ELb0ELi8EEEvPT_PfPT1_PKT0_llllllbd,(.L_x_7803 - _ZN4vllm3moe44grouped_topk_fused_small_expert_count_kernelI13__nv_bfloat16fiLNS0_11ScoringFuncE1ELi384ELb0ELi8EEEvPT_PfPT1_PKT0_llllllbd)
        .other          _ZN4vllm3moe44grouped_topk_fused_small_expert_count_kernelI13__nv_bfloat16fiLNS0_11ScoringFuncE1ELi384ELb0ELi8EEEvPT_PfPT1_PKT0_llllllbd,@"STO_CUDA_ENTRY STV_DEFAULT"
_ZN4vllm3moe44grouped_topk_fused_small_expert_count_kernelI13__nv_bfloat16fiLNS0_11ScoringFuncE1ELi384ELb0ELi8EEEvPT_PfPT1_PKT0_llllllbd:
.text._ZN4vllm3moe44grouped_topk_fused_small_expert_count_kernelI13__nv_bfloat16fiLNS0_11ScoringFuncE1ELi384ELb0ELi8EEEvPT_PfPT1_PKT0_llllllbd:
        /* <DEDUP_REMOVED lines=41> */
.L_x_5091:
[----:B------:R-:W-:Y:S05]  /*0290*/  BSYNC.RECONVERGENT B0 ;  /* 0x0000000000007941 */ /* 0x000fea0003800200 */
.L_x_5090:
        /* <DEDUP_REMOVED lines=113> */
.L_x_5095:
        /* <DEDUP_REMOVED lines=99> */
.L_x_5094:
        /* <DEDUP_REMOVED lines=43> */
.L_x_5093:
        /* <DEDUP_REMOVED lines=18> */
.L_x_5096:
        /* <DEDUP_REMOVED lines=12> */
.L_x_5097:
[----:B------:R-:W-:Y:S05]  /*1470*/  BSYNC.RECONVERGENT B0 ;  /* 0x0000000000007941 */ /* 0x000fea0003800200 */
.L_x_5092:
        /* <DEDUP_REMOVED lines=23> */
.L_x_5100:
[----:B------:R-:W-:Y:S05]  /*15f0*/  BSYNC.RECONVERGENT B0 ;  /* 0x0000000000007941 */ /* 0x000fea0003800200 */
.L_x_5099:
        /* <DEDUP_REMOVED lines=21> */
.L_x_5103:
        /* <DEDUP_REMOVED lines=168> */
.L_x_5102:
[----:B------:R-:W-:Y:S05]  /*21d0*/  @!P1 BRA `(.L_x_5101) ;  /* 0x0000000000d09947 */ /* 0x000fea0003800000 */
[C---:B------:R-:W-:Y:S02]  /*21e0*/  IMAD R0, R10.reuse, 0x4, R0 ;  /* 0x000000040a007824 */ /* 0x040fe400078e0200 */
[----:B------:R-:W-:Y:S02]  /*21f0*/  IMAD.MOV R6, RZ, RZ, -R6 ;  /* 0x000000ffff067224 */ /* 0x000fe400078e0a06 */
[----:B------:R-:W-:-:S07]  /*2200*/  IMAD R12, R10, 0x4, R1 ;  /* 0x000000040a0c7824 */ /* 0x000fce00078e0201 */
.L_x_5104:
        /* <DEDUP_REMOVED lines=49> */
.L_x_5101:
        /* <DEDUP_REMOVED lines=58> */
[----:B------:R-:W-:Y:S05]  /*28c0*/  CALL.REL.NOINC `($__internal_56_$__cuda_sm20_div_rn_f64_full) ;  /* 0x0000000000747944 */ /* 0x000fea0003c00000 */
[----:B------:R-:W-:Y:S02]  /*28d0*/  IMAD.MOV.U32 R4, RZ, RZ, R14 ;  /* 0x000000ffff047224 */ /* 0x000fe400078e000e */
[----:B------:R-:W-:-:S07]  /*28e0*/  IMAD.MOV.U32 R5, RZ, RZ, R15 ;  /* 0x000000ffff057224 */ /* 0x000fce00078e000f */
.L_x_5107:
[----:B------:R-:W-:Y:S05]  /*28f0*/  BSYNC.RECONVERGENT B0 ;  /* 0x0000000000007941 */ /* 0x000fea0003800200 */
.L_x_5106:
[----:B------:R-:W-:Y:S01]  /*2900*/  UMOV UR4, 0xf0000000 ;  /* 0xf000000000047882 */ /* 0x000fe20000000000 */
[----:B------:R-:W-:Y:S01]  /*2910*/  UMOV UR5, 0x380fffff ;  /* 0x380fffff00057882 */ /* 0x000fe20000000000 */
[----:B------:R-:W0:Y:S01]  /*2920*/  F2F.F32.F64 R6, R4 ;  /* 0x0000000400067310 */ /* 0x000e220000301000 */
[----:B------:R-:W-:-:S14]  /*2930*/  DSETP.GEU.AND P0, PT, |R4|, UR4, PT ;  /* 0x0000000404007e2a */ /* 0x000fdc000bf0e200 */
[----:B0-----:R-:W-:-:S07]  /*2940*/  @!P0 FMUL R6, R6, 1.175494350822287508e-38 ;  /* 0x0080000006068820 */ /* 0x001fce0000400000 */
.L_x_5105:
        /* <DEDUP_REMOVED lines=18> */
.L_x_5108:
[----:B------:R-:W-:Y:S05]  /*2a70*/  BSYNC.RECONVERGENT B0 ;  /* 0x0000000000007941 */ /* 0x000fea0003800200 */
.L_x_5098:
[----:B------:R-:W-:Y:S01]  /*2a80*/  PREEXIT ;  /* 0x000000000000782d */ /* 0x000fe20000000000 */
[----:B------:R-:W-:Y:S05]  /*2a90*/  EXIT ;  /* 0x000000000000794d */ /* 0x000fea0003800000 */
        .weak           $__internal_56_$__cuda_sm20_div_rn_f64_full
        .type           $__internal_56_$__cuda_sm20_div_rn_f64_full,@function
        .size           $__internal_56_$__cuda_sm20_div_rn_f64_full,(.L_x_7803 - $__internal_56_$__cuda_sm20_div_rn_f64_full)
$__internal_56_$__cuda_sm20_div_rn_f64_full:
        /* <DEDUP_REMOVED lines=67> */
.L_x_5110:
        /* <DEDUP_REMOVED lines=16> */
.L_x_5113:
[----:B------:R-:W-:Y:S01]  /*2fd0*/  LOP3.LUT R15, R9, 0x80000, RZ, 0xfc, !PT ;  /* 0x00080000090f7812 */ /* 0x000fe200078efcff */
[----:B------:R-:W-:Y:S01]  /*2fe0*/  IMAD.MOV.U32 R14, RZ, RZ, R8 ;  /* 0x000000ffff0e7224 */ /* 0x000fe200078e0008 */
[----:B------:R-:W-:Y:S06]  /*2ff0*/  BRA `(.L_x_5111) ;  /* 0x0000000000087947 */ /* 0x000fec0003800000 */
.L_x_5112:
[----:B------:R-:W-:Y:S01]  /*3000*/  LOP3.LUT R15, R11, 0x80000, RZ, 0xfc, !PT ;  /* 0x000800000b0f7812 */ /* 0x000fe200078efcff */
[----:B------:R-:W-:-:S07]  /*3010*/  IMAD.MOV.U32 R14, RZ, RZ, R10 ;  /* 0x000000ffff0e7224 */ /* 0x000fce00078e000a */
.L_x_5111:
[----:B------:R-:W-:Y:S05]  /*3020*/  BSYNC.RECONVERGENT B1 ;  /* 0x0000000000017941 */ /* 0x000fea0003800200 */
.L_x_5109:
[----:B------:R-:W-:Y:S02]  /*3030*/  IMAD.MOV.U32 R4, RZ, RZ, R6 ;  /* 0x000000ffff047224 */ /* 0x000fe400078e0006 */
[----:B------:R-:W-:-:S04]  /*3040*/  IMAD.MOV.U32 R5, RZ, RZ, 0x0 ;  /* 0x00000000ff057424 */ /* 0x000fc800078e00ff */
[----:B------:R-:W-:Y:S05]  /*3050*/  RET.REL.NODEC R4 `(_ZN4vllm3moe44grouped_topk_fused_small_expert_count_kernelI13__nv_bfloat16fiLNS0_11ScoringFuncE1ELi384ELb0ELi8EEEvPT_PfPT1_PKT0_llllllbd) ;  /* 0xffffffcc04e87950 */ /* 0x000fea0003c3ffff */
.L_x_5114:
        /* <DEDUP_REMOVED lines=10> */
.L_x_7803:


//--------------------- .text._ZN4vllm3moe44grouped_topk_fused_small_expert_count_kernelI13__nv_bfloat16fiLNS0_11ScoringFuncE1ELi512ELb0ELi8EEEvPT_PfPT1_PKT0_llllllbd --------------------------
	.section	.text._ZN4vllm3moe44grouped_topk_fused_small_expert_count_kernelI13__nv_bfloat16fiLNS0_11ScoringFuncE1ELi512ELb0ELi8EEEvPT_PfPT1_PKT0_llllllbd,"ax",@progbits
	.align	128
        .global         _ZN4vllm3moe44grouped_topk_fused_small_expert_count_kernelI13__nv_bfloat16fiLNS0_11ScoringFuncE1ELi512ELb0ELi8EEEvPT_PfPT1_PKT0_llllllbd
        .type           _ZN4vllm3moe44grouped_topk_fused_small_expert_count_kernelI13__nv_bfloat16fiLNS0_11ScoringFuncE1ELi512ELb0ELi8EEEvPT_PfPT1_PKT0_llllllbd,@function
        .size           _ZN4vllm3moe44grouped_topk_fused_small_expert_count_kernelI13__nv_bfloat16fiLNS0_11ScoringFuncE1ELi512ELb0ELi8EEEvPT_PfPT1_PKT0_llllllbd,(.L_x_7804 - _ZN4vllm3moe44grouped_topk_fused_small_expert_count_kernelI13__nv_bfloat16fiLNS0_11ScoringFuncE1ELi512ELb0ELi8EEEvPT_PfPT1_PKT0_llllllbd)
        .other          _ZN4vllm3moe44grouped_topk_fused_small_expert_count_kernelI13__nv_bfloat16fiLNS0_11ScoringFuncE1ELi512ELb0ELi8EEEvPT_PfPT1_PKT0_llllllbd,@"STO_CUDA_ENTRY STV_DEFAULT"
_ZN4vllm3moe44grouped_topk_fused_small_expert_count_kernelI13__nv_bfloat16fiLNS0_11ScoringFuncE1ELi512ELb0ELi8EEEvPT_PfPT1_PKT0_llllllbd:
.text._ZN4vllm3moe44grouped_topk_fused_small_expert_count_kernelI13__nv_bfloat16fiLNS0_11ScoringFuncE1ELi512ELb0ELi8EEEvPT_PfPT1_PKT0_llllllbd:
        /* <DEDUP_REMOVED lines=41> */
.L_x_5116:
[----:B------:R-:W-:Y:S05]  /*0290*/  BSYNC.RECONVERGENT B0 ;  /* 0x0000000000007941 */ /* 0x000fea0003800200 */
.L_x_5115:
        /* <DEDUP_REMOVED lines=113> */
.L_x_5120:
        /* <DEDUP_REMOVED lines=99> */
.L_x_5119:
        /* <DEDUP_REMOVED lines=43> */
.L_x_5118:
        /* <DEDUP_REMOVED lines=18> */
.L_x_5121:
        /* <DEDUP_REMOVED lines=12> */
.L_x_5122:
[----:B------:R-:W-:Y:S05]  /*1470*/  BSYNC.RECONVERGENT B0 ;  /* 0x0000000000007941 */ /* 0x000fea0003800200 */
.L_x_5117:
        /* <DEDUP_REMOVED lines=37> */
.L_x_5126:
        /* <DEDUP_REMOVED lines=168> */
.L_x_5125:
[----:B------:R-:W-:Y:S05]  /*2150*/  @!P1 BRA `(.L_x_5124) ;  /* 0x0000000000d09947 */ /* 0x000fea0003800000 */
[C---:B------:R-:W-:Y:S02]  /*2160*/  IMAD R0, R11.reuse, 0x4, R0 ;  /* 0x000000040b007824 */ /* 0x040fe400078e0200 */
[----:B------:R-:W-:Y:S02]  /*2170*/  IMAD.MOV R8, RZ, RZ, -R8 ;  /* 0x000000ffff087224 */ /* 0x000fe400078e0a08 */
[----:B------:R-:W-:-:S07]  /*2180*/  IMAD R13, R11, 0x4, R1 ;  /* 0x000000040b0d7824 */ /* 0x000fce00078e0201 */
.L_x_5127:
        /* <DEDUP_REMOVED lines=49> */
.L_x_5124:
        /* <DEDUP_REMOVED lines=56> */
[----:B------:R-:W-:Y:S05]  /*2820*/  CALL.REL.NOINC `($__internal_57_$__cuda_sm20_div_rn_f64_full) ;  /* 0x0000000000747944 */ /* 0x000fea0003c00000 */
[----:B------:R-:W-:Y:S02]  /*2830*/  IMAD.MOV.U32 R4, RZ, RZ, R14 ;  /* 0x000000ffff047224 */ /* 0x000fe400078e000e */
[----:B------:R-:W-:-:S07]  /*2840*/  IMAD.MOV.U32 R5, RZ, RZ, R15 ;  /* 0x000000ffff057224 */ /* 0x000fce00078e000f */
.L_x_5130:
[----:B------:R-:W-:Y:S05]  /*2850*/  BSYNC.RECONVERGENT B0 ;  /* 0x0000000000007941 */ /* 0x000fea0003800200 */
.L_x_5129:
[----:B------:R-:W-:Y:S01]  /*2860*/  UMOV UR4, 0xf0000000 ;  /* 0xf000000000047882 */ /* 0x000fe20000000000 */
[----:B------:R-:W-:Y:S01]  /*2870*/  UMOV UR5, 0x380fffff ;  /* 0x380fffff00057882 */ /* 0x000fe20000000000 */
[----:B------:R-:W0:Y:S01]  /*2880*/  F2F.F32.F64 R6, R4 ;  /* 0x0000000400067310 */ /* 0x000e220000301000 */
[----:B------:R-:W-:-:S14]  /*2890*/  DSETP.GEU.AND P0, PT, |R4|, UR4, PT ;  /* 0x0000000404007e2a */ /* 0x000fdc000bf0e200 */
[----:B0-----:R-:W-:-:S07]  /*28a0*/  @!P0 FMUL R6, R6, 1.175494350822287508e-38 ;  /* 0x0080000006068820 */ /* 0x001fce0000400000 */
.L_x_5128:
        /* <DEDUP_REMOVED lines=18> */
.L_x_5131:
[----:B------:R-:W-:Y:S05]  /*29d0*/  BSYNC.RECONVERGENT B0 ;  /* 0x0000000000007941 */ /* 0x000fea0003800200 */
.L_x_5123:
[----:B------:R-:W-:Y:S01]  /*29e0*/  PREEXIT ;  /* 0x000000000000782d */ /* 0x000fe20000000000 */
[----:B------:R-:W-:Y:S05]  /*29f0*/  EXIT ;  /* 0x000000000000794d */ /* 0x000fea0003800000 */
        .weak           $__internal_57_$__cuda_sm20_div_rn_f64_full
        .type           $__internal_57_$__cuda_sm20_div_rn_f64_full,@function
        .size           $__internal_57_$__cuda_sm20_div_rn_f64_full,(.L_x_7804 - $__internal_57_$__cuda_sm20_div_rn_f64_full)
$__internal_57_$__cuda_sm20_div_rn_f64_full:
        /* <DEDUP_REMOVED lines=67> */
.L_x_5133:
        /* <DEDUP_REMOVED lines=16> */
.L_x_5136:
[----:B------:R-:W-:Y:S01]  /*2f30*/  LOP3.LUT R15, R9, 0x80000, RZ, 0xfc, !PT ;  /* 0x00080000090f7812 */ /* 0x000fe200078efcff */
[----:B------:R-:W-:Y:S01]  /*2f40*/  IMAD.MOV.U32 R14, RZ, RZ, R8 ;  /* 0x000000ffff0e7224 */ /* 0x000fe200078e0008 */
[----:B------:R-:W-:Y:S06]  /*2f50*/  BRA `(.L_x_5134) ;  /* 0x0000000000087947 */ /* 0x000fec0003800000 */
.L_x_5135:
[----:B------:R-:W-:Y:S01]  /*2f60*/  LOP3.LUT R15, R11, 0x80000, RZ, 0xfc, !PT ;  /* 0x000800000b0f7812 */ /* 0x000fe200078efcff */
[----:B------:R-:W-:-:S07]  /*2f70*/  IMAD.MOV.U32 R14, RZ, RZ, R10 ;  /* 0x000000ffff0e7224 */ /* 0x000fce00078e000a */
.L_x_5134:
[----:B------:R-:W-:Y:S05]  /*2f80*/  BSYNC.RECONVERGENT B1 ;  /* 0x0000000000017941 */ /* 0x000fea0003800200 */
.L_x_5132:
[----:B------:R-:W-:Y:S02]  /*2f90*/  IMAD.MOV.U32 R4, RZ, RZ, R6 ;  /* 0x000000ffff047224 */ /* 0x000fe400078e0006 */
[----:B------:R-:W-:-:S04]  /*2fa0*/  IMAD.MOV.U32 R5, RZ, RZ, 0x0 ;  /* 0x00000000ff057424 */ /* 0x000fc800078e00ff */
[----:B------:R-:W-:Y:S05]  /*2fb0*/  RET.REL.NODEC R4 `(_ZN4vllm3moe44grouped_topk_fused_small_expert_count_kernelI13__nv_bfloat16fiLNS0_11ScoringFuncE1ELi512ELb0ELi8EEEvPT_PfPT1_PKT0_llllllbd) ;  /* 0xffffffd004107950 */ /* 0x000fea0003c3ffff */
.L_x_5137:
        /* <DEDUP_REMOVED lines=12> */
.L_x_7804:


//--------------------- .text._ZN4vllm3moe44grouped_topk_fused_small_expert_count_kernelI13__nv_bfloat16fiLNS0_11ScoringFuncE1ELi512ELb0ELi22EEEvPT_PfPT1_PKT0_llllllbd --------------------------
	.section	.text._ZN4vllm3moe44grouped_topk_fused_small_expert_count_kernelI13__nv_bfloat16fiLNS0_11ScoringFuncE1ELi512ELb0ELi22EEEvPT_PfPT1_PKT0_llllllbd,"ax",@progbits
	.align	128
        .global         _ZN4vllm3moe44grouped_topk_fused_small_expert_count_kernelI13__nv_bfloat16fiLNS0_11ScoringFuncE1ELi512ELb0ELi22EEEvPT_PfPT1_PKT0_llllllbd
        .type           _ZN4vllm3moe44grouped_topk_fused_small_expert_count_kernelI13__nv_bfloat16fiLNS0_11ScoringFuncE1ELi512ELb0ELi22EEEvPT_PfPT1_PKT0_llllllbd,@function
        .size           _ZN4vllm3moe44grouped_topk_fused_small_expert_count_kernelI13__nv_bfloat16fiLNS0_11ScoringFuncE1ELi512ELb0ELi22EEEvPT_PfPT1_PKT0_llllllbd,(.L_x_7805 - _ZN4vllm3moe44grouped_topk_fused_small_expert_count_kernelI13__nv_bfloat16fiLNS0_11ScoringFuncE1ELi512ELb0ELi22EEEvPT_PfPT1_PKT0_llllllbd)
        .other          _ZN4vllm3moe44grouped_topk_fused_small_expert_count_kernelI13__nv_bfloat16fiLNS0_11ScoringFuncE1ELi512ELb0ELi22EEEvPT_PfPT1_PKT0_llllllbd,@"STO_CUDA_ENTRY STV_DEFAULT"
_ZN4vllm3moe44grouped_topk_fused_small_expert_count_kernelI13__nv_bfloat16fiLNS0_11ScoringFuncE1ELi512ELb0ELi22EEEvPT_PfPT1_PKT0_llllllbd:
.text._ZN4vllm3moe44grouped_topk_fused_small_expert_count_kernelI13__nv_bfloat16fiLNS0_11ScoringFuncE1ELi512ELb0ELi22EEEvPT_PfPT1_PKT0_llllllbd:
        /* <DEDUP_REMOVED lines=41> */
.L_x_5139:
[----:B------:R-:W-:Y:S05]  /*0290*/  BSYNC.RECONVERGENT B0 ;  /* 0x0000000000007941 */ /* 0x000fea0003800200 */
.L_x_5138:
        /* <DEDUP_REMOVED lines=113> */
.L_x_5143:
        /* <DEDUP_REMOVED lines=99> */
.L_x_5142:
        /* <DEDUP_REMOVED lines=43> */
.L_x_5141:
        /* <DEDUP_REMOVED lines=18> */
.L_x_5144:
        /* <DEDUP_REMOVED lines=12> */
.L_x_5145:
[----:B------:R-:W-:Y:S05]  /*1470*/  BSYNC.RECONVERGENT B0 ;  /* 0x0000000000007941 */ /* 0x000fea0003800200 */
.L_x_5140:
        /* <DEDUP_REMOVED lines=77> */
.L_x_5149:
        /* <DEDUP_REMOVED lines=183> */
.L_x_5148:
[----:B------:R-:W-:Y:S05]  /*24c0*/  @!P2 BRA `(.L_x_5147) ;  /* 0x0000000000dca947 */ /* 0x000fea0003800000 */
[C---:B------:R-:W-:Y:S02]  /*24d0*/  IMAD R0, R13.reuse, 0x4, R0 ;  /* 0x000000040d007824 */ /* 0x040fe400078e0200 */
[----:B------:R-:W-:Y:S02]  /*24e0*/  IMAD.MOV R10, RZ, RZ, -R10 ;  /* 0x000000ffff0a7224 */ /* 0x000fe400078e0a0a */
[----:B------:R-:W-:-:S07]  /*24f0*/  IMAD R15, R13, 0x4, R1 ;  /* 0x000000040d0f7824 */ /* 0x000fce00078e0201 */
.L_x_5150:
        /* <DEDUP_REMOVED lines=52> */
.L_x_5147:
        /* <DEDUP_REMOVED lines=56> */
[----:B------:R-:W-:Y:S05]  /*2bc0*/  CALL.REL.NOINC `($__internal_58_$__cuda_sm20_div_rn_f64_full) ;  /* 0x0000000000747944 */ /* 0x000fea0003c00000 */
[----:B------:R-:W-:Y:S02]  /*2bd0*/  IMAD.MOV.U32 R4, RZ, RZ, R14 ;  /* 0x000000ffff047224 */ /* 0x000fe400078e000e */
[----:B------:R-:W-:-:S07]  /*2be0*/  IMAD.MOV.U32 R5, RZ, RZ, R15 ;  /* 0x000000ffff057224 */ /* 0x000fce00078e000f */
.L_x_5153:
[----:B------:R-:W-:Y:S05]  /*2bf0*/  BSYNC.RECONVERGENT B0 ;  /* 0x0000000000007941 */ /* 0x000fea0003800200 */
.L_x_5152:
[----:B------:R-:W-:Y:S01]  /*2c00*/  UMOV UR4, 0xf0000000 ;  /* 0xf000000000047882 */ /* 0x000fe20000000000 */
[----:B------:R-:W-:Y:S01]  /*2c10*/  UMOV UR5, 0x380fffff ;  /* 0x380fffff00057882 */ /* 0x000fe20000000000 */
[----:B------:R-:W0:Y:S01]  /*2c20*/  F2F.F32.F64 R6, R4 ;  /* 0x0000000400067310 */ /* 0x000e220000301000 */
[----:B------:R-:W-:-:S14]  /*2c30*/  DSETP.GEU.AND P0, PT, |R4|, UR4, PT ;  /* 0x0000000404007e2a */ /* 0x000fdc000bf0e200 */
[----:B0-----:R-:W-:-:S07]  /*2c40*/  @!P0 FMUL R6, R6, 1.175494350822287508e-38 ;  /* 0x0080000006068820 */ /* 0x001fce0000400000 */
.L_x_5151:
        /* <DEDUP_REMOVED lines=18> */
.L_x_5154:
[----:B------:R-:W-:Y:S05]  /*2d70*/  BSYNC.RECONVERGENT B0 ;  /* 0x0000000000007941 */ /* 0x000fea0003800200 */
.L_x_5146:
[----:B------:R-:W-:Y:S01]  /*2d80*/  PREEXIT ;  /* 0x000000000000782d */ /* 0x000fe20000000000 */
[----:B------:R-:W-:Y:S05]  /*2d90*/  EXIT ;  /* 0x000000000000794d */ /* 0x000fea0003800000 */
        .weak           $__internal_58_$__cuda_sm20_div_rn_f64_full
        .type           $__internal_58_$__cuda_sm20_div_rn_f64_full,@function
        .size           $__internal_58_$__cuda_sm20_div_rn_f64_full,(.L_x_7805 - $__internal_58_$__cuda_sm20_div_rn_f64_full)
$__internal_58_$__cuda_sm20_div_rn_f64_full:
        /* <DEDUP_REMOVED lines=67> */
.L_x_5156:
        /* <DEDUP_REMOVED lines=16> */
.L_x_5159:
[----:B------:R-:W-:Y:S01]  /*32d0*/  LOP3.LUT R15, R9, 0x80000, RZ, 0xfc, !PT ;  /* 0x00080000090f7812 */ /* 0x000fe200078efcff */
[----:B------:R-:W-:Y:S01]  /*32e0*/  IMAD.MOV.U32 R14, RZ, RZ, R8 ;  /* 0x000000ffff0e7224 */ /* 0x000fe200078e0008 */
[----:B------:R-:W-:Y:S06]  /*32f0*/  BRA `(.L_x_5157) ;  /* 0x0000000000087947 */ /* 0x000fec0003800000 */
.L_x_5158:
[----:B------:R-:W-:Y:S01]  /*3300*/  LOP3.LUT R15, R11, 0x80000, RZ, 0xfc, !PT ;  /* 0x000800000b0f7812 */ /* 0x000fe200078efcff */
[----:B------:R-:W-:-:S07]  /*3310*/  IMAD.MOV.U32 R14, RZ, RZ, R10 ;  /* 0x000000ffff0e7224 */ /* 0x000fce00078e000a */
.L_x_5157:
[----:B------:R-:W-:Y:S05]  /*3320*/  BSYNC.RECONVERGENT B1 ;  /* 0x0000000000017941 */ /* 0x000fea0003800200 */
.L_x_5155:
[----:B------:R-:W-:Y:S02]  /*3330*/  IMAD.MOV.U32 R4, RZ, RZ, R6 ;  /* 0x000000ffff047224 */ /* 0x000fe400078e0006 */
[----:B------:R-:W-:-:S04]  /*3340*/  IMAD.MOV.U32 R5, RZ, RZ, 0x0 ;  /* 0x00000000ff057424 */ /* 0x000fc800078e00ff */
[----:B------:R-:W-:Y:S05]  /*3350*/  RET.REL.NODEC R4 `(_ZN4vllm3moe44grouped_topk_fused_small_expert_count_kernelI13__nv_bfloat16fiLNS0_11ScoringFuncE1ELi512ELb0ELi22EEEvPT_PfPT1_PKT0_llllllbd) ;  /* 0xffffffcc04287950 */ /* 0x000fea0003c3ffff */
.L_x_5160:
        /* <DEDUP_REMOVED lines=10> */
.L_x_7805:


//--------------------- .text._ZN4vllm3moe44grouped_topk_fused_small_expert_count_kernelI13__nv_bfloat16fiLNS0_11ScoringFuncE1ELi256ELb1ELi8EEEvPT_PfPT1_PKT0_llllllbd --------------------------
	.section	.text._ZN4vllm3moe44grouped_topk_fused_small_expert_count_kernelI13__nv_bfloat16fiLNS0_11ScoringFuncE1ELi256ELb1ELi8EEEvPT_PfPT1_PKT0_llllllbd,"ax",@progbits
	.align	128
        .global         _ZN4vllm3moe44grouped_topk_fused_small_expert_count_kernelI13__nv_bfloat16fiLNS0_11ScoringFuncE1ELi256ELb1ELi8EEEvPT_PfPT1_PKT0_llllllbd
        .type           _ZN4vllm3moe44grouped_topk_fused_small_expert_count_kernelI13__nv_bfloat16fiLNS0_11ScoringFuncE1ELi256ELb1ELi8EEEvPT_PfPT1_PKT0_llllllbd,@function
        .size           _ZN4vllm3moe44grouped_topk_fused_small_expert_count_kernelI13__nv_bfloat16fiLNS0_11ScoringFuncE1ELi256ELb1ELi8EEEvPT_PfPT1_PKT0_llllllbd,(.L_x_7806 - _ZN4vllm3moe44grouped_topk_fused_small_expert_count_kernelI13__nv_bfloat16fiLNS0_11ScoringFuncE1ELi256ELb1ELi8EEEvPT_PfPT1_PKT0_llllllbd)
        .other          _ZN4vllm3moe44grouped_topk_fused_small_expert_count_kernelI13__nv_bfloat16fiLNS0_11ScoringFuncE1ELi256ELb1ELi8EEEvPT_PfPT1_PKT0_llllllbd,@"STO_CUDA_ENTRY STV_DEFAULT"
_ZN4vllm3moe44grouped_topk_fused_small_expert_count_kernelI13__nv_bfloat16fiLNS0_11ScoringFuncE1ELi256ELb1ELi8EEEvPT_PfPT1_PKT0_llllllbd:
.text._ZN4vllm3moe44grouped_topk_fused_small_expert_count_kernelI13__nv_bfloat16fiLNS0_11ScoringFuncE1ELi256ELb1ELi8EEEvPT_PfPT1_PKT0_llllllbd:
        /* <DEDUP_REMOVED lines=20> */
[----:B------:R-:W0:Y:S01]  /*0140*/  @!P0 LDC.64 R12, c[0x0][0x380] ;  /* 0x0000e000ff0c8b82 */ /* 0x000e220000000a00 */
[----:B-1----:R-:W-:-:S04]  /*0150*/  @!P0 IMAD.WIDE.U32 R8, R10, UR7, R4 ;  /* 0x000000070a088c25 */ /* 0x002fc8000f8e0004 */
[----:B------:R-:W-:Y:S01]  /*0160*/  @!P0 IMAD R0, R11, UR7, R9 ;  /* 0x000000070b008c24 */ /* 0x000fe2000f8e0209 */
[----:B0-----:R-:W-:-:S04]  /*0170*/  @!P0 LEA R10, P2, R8, R12, 0x1 ;  /* 0x0000000c080a8211 */ /* 0x001fc800078408ff */
[----:B------:R-:W-:Y:S02]  /*0180*/  @!P0 LEA.HI.X R11, R8, R13, R0, 0x1, P2 ;  /* 0x0000000d080b8211 */ /* 0x000fe400010f0c00 */
[----:B------:R-:W0:Y:S03]  /*0190*/  @!P0 LDC.64 R8, c[0x0][0x398] ;  /* 0x0000e600ff088b82 */ /* 0x000e260000000a00 */
[----:B--2---:R-:W2:Y:S01]  /*01a0*/  @!P0 LDG.E.U16 R10, desc[UR8][R10.64] ;  /* 0x000000080a0a8981 */ /* 0x004ea2000c1e1500 */
[----:B------:R-:W-:Y:S01]  /*01b0*/  IMAD.MOV.U32 R0, RZ, RZ, -0x800000 ;  /* 0xff800000ff007424 */ /* 0x000fe200078e00ff */
[----:B0-----:R-:W-:-:S04]  /*01c0*/  @!P0 LEA R8, P2, R4, R8, 0x2 ;  /* 0x0000000804088211 */ /* 0x001fc800078410ff */
[----:B------:R-:W-:-:S05]  /*01d0*/  @!P0 LEA.HI.X R9, R4, R9, RZ, 0x2, P2 ;  /* 0x0000000904098211 */ /* 0x000fca00010f14ff */
[----:B------:R0:W3:Y:S01]  /*01e0*/  @!P0 LDG.E R0, desc[UR8][R8.64] ;  /* 0x0000000808008981 */ /* 0x0000e2000c1e1900 */
[----:B------:R-:W-:Y:S01]  /*01f0*/  IMAD.MOV.U32 R12, RZ, RZ, -0x800000 ;  /* 0xff800000ff0c7424 */ /* 0x000fe200078e00ff */
[----:B------:R-:W1:Y:S01]  /*0200*/  LDCU UR4, c[0x0][0x360] ;  /* 0x00006c00ff0477ac */ /* 0x000e620008000800 */
[----:B------:R-:W-:Y:S01]  /*0210*/  IMAD.MOV.U32 R14, RZ, RZ, 0x3f000000 ;  /* 0x3f000000ff0e7424 */ /* 0x000fe200078e00ff */
[----:B------:R-:W-:Y:S01]  /*0220*/  BSSY.RECONVERGENT B0, `(.L_x_5161) ;  /* 0x0000066000007945 */ /* 0x000fe20003800200 */
[----:B------:R-:W4:Y:S01]  /*0230*/  LDCU UR5, c[0x0][0x364] ;  /* 0x00006c80ff0577ac */ /* 0x000f220008000800 */
[----:B0-----:R-:W-:Y:S01]  /*0240*/  LOP3.LUT R9, R4, 0xffff, RZ, 0xc, !PT ;  /* 0x0000ffff04097812 */ /* 0x001fe200078e0cff */
[----:B--2---:R-:W-:-:S04]  /*0250*/  @!P0 IMAD.U32 R5, R10, 0x10000, RZ ;  /* 0x000100000a058824 */ /* 0x004fc800078e00ff */
[----:B------:R-:W0:Y:S01]  /*0260*/  SHFL.BFLY PT, R10, R9, 0x10, 0x1f ;  /* 0x0e001f00090a7f89 */ /* 0x000e2200000e0000 */
[----:B------:R-:W-:Y:S01]  /*0270*/  @!P0 FMUL.FTZ R12, R5, 0.5 ;  /* 0x3f000000050c8820 */ /* 0x000fe20000410000 */
[----:B------:R-:W-:-:S03]  /*0280*/  ISETP.GE.U32.AND P0, PT, R2, UR12, PT ;  /* 0x0000000c02007c0c */ /* 0x000fc6000bf06070 */
[----:B------:R-:W2:Y:S01]  /*0290*/  MUFU.TANH R5, R12 ;  /* 0x0000000c00057308 */ /* 0x000ea20000002400 */
[----:B------:R-:W-:Y:S01]  /*02a0*/  ISETP.GE.AND.EX P0, PT, RZ, UR13, PT, P0 ;  /* 0x0000000dff007c0c */ /* 0x000fe2000bf06300 */
[----:B--2---:R-:W-:-:S04]  /*02b0*/  FFMA.FTZ R5, R5, R14, 0.5 ;  /* 0x3f00000005057423 */ /* 0x004fc8000001000e */
[----:B---3--:R-:W-:Y:S01]  /*02c0*/  FADD.FTZ R7, R5, R0 ;  /* 0x0000000005077221 */ /* 0x008fe20000010000 */
        /* <DEDUP_REMOVED lines=91> */
.L_x_5162:
[----:B------:R-:W-:Y:S05]  /*0880*/  BSYNC.RECONVERGENT B0 ;  /* 0x0000000000007941 */ /* 0x000fea0003800200 */
.L_x_5161:
        /* <DEDUP_REMOVED lines=263> */
.L_x_5166:
        /* <DEDUP_REMOVED lines=173> */
.L_x_5165:
[----:B------:R-:W-:Y:S05]  /*23d0*/  BRA.U !UP0, `(.L_x_5164) ;  /* 0x0000000108c87547 */ /* 0x000fea000b800000 */
[----:B------:R-:W-:Y:S01]  /*23e0*/  IMAD R5, R4, 0x4, R1 ;  /* 0x0000000404057824 */ /* 0x000fe200078e0201 */
[----:B------:R-:W-:-:S12]  /*23f0*/  UIADD3 UR5, UPT, UPT, -UR5, URZ, URZ ;  /* 0x000000ff05057290 */ /* 0x000fd8000fffe1ff */
.L_x_5167:
        /* <DEDUP_REMOVED lines=48> */
.L_x_5164:
        /* <DEDUP_REMOVED lines=58> */
[----:B------:R-:W-:Y:S05]  /*2aa0*/  CALL.REL.NOINC `($__internal_59_$__cuda_sm20_div_rn_f64_full) ;  /* 0x00000000006c7944 */ /* 0x000fea0003c00000 */
.L_x_5170:
[----:B------:R-:W-:Y:S05]  /*2ab0*/  BSYNC.RECONVERGENT B0 ;  /* 0x0000000000007941 */ /* 0x000fea0003800200 */
.L_x_5169:
[----:B------:R-:W-:Y:S01]  /*2ac0*/  UMOV UR4, 0xf0000000 ;  /* 0xf000000000047882 */ /* 0x000fe20000000000 */
[----:B------:R-:W-:Y:S01]  /*2ad0*/  UMOV UR5, 0x380fffff ;  /* 0x380fffff00057882 */ /* 0x000fe20000000000 */
[----:B------:R-:W0:Y:S01]  /*2ae0*/  F2F.F32.F64 R8, R4 ;  /* 0x0000000400087310 */ /* 0x000e220000301000 */
[----:B------:R-:W-:-:S14]  /*2af0*/  DSETP.GEU.AND P0, PT, |R4|, UR4, PT ;  /* 0x0000000404007e2a */ /* 0x000fdc000bf0e200 */
[----:B0-----:R-:W-:-:S07]  /*2b00*/  @!P0 FMUL R8, R8, 1.175494350822287508e-38 ;  /* 0x0080000008088820 */ /* 0x001fce0000400000 */
.L_x_5168:
        /* <DEDUP_REMOVED lines=18> */
.L_x_5171:
[----:B------:R-:W-:Y:S05]  /*2c30*/  BSYNC.RECONVERGENT B0 ;  /* 0x0000000000007941 */ /* 0x000fea0003800200 */
.L_x_5163:
[----:B------:R-:W-:Y:S01]  /*2c40*/  PREEXIT ;  /* 0x000000000000782d */ /* 0x000fe20000000000 */
[----:B------:R-:W-:Y:S05]  /*2c50*/  EXIT ;  /* 0x000000000000794d */ /* 0x000fea0003800000 */
        .weak           $__internal_59_$__cuda_sm20_div_rn_f64_full
        .type           $__internal_59_$__cuda_sm20_div_rn_f64_full,@function
        .size           $__internal_59_$__cuda_sm20_div_rn_f64_full,(.L_x_7806 - $__internal_59_$__cuda_sm20_div_rn_f64_full)
$__internal_59_$__cuda_sm20_div_rn_f64_full:
        /* <DEDUP_REMOVED lines=67> */
.L_x_5173:
        /* <DEDUP_REMOVED lines=16> */
.L_x_5176:
[----:B------:R-:W-:Y:S01]  /*3190*/  LOP3.LUT R15, R7, 0x80000, RZ, 0xfc, !PT ;  /* 0x00080000070f7812 */ /* 0x000fe200078efcff */
[----:B------:R-:W-:Y:S01]  /*31a0*/  IMAD.MOV.U32 R14, RZ, RZ, R6 ;  /* 0x000000ffff0e7224 */ /* 0x000fe200078e0006 */
[----:B------:R-:W-:Y:S06]  /*31b0*/  BRA `(.L_x_5174) ;  /* 0x0000000000087947 */ /* 0x000fec0003800000 */
.L_x_5175:
[----:B------:R-:W-:Y:S01]  /*31c0*/  LOP3.LUT R15, R9, 0x80000, RZ, 0xfc, !PT ;  /* 0x00080000090f7812 */ /* 0x000fe200078efcff */
[----:B------:R-:W-:-:S07]  /*31d0*/  IMAD.MOV.U32 R14, RZ, RZ, R8 ;  /* 0x000000ffff0e7224 */ /* 0x000fce00078e0008 */
.L_x_5174:
[----:B------:R-:W-:Y:S05]  /*31e0*/  BSYNC.RECONVERGENT B1 ;  /* 0x0000000000017941 */ /* 0x000fea0003800200 */
.L_x_5172:
[----:B------:R-:W-:Y:S02]  /*31f0*/  IMAD.MOV.U32 R13, RZ, RZ, 0x0 ;  /* 0x00000000ff0d7424 */ /* 0x000fe400078e00ff */
[----:B------:R-:W-:Y:S02]  /*3200*/  IMAD.MOV.U32 R4, RZ, RZ, R14 ;  /* 0x000000ffff047224 */ /* 0x000fe400078e000e */
[----:B------:R-:W-:Y:S01]  /*3210*/  IMAD.MOV.U32 R5, RZ, RZ, R15 ;  /* 0x000000ffff057224 */ /* 0x000fe200078e000f */
[----:B------:R-:W-:Y:S06]  /*3220*/  RET.REL.NODEC R12 `(_ZN4vllm3moe44grouped_topk_fused_small_expert_count_kernelI13__nv_bfloat16fiLNS0_11ScoringFuncE1ELi256ELb1ELi8EEEvPT_PfPT1_PKT0_llllllbd) ;  /* 0xffffffcc0c747950 */ /* 0x000fec0003c3ffff */
.L_x_5177:
        /* <DEDUP_REMOVED lines=13> */
.L_x_7806:


//--------------------- .text._ZN4vllm3moe25grouped_topk_fused_kernelI6__half13__nv_bfloat16iLNS0_11ScoringFuncE1EEEvPT_PfPT1_PKT0_lllllbd --------------------------
	.section	.text._ZN4vllm3moe25grouped_topk_fused_kernelI6__half13__nv_bfloat16iLNS0_11ScoringFuncE1EEEvPT_PfPT1_PKT0_lllllbd,"ax",@progbits
	.align	128
        .global         _ZN4vllm3moe25grouped_topk_fused_kernelI6__half13__nv_bfloat16iLNS0_11ScoringFuncE1EEEvPT_PfPT1_PKT0_lllllbd
        .type           _ZN4vllm3moe25grouped_topk_fused_kernelI6__half13__nv_bfloat16iLNS0_11ScoringFuncE1EEEvPT_PfPT1_PKT0_lllllbd,@function
        .size           _ZN4vllm3moe25grouped_topk_fused_kernelI6__half13__nv_bfloat16iLNS0_11ScoringFuncE1EEEvPT_PfPT1_PKT0_lllllbd,(.L_x_7909 - _ZN4vllm3moe25grouped_topk_fused_kernelI6__half13__nv_bfloat16iLNS0_11ScoringFuncE1EEEvPT_PfPT1_PKT0_lllllbd)
        .other          _ZN4vllm3moe25grouped_topk_fused_kernelI6__half13__nv_bfloat16iLNS0_11ScoringFuncE1EEEvPT_PfPT1_PKT0_lllllbd,@"STO_CUDA_ENTRY STV_DEFAULT"
_ZN4vllm3moe25grouped_topk_fused_kernelI6__half13__nv_bfloat16iLNS0_11ScoringFuncE1EEEvPT_PfPT1_PKT0_lllllbd:
.text._ZN4vllm3moe25grouped_topk_fused_kernelI6__half13__nv_bfloat16iLNS0_11ScoringFuncE1EEEvPT_PfPT1_PKT0_lllllbd:
        /* <DEDUP_REMOVED lines=94> */
.L_x_5182:
        /* <DEDUP_REMOVED lines=20> */
[----:B--2---:R-:W-:-:S05]  /*0720*/  HADD2.F32 R38, -RZ, R38.H0_H0 ;  /* 0x20000026ff267230 */ /* 0x004fca0000004100 */
[----:B------:R-:W-:-:S06]  /*0730*/  FMUL.FTZ R41, R38, 0.5 ;  /* 0x3f00000026297820 */ /* 0x000fcc0000410000 */
[----:B------:R-:W1:Y:S01]  /*0740*/  MUFU.TANH R41, R41 ;  /* 0x0000002900297308 */ /* 0x000e620000002400 */
[----:B------:R-:W-:Y:S02]  /*0750*/  IMAD.MOV.U32 R38, RZ, RZ, 0x3f000000 ;  /* 0x3f000000ff267424 */ /* 0x000fe400078e00ff */
[----:B---3--:R-:W-:-:S05]  /*0760*/  HADD2.F32 R43, -RZ, R39.H0_H0 ;  /* 0x20000027ff2b7230 */ /* 0x008fca0000004100 */
[----:B----4-:R-:W2:Y:S01]  /*0770*/  F2F.F16.BF16 R42, R42 ;  /* 0x0000002a002a7304 */ /* 0x010ea20000400800 */
[----:B------:R-:W-:Y:S01]  /*0780*/  FMUL.FTZ R43, R43, 0.5 ;  /* 0x3f0000002b2b7820 */ /* 0x000fe20000410000 */
[----:B-1----:R-:W-:-:S06]  /*0790*/  FFMA.FTZ R39, R41, R38, 0.5 ;  /* 0x3f00000029277423 */ /* 0x002fcc0000010026 */
[----:B------:R-:W1:Y:S01]  /*07a0*/  MUFU.TANH R43, R43 ;  /* 0x0000002b002b7308 */ /* 0x000e620000002400 */
[----:B------:R-:W-:-:S05]  /*07b0*/  F2FP.F16.F32.PACK_AB R39, RZ, R39 ;  /* 0x00000027ff27723e */ /* 0x000fca00000000ff */
[----:B--2---:R-:W-:Y:S02]  /*07c0*/  HADD2 R39, R39.H0_H0, R42.H0_H0 ;  /* 0x2000002a27277230 */ /* 0x004fe40000000800 */
[----:B-----5:R-:W2:Y:S03]  /*07d0*/  F2F.F16.BF16 R37, R37 ;  /* 0x0000002500257304 */ /* 0x020ea60000400800 */
[----:B0-----:R-:W-:Y:S01]  /*07e0*/  PRMT R13, R39, 0x7610, R13 ;  /* 0x00007610270d7816 */ /* 0x001fe2000000000d */
[----:B------:R-:W-:-:S04]  /*07f0*/  HADD2.F32 R36, -RZ, R36.H0_H0 ;  /* 0x20000024ff247230 */ /* 0x000fc80000004100 */
[----:B------:R-:W-:Y:S01]  /*0800*/  HSETP2.GT.AND P1, PT, R13.H0_H0, R21.H0_H0, PT ;  /* 0x200000150d007234 */ /* 0x000fe20003f24800 */
[----:B-1----:R-:W-:Y:S01]  /*0810*/  FFMA.FTZ R12, R43, R38, 0.5 ;  /* 0x3f0000002b0c7423 */ /* 0x002fe20000010026 */
[----:B------:R-:W-:-:S04]  /*0820*/  FMUL.FTZ R36, R36, 0.5 ;  /* 0x3f00000024247820 */ /* 0x000fc80000410000 */
[----:B------:R-:W-:Y:S01]  /*0830*/  F2FP.F16.F32.PACK_AB R14, RZ, R12 ;  /* 0x0000000cff0e723e */ /* 0x000fe200000000ff */
[----:B------:R-:W0:Y:S01]  /*0840*/  MUFU.TANH R39, R36 ;  /* 0x0000002400277308 */ /* 0x000e220000002400 */
[----:B------:R-:W-:-:S03]  /*0850*/  PRMT R12, R21, 0x7610, R12 ;  /* 0x00007610150c7816 */ /* 0x000fc6000000000c */
[----:B--2---:R-:W-:Y:S02]  /*0860*/  HADD2 R14, R14.H0_H0, R37.H0_H0 ;  /* 0x200000250e0e7230 */ /* 0x004fe40000000800 */
[----:B------:R-:W-:-:S03]  /*0870*/  @!P1 HSETP2.GT.AND P2, PT, R13.H0_H0, R20.H0_H0, PT ;  /* 0x200000140d009234 */ /* 0x000fc60003f44800 */
[----:B------:R-:W-:Y:S02]  /*0880*/  PRMT R15, R14, 0x7610, R15 ;  /* 0x000076100e0f7816 */ /* 0x000fe4000000000f */
[----:B------:R-:W-:Y:S02]  /*0890*/  @!P1 SEL R12, R20, R13, !P2 ;  /* 0x0000000d140c9207 */ /* 0x000fe40005000000 */
[----:B------:R-:W-:Y:S01]  /*08a0*/  @!P1 PRMT R13, R21, 0x7610, R13 ;  /* 0x00007610150d9816 */ /* 0x000fe2000000000d */
[----:B------:R-:W1:Y:S01]  /*08b0*/  F2F.F16.BF16 R14, R35 ;  /* 0x00000023000e7304 */ /* 0x000e620000400800 */
[----:B------:R-:W-:-:S03]  /*08c0*/  HADD2.F32 R34, -RZ, R34.H0_H0 ;  /* 0x20000022ff227230 */ /* 0x000fc60000004100 */
[----:B------:R-:W-:Y:S01]  /*08d0*/  HSETP2.GT.AND P1, PT, R15.H0_H0, R13.H0_H0, PT ;  /* 0x2000000d0f007234 */ /* 0x000fe20003f24800 */
[----:B0-----:R-:W-:Y:S01]  /*08e0*/  FFMA.FTZ R39, R39, R38, 0.5 ;  /* 0x3f00000027277423 */ /* 0x001fe20000010026 */
[----:B------:R-:W-:-:S04]  /*08f0*/  FMUL.FTZ R34, R34, 0.5 ;  /* 0x3f00000022227820 */ /* 0x000fc80000410000 */
[----:B------:R-:W-:Y:S01]  /*0900*/  F2FP.F16.F32.PACK_AB R39, RZ, R39 ;  /* 0x00000027ff27723e */ /* 0x000fe200000000ff */
[----:B------:R-:W0:Y:S01]  /*0910*/  MUFU.TANH R37, R34 ;  /* 0x0000002200257308 */ /* 0x000e220000002400 */
[----:B------:R-:W-:-:S03]  /*0920*/  PRMT R21, R13, 0x7610, R21 ;  /* 0x000076100d157816 */ /* 0x000fc60000000015 */
[----:B-1----:R-:W-:Y:S02]  /*0930*/  HADD2 R14, R39.H0_H0, R14.H0_H0 ;  /* 0x2000000e270e7230 */ /* 0x002fe40000000800 */
[----:B------:R-:W-:-:S05]  /*0940*/  @!P1 HSETP2.GT.AND P2, PT, R15.H0_H0, R12.H0_H0, PT ;  /* 0x2000000c0f009234 */ /* 0x000fca0003f44800 */
[----:B------:R-:W-:Y:S02]  /*0950*/  @!P1 SEL R21, R12, R15, !P2 ;  /* 0x0000000f0c159207 */ /* 0x000fe40005000000 */
[----:B------:R-:W-:Y:S02]  /*0960*/  @!P1 PRMT R15, R13, 0x7610, R15 ;  /* 0x000076100d0f9816 */ /* 0x000fe4000000000f */
[----:B------:R-:W-:Y:S01]  /*0970*/  PRMT R12, R14, 0x7610, R12 ;  /* 0x000076100e0c7816 */ /* 0x000fe2000000000c */
[----:B------:R-:W1:Y:S01]  /*0980*/  F2F.F16.BF16 R30, R30 ;  /* 0x0000001e001e7304 */ /* 0x000e620000400800 */
[----:B------:R-:W-:-:S03]  /*0990*/  HADD2.F32 R31, -RZ, R31.H0_H0 ;  /* 0x2000001fff1f7230 */ /* 0x000fc60000004100 */
[----:B------:R-:W-:Y:S01]  /*09a0*/  HSETP2.GT.AND P1, PT, R12.H0_H0, R15.H0_H0, PT ;  /* 0x2000000f0c007234 */ /* 0x000fe20003f24800 */
[----:B0-----:R-:W-:Y:S01]  /*09b0*/  FFMA.FTZ R37, R37, R38, 0.5 ;  /* 0x3f00000025257423 */ /* 0x001fe20000010026 */
[----:B------:R-:W-:-:S04]  /*09c0*/  FMUL.FTZ R31, R31, 0.5 ;  /* 0x3f0000001f1f7820 */ /* 0x000fc80000410000 */
[----:B------:R-:W-:Y:S02]  /*09d0*/  F2FP.F16.F32.PACK_AB R37, RZ, R37 ;  /* 0x00000025ff25723e */ /* 0x000fe400000000ff */
[----:B------:R-:W0:Y:S03]  /*09e0*/  MUFU.TANH R31, R31 ;  /* 0x0000001f001f7308 */ /* 0x000e260000002400 */
[----:B-1----:R-:W-:Y:S02]  /*09f0*/  HADD2 R37, R37.H0_H0, R30.H0_H0 ;  /* 0x2000001e25257230 */ /* 0x002fe40000000800 */
[----:B------:R-:W-:Y:S02]  /*0a00*/  @!P1 HSETP2.GT.AND P2, PT, R12.H0_H0, R21.H0_H0, PT ;  /* 0x200000150c009234 */ /* 0x000fe40003f44800 */
[----:B------:R-:W-:Y:S02]  /*0a10*/  PRMT R14, R15, 0x7610, R14 ;  /* 0x000076100f0e7816 */ /* 0x000fe4000000000e */
[----:B------:R-:W-:-:S02]  /*0a20*/  PRMT R13, R37, 0x7610, R13 ;  /* 0x00007610250d7816 */ /* 0x000fc4000000000d */
[----:B------:R-:W-:Y:S02]  /*0a30*/  @!P1 SEL R14, R21, R12, !P2 ;  /* 0x0000000c150e9207 */ /* 0x000fe40005000000 */
[----:B------:R-:W-:Y:S01]  /*0a40*/  @!P1 PRMT R12, R15, 0x7610, R12 ;  /* 0x000076100f0c9816 */ /* 0x000fe2000000000c */
[----:B------:R-:W1:Y:S04]  /*0a50*/  F2F.F16.BF16 R29, R29 ;  /* 0x0000001d001d7304 */ /* 0x000e680000400800 */
[----:B------:R-:W-:Y:S01]  /*0a60*/  HSETP2.GT.AND P1, PT, R13.H0_H0, R12.H0_H0, PT ;  /* 0x2000000c0d007234 */ /* 0x000fe20003f24800 */
[----:B------:R-:W-:Y:S02]  /*0a70*/  HADD2.F32 R28, -RZ, R28.H0_H0 ;  /* 0x2000001cff1c7230 */ /* 0x000fe40000004100 */
[----:B0-----:R-:W-:-:S03]  /*0a80*/  FFMA.FTZ R15, R31, R38, 0.5 ;  /* 0x3f0000001f0f7423 */ /* 0x001fc60000010026 */
[----:B------:R-:W-:Y:S02]  /*0a90*/  FMUL.FTZ R28, R28, 0.5 ;  /* 0x3f0000001c1c7820 */ /* 0x000fe40000410000 */
[----:B------:R-:W-:Y:S02]  /*0aa0*/  F2FP.F16.F32.PACK_AB R20, RZ, R15 ;  /* 0x0000000fff14723e */ /* 0x000fe400000000ff */
[----:B------:R-:W0:Y:S03]  /*0ab0*/  MUFU.TANH R21, R28 ;  /* 0x0000001c00157308 */ /* 0x000e260000002400 */
[----:B------:R-:W-:Y:S01]  /*0ac0*/  @!P1 HSETP2.GT.AND P2, PT, R13.H0_H0, R14.H0_H0, PT ;  /* 0x2000000e0d009234 */ /* 0x000fe20003f44800 */
[----:B-1----:R-:W-:Y:S01]  /*0ad0*/  HADD2 R20, R20.H0_H0, R29.H0_H0 ;  /* 0x2000001d14147230 */ /* 0x002fe20000000800 */
[----:B------:R-:W-:-:S03]  /*0ae0*/  PRMT R15, R12, 0x7610, R15 ;  /* 0x000076100c0f7816 */ /* 0x000fc6000000000f */
[----:B------:R-:W-:Y:S02]  /*0af0*/  @!P1 SEL R15, R14, R13, !P2 ;  /* 0x0000000d0e0f9207 */ /* 0x000fe40005000000 */
[----:B------:R-:W-:Y:S02]  /*0b00*/  @!P1 PRMT R13, R12, 0x7610, R13 ;  /* 0x000076100c0d9816 */ /* 0x000fe4000000000d */
[----:B------:R-:W-:Y:S02]  /*0b10*/  PRMT R12, R20, 0x7610, R12 ;  /* 0x00007610140c7816 */ /* 0x000fe4000000000c */
[----:B------:R-:W1:Y:S01]  /*0b20*/  F2F.F16.BF16 R20, R27 ;  /* 0x0000001b00147304 */ /* 0x000e620000400800 */
[----:B------:R-:W-:Y:S02]  /*0b30*/  HADD2.F32 R25, -RZ, R25.H0_H0 ;  /* 0x20000019ff197230 */ /* 0x000fe40000004100 */
[----:B------:R-:W-:Y:S01]  /*0b40*/  HSETP2.GT.AND P1, PT, R12.H0_H0, R13.H0_H0, PT ;  /* 0x2000000d0c007234 */ /* 0x000fe20003f24800 */
[----:B0-----:R-:W-:-:S02]  /*0b50*/  FFMA.FTZ R21, R21, R38, 0.5 ;  /* 0x3f00000015157423 */ /* 0x001fc40000010026 */
[----:B------:R-:W-:-:S03]  /*0b60*/  FMUL.FTZ R25, R25, 0.5 ;  /* 0x3f00000019197820 */ /* 0x000fc60000410000 */
[----:B------:R-:W-:-:S03]  /*0b70*/  F2FP.F16.F32.PACK_AB R21, RZ, R21 ;  /* 0x00000015ff15723e */ /* 0x000fc600000000ff */
[----:B------:R-:W0:Y:S04]  /*0b80*/  MUFU.TANH R25, R25 ;  /* 0x0000001900197308 */ /* 0x000e280000002400 */
[----:B------:R-:W-:Y:S01]  /*0b90*/  @!P1 HSETP2.GT.AND P2, PT, R12.H0_H0, R15.H0_H0, PT ;  /* 0x2000000f0c009234 */ /* 0x000fe20003f44800 */
[----:B-1----:R-:W-:Y:S01]  /*0ba0*/  HADD2 R20, R21.H0_H0, R20.H0_H0 ;  /* 0x2000001415147230 */ /* 0x002fe20000000800 */
[----:B------:R-:W-:-:S03]  /*0bb0*/  PRMT R14, R13, 0x7610, R14 ;  /* 0x000076100d0e7816 */ /* 0x000fc6000000000e */
        /* <DEDUP_REMOVED lines=16> */
[----:B------:R-:W1:Y:S04]  /*0cc0*/  F2F.F16.BF16 R14, R33 ;  /* 0x00000021000e7304 */ /* 0x000e680000400800 */
[----:B------:R-:W-:Y:S01]  /*0cd0*/  HSETP2.GT.AND P1, PT, R12.H0_H0, R13.H0_H0, PT ;  /* 0x2000000d0c007234 */ /* 0x000fe20003f24800 */
[----:B0-----:R-:W-:-:S05]  /*0ce0*/  FFMA.FTZ R25, R25, R38, 0.5 ;  /* 0x3f00000019197423 */ /* 0x001fca0000010026 */
[----:B------:R-:W-:-:S05]  /*0cf0*/  F2FP.F16.F32.PACK_AB R25, RZ, R25 ;  /* 0x00000019ff19723e */ /* 0x000fca00000000ff */
[----:B-1----:R-:W-:Y:S02]  /*0d00*/  HADD2 R25, R25.H0_H0, R14.H0_H0 ;  /* 0x2000000e19197230 */ /* 0x002fe40000000800 */
[----:B------:R-:W-:Y:S02]  /*0d10*/  @!P1 HSETP2.GT.AND P2, PT, R12.H0_H0, R15.H0_H0, PT ;  /* 0x2000000f0c009234 */ /* 0x000fe40003f44800 */
[----:B------:R-:W-:Y:S02]  /*0d20*/  PRMT R14, R13, 0x7610, R14 ;  /* 0x000076100d0e7816 */ /* 0x000fe4000000000e */
[----:B------:R-:W-:Y:S02]  /*0d30*/  PRMT R21, R25, 0x7610, R21 ;  /* 0x0000761019157816 */ /* 0x000fe40000000015 */
[----:B------:R-:W-:Y:S02]  /*0d40*/  @!P1 SEL R14, R15, R12, !P2 ;  /* 0x0000000c0f0e9207 */ /* 0x000fe40005000000 */
[----:B------:R-:W-:-:S05]  /*0d50*/  @!P1 PRMT R12, R13, 0x7610, R12 ;  /* 0x000076100d0c9816 */ /* 0x000fca000000000c */
[----:B------:R-:W-:Y:S02]  /*0d60*/  HSETP2.GT.AND P1, PT, R21.H0_H0, R12.H0_H0, PT ;  /* 0x2000000c15007234 */ /* 0x000fe40003f24800 */
[----:B------:R-:W-:Y:S01]  /*0d70*/  PRMT R20, R12, 0x7610, R20 ;  /* 0x000076100c147816 */ /* 0x000fe20000000014 */
[----:B------:R-:W-:-:S10]  /*0d80*/  VIADD R19, R19, 0x100 ;  /* 0x0000010013137836 */ /* 0x000fd40000000000 */
[----:B------:R-:W-:-:S05]  /*0d90*/  @!P1 HSETP2.GT.AND P2, PT, R21.H0_H0, R14.H0_H0, PT ;  /* 0x2000000e15009234 */ /* 0x000fca0003f44800 */
[----:B------:R-:W-:Y:S02]  /*0da0*/  @!P1 SEL R14, R14, R21, !P2 ;  /* 0x000000150e0e9207 */ /* 0x000fe40005000000 */
[----:B------:R-:W-:Y:S02]  /*0db0*/  @!P1 PRMT R21, R12, 0x7610, R21 ;  /* 0x000076100c159816 */ /* 0x000fe40000000015 */
[----:B------:R-:W-:Y:S01]  /*0dc0*/  @!P1 PRMT R20, R14, 0x7610, R20 ;  /* 0x000076100e149816 */ /* 0x000fe20000000014 */
[----:B------:R-:W-:Y:S06]  /*0dd0*/  @P3 BRA `(.L_x_5182) ;  /* 0xfffffff800003947 */ /* 0x000fec000383ffff */
.L_x_5181:
[----:B------:R-:W-:Y:S05]  /*0de0*/  BSYNC.RECONVERGENT B1 ;  /* 0x0000000000017941 */ /* 0x000fea0003800200 */
.L_x_5180:
        /* <DEDUP_REMOVED lines=17> */
[----:B--2---:R-:W-:-:S05]  /*0f00*/  HADD2.F32 R24, -RZ, R24.H0_H0 ;  /* 0x20000018ff187230 */ /* 0x004fca0000004100 */
[----:B------:R-:W-:-:S06]  /*0f10*/  FMUL.FTZ R25, R24, 0.5 ;  /* 0x3f00000018197820 */ /* 0x000fcc0000410000 */
[----:B------:R-:W0:Y:S01]  /*0f20*/  MUFU.TANH R25, R25 ;  /* 0x0000001900197308 */ /* 0x000e220000002400 */
[----:B------:R-:W-:Y:S02]  /*0f30*/  IMAD.MOV.U32 R24, RZ, RZ, 0x3f000000 ;  /* 0x3f000000ff187424 */ /* 0x000fe400078e00ff */
[----:B---3--:R-:W-:-:S05]  /*0f40*/  HADD2.F32 R30, -RZ, R28.H0_H0 ;  /* 0x2000001cff1e7230 */ /* 0x008fca0000004100 */
[----:B----4-:R-:W1:Y:S01]  /*0f50*/  F2F.F16.BF16 R29, R29 ;  /* 0x0000001d001d7304 */ /* 0x010e620000400800 */
[----:B------:R-:W-:Y:S01]  /*0f60*/  FMUL.FTZ R30, R30, 0.5 ;  /* 0x3f0000001e1e7820 */ /* 0x000fe20000410000 */
[----:B0-----:R-:W-:-:S06]  /*0f70*/  FFMA.FTZ R28, R25, R24, 0.5 ;  /* 0x3f000000191c7423 */ /* 0x001fcc0000010018 */
[----:B------:R-:W0:Y:S01]  /*0f80*/  MUFU.TANH R27, R30 ;  /* 0x0000001e001b7308 */ /* 0x000e220000002400 */
[----:B------:R-:W-:-:S05]  /*0f90*/  F2FP.F16.F32.PACK_AB R28, RZ, R28 ;  /* 0x0000001cff1c723e */ /* 0x000fca00000000ff */
[----:B-1----:R-:W-:Y:S02]  /*0fa0*/  HADD2 R28, R28.H0_H0, R29.H0_H0 ;  /* 0x2000001d1c1c7230 */ /* 0x002fe40000000800 */
[----:B-----5:R-:W1:Y:S03]  /*0fb0*/  F2F.F16.BF16 R26, R31 ;  /* 0x0000001f001a7304 */ /* 0x020e660000400800 */
[----:B------:R-:W-:Y:S01]  /*0fc0*/  PRMT R13, R28, 0x7610, R13 ;  /* 0x000076101c0d7816 */ /* 0x000fe2000000000d */
[----:B------:R-:W-:-:S04]  /*0fd0*/  HADD2.F32 R32, -RZ, R32.H0_H0 ;  /* 0x20000020ff207230 */ /* 0x000fc80000004100 */
[----:B------:R-:W-:Y:S01]  /*0fe0*/  HSETP2.GT.AND P1, PT, R13.H0_H0, R21.H0_H0, PT ;  /* 0x200000150d007234 */ /* 0x000fe20003f24800 */
[----:B0-----:R-:W-:Y:S01]  /*0ff0*/  FFMA.FTZ R27, R27, R24, 0.5 ;  /* 0x3f0000001b1b7423 */ /* 0x001fe20000010018 */
[----:B------:R-:W-:-:S04]  /*1000*/  FMUL.FTZ R32, R32, 0.5 ;  /* 0x3f00000020207820 */ /* 0x000fc80000410000 */
[----:B------:R-:W-:Y:S01]  /*1010*/  F2FP.F16.F32.PACK_AB R27, RZ, R27 ;  /* 0x0000001bff1b723e */ /* 0x000fe200000000ff */
[----:B------:R-:W0:Y:S04]  /*1020*/  MUFU.TANH R29, R32 ;  /* 0x00000020001d7308 */ /* 0x000e280000002400 */
[----:B-1----:R-:W-:Y:S02]  /*1030*/  HADD2 R26, R27.H0_H0, R26.H0_H0 ;  /* 0x2000001a1b1a7230 */ /* 0x002fe40000000800 */
[----:B------:R-:W-:-:S03]  /*1040*/  @!P1 HSETP2.GT.AND P2, PT, R13.H0_H0, R20.H0_H0, PT ;  /* 0x200000140d009234 */ /* 0x000fc60003f44800 */
[----:B------:R-:W-:Y:S02]  /*1050*/  PRMT R25, R26, 0x7610, R25 ;  /* 0x000076101a197816 */ /* 0x000fe40000000019 */
[----:B------:R-:W-:Y:S02]  /*1060*/  @!P1 SEL R12, R20, R13, !P2 ;  /* 0x0000000d140c9207 */ /* 0x000fe40005000000 */
[----:B------:R-:W-:Y:S01]  /*1070*/  @!P1 PRMT R13, R21, 0x7610, R13 ;  /* 0x00007610150d9816 */ /* 0x000fe2000000000d */
[----:B------:R-:W1:Y:S04]  /*1080*/  F2F.F16.BF16 R14, R14 ;  /* 0x0000000e000e7304 */ /* 0x000e680000400800 */
[----:B------:R-:W-:Y:S01]  /*1090*/  HSETP2.GT.AND P1, PT, R25.H0_H0, R13.H0_H0, PT ;  /* 0x2000000d19007234 */ /* 0x000fe20003f24800 */
[----:B------:R-:W-:-:S02]  /*10a0*/  HADD2.F32 R15, -RZ, R15.H0_H0 ;  /* 0x2000000fff0f7230 */ /* 0x000fc40000004100 */
[----:B0-----:R-:W-:-:S03]  /*10b0*/  FFMA.FTZ R29, R29, R24, 0.5 ;  /* 0x3f0000001d1d7423 */ /* 0x001fc60000010018 */
[----:B------:R-:W-:Y:S02]  /*10c0*/  FMUL.FTZ R20, R15, 0.5 ;  /* 0x3f0000000f147820 */ /* 0x000fe40000410000 */
[----:B------:R-:W-:Y:S02]  /*10d0*/  F2FP.F16.F32.PACK_AB R29, RZ, R29 ;  /* 0x0000001dff1d723e */ /* 0x000fe400000000ff */
[----:B------:R-:W0:Y:S03]  /*10e0*/  MUFU.TANH R21, R20 ;  /* 0x0000001400157308 */ /* 0x000e260000002400 */
[----:B-1----:R-:W-:Y:S01]  /*10f0*/  HADD2 R29, R29.H0_H0, R14.H0_H0 ;  /* 0x2000000e1d1d7230 */ /* 0x002fe20000000800 */
[----:B------:R-:W-:Y:S02]  /*1100*/  @!P1 HSETP2.GT.AND P2, PT, R25.H0_H0, R12.H0_H0, PT ;  /* 0x2000000c19009234 */ /* 0x000fe40003f44800 */
[----:B------:R-:W-:-:S03]  /*1110*/  PRMT R15, R13, 0x7610, R15 ;  /* 0x000076100d0f7816 */ /* 0x000fc6000000000f */
[----:B------:R-:W-:Y:S02]  /*1120*/  @!P1 SEL R15, R12, R25, !P2 ;  /* 0x000000190c0f9207 */ /* 0x000fe40005000000 */
[----:B------:R-:W-:Y:S02]  /*1130*/  @!P1 PRMT R25, R13, 0x7610, R25 ;  /* 0x000076100d199816 */ /* 0x000fe40000000019 */
[----:B------:R-:W-:Y:S01]  /*1140*/  PRMT R12, R29, 0x7610, R12 ;  /* 0x000076101d0c7816 */ /* 0x000fe2000000000c */
[----:B------:R-:W1:Y:S04]  /*1150*/  F2F.F16.BF16 R14, R23 ;  /* 0x00000017000e7304 */ /* 0x000e680000400800 */
[----:B------:R-:W-:Y:S01]  /*1160*/  HSETP2.GT.AND P1, PT, R12.H0_H0, R25.H0_H0, PT ;  /* 0x200000190c007234 */ /* 0x000fe20003f24800 */
[----:B0-----:R-:W-:-:S05]  /*1170*/  FFMA.FTZ R21, R21, R24, 0.5 ;  /* 0x3f00000015157423 */ /* 0x001fca0000010018 */
[----:B------:R-:W-:-:S07]  /*1180*/  F2FP.F16.F32.PACK_AB R21, RZ, R21 ;  /* 0x00000015ff15723e */ /* 0x000fce00000000ff */
[----:B------:R-:W-:Y:S01]  /*1190*/  @!P1 HSETP2.GT.AND P2, PT, R12.H0_H0, R15.H0_H0, PT ;  /* 0x2000000f0c009234 */ /* 0x000fe20003f44800 */
[----:B-1----:R-:W-:Y:S01]  /*11a0*/  HADD2 R21, R21.H0_H0, R14.H0_H0 ;  /* 0x2000000e15157230 */ /* 0x002fe20000000800 */
        /* <DEDUP_REMOVED lines=9> */
.L_x_5185:
[----:B------:R-:W-:Y:S05]  /*1240*/  BSYNC.RECONVERGENT B1 ;  /* 0x0000000000017941 */ /* 0x000fea0003800200 */
.L_x_5184:
        /* <DEDUP_REMOVED lines=16> */
[----:B--2---:R-:W-:-:S05]  /*1350*/  HADD2.F32 R18, -RZ, R18.H0_H0 ;  /* 0x20000012ff127230 */ /* 0x004fca0000004100 */
[----:B------:R-:W-:-:S06]  /*1360*/  FMUL.FTZ R18, R18, 0.5 ;  /* 0x3f00000012127820 */ /* 0x000fcc0000410000 */
[----:B------:R-:W0:Y:S01]  /*1370*/  MUFU.TANH R18, R18 ;  /* 0x0000001200127308 */ /* 0x000e220000002400 */
[----:B---3--:R-:W-:-:S07]  /*1380*/  HADD2.F32 R24, -RZ, R22.H0_H0 ;  /* 0x20000016ff187230 */ /* 0x008fce0000004100 */
[----:B----4-:R-:W1:Y:S01]  /*1390*/  F2F.F16.BF16 R23, R23 ;  /* 0x0000001700177304 */ /* 0x010e620000400800 */
[----:B------:R-:W-:Y:S01]  /*13a0*/  FMUL.FTZ R24, R24, 0.5 ;  /* 0x3f00000018187820 */ /* 0x000fe20000410000 */
[----:B0-----:R-:W-:-:S06]  /*13b0*/  FFMA.FTZ R22, R18, R27, 0.5 ;  /* 0x3f00000012167423 */ /* 0x001fcc000001001b */
[----:B------:R-:W0:Y:S01]  /*13c0*/  MUFU.TANH R24, R24 ;  /* 0x0000001800187308 */ /* 0x000e220000002400 */
[----:B------:R-:W-:-:S05]  /*13d0*/  F2FP.F16.F32.PACK_AB R22, RZ, R22 ;  /* 0x00000016ff16723e */ /* 0x000fca00000000ff */
[----:B-1----:R-:W-:-:S05]  /*13e0*/  HADD2 R22, R22.H0_H0, R23.H0_H0 ;  /* 0x2000001716167230 */ /* 0x002fca0000000800 */
[----:B------:R-:W-:Y:S02]  /*13f0*/  PRMT R12, R22, 0x7610, R12 ;  /* 0x00007610160c7816 */ /* 0x000fe4000000000c */
[----:B-----5:R-:W1:Y:S03]  /*1400*/  F2F.F16.BF16 R22, R25 ;  /* 0x0000001900167304 */ /* 0x020e660000400800 */
[----:B------:R-:W-:Y:S01]  /*1410*/  HSETP2.GT.AND P0, PT, R12.H0_H0, R21.H0_H0, PT ;  /* 0x200000150c007234 */ /* 0x000fe20003f04800 */
[----:B0-----:R-:W-:-:S05]  /*1420*/  FFMA.FTZ R13, R24, R27, 0.5 ;  /* 0x3f000000180d7423 */ /* 0x001fca000001001b */
[----:B------:R-:W-:-:S07]  /*1430*/  F2FP.F16.F32.PACK_AB R13, RZ, R13 ;  /* 0x0000000dff0d723e */ /* 0x000fce00000000ff */
[----:B------:R-:W-:Y:S01]  /*1440*/  @!P0 HSETP2.GT.AND P1, PT, R12.H0_H0, R20.H0_H0, PT ;  /* 0x200000140c008234 */ /* 0x000fe20003f24800 */
[----:B-1----:R-:W-:-:S04]  /*1450*/  HADD2 R13, R13.H0_H0, R22.H0_H0 ;  /* 0x200000160d0d7230 */ /* 0x002fc80000000800 */
        /* <DEDUP_REMOVED lines=8> */
[----:B------:R-:W-:Y:S02]  /*14e0*/  @!P0 PRMT R20, R14, 0x7610, R20 ;  /* 0x000076100e148816 */ /* 0x000fe40000000014 */
[----:B------:R-:W-:Y:S02]  /*14f0*/  PRMT R12, R21, 0x7610, R12 ;  /* 0x00007610150c7816 */ /* 0x000fe4000000000c */
[----:B------:R-:W-:-:S07]  /*1500*/  PRMT R14, R20, 0x7610, R14 ;  /* 0x00007610140e7816 */ /* 0x000fce000000000e */
.L_x_5187:
[----:B------:R-:W-:Y:S05]  /*1510*/  BSYNC.RECONVERGENT B1 ;  /* 0x0000000000017941 */ /* 0x000fea0003800200 */
.L_x_5186:
[----:B------:R-:W-:Y:S05]  /*1520*/  @P2 BRA `(.L_x_5183) ;  /* 0x0000000400f02947 */ /* 0x000fea0003800000 */
[----:B------:R-:W-:-:S06]  /*1530*/  IMAD.WIDE.U32 R10, R19, 0x2, R10 ;  /* 0x00000002130a7825 */ /* 0x000fcc00078e000a */
[----:B------:R-:W2:Y:S01]  /*1540*/  LDG.E.U16 R10, desc[UR12][R10.64] ;  /* 0x0000000c0a0a7981 */ /* 0x000ea2000c1e1500 */
[----:B------:R-:W-:-:S06]  /*1550*/  IMAD.WIDE.U32 R8, R19, 0x2, R8 ;  /* 0x0000000213087825 */ /* 0x000fcc00078e0008 */
[----:B------:R-:W3:Y:S01]  /*1560*/  LDG.E.U16 R8, desc[UR12][R8.64] ;  /* 0x0000000c08087981 */ /* 0x000ee2000c1e1500 */
[----:B------:R-:W-:Y:S02]  /*1570*/  IMAD.MOV.U32 R20, RZ, RZ, 0x3f000000 ;  /* 0x3f000000ff147424 */ /* 0x000fe400078e00ff */
[----:B--2---:R-:W-:-:S05]  /*1580*/  HADD2.F32 R13, -RZ, R10.H0_H0 ;  /* 0x2000000aff0d7230 */ /* 0x004fca0000004100 */
[----:B------:R-:W-:Y:S01]  /*1590*/  FMUL.FTZ R13, R13, 0.5 ;  /* 0x3f0000000d0d7820 */ /* 0x000fe20000410000 */
[----:B---3--:R-:W-:Y:S08]  /*15a0*/  F2F.F16.BF16 R18, R8 ;  /* 0x0000000800127304 */ /* 0x008ff00000400800 */
[----:B------:R-:W0:Y:S02]  /*15b0*/  MUFU.TANH R13, R13 ;  /* 0x0000000d000d7308 */ /* 0x000e240000002400 */
[----:B0-----:R-:W-:Y:S01]  /*15c0*/  FFMA.FTZ R15, R13, R20, 0.5 ;  /* 0x3f0000000d0f7423 */ /* 0x001fe20000010014 */
[----:B------:R-:W-:-:S04]  /*15d0*/  PRMT R20, R12, 0x7610, R20 ;  /* 0x000076100c147816 */ /* 0x000fc80000000014 */
[----:B------:R-:W-:-:S05]  /*15e0*/  F2FP.F16.F32.PACK_AB R15, RZ, R15 ;  /* 0x0000000fff0f723e */ /* 0x000fca00000000ff */
[----:B------:R-:W-:-:S05]  /*15f0*/  HADD2 R15, R15.H0_H0, R18.H0_H0 ;  /* 0x200000120f0f7230 */ /* 0x000fca0000000800 */
[----:B------:R-:W-:-:S05]  /*1600*/  PRMT R21, R15, 0x7610, R21 ;  /* 0x000076100f157816 */ /* 0x000fca0000000015 */
[----:B------:R-:W-:-:S13]  /*1610*/  HSETP2.GT.AND P0, PT, R21.H0_H0, R12.H0_H0, PT ;  /* 0x2000000c15007234 */ /* 0x000fda0003f04800 */
[----:B------:R-:W-:Y:S05]  /*1620*/  @P0 BRA `(.L_x_5183) ;  /* 0x0000000400b00947 */ /* 0x000fea0003800000 */
[----:B------:R-:W-:-:S05]  /*1630*/  HSETP2.GT.AND P0, PT, R21.H0_H0, R14.H0_H0, PT ;  /* 0x2000000e15007234 */ /* 0x000fca0003f04800 */
[----:B------:R-:W-:Y:S02]  /*1640*/  SEL R14, R14, R21, !P0 ;  /* 0x000000150e0e7207 */ /* 0x000fe40004000000 */
[----:B------:R-:W-:Y:S02]  /*1650*/  PRMT R21, R12, 0x7610, R21 ;  /* 0x000076100c157816 */ /* 0x000fe40000000015 */
[----:B------:R-:W-:Y:S01]  /*1660*/  PRMT R20, R14, 0x7610, R20 ;  /* 0x000076100e147816 */ /* 0x000fe20000000014 */
[----:B------:R-:W-:Y:S06]  /*1670*/  BRA `(.L_x_5183) ;  /* 0x00000004009c7947 */ /* 0x000fec0003800000 */
.L_x_5179:
        /* <DEDUP_REMOVED lines=16> */
.L_x_5191:
        /* <DEDUP_REMOVED lines=8> */
[----:B--2---:R-:W-:-:S05]  /*1800*/  HADD2.F32 R21, -RZ, R14.H0_H0 ;  /* 0x2000000eff157230 */ /* 0x004fca0000004100 */
[----:B------:R-:W-:Y:S01]  /*1810*/  FMUL.FTZ R21, R21, 0.5 ;  /* 0x3f00000015157820 */ /* 0x000fe20000410000 */
[----:B---3--:R-:W-:Y:S08]  /*1820*/  F2F.F16.BF16 R23, R18 ;  /* 0x0000001200177304 */ /* 0x008ff00000400800 */
[----:B------:R-:W0:Y:S02]  /*1830*/  MUFU.TANH R21, R21 ;  /* 0x0000001500157308 */ /* 0x000e240000002400 */
[----:B0-----:R-:W-:-:S05]  /*1840*/  FFMA.FTZ R22, R21, R22, 0.5 ;  /* 0x3f00000015167423 */ /* 0x001fca0000010016 */
[----:B------:R-:W-:-:S05]  /*1850*/  F2FP.F16.F32.PACK_AB R22, RZ, R22 ;  /* 0x00000016ff16723e */ /* 0x000fca00000000ff */
[----:B------:R-:W-:Y:S01]  /*1860*/  HADD2 R22, R22.H0_H0, R23.H0_H0 ;  /* 0x2000001716167230 */ /* 0x000fe20000000800 */
[----:B------:R-:W-:Y:S06]  /*1870*/  @P0 BRA `(.L_x_5191) ;  /* 0xfffffffc00c00947 */ /* 0x000fec000383ffff */
[----:B------:R-:W-:Y:S05]  /*1880*/  BSYNC.RECONVERGENT B2 ;  /* 0x0000000000027941 */ /* 0x000fea0003800200 */
.L_x_5190:
[----:B------:R-:W-:-:S07]  /*1890*/  PRMT R21, R22, 0x7610, R21 ;  /* 0x0000761016157816 */ /* 0x000fce0000000015 */
.L_x_5189:
[----:B------:R-:W-:Y:S05]  /*18a0*/  BSYNC.RECONVERGENT B1 ;  /* 0x0000000000017941 */ /* 0x000fea0003800200 */
.L_x_5188:
        /* <DEDUP_REMOVED lines=15> */
[----:B--2---:R-:W-:-:S05]  /*19a0*/  HADD2.F32 R20, -RZ, R14.H0_H0 ;  /* 0x2000000eff147230 */ /* 0x004fca0000004100 */
[----:B------:R-:W-:Y:S01]  /*19b0*/  FMUL.FTZ R20, R20, 0.5 ;  /* 0x3f00000014147820 */ /* 0x000fe20000410000 */
[----:B---3--:R-:W-:Y:S08]  /*19c0*/  F2F.F16.BF16 R22, R18 ;  /* 0x0000001200167304 */ /* 0x008ff00000400800 */
[----:B------:R-:W0:Y:S02]  /*19d0*/  MUFU.TANH R20, R20 ;  /* 0x0000001400147308 */ /* 0x000e240000002400 */
[----:B0-----:R-:W-:-:S05]  /*19e0*/  FFMA.FTZ R21, R20, R21, 0.5 ;  /* 0x3f00000014157423 */ /* 0x001fca0000010015 */
[----:B------:R-:W-:-:S05]  /*19f0*/  F2FP.F16.F32.PACK_AB R21, RZ, R21 ;  /* 0x00000015ff15723e */ /* 0x000fca00000000ff */
[----:B------:R-:W-:-:S07]  /*1a00*/  HADD2 R21, R21.H0_H0, R22.H0_H0 ;  /* 0x2000001615157230 */ /* 0x000fce0000000800 */
.L_x_5193:
[----:B------:R-:W-:Y:S05]  /*1a10*/  BSYNC.RECONVERGENT B1 ;  /* 0x0000000000017941 */ /* 0x000fea0003800200 */
.L_x_5192:
        /* <DEDUP_REMOVED lines=21> */
.L_x_5195:
[----:B------:R-:W-:Y:S05]  /*1b70*/  BSYNC.RECONVERGENT B1 ;  /* 0x0000000000017941 */ /* 0x000fea0003800200 */
.L_x_5194:
[----:B------:R-:W-:Y:S01]  /*1b80*/  PRMT R20, R23, 0x7610, R20 ;  /* 0x0000761017147816 */ /* 0x000fe20000000014 */
[----:B------:R-:W-:Y:S06]  /*1b90*/  @!P1 BRA `(.L_x_5183) ;  /* 0x0000000000549947 */ /* 0x000fec0003800000 */
[----:B------:R-:W-:Y:S01]  /*1ba0*/  BSSY.RECONVERGENT B1, `(.L_x_5196) ;  /* 0x0000012000017945 */ /* 0x000fe20003800200 */
[----:B------:R-:W-:-:S07]  /*1bb0*/  IMAD.MOV.U32 R21, RZ, RZ, RZ ;  /* 0x000000ffff157224 */ /* 0x000fce00078e00ff */
.L_x_5197:
        /* <DEDUP_REMOVED lines=17> */
.L_x_5196:
[----:B------:R-:W-:Y:S01]  /*1cd0*/  IMAD.MOV.U32 R20, RZ, RZ, 0xfc00 ;  /* 0x0000fc00ff147424 */ /* 0x000fe200078e00ff */
[----:B------:R-:W-:-:S07]  /*1ce0*/  PRMT R21, R22, 0x7610, R21 ;  /* 0x0000761016157816 */ /* 0x000fce0000000015 */
.L_x_5183:
[----:B------:R-:W-:Y:S05]  /*1cf0*/  BSYNC.RECONVERGENT B0 ;  /* 0x0000000000007941 */ /* 0x000fea0003800200 */
.L_x_5178:
        /* <DEDUP_REMOVED lines=48> */
[----:B------:R-:W-:-:S08]  /*2000*/  SEL R8, R20, R13, P1 ;  /* 0x0000000d14087207 */ /* 0x000fd00000800000 */
.L_x_5198:
        /* <DEDUP_REMOVED lines=36> */
[----:B------:R-:W-:-:S05]  /*2250*/  HSETP2.GT.AND P0, PT, R18.H0_H0, -INF , -INF , PT ;  /* 0xfc00fc0012007434 */ /* 0x000fca0003f04800 */
[----:B------:R-:W-:-:S13]  /*2260*/  HSETP2.NEU.AND P0, PT, R18.H0_H0, -INF , -INF , P0 ;  /* 0xfc00fc0012007434 */ /* 0x000fda000070d800 */
        /* <DEDUP_REMOVED lines=36> */
.L_x_5202:
[----:B------:R-:W-:Y:S05]  /*24b0*/  BSYNC.RECONVERGENT B0 ;  /* 0x0000000000007941 */ /* 0x000fea0003800200 */
.L_x_5201:
        /* <DEDUP_REMOVED lines=19> */
.L_x_5204:
[----:B------:R-:W-:Y:S05]  /*25f0*/  BSYNC.RECONVERGENT B0 ;  /* 0x0000000000007941 */ /* 0x000fea0003800200 */
.L_x_5203:
        /* <DEDUP_REMOVED lines=17> */
.L_x_5206:
[----:B------:R-:W-:Y:S05]  /*2710*/  BSYNC.RECONVERGENT B0 ;  /* 0x0000000000007941 */ /* 0x000fea0003800200 */
.L_x_5205:
        /* <DEDUP_REMOVED lines=19> */
.L_x_5208:
[----:B------:R-:W-:Y:S05]  /*2850*/  BSYNC.RECONVERGENT B0 ;  /* 0x0000000000007941 */ /* 0x000fea0003800200 */
.L_x_5207:
        /* <DEDUP_REMOVED lines=17> */
.L_x_5210:
[----:B------:R-:W-:Y:S05]  /*2970*/  BSYNC.RECONVERGENT B0 ;  /* 0x0000000000007941 */ /* 0x000fea0003800200 */
.L_x_5209:
        /* <DEDUP_REMOVED lines=17> */
.L_x_5212:
[----:B------:R-:W-:Y:S05]  /*2a90*/  BSYNC.RECONVERGENT B0 ;  /* 0x0000000000007941 */ /* 0x000fea0003800200 */
.L_x_5211:
        /* <DEDUP_REMOVED lines=19> */
.L_x_5214:
[----:B------:R-:W-:Y:S05]  /*2bd0*/  BSYNC.RECONVERGENT B0 ;  /* 0x0000000000007941 */ /* 0x000fea0003800200 */
.L_x_5213:
        /* <DEDUP_REMOVED lines=17> */
.L_x_5216:
[----:B------:R-:W-:Y:S05]  /*2cf0*/  BSYNC.RECONVERGENT B0 ;  /* 0x0000000000007941 */ /* 0x000fea0003800200 */
.L_x_5215:
        /* <DEDUP_REMOVED lines=17> */
.L_x_5218:
[----:B------:R-:W-:Y:S05]  /*2e10*/  BSYNC.RECONVERGENT B0 ;  /* 0x0000000000007941 */ /* 0x000fea0003800200 */
.L_x_5217:
        /* <DEDUP_REMOVED lines=17> */
.L_x_5220:
[----:B------:R-:W-:Y:S05]  /*2f30*/  BSYNC.RECONVERGENT B0 ;  /* 0x0000000000007941 */ /* 0x000fea0003800200 */
.L_x_5219:
        /* <DEDUP_REMOVED lines=16> */
.L_x_5222:
[----:B------:R-:W-:Y:S05]  /*3040*/  BSYNC.RECONVERGENT B0 ;  /* 0x0000000000007941 */ /* 0x000fea0003800200 */
.L_x_5221:
        /* <DEDUP_REMOVED lines=18> */
.L_x_5224:
[----:B------:R-:W-:Y:S05]  /*3170*/  BSYNC.RECONVERGENT B0 ;  /* 0x0000000000007941 */ /* 0x000fea0003800200 */
.L_x_5223:
        /* <DEDUP_REMOVED lines=17> */
.L_x_5226:
[----:B------:R-:W-:Y:S05]  /*3290*/  BSYNC.RECONVERGENT B0 ;  /* 0x0000000000007941 */ /* 0x000fea0003800200 */
.L_x_5225:
        /* <DEDUP_REMOVED lines=17> */
.L_x_5228:
[----:B------:R-:W-:Y:S05]  /*33b0*/  BSYNC.RECONVERGENT B0 ;  /* 0x0000000000007941 */ /* 0x000fea0003800200 */
.L_x_5227:
        /* <DEDUP_REMOVED lines=15> */
.L_x_5230:
[----:B------:R-:W-:Y:S05]  /*34b0*/  BSYNC.RECONVERGENT B0 ;  /* 0x0000000000007941 */ /* 0x000fea0003800200 */
.L_x_5229:
        /* <DEDUP_REMOVED lines=23> */
.L_x_5232:
[----:B------:R-:W-:Y:S05]  /*3630*/  BSYNC.RECONVERGENT B0 ;  /* 0x0000000000007941 */ /* 0x000fea0003800200 */
.L_x_5231:
        /* <DEDUP_REMOVED lines=15> */
.L_x_5234:
[----:B------:R-:W-:Y:S05]  /*3730*/  BSYNC.RECONVERGENT B0 ;  /* 0x0000000000007941 */ /* 0x000fea0003800200 */
.L_x_5233:
        /* <DEDUP_REMOVED lines=15> */
.L_x_5236:
[----:B------:R-:W-:Y:S05]  /*3830*/  BSYNC.RECONVERGENT B0 ;  /* 0x0000000000007941 */ /* 0x000fea0003800200 */
.L_x_5235:
        /* <DEDUP_REMOVED lines=15> */
.L_x_5238:
[----:B------:R-:W-:Y:S05]  /*3930*/  BSYNC.RECONVERGENT B0 ;  /* 0x0000000000007941 */ /* 0x000fea0003800200 */
.L_x_5237:
        /* <DEDUP_REMOVED lines=15> */
.L_x_5240:
[----:B------:R-:W-:Y:S05]  /*3a30*/  BSYNC.RECONVERGENT B0 ;  /* 0x0000000000007941 */ /* 0x000fea0003800200 */
.L_x_5239:
[----:B------:R-:W-:Y:S01]  /*3a40*/  ISETP.NE.AND P0, PT, R19, R14, PT ;  /* 0x0000000e1300720c */ /* 0x000fe20003f05270 */
[----:B------:R-:W-:-:S03]  /*3a50*/  VIADD R15, R15, 0xffffffe0 ;  /* 0xffffffe00f0f7836 */ /* 0x000fc60000000000 */
[----:B------:R-:W-:Y:S02]  /*3a60*/  SEL R17, R20, R23, !P0 ;  /* 0x0000001714117207 */ /* 0x000fe40004000000 */
[----:B------:R-:W-:-:S07]  /*3a70*/  SEL R14, R18, R21, !P0 ;  /* 0x00000015120e7207 */ /* 0x000fce0004000000 */
.L_x_5200:
[----:B------:R-:W-:Y:S01]  /*3a80*/  NOP ;  /* 0x0000000000007918 */ /* 0x000fe20000000000 */
.L_x_5199:
        /* <DEDUP_REMOVED lines=24> */
.L_x_5243:
[----:B------:R-:W-:Y:S05]  /*3c10*/  BSYNC.RECONVERGENT B0 ;  /* 0x0000000000007941 */ /* 0x000fea0003800200 */
.L_x_5242:
        /* <DEDUP_REMOVED lines=19> */
.L_x_5245:
[----:B------:R-:W-:Y:S05]  /*3d50*/  BSYNC.RECONVERGENT B0 ;  /* 0x0000000000007941 */ /* 0x000fea0003800200 */
.L_x_5244:
        /* <DEDUP_REMOVED lines=17> */
.L_x_5247:
[----:B------:R-:W-:Y:S05]  /*3e70*/  BSYNC.RECONVERGENT B0 ;  /* 0x0000000000007941 */ /* 0x000fea0003800200 */
.L_x_5246:
        /* <DEDUP_REMOVED lines=19> */
.L_x_5249:
[----:B------:R-:W-:Y:S05]  /*3fb0*/  BSYNC.RECONVERGENT B0 ;  /* 0x0000000000007941 */ /* 0x000fea0003800200 */
.L_x_5248:
        /* <DEDUP_REMOVED lines=17> */
.L_x_5251:
[----:B------:R-:W-:Y:S05]  /*40d0*/  BSYNC.RECONVERGENT B0 ;  /* 0x0000000000007941 */ /* 0x000fea0003800200 */
.L_x_5250:
        /* <DEDUP_REMOVED lines=17> */
.L_x_5253:
[----:B------:R-:W-:Y:S05]  /*41f0*/  BSYNC.RECONVERGENT B0 ;  /* 0x0000000000007941 */ /* 0x000fea0003800200 */
.L_x_5252:
        /* <DEDUP_REMOVED lines=19> */
.L_x_5255:
[----:B------:R-:W-:Y:S05]  /*4330*/  BSYNC.RECONVERGENT B0 ;  /* 0x0000000000007941 */ /* 0x000fea0003800200 */
.L_x_5254:
        /* <DEDUP_REMOVED lines=17> */
.L_x_5257:
[----:B------:R-:W-:Y:S05]  /*4450*/  BSYNC.RECONVERGENT B0 ;  /* 0x0000000000007941 */ /* 0x000fea0003800200 */
.L_x_5256:
        /* <DEDUP_REMOVED lines=17> */
.L_x_5259:
[----:B------:R-:W-:Y:S05]  /*4570*/  BSYNC.RECONVERGENT B0 ;  /* 0x0000000000007941 */ /* 0x000fea0003800200 */
.L_x_5258:
        /* <DEDUP_REMOVED lines=17> */
.L_x_5261:
[----:B------:R-:W-:Y:S05]  /*4690*/  BSYNC.RECONVERGENT B0 ;  /* 0x0000000000007941 */ /* 0x000fea0003800200 */
.L_x_5260:
        /* <DEDUP_REMOVED lines=16> */
.L_x_5263:
[----:B------:R-:W-:Y:S05]  /*47a0*/  BSYNC.RECONVERGENT B0 ;  /* 0x0000000000007941 */ /* 0x000fea0003800200 */
.L_x_5262:
        /* <DEDUP_REMOVED lines=18> */
.L_x_5265:
[----:B------:R-:W-:Y:S05]  /*48d0*/  BSYNC.RECONVERGENT B0 ;  /* 0x0000000000007941 */ /* 0x000fea0003800200 */
.L_x_5264:
        /* <DEDUP_REMOVED lines=17> */
.L_x_5267:
[----:B------:R-:W-:Y:S05]  /*49f0*/  BSYNC.RECONVERGENT B0 ;  /* 0x0000000000007941 */ /* 0x000fea0003800200 */
.L_x_5266:
        /* <DEDUP_REMOVED lines=17> */
.L_x_5269:
[----:B------:R-:W-:Y:S05]  /*4b10*/  BSYNC.RECONVERGENT B0 ;  /* 0x0000000000007941 */ /* 0x000fea0003800200 */
.L_x_5268:
        /* <DEDUP_REMOVED lines=15> */
.L_x_5271:
[----:B------:R-:W-:Y:S05]  /*4c10*/  BSYNC.RECONVERGENT B0 ;  /* 0x0000000000007941 */ /* 0x000fea0003800200 */
.L_x_5270:
        /* <DEDUP_REMOVED lines=24> */
.L_x_5273:
[----:B------:R-:W-:Y:S05]  /*4da0*/  BSYNC.RECONVERGENT B0 ;  /* 0x0000000000007941 */ /* 0x000fea0003800200 */
.L_x_5272:
        /* <DEDUP_REMOVED lines=15> */
.L_x_5275:
[----:B------:R-:W-:Y:S05]  /*4ea0*/  BSYNC.RECONVERGENT B0 ;  /* 0x0000000000007941 */ /* 0x000fea0003800200 */
.L_x_5274:
        /* <DEDUP_REMOVED lines=15> */
.L_x_5277:
[----:B------:R-:W-:Y:S05]  /*4fa0*/  BSYNC.RECONVERGENT B0 ;  /* 0x0000000000007941 */ /* 0x000fea0003800200 */
.L_x_5276:
        /* <DEDUP_REMOVED lines=15> */
.L_x_5279:
[----:B------:R-:W-:Y:S05]  /*50a0*/  BSYNC.RECONVERGENT B0 ;  /* 0x0000000000007941 */ /* 0x000fea0003800200 */
.L_x_5278:
        /* <DEDUP_REMOVED lines=15> */
.L_x_5281:
[----:B------:R-:W-:Y:S05]  /*51a0*/  BSYNC.RECONVERGENT B0 ;  /* 0x0000000000007941 */ /* 0x000fea0003800200 */
.L_x_5280:
[----:B------:R-:W-:-:S04]  /*51b0*/  ISETP.NE.AND P0, PT, R14, R15, PT ;  /* 0x0000000f0e00720c */ /* 0x000fc80003f05270 */
[----:B------:R-:W-:Y:S02]  /*51c0*/  SEL R17, R20, R17, !P0 ;  /* 0x0000001114117207 */ /* 0x000fe40004000000 */
[----:B------:R-:W-:-:S07]  /*51d0*/  SEL R14, R19, R18, !P0 ;  /* 0x00000012130e7207 */ /* 0x000fce0004000000 */
.L_x_5241:
[----:B------:R-:W-:-:S13]  /*51e0*/  ISETP.GE.AND P0, PT, R9, 0x1, PT ;  /* 0x000000010900780c */ /* 0x000fda0003f06270 */
[----:B------:R-:W-:Y:S05]  /*51f0*/  @!P0 BRA `(.L_x_5282) ;  /* 0x0000000000108947 */ /* 0x000fea0003800000 */
[----:B------:R-:W-:-:S05]  /*5200*/  PRMT R17, R17, 0x5410, R17 ;  /* 0x0000541011117816 */ /* 0x000fca0000000011 */
[----:B------:R-:W0:Y:S02]  /*5210*/  SHFL.IDX PT, R12, R17, R12, 0x1f ;  /* 0x00001f0c110c7589 */ /* 0x000e2400000e0000 */
[----:B0-----:R-:W-:-:S13]  /*5220*/  HSETP2.NEU.AND P0, PT, R12.H0_H0, -INF , -INF , PT ;  /* 0xfc00fc000c007434 */ /* 0x001fda0003f0d800 */
[----:B------:R-:W-:Y:S05]  /*5230*/  @P0 BRA `(.L_x_5283) ;  /* 0x00000004005c0947 */ /* 0x000fea0003800000 */
.L_x_5282:
        /* <DEDUP_REMOVED lines=16> */
.L_x_5289:
        /* <DEDUP_REMOVED lines=30> */
.L_x_5288:
[----:B-1----:R-:W-:-:S07]  /*5520*/  VIADD R4, R15, 0xffffff80 ;  /* 0xffffff800f047836 */ /* 0x002fce0000000000 */
.L_x_5287:
[----:B------:R-:W-:Y:S05]  /*5530*/  BSYNC.RECONVERGENT B1 ;  /* 0x0000000000017941 */ /* 0x000fea0003800200 */
.L_x_5286:
        /* <DEDUP_REMOVED lines=20> */
.L_x_5291:
[----:B------:R-:W-:Y:S05]  /*5680*/  BSYNC.RECONVERGENT B1 ;  /* 0x0000000000017941 */ /* 0x000fea0003800200 */
.L_x_5290:
        /* <DEDUP_REMOVED lines=15> */
.L_x_5285:
[----:B------:R-:W-:Y:S05]  /*5780*/  BSYNC.RECONVERGENT B0 ;  /* 0x0000000000007941 */ /* 0x000fea0003800200 */
.L_x_5284:
[----:B------:R-:W-:Y:S01]  /*5790*/  PREEXIT ;  /* 0x000000000000782d */ /* 0x000fe20000000000 */
[----:B------:R-:W-:Y:S05]  /*57a0*/  EXIT ;  /* 0x000000000000794d */ /* 0x000fea0003800000 */
.L_x_5283:
        /* <DEDUP_REMOVED lines=57> */
.L_x_5339:
[----:B------:R-:W-:Y:S01]  /*5b40*/  UMOV UR6, 0xffffffff ;  /* 0xffffffff00067882 */ /* 0x000fe20000000000 */
[----:B------:R-:W-:Y:S02]  /*5b50*/  ISETP.GE.AND P0, PT, R4, R31, PT ;  /* 0x0000001f0400720c */ /* 0x000fe40003f06270 */
[----:B01----:R-:W-:Y:S11]  /*5b60*/  BRA.DIV UR6, `(.L_x_5293) ;  /* 0x00000036064c7947 */ /* 0x003ff6000b800000 */
[----:B------:R0:W1:Y:S02]  /*5b70*/  SHFL.IDX PT, R33, R29, R28, 0x1f ;  /* 0x00001f1c1d217589 */ /* 0x00006400000e0000 */
.L_x_5408:
[----:B------:R-:W2:Y:S01]  /*5b80*/  LDCU UR6, c[0x0][0x3b8] ;  /* 0x00007700ff0677ac */ /* 0x000ea20008000800 */
[----:B0-----:R-:W-:-:S05]  /*5b90*/  VIADD R28, R28, 0x1 ;  /* 0x000000011c1c7836 */ /* 0x001fca0000000000 */
[----:B--2---:R-:W-:Y:S01]  /*5ba0*/  ISETP.NE.AND P1, PT, R28, UR6, PT ;  /* 0x000000061c007c0c */ /* 0x004fe2000bf25270 */
[----:B------:R-:W-:-:S12]  /*5bb0*/  @P0 BRA `(.L_x_5294) ;  /* 0x00000018005c0947 */ /* 0x000fd80003800000 */
[--C-:B-1----:R-:W-:Y:S02]  /*5bc0*/  IMAD R33, R5, R33, R4.reuse ;  /* 0x0000002105217224 */ /* 0x102fe400078e0204 */
[----:B------:R-:W-:-:S07]  /*5bd0*/  IMAD.MOV.U32 R30, RZ, RZ, R4 ;  /* 0x000000ffff1e7224 */ /* 0x000fce00078e0004 */
.L_x_5338:
        /* <DEDUP_REMOVED lines=20> */
[----:B------:R-:W-:Y:S02]  /*5d20*/  HADD2.F32 R32, -RZ, R36.H0_H0 ;  /* 0x20000024ff207230 */ /* 0x000fe40000004100 */
[----:B------:R-:W-:-:S03]  /*5d30*/  IMAD.MOV.U32 R39, RZ, RZ, 0x3f000000 ;  /* 0x3f000000ff277424 */ /* 0x000fc600078e00ff */
[----:B------:R-:W-:-:S06]  /*5d40*/  FMUL.FTZ R34, R32, 0.5 ;  /* 0x3f00000020227820 */ /* 0x000fcc0000410000 */
[----:B------:R-:W0:Y:S02]  /*5d50*/  MUFU.TANH R34, R34 ;  /* 0x0000002200227308 */ /* 0x000e240000002400 */
[----:B0-----:R-:W-:-:S05]  /*5d60*/  FFMA.FTZ R32, R34, R39, 0.5 ;  /* 0x3f00000022207423 */ /* 0x001fca0000010027 */
[----:B------:R-:W-:Y:S01]  /*5d70*/  F2FP.F16.F32.PACK_AB R32, RZ, R32 ;  /* 0x00000020ff20723e */ /* 0x000fe200000000ff */
[----:B--2---:R-:W0:Y:S04]  /*5d80*/  F2F.F16.BF16 R37, R6 ;  /* 0x0000000600257304 */ /* 0x004e280000400800 */
[----:B0-----:R-:W-:-:S07]  /*5d90*/  HADD2 R32, R32.H0_H0, R37.H0_H0 ;  /* 0x2000002520207230 */ /* 0x001fce0000000800 */
.L_x_5295:
        /* <DEDUP_REMOVED lines=47> */
.L_x_5299:
[----:B------:R-:W-:Y:S05]  /*6090*/  BSYNC.RECONVERGENT B1 ;  /* 0x0000000000017941 */ /* 0x000fea0003800200 */
.L_x_5298:
        /* <DEDUP_REMOVED lines=15> */
.L_x_5301:
[----:B------:R-:W-:Y:S05]  /*6190*/  BSYNC.RECONVERGENT B1 ;  /* 0x0000000000017941 */ /* 0x000fea0003800200 */
.L_x_5300:
        /* <DEDUP_REMOVED lines=15> */
.L_x_5303:
[----:B------:R-:W-:Y:S05]  /*6290*/  BSYNC.RECONVERGENT B1 ;  /* 0x0000000000017941 */ /* 0x000fea0003800200 */
.L_x_5302:
        /* <DEDUP_REMOVED lines=15> */
.L_x_5305:
[----:B------:R-:W-:Y:S05]  /*6390*/  BSYNC.RECONVERGENT B1 ;  /* 0x0000000000017941 */ /* 0x000fea0003800200 */
.L_x_5304:
        /* <DEDUP_REMOVED lines=15> */
.L_x_5307:
[----:B------:R-:W-:Y:S05]  /*6490*/  BSYNC.RECONVERGENT B1 ;  /* 0x0000000000017941 */ /* 0x000fea0003800200 */
.L_x_5306:
        /* <DEDUP_REMOVED lines=15> */
.L_x_5309:
[----:B------:R-:W-:Y:S05]  /*6590*/  BSYNC.RECONVERGENT B1 ;  /* 0x0000000000017941 */ /* 0x000fea0003800200 */
.L_x_5308:
        /* <DEDUP_REMOVED lines=15> */
.L_x_5311:
[----:B------:R-:W-:Y:S05]  /*6690*/  BSYNC.RECONVERGENT B1 ;  /* 0x0000000000017941 */ /* 0x000fea0003800200 */
.L_x_5310:
        /* <DEDUP_REMOVED lines=15> */
.L_x_5313:
[----:B------:R-:W-:Y:S05]  /*6790*/  BSYNC.RECONVERGENT B1 ;  /* 0x0000000000017941 */ /* 0x000fea0003800200 */
.L_x_5312:
        /* <DEDUP_REMOVED lines=15> */
.L_x_5315:
[----:B------:R-:W-:Y:S05]  /*6890*/  BSYNC.RECONVERGENT B1 ;  /* 0x0000000000017941 */ /* 0x000fea0003800200 */
.L_x_5314:
        /* <DEDUP_REMOVED lines=15> */
.L_x_5317:
[----:B------:R-:W-:Y:S05]  /*6990*/  BSYNC.RECONVERGENT B1 ;  /* 0x0000000000017941 */ /* 0x000fea0003800200 */
.L_x_5316:
        /* <DEDUP_REMOVED lines=15> */
.L_x_5319:
[----:B------:R-:W-:Y:S05]  /*6a90*/  BSYNC.RECONVERGENT B1 ;  /* 0x0000000000017941 */ /* 0x000fea0003800200 */
.L_x_5318:
        /* <DEDUP_REMOVED lines=16> */
.L_x_5321:
[----:B------:R-:W-:Y:S05]  /*6ba0*/  BSYNC.RECONVERGENT B1 ;  /* 0x0000000000017941 */ /* 0x000fea0003800200 */
.L_x_5320:
        /* <DEDUP_REMOVED lines=15> */
.L_x_5323:
[----:B------:R-:W-:Y:S05]  /*6ca0*/  BSYNC.RECONVERGENT B1 ;  /* 0x0000000000017941 */ /* 0x000fea0003800200 */
.L_x_5322:
        /* <DEDUP_REMOVED lines=15> */
.L_x_5325:
[----:B------:R-:W-:Y:S05]  /*6da0*/  BSYNC.RECONVERGENT B1 ;  /* 0x0000000000017941 */ /* 0x000fea0003800200 */
.L_x_5324:
        /* <DEDUP_REMOVED lines=15> */
.L_x_5327:
[----:B------:R-:W-:Y:S05]  /*6ea0*/  BSYNC.RECONVERGENT B1 ;  /* 0x0000000000017941 */ /* 0x000fea0003800200 */
.L_x_5326:
        /* <DEDUP_REMOVED lines=24> */
.L_x_5329:
[----:B------:R-:W-:Y:S05]  /*7030*/  BSYNC.RECONVERGENT B1 ;  /* 0x0000000000017941 */ /* 0x000fea0003800200 */
.L_x_5328:
        /* <DEDUP_REMOVED lines=15> */
.L_x_5331:
[----:B------:R-:W-:Y:S05]  /*7130*/  BSYNC.RECONVERGENT B1 ;  /* 0x0000000000017941 */ /* 0x000fea0003800200 */
.L_x_5330:
        /* <DEDUP_REMOVED lines=15> */
.L_x_5333:
[----:B------:R-:W-:Y:S05]  /*7230*/  BSYNC.RECONVERGENT B1 ;  /* 0x0000000000017941 */ /* 0x000fea0003800200 */
.L_x_5332:
        /* <DEDUP_REMOVED lines=15> */
.L_x_5335:
[----:B------:R-:W-:Y:S05]  /*7330*/  BSYNC.RECONVERGENT B1 ;  /* 0x0000000000017941 */ /* 0x000fea0003800200 */
.L_x_5334:
        /* <DEDUP_REMOVED lines=15> */
.L_x_5337:
[----:B------:R-:W-:Y:S05]  /*7430*/  BSYNC.RECONVERGENT B1 ;  /* 0x0000000000017941 */ /* 0x000fea0003800200 */
.L_x_5336:
        /* <DEDUP_REMOVED lines=10> */
.L_x_5297:
[----:B------:R1:W-:Y:S04]  /*74e0*/  @!P0 STS.U16 [R6+-0x40], R32 ;  /* 0xffffc02006008388 */ /* 0x0003e80000000400 */
[----:B------:R1:W-:Y:S01]  /*74f0*/  @!P0 STS [R34+-0x80], R35 ;  /* 0xffff802322008388 */ /* 0x0003e20000000800 */
[----:B------:R-:W-:Y:S01]  /*7500*/  NOP ;  /* 0x0000000000007918 */ /* 0x000fe20000000000 */
.L_x_5296:
[----:B------:R-:W-:Y:S01]  /*7510*/  VIADD R33, R33, 0x20 ;  /* 0x0000002021217836 */ /* 0x000fe20000000000 */
[----:B------:R-:W-:Y:S06]  /*7520*/  @!P2 BRA `(.L_x_5338) ;  /* 0xffffffe400aca947 */ /* 0x000fec000383ffff */
.L_x_5294:
[----:B------:R-:W-:Y:S05]  /*7530*/  @P1 BRA `(.L_x_5339) ;  /* 0xffffffe400801947 */ /* 0x000fea000383ffff */
[----:B------:R-:W-:Y:S05]  /*7540*/  BSYNC B0 ;  /* 0x0000000000007941 */ /* 0x000fea0003800000 */
.L_x_5292:
        /* <DEDUP_REMOVED lines=18> */
.L_x_5412:
[----:B------:R-:W-:Y:S01]  /*7670*/  HSETP2.GT.AND P0, PT, R0.H0_H0, R31.H0_H0, PT ;  /* 0x2000001f00007234 */ /* 0x000fe20003f04800 */
[----:B------:R-:W-:-:S12]  /*7680*/  BSSY.RECONVERGENT B0, `(.L_x_5342) ;  /* 0x0000006000007945 */ /* 0x000fd80003800200 */
[----:B------:R-:W-:Y:S05]  /*7690*/  @P0 BRA `(.L_x_5343) ;  /* 0x0000000000100947 */ /* 0x000fea0003800000 */
[----:B------:R-:W-:Y:S01]  /*76a0*/  HSETP2.NEU.AND P0, PT, R0.H0_H0, R31.H0_H0, PT ;  /* 0x2000001f00007234 */ /* 0x000fe20003f0d800 */
[----:B------:R-:W-:-:S12]  /*76b0*/  IMAD.MOV.U32 R29, RZ, RZ, RZ ;  /* 0x000000ffff1d7224 */ /* 0x000fd800078e00ff */
[----:B--2---:R-:W-:-:S04]  /*76c0*/  @!P0 ISETP.GE.AND P1, PT, R27, R8, PT ;  /* 0x000000081b00820c */ /* 0x004fc80003f26270 */
[----:B------:R-:W-:-:S09]  /*76d0*/  @!P0 SEL R29, RZ, 0x1, P1 ;  /* 0x00000001ff1d8807 */ /* 0x000fd20000800000 */
.L_x_5343:
[----:B------:R-:W-:Y:S05]  /*76e0*/  BSYNC.RECONVERGENT B0 ;  /* 0x0000000000007941 */ /* 0x000fea0003800200 */
.L_x_5342:
        /* <DEDUP_REMOVED lines=9> */
.L_x_5416:
        /* <DEDUP_REMOVED lines=8> */
.L_x_5346:
[----:B------:R-:W-:Y:S05]  /*7800*/  BSYNC.RECONVERGENT B0 ;  /* 0x0000000000007941 */ /* 0x000fea0003800200 */
.L_x_5345:
        /* <DEDUP_REMOVED lines=10> */
.L_x_5420:
[----:B------:R-:W-:Y:S01]  /*78b0*/  HSETP2.GT.AND P0, PT, R22.H0_H0, R29.H0_H0, PT ;  /* 0x2000001d16007234 */ /* 0x000fe20003f04800 */
[----:B------:R-:W-:-:S12]  /*78c0*/  BSSY.RECONVERGENT B0, `(.L_x_5348) ;  /* 0x0000006000007945 */ /* 0x000fd80003800200 */
[----:B------:R-:W-:Y:S05]  /*78d0*/  @P0 BRA `(.L_x_5349) ;  /* 0x0000000000100947 */ /* 0x000fea0003800000 */
[----:B------:R-:W-:Y:S01]  /*78e0*/  HSETP2.NEU.AND P0, PT, R22.H0_H0, R29.H0_H0, PT ;  /* 0x2000001d16007234 */ /* 0x000fe20003f0d800 */
[----:B------:R-:W-:-:S12]  /*78f0*/  IMAD.MOV.U32 R21, RZ, RZ, RZ ;  /* 0x000000ffff157224 */ /* 0x000fd800078e00ff */
[----:B--2---:R-:W-:-:S04]  /*7900*/  @!P0 ISETP.GE.AND P1, PT, R27, R8, PT ;  /* 0x000000081b00820c */ /* 0x004fc80003f26270 */
[----:B------:R-:W-:-:S09]  /*7910*/  @!P0 SEL R21, RZ, 0x1, P1 ;  /* 0x00000001ff158807 */ /* 0x000fd20000800000 */
.L_x_5349:
[----:B------:R-:W-:Y:S05]  /*7920*/  BSYNC.RECONVERGENT B0 ;  /* 0x0000000000007941 */ /* 0x000fea0003800200 */
.L_x_5348:
        /* <DEDUP_REMOVED lines=8> */
.L_x_5424:
[----:B-1----:R-:W-:Y:S01]  /*79b0*/  HSETP2.GT.AND P0, PT, R22.H0_H0, R21.H0_H0, PT ;  /* 0x2000001516007234 */ /* 0x002fe20003f04800 */
[----:B------:R-:W-:Y:S01]  /*79c0*/  BSSY.RECONVERGENT B0, `(.L_x_5351) ;  /* 0x0000007000007945 */ /* 0x000fe20003800200 */
[----:B------:R-:W-:-:S11]  /*79d0*/  IMAD.MOV.U32 R5, RZ, RZ, 0x1 ;  /* 0x00000001ff057424 */ /* 0x000fd600078e00ff */
[----:B------:R-:W-:Y:S05]  /*79e0*/  @P0 BRA `(.L_x_5352) ;  /* 0x0000000000100947 */ /* 0x000fea0003800000 */
[----:B------:R-:W-:Y:S01]  /*79f0*/  HSETP2.NEU.AND P0, PT, R22.H0_H0, R21.H0_H0, PT ;  /* 0x2000001516007234 */ /* 0x000fe20003f0d800 */
[----:B------:R-:W-:-:S12]  /*7a00*/  IMAD.MOV.U32 R5, RZ, RZ, RZ ;  /* 0x000000ffff057224 */ /* 0x000fd800078e00ff */
[----:B--2---:R-:W-:-:S04]  /*7a10*/  @!P0 ISETP.GE.AND P1, PT, R27, R8, PT ;  /* 0x000000081b00820c */ /* 0x004fc80003f26270 */
[----:B------:R-:W-:-:S09]  /*7a20*/  @!P0 SEL R5, RZ, 0x1, P1 ;  /* 0x00000001ff058807 */ /* 0x000fd20000800000 */
.L_x_5352:
[----:B------:R-:W-:Y:S05]  /*7a30*/  BSYNC.RECONVERGENT B0 ;  /* 0x0000000000007941 */ /* 0x000fea0003800200 */
.L_x_5351:
        /* <DEDUP_REMOVED lines=8> */
.L_x_5428:
        /* <DEDUP_REMOVED lines=8> */
.L_x_5355:
[----:B------:R-:W-:Y:S05]  /*7b40*/  BSYNC.RECONVERGENT B0 ;  /* 0x0000000000007941 */ /* 0x000fea0003800200 */
.L_x_5354:
        /* <DEDUP_REMOVED lines=9> */
.L_x_5432:
[----:B-1----:R-:W-:Y:S01]  /*7be0*/  HSETP2.GT.AND P0, PT, R22.H0_H0, R21.H0_H0, PT ;  /* 0x2000001516007234 */ /* 0x002fe20003f04800 */
[----:B------:R-:W-:-:S12]  /*7bf0*/  BSSY.RECONVERGENT B0, `(.L_x_5357) ;  /* 0x0000006000007945 */ /* 0x000fd80003800200 */
[----:B------:R-:W-:Y:S05]  /*7c00*/  @P0 BRA `(.L_x_5358) ;  /* 0x0000000000100947 */ /* 0x000fea0003800000 */
[----:B------:R-:W-:Y:S01]  /*7c10*/  HSETP2.NEU.AND P0, PT, R22.H0_H0, R21.H0_H0, PT ;  /* 0x2000001516007234 */ /* 0x000fe20003f0d800 */
[----:B------:R-:W-:-:S12]  /*7c20*/  IMAD.MOV.U32 R13, RZ, RZ, RZ ;  /* 0x000000ffff0d7224 */ /* 0x000fd800078e00ff */
[----:B--2---:R-:W-:-:S04]  /*7c30*/  @!P0 ISETP.GE.AND P1, PT, R27, R8, PT ;  /* 0x000000081b00820c */ /* 0x004fc80003f26270 */
[----:B------:R-:W-:-:S09]  /*7c40*/  @!P0 SEL R13, RZ, 0x1, P1 ;  /* 0x00000001ff0d8807 */ /* 0x000fd20000800000 */
.L_x_5358:
[----:B------:R-:W-:Y:S05]  /*7c50*/  BSYNC.RECONVERGENT B0 ;  /* 0x0000000000007941 */ /* 0x000fea0003800200 */
.L_x_5357:
        /* <DEDUP_REMOVED lines=8> */
.L_x_5436:
        /* <DEDUP_REMOVED lines=8> */
.L_x_5361:
[----:B------:R-:W-:Y:S05]  /*7d60*/  BSYNC.RECONVERGENT B0 ;  /* 0x0000000000007941 */ /* 0x000fea0003800200 */
.L_x_5360:
        /* <DEDUP_REMOVED lines=8> */
.L_x_5440:
        /* <DEDUP_REMOVED lines=8> */
.L_x_5364:
[----:B------:R-:W-:Y:S05]  /*7e70*/  BSYNC.RECONVERGENT B0 ;  /* 0x0000000000007941 */ /* 0x000fea0003800200 */
.L_x_5363:
        /* <DEDUP_REMOVED lines=8> */
.L_x_5444:
        /* <DEDUP_REMOVED lines=8> */
.L_x_5367:
[----:B------:R-:W-:Y:S05]  /*7f80*/  BSYNC.RECONVERGENT B0 ;  /* 0x0000000000007941 */ /* 0x000fea0003800200 */
.L_x_5366:
        /* <DEDUP_REMOVED lines=9> */
.L_x_5448:
[----:B-1----:R-:W-:Y:S01]  /*8020*/  HSETP2.GT.AND P0, PT, R22.H0_H0, R11.H0_H0, PT ;  /* 0x2000000b16007234 */ /* 0x002fe20003f04800 */
[----:B------:R-:W-:-:S12]  /*8030*/  BSSY.RECONVERGENT B0, `(.L_x_5369) ;  /* 0x0000006000007945 */ /* 0x000fd80003800200 */
[----:B------:R-:W-:Y:S05]  /*8040*/  @P0 BRA `(.L_x_5370) ;  /* 0x0000000000100947 */ /* 0x000fea0003800000 */
[----:B------:R-:W-:Y:S01]  /*8050*/  HSETP2.NEU.AND P0, PT, R22.H0_H0, R11.H0_H0, PT ;  /* 0x2000000b16007234 */ /* 0x000fe20003f0d800 */
[----:B------:R-:W-:-:S12]  /*8060*/  IMAD.MOV.U32 R0, RZ, RZ, RZ ;  /* 0x000000ffff007224 */ /* 0x000fd800078e00ff */
[----:B--2---:R-:W-:-:S04]  /*8070*/  @!P0 ISETP.GE.AND P1, PT, R27, R8, PT ;  /* 0x000000081b00820c */ /* 0x004fc80003f26270 */
[----:B------:R-:W-:-:S09]  /*8080*/  @!P0 SEL R0, RZ, 0x1, P1 ;  /* 0x00000001ff008807 */ /* 0x000fd20000800000 */
.L_x_5370:
[----:B------:R-:W-:Y:S05]  /*8090*/  BSYNC.RECONVERGENT B0 ;  /* 0x0000000000007941 */ /* 0x000fea0003800200 */
.L_x_5369:
        /* <DEDUP_REMOVED lines=8> */
.L_x_5452:
        /* <DEDUP_REMOVED lines=8> */
.L_x_5373:
[----:B------:R-:W-:Y:S05]  /*81a0*/  BSYNC.RECONVERGENT B0 ;  /* 0x0000000000007941 */ /* 0x000fea0003800200 */
.L_x_5372:
        /* <DEDUP_REMOVED lines=9> */
.L_x_5456:
        /* <DEDUP_REMOVED lines=8> */
.L_x_5376:
[----:B------:R-:W-:Y:S05]  /*82c0*/  BSYNC.RECONVERGENT B0 ;  /* 0x0000000000007941 */ /* 0x000fea0003800200 */
.L_x_5375:
        /* <DEDUP_REMOVED lines=8> */
.L_x_5460:
        /* <DEDUP_REMOVED lines=8> */
.L_x_5379:
[----:B------:R-:W-:Y:S05]  /*83d0*/  BSYNC.RECONVERGENT B0 ;  /* 0x0000000000007941 */ /* 0x000fea0003800200 */
.L_x_5378:
        /* <DEDUP_REMOVED lines=8> */
.L_x_5464:
        /* <DEDUP_REMOVED lines=8> */
.L_x_5382:
[----:B------:R-:W-:Y:S05]  /*84e0*/  BSYNC.RECONVERGENT B0 ;  /* 0x0000000000007941 */ /* 0x000fea0003800200 */
.L_x_5381:
        /* <DEDUP_REMOVED lines=9> */
.L_x_5468:
[----:B-1----:R-:W-:Y:S01]  /*8580*/  HSETP2.GT.AND P0, PT, R22.H0_H0, R11.H0_H0, PT ;  /* 0x2000000b16007234 */ /* 0x002fe20003f04800 */
[----:B------:R-:W-:-:S12]  /*8590*/  BSSY.RECONVERGENT B0, `(.L_x_5384) ;  /* 0x0000006000007945 */ /* 0x000fd80003800200 */
[----:B------:R-:W-:Y:S05]  /*85a0*/  @P0 BRA `(.L_x_5385) ;  /* 0x0000000000100947 */ /* 0x000fea0003800000 */
[----:B------:R-:W-:Y:S01]  /*85b0*/  HSETP2.NEU.AND P0, PT, R22.H0_H0, R11.H0_H0, PT ;  /* 0x2000000b16007234 */ /* 0x000fe20003f0d800 */
[----:B------:R-:W-:-:S12]  /*85c0*/  IMAD.MOV.U32 R0, RZ, RZ, RZ ;  /* 0x000000ffff007224 */ /* 0x000fd800078e00ff */
[----:B--2---:R-:W-:-:S04]  /*85d0*/  @!P0 ISETP.GE.AND P1, PT, R27, R8, PT ;  /* 0x000000081b00820c */ /* 0x004fc80003f26270 */
[----:B------:R-:W-:-:S09]  /*85e0*/  @!P0 SEL R0, RZ, 0x1, P1 ;  /* 0x00000001ff008807 */ /* 0x000fd20000800000 */
.L_x_5385:
[----:B------:R-:W-:Y:S05]  /*85f0*/  BSYNC.RECONVERGENT B0 ;  /* 0x0000000000007941 */ /* 0x000fea0003800200 */
.L_x_5384:
        /* <DEDUP_REMOVED lines=17> */
.L_x_5472:
        /* <DEDUP_REMOVED lines=8> */
.L_x_5388:
[----:B------:R-:W-:Y:S05]  /*8790*/  BSYNC.RECONVERGENT B0 ;  /* 0x0000000000007941 */ /* 0x000fea0003800200 */
.L_x_5387:
        /* <DEDUP_REMOVED lines=8> */
.L_x_5476:
        /* <DEDUP_REMOVED lines=8> */
.L_x_5391:
[----:B------:R-:W-:Y:S05]  /*88a0*/  BSYNC.RECONVERGENT B0 ;  /* 0x0000000000007941 */ /* 0x000fea0003800200 */
.L_x_5390:
        /* <DEDUP_REMOVED lines=8> */
.L_x_5480:
        /* <DEDUP_REMOVED lines=8> */
.L_x_5394:
[----:B------:R-:W-:Y:S05]  /*89b0*/  BSYNC.RECONVERGENT B0 ;  /* 0x0000000000007941 */ /* 0x000fea0003800200 */
.L_x_5393:
        /* <DEDUP_REMOVED lines=8> */
.L_x_5484:
        /* <DEDUP_REMOVED lines=8> */
.L_x_5397:
[----:B------:R-:W-:Y:S05]  /*8ac0*/  BSYNC.RECONVERGENT B0 ;  /* 0x0000000000007941 */ /* 0x000fea0003800200 */
.L_x_5396:
        /* <DEDUP_REMOVED lines=9> */
.L_x_5488:
[----:B-1----:R-:W-:Y:S01]  /*8b60*/  HSETP2.GT.AND P0, PT, R10.H0_H0, R11.H0_H0, PT ;  /* 0x2000000b0a007234 */ /* 0x002fe20003f04800 */
[----:B------:R-:W-:-:S12]  /*8b70*/  BSSY.RECONVERGENT B0, `(.L_x_5399) ;  /* 0x0000006000007945 */ /* 0x000fd80003800200 */
[----:B------:R-:W-:Y:S05]  /*8b80*/  @P0 BRA `(.L_x_5400) ;  /* 0x0000000000100947 */ /* 0x000fea0003800000 */
[----:B------:R-:W-:Y:S01]  /*8b90*/  HSETP2.NEU.AND P0, PT, R10.H0_H0, R11.H0_H0, PT ;  /* 0x2000000b0a007234 */ /* 0x000fe20003f0d800 */
[----:B------:R-:W-:-:S12]  /*8ba0*/  IMAD.MOV.U32 R0, RZ, RZ, RZ ;  /* 0x000000ffff007224 */ /* 0x000fd800078e00ff */
[----:B--2---:R-:W-:-:S04]  /*8bb0*/  @!P0 ISETP.GE.AND P1, PT, R19, R8, PT ;  /* 0x000000081300820c */ /* 0x004fc80003f26270 */
[----:B------:R-:W-:-:S09]  /*8bc0*/  @!P0 SEL R0, RZ, 0x1, P1 ;  /* 0x00000001ff008807 */ /* 0x000fd20000800000 */
.L_x_5400:
[----:B------:R-:W-:Y:S05]  /*8bd0*/  BSYNC.RECONVERGENT B0 ;  /* 0x0000000000007941 */ /* 0x000fea0003800200 */
.L_x_5399:
[----:B------:R-:W-:Y:S01]  /*8be0*/  ISETP.NE.AND P0, PT, R0, R9, PT ;  /* 0x000000090000720c */ /* 0x000fe20003f05270 */
[----:B------:R-:W-:-:S03]  /*8bf0*/  UMOV UR6, 0xffffffff ;  /* 0xffffffff00067882 */ /* 0x000fc60000000000 */
[----:B------:R-:W-:Y:S02]  /*8c00*/  SEL R0, R11, R10, !P0 ;  /* 0x0000000a0b007207 */ /* 0x000fe40004000000 */
[----:B0-2---:R-:W-:Y:S02]  /*8c10*/  SEL R19, R8, R19, !P0 ;  /* 0x0000001308137207 */ /* 0x005fe40004000000 */
[----:B------:R-:W-:Y:S01]  /*8c20*/  PRMT R0, R0, 0x5410, R0 ;  /* 0x0000541000007816 */ /* 0x000fe20000000000 */
[----:B------:R-:W-:Y:S06]  /*8c30*/  BRA.DIV UR6, `(.L_x_5401) ;  /* 0x0000001a06a07947 */ /* 0x000fec000b800000 */
.L_x_5491:
[----:B------:R-:W-:-:S03]  /*8c40*/  UMOV UR6, 0xffffffff ;  /* 0xffffffff00067882 */ /* 0x000fc60000000000 */
[----:B------:R-:W-:Y:S05]  /*8c50*/  BRA.DIV UR6, `(.L_x_5402) ;  /* 0x0000001a06c47947 */ /* 0x000fea000b800000 */
.L_x_5340:
[----:B------:R-:W2:Y:S02]  /*8c60*/  LDCU UR6, c[0x0][0x3c0] ;  /* 0x00007800ff0677ac */ /* 0x000ea40008000800 */
[----:B--2---:R-:W-:Y:S01]  /*8c70*/  ISETP.GE.AND P1, PT, R4, UR6, PT ;  /* 0x0000000604007c0c */ /* 0x004fe2000bf26270 */
[----:B------:R-:W2:-:S12]  /*8c80*/  LDCU.U8 UR6, c[0x0][0x3c8] ;  /* 0x00007900ff0677ac */ /* 0x000e980008000000 */
[----:B------:R-:W-:-:S06]  /*8c90*/  @!P1 IMAD.WIDE R2, R19, 0x2, R2 ;  /* 0x0000000213029825 */ /* 0x000fcc00078e0202 */
[----:B------:R-:W3:Y:S01]  /*8ca0*/  @!P1 LDG.E.U16 R2, desc[UR12][R2.64] ;  /* 0x0000000c02029981 */ /* 0x000ee2000c1e1500 */
[----:B--2---:R-:W-:Y:S01]  /*8cb0*/  UPRMT UR6, UR6, 0x8880, URZ ;  /* 0x0000888006067896 */ /* 0x004fe200080000ff */
[----:B------:R-:W-:Y:S02]  /*8cc0*/  IMAD.MOV.U32 R9, RZ, RZ, RZ ;  /* 0x000000ffff097224 */ /* 0x000fe400078e00ff */
[----:B------:R-:W-:Y:S01]  /*8cd0*/  @!P1 IMAD.MOV.U32 R9, RZ, RZ, R19 ;  /* 0x000000ffff099224 */ /* 0x000fe200078e0013 */
[----:B------:R-:W-:Y:S01]  /*8ce0*/  UISETP.NE.AND UP0, UPT, UR6, URZ, UPT ;  /* 0x000000ff0600728c */ /* 0x000fe2000bf05270 */
[----:B---3--:R-:W-:-:S05]  /*8cf0*/  @!P1 HADD2.F32 R0, -RZ, R2.H0_H0 ;  /* 0x20000002ff009230 */ /* 0x008fca0000004100 */
[----:B------:R-:W-:Y:S01]  /*8d00*/  @!P1 FMUL.FTZ R5, R0, 0.5 ;  /* 0x3f00000000059820 */ /* 0x000fe20000410000 */
[----:B------:R-:W-:-:S05]  /*8d10*/  @!P1 IMAD.MOV.U32 R0, RZ, RZ, 0x3f000000 ;  /* 0x3f000000ff009424 */ /* 0x000fca00078e00ff */
[----:B------:R-:W2:Y:S02]  /*8d20*/  @!P1 MUFU.TANH R5, R5 ;  /* 0x0000000500059308 */ /* 0x000ea40000002400 */
[----:B--2---:R-:W-:-:S05]  /*8d30*/  @!P1 FFMA.FTZ R0, R5, R0, 0.5 ;  /* 0x3f00000005009423 */ /* 0x004fca0000010000 */
[----:B------:R-:W-:Y:S01]  /*8d40*/  @!P1 F2FP.F16.F32.PACK_AB R3, RZ, R0 ;  /* 0x00000000ff03923e */ /* 0x000fe200000000ff */
[----:B------:R-:W-:-:S04]  /*8d50*/  IMAD.MOV.U32 R0, RZ, RZ, RZ ;  /* 0x000000ffff007224 */ /* 0x000fc800078e00ff */
[----:B------:R-:W-:Y:S01]  /*8d60*/  @!P1 HADD2.F32 R0, -RZ, R3.H0_H0 ;  /* 0x20000003ff009230 */ /* 0x000fe20000004100 */
[----:B------:R-:W-:Y:S06]  /*8d70*/  BRA.U UP0, `(.L_x_5403) ;  /* 0x00000001001c7547 */ /* 0x000fec000b800000 */
[----:B------:R-:W2:Y:S01]  /*8d80*/  LDCU.64 UR6, c[0x0][0x3d0] ;  /* 0x00007a00ff0677ac */ /* 0x000ea20008000a00 */
[----:B------:R-:W-:Y:S02]  /*8d90*/  IMAD.MOV.U32 R2, RZ, RZ, -0x10000000 ;  /* 0xf0000000ff027424 */ /* 0x000fe400078e00ff */
[----:B------:R-:W-:Y:S01]  /*8da0*/  IMAD.MOV.U32 R3, RZ, RZ, 0x380fffff ;  /* 0x380fffffff037424 */ /* 0x000fe200078e00ff */
[----:B--2---:R-:W2:Y:S05]  /*8db0*/  F2F.F32.F64 R5, UR6 ;  /* 0x0000000600057d10 */ /* 0x004eaa0008301000 */
[----:B------:R-:W-:-:S14]  /*8dc0*/  DSETP.LEU.AND P0, PT, R2, |UR6|, PT ;  /* 0x4000000602007e2a */ /* 0x000fdc000bf0b000 */
[----:B--2---:R-:W-:Y:S01]  /*8dd0*/  @!P0 FMUL R5, R5, 1.175494350822287508e-38 ;  /* 0x0080000005058820 */ /* 0x004fe20000400000 */
[----:B------:R-:W-:Y:S06]  /*8de0*/  BRA `(.L_x_5404) ;  /* 0x0000000000547947 */ /* 0x000fec0003800000 */
.L_x_5403:
[----:B------:R-:W-:-:S03]  /*8df0*/  UMOV UR6, 0xffffffff ;  /* 0xffffffff00067882 */ /* 0x000fc60000000000 */
[----:B------:R-:W-:Y:S05]  /*8e00*/  BRA.DIV UR6, `(.L_x_5405) ;  /* 0x0000001a06847947 */ /* 0x000fea000b800000 */
[----:B------:R-:W2:Y:S02]  /*8e10*/  SHFL.BFLY PT, R8, R0, 0x10, 0x1f ;  /* 0x0e001f0000087f89 */ /* 0x000ea400000e0000 */
[----:B--2---:R-:W-:-:S05]  /*8e20*/  FADD.FTZ R26, R8, R0 ;  /* 0x00000000081a7221 */ /* 0x004fca0000010000 */
[----:B------:R-:W2:Y:S02]  /*8e30*/  SHFL.BFLY PT, R8, R26, 0x8, 0x1f ;  /* 0x0d001f001a087f89 */ /* 0x000ea400000e0000 */
[----:B--2---:R-:W-:-:S05]  /*8e40*/  FADD.FTZ R2, R26, R8 ;  /* 0x000000081a027221 */ /* 0x004fca0000010000 */
[----:B------:R-:W2:Y:S02]  /*8e50*/  SHFL.BFLY PT, R8, R2, 0x4, 0x1f ;  /* 0x0c801f0002087f89 */ /* 0x000ea400000e0000 */
[----:B--2---:R-:W-:-:S05]  /*8e60*/  FADD.FTZ R3, R2, R8 ;  /* 0x0000000802037221 */ /* 0x004fca0000010000 */
[----:B------:R-:W2:Y:S02]  /*8e70*/  SHFL.BFLY PT, R8, R3, 0x2, 0x1f ;  /* 0x0c401f0003087f89 */ /* 0x000ea400000e0000 */
[----:B--2---:R-:W-:-:S05]  /*8e80*/  FADD.FTZ R10, R3, R8 ;  /* 0x00000008030a7221 */ /* 0x004fca0000010000 */
[----:B------:R2:W3:Y:S02]  /*8e90*/  SHFL.BFLY PT, R8, R10, 0x1, 0x1f ;  /* 0x0c201f000a087f89 */ /* 0x0004e400000e0000 */
.L_x_5500:
[----:B------:R-:W4:Y:S01]  /*8ea0*/  LDCU.64 UR6, c[0x0][0x3d0] ;  /* 0x00007a00ff0677ac */ /* 0x000f220008000a00 */
[----:B---3--:R-:W-:Y:S01]  /*8eb0*/  FADD.FTZ R8, R10, R8 ;  /* 0x000000080a087221 */ /* 0x008fe20000010000 */
[----:B------:R-:W-:Y:S02]  /*8ec0*/  IMAD.MOV.U32 R2, RZ, RZ, -0x10000000 ;  /* 0xf0000000ff027424 */ /* 0x000fe400078e00ff */
[----:B------:R-:W-:Y:S02]  /*8ed0*/  IMAD.MOV.U32 R3, RZ, RZ, 0x380fffff ;  /* 0x380fffffff037424 */ /* 0x000fe400078e00ff */
[----:B------:R-:W-:-:S06]  /*8ee0*/  FADD.FTZ R8, R8, 9.999999682655225389e-21 ;  /* 0x1e3ce50808087421 */ /* 0x000fcc0000010000 */
[----:B------:R-:W3:Y:S01]  /*8ef0*/  MUFU.RCP R8, R8 ;  /* 0x0000000800087308 */ /* 0x000ee20000001000 */
[----:B----4-:R-:W-:-:S07]  /*8f00*/  DSETP.LEU.AND P0, PT, R2, |UR6|, PT ;  /* 0x4000000602007e2a */ /* 0x010fce000bf0b000 */
[----:B------:R-:W4:Y:S07]  /*8f10*/  F2F.F32.F64 R5, UR6 ;  /* 0x0000000600057d10 */ /* 0x000f2e0008301000 */
[----:B----4-:R-:W-:-:S04]  /*8f20*/  @!P0 FMUL R5, R5, 1.175494350822287508e-38 ;  /* 0x0080000005058820 */ /* 0x010fc80000400000 */
[----:B---3--:R-:W-:-:S07]  /*8f30*/  FMUL.FTZ R5, R5, R8 ;  /* 0x0000000805057220 */ /* 0x008fce0000410000 */
.L_x_5404:
[----:B------:R-:W3:Y:S01]  /*8f40*/  LDCU.64 UR8, c[0x0][0x3c0] ;  /* 0x00007800ff0877ac */ /* 0x000ee20008000a00 */
[----:B------:R-:W-:Y:S01]  /*8f50*/  @!P1 FMUL.FTZ R11, R5, R0 ;  /* 0x00000000050b9220 */ /* 0x000fe20000410000 */
[----:B------:R-:W4:Y:S01]  /*8f60*/  LDCU.64 UR14, c[0x0][0x390] ;  /* 0x00007200ff0e77ac */ /* 0x000f220008000a00 */
[----:B------:R-:W5:Y:S01]  /*8f70*/  LDCU.64 UR10, c[0x0][0x388] ;  /* 0x00007100ff0a77ac */ /* 0x000f620008000a00 */
[----:B---3--:R-:W-:-:S04]  /*8f80*/  UIMAD.WIDE.U32 UR6, UR17, UR8, URZ ;  /* 0x00000008110672a5 */ /* 0x008fc8000f8e00ff */
[----:B------:R-:W-:Y:S02]  /*8f90*/  UIMAD UR9, UR17, UR9, UR7 ;  /* 0x00000009110972a4 */ /* 0x000fe4000f8e0207 */
[----:B------:R-:W-:Y:S02]  /*8fa0*/  USHF.L.U32 UR7, UR6, 0x2, URZ ;  /* 0x0000000206077899 */ /* 0x000fe400080006ff */
[----:B------:R-:W-:Y:S02]  /*8fb0*/  USHF.L.U64.HI UR9, UR6, 0x2, UR9 ;  /* 0x0000000206097899 */ /* 0x000fe40008010209 */
[----:B----4-:R-:W-:Y:S02]  /*8fc0*/  UIADD3 UR14, UP1, UPT, UR7, UR14, URZ ;  /* 0x0000000e070e7290 */ /* 0x010fe4000ff3e0ff */
[----:B-----5:R-:W-:Y:S02]  /*8fd0*/  UIADD3 UR10, UP0, UPT, UR7, UR10, URZ ;  /* 0x0000000a070a7290 */ /* 0x020fe4000ff1e0ff */
        /* <DEDUP_REMOVED lines=12> */
.L_x_5293:
[----:B------:R-:W-:Y:S01]  /*90a0*/  BSSY B1, `(.L_x_5406) ;  /* 0x0000006000017945 */ /* 0x000fe20003800000 */
[----:B------:R-:W-:Y:S02]  /*90b0*/  IMAD.MOV.U32 R33, RZ, RZ, 0x1f ;  /* 0x0000001fff217424 */ /* 0x000fe400078e00ff */
[----:B------:R-:W-:-:S07]  /*90c0*/  IMAD.MOV.U32 R6, RZ, RZ, -0x1 ;  /* 0xffffffffff067424 */ /* 0x000fce00078e00ff */
[----:B------:R-:W-:Y:S05]  /*90d0*/  WARPSYNC.COLLECTIVE R6, `(.L_x_5407) ;  /* 0x0000000006087348 */ /* 0x000fea0003c00000 */
[----:B------:R0:W1:Y:S02]  /*90e0*/  SHFL.IDX P1, R33, R29, R28, R33 ;  /* 0x0000001c1d217389 */ /* 0x0000640000020021 */
[----:B01----:R-:W-:Y:S05]  /*90f0*/  ENDCOLLECTIVE ;  /* 0x000000000000791b */ /* 0x003fea0003800000 */
.L_x_5407:
[----:B------:R-:W-:Y:S05]  /*9100*/  BSYNC B1 ;  /* 0x0000000000017941 */ /* 0x000fea0003800000 */
.L_x_5406:
[----:B------:R-:W-:Y:S05]  /*9110*/  BRA `(.L_x_5408) ;  /* 0xffffffc800987947 */ /* 0x000fea000383ffff */
.L_x_5341:
[----:B------:R-:W-:Y:S01]  /*9120*/  BSSY B0, `(.L_x_5409) ;  /* 0x0000007000007945 */ /* 0x000fe20003800000 */
[----:B------:R-:W-:Y:S02]  /*9130*/  IMAD.MOV.U32 R7, RZ, RZ, 0x1 ;  /* 0x00000001ff077424 */ /* 0x000fe400078e00ff */
[----:B------:R-:W-:Y:S02]  /*9140*/  IMAD.MOV.U32 R5, RZ, RZ, 0x1f ;  /* 0x0000001fff057424 */ /* 0x000fe400078e00ff */
[----:B------:R-:W-:-:S07]  /*9150*/  IMAD.MOV.U32 R6, RZ, RZ, -0x1 ;  /* 0xffffffffff067424 */ /* 0x000fce00078e00ff */
[----:B------:R-:W-:Y:S05]  /*9160*/  WARPSYNC.COLLECTIVE R6, `(.L_x_5410) ;  /* 0x0000000006087348 */ /* 0x000fea0003c00000 */
[----:B------:R0:W1:Y:S02]  /*9170*/  SHFL.BFLY P0, R8, R26, R7, R5 ;  /* 0x0c0000071a087389 */ /* 0x0000640000000005 */
[----:B01----:R-:W-:Y:S05]  /*9180*/  ENDCOLLECTIVE ;  /* 0x000000000000791b */ /* 0x003fea0003800000 */
.L_x_5410:
[----:B------:R-:W-:Y:S05]  /*9190*/  BSYNC B0 ;  /* 0x0000000000007941 */ /* 0x000fea0003800000 */
.L_x_5409:
        /* <DEDUP_REMOVED lines=9> */
.L_x_5411:
[----:B------:R-:W-:Y:S05]  /*9230*/  BRA `(.L_x_5412) ;  /* 0xffffffe4000c7947 */ /* 0x000fea000383ffff */
.L_x_5344:
[----:B------:R-:W-:Y:S01]  /*9240*/  BSSY B0, `(.L_x_5413) ;  /* 0x0000007000007945 */ /* 0x000fe20003800000 */
[----:B------:R-:W-:Y:S02]  /*9250*/  IMAD.MOV.U32 R7, RZ, RZ, 0x2 ;  /* 0x00000002ff077424 */ /* 0x000fe400078e00ff */
[----:B------:R-:W-:Y:S02]  /*9260*/  IMAD.MOV.U32 R5, RZ, RZ, 0x1f ;  /* 0x0000001fff057424 */ /* 0x000fe400078e00ff */
[----:B------:R-:W-:-:S07]  /*9270*/  IMAD.MOV.U32 R6, RZ, RZ, -0x1 ;  /* 0xffffffffff067424 */ /* 0x000fce00078e00ff */
[----:B------:R-:W-:Y:S05]  /*9280*/  WARPSYNC.COLLECTIVE R6, `(.L_x_5414) ;  /* 0x0000000006087348 */ /* 0x000fea0003c00000 */
[----:B------:R0:W1:Y:S02]  /*9290*/  SHFL.BFLY P0, R8, R26, R7, R5 ;  /* 0x0c0000071a087389 */ /* 0x0000640000000005 */
[----:B01----:R-:W-:Y:S05]  /*92a0*/  ENDCOLLECTIVE ;  /* 0x000000000000791b */ /* 0x003fea0003800000 */
.L_x_5414:
[----:B------:R-:W-:Y:S05]  /*92b0*/  BSYNC B0 ;  /* 0x0000000000007941 */ /* 0x000fea0003800000 */
.L_x_5413:
        /* <DEDUP_REMOVED lines=8> */
.L_x_5415:
[----:B------:R-:W-:Y:S05]  /*9340*/  BRA `(.L_x_5416) ;  /* 0xffffffe4000c7947 */ /* 0x000fea000383ffff */
.L_x_5347:
[----:B------:R-:W-:Y:S01]  /*9350*/  BSSY B0, `(.L_x_5417) ;  /* 0x0000007000007945 */ /* 0x000fe20003800000 */
[----:B------:R-:W-:Y:S02]  /*9360*/  IMAD.MOV.U32 R7, RZ, RZ, 0x1 ;  /* 0x00000001ff077424 */ /* 0x000fe400078e00ff */
[----:B------:R-:W-:Y:S02]  /*9370*/  IMAD.MOV.U32 R5, RZ, RZ, 0x1f ;  /* 0x0000001fff057424 */ /* 0x000fe400078e00ff */
[----:B------:R-:W-:-:S07]  /*9380*/  IMAD.MOV.U32 R6, RZ, RZ, -0x1 ;  /* 0xffffffffff067424 */ /* 0x000fce00078e00ff */
[----:B------:R-:W-:Y:S05]  /*9390*/  WARPSYNC.COLLECTIVE R6, `(.L_x_5418) ;  /* 0x0000000006087348 */ /* 0x000fea0003c00000 */
[----:B------:R0:W1:Y:S02]  /*93a0*/  SHFL.BFLY P0, R8, R26, R7, R5 ;  /* 0x0c0000071a087389 */ /* 0x0000640000000005 */
[----:B01----:R-:W-:Y:S05]  /*93b0*/  ENDCOLLECTIVE ;  /* 0x000000000000791b */ /* 0x003fea0003800000 */
.L_x_5418:
[----:B------:R-:W-:Y:S05]  /*93c0*/  BSYNC B0 ;  /* 0x0000000000007941 */ /* 0x000fea0003800000 */
.L_x_5417:
        /* <DEDUP_REMOVED lines=9> */
.L_x_5419:
[----:B------:R-:W-:Y:S05]  /*9460*/  BRA `(.L_x_5420) ;  /* 0xffffffe400107947 */ /* 0x000fea000383ffff */
.L_x_5350:
[----:B------:R-:W-:Y:S01]  /*9470*/  BSSY B0, `(.L_x_5421) ;  /* 0x0000007000007945 */ /* 0x000fe20003800000 */
[----:B------:R-:W-:Y:S02]  /*9480*/  IMAD.MOV.U32 R7, RZ, RZ, 0x4 ;  /* 0x00000004ff077424 */ /* 0x000fe400078e00ff */
[----:B------:R-:W-:Y:S02]  /*9490*/  IMAD.MOV.U32 R5, RZ, RZ, 0x1f ;  /* 0x0000001fff057424 */ /* 0x000fe400078e00ff */
[----:B------:R-:W-:-:S07]  /*94a0*/  IMAD.MOV.U32 R6, RZ, RZ, -0x1 ;  /* 0xffffffffff067424 */ /* 0x000fce00078e00ff */
[----:B------:R-:W-:Y:S05]  /*94b0*/  WARPSYNC.COLLECTIVE R6, `(.L_x_5422) ;  /* 0x0000000006087348 */ /* 0x000fea0003c00000 */
[----:B------:R0:W1:Y:S02]  /*94c0*/  SHFL.BFLY P0, R8, R26, R7, R5 ;  /* 0x0c0000071a087389 */ /* 0x0000640000000005 */
[----:B01----:R-:W-:Y:S05]  /*94d0*/  ENDCOLLECTIVE ;  /* 0x000000000000791b */ /* 0x003fea0003800000 */
.L_x_5422:
[----:B------:R-:W-:Y:S05]  /*94e0*/  BSYNC B0 ;  /* 0x0000000000007941 */ /* 0x000fea0003800000 */
.L_x_5421:
        /* <DEDUP_REMOVED lines=8> */
.L_x_5423:
[----:B------:R-:W-:Y:S05]  /*9570*/  BRA `(.L_x_5424) ;  /* 0xffffffe4000c7947 */ /* 0x000fea000383ffff */
.L_x_5353:
[----:B------:R-:W-:Y:S01]  /*9580*/  BSSY B0, `(.L_x_5425) ;  /* 0x0000007000007945 */ /* 0x000fe20003800000 */
[----:B------:R-:W-:Y:S02]  /*9590*/  IMAD.MOV.U32 R7, RZ, RZ, 0x2 ;  /* 0x00000002ff077424 */ /* 0x000fe400078e00ff */
[----:B------:R-:W-:Y:S02]  /*95a0*/  IMAD.MOV.U32 R5, RZ, RZ, 0x1f ;  /* 0x0000001fff057424 */ /* 0x000fe400078e00ff */
[----:B------:R-:W-:-:S07]  /*95b0*/  IMAD.MOV.U32 R6, RZ, RZ, -0x1 ;  /* 0xffffffffff067424 */ /* 0x000fce00078e00ff */
[----:B------:R-:W-:Y:S05]  /*95c0*/  WARPSYNC.COLLECTIVE R6, `(.L_x_5426) ;  /* 0x0000000006087348 */ /* 0x000fea0003c00000 */
[----:B------:R0:W1:Y:S02]  /*95d0*/  SHFL.BFLY P0, R8, R26, R7, R5 ;  /* 0x0c0000071a087389 */ /* 0x0000640000000005 */
[----:B01----:R-:W-:Y:S05]  /*95e0*/  ENDCOLLECTIVE ;  /* 0x000000000000791b */ /* 0x003fea0003800000 */
.L_x_5426:
[----:B------:R-:W-:Y:S05]  /*95f0*/  BSYNC B0 ;  /* 0x0000000000007941 */ /* 0x000fea0003800000 */
.L_x_5425:
        /* <DEDUP_REMOVED lines=8> */
.L_x_5427:
[----:B------:R-:W-:Y:S05]  /*9680*/  BRA `(.L_x_5428) ;  /* 0xffffffe4000c7947 */ /* 0x000fea000383ffff */
.L_x_5356:
[----:B------:R-:W-:Y:S01]  /*9690*/  BSSY B0, `(.L_x_5429) ;  /* 0x0000007000007945 */ /* 0x000fe20003800000 */
[----:B------:R-:W-:Y:S02]  /*96a0*/  IMAD.MOV.U32 R7, RZ, RZ, 0x1 ;  /* 0x00000001ff077424 */ /* 0x000fe400078e00ff */
[----:B------:R-:W-:Y:S02]  /*96b0*/  IMAD.MOV.U32 R5, RZ, RZ, 0x1f ;  /* 0x0000001fff057424 */ /* 0x000fe400078e00ff */
[----:B------:R-:W-:-:S07]  /*96c0*/  IMAD.MOV.U32 R6, RZ, RZ, -0x1 ;  /* 0xffffffffff067424 */ /* 0x000fce00078e00ff */
[----:B------:R-:W-:Y:S05]  /*96d0*/  WARPSYNC.COLLECTIVE R6, `(.L_x_5430) ;  /* 0x0000000006087348 */ /* 0x000fea0003c00000 */
[----:B------:R0:W1:Y:S02]  /*96e0*/  SHFL.BFLY P0, R8, R26, R7, R5 ;  /* 0x0c0000071a087389 */ /* 0x0000640000000005 */
[----:B01----:R-:W-:Y:S05]  /*96f0*/  ENDCOLLECTIVE ;  /* 0x000000000000791b */ /* 0x003fea0003800000 */
.L_x_5430:
[----:B------:R-:W-:Y:S05]  /*9700*/  BSYNC B0 ;  /* 0x0000000000007941 */ /* 0x000fea0003800000 */
.L_x_5429:
        /* <DEDUP_REMOVED lines=9> */
.L_x_5431:
[----:B------:R-:W-:Y:S05]  /*97a0*/  BRA `(.L_x_5432) ;  /* 0xffffffe4000c7947 */ /* 0x000fea000383ffff */
.L_x_5359:
[----:B------:R-:W-:Y:S01]  /*97b0*/  BSSY B0, `(.L_x_5433) ;  /* 0x0000007000007945 */ /* 0x000fe20003800000 */
[----:B------:R-:W-:Y:S02]  /*97c0*/  IMAD.MOV.U32 R7, RZ, RZ, 0x8 ;  /* 0x00000008ff077424 */ /* 0x000fe400078e00ff */
[----:B------:R-:W-:Y:S02]  /*97d0*/  IMAD.MOV.U32 R5, RZ, RZ, 0x1f ;  /* 0x0000001fff057424 */ /* 0x000fe400078e00ff */
[----:B------:R-:W-:-:S07]  /*97e0*/  IMAD.MOV.U32 R6, RZ, RZ, -0x1 ;  /* 0xffffffffff067424 */ /* 0x000fce00078e00ff */
[----:B------:R-:W-:Y:S05]  /*97f0*/  WARPSYNC.COLLECTIVE R6, `(.L_x_5434) ;  /* 0x0000000006087348 */ /* 0x000fea0003c00000 */
[----:B------:R0:W1:Y:S02]  /*9800*/  SHFL.BFLY P0, R8, R26, R7, R5 ;  /* 0x0c0000071a087389 */ /* 0x0000640000000005 */
[----:B01----:R-:W-:Y:S05]  /*9810*/  ENDCOLLECTIVE ;  /* 0x000000000000791b */ /* 0x003fea0003800000 */
.L_x_5434:
[----:B------:R-:W-:Y:S05]  /*9820*/  BSYNC B0 ;  /* 0x0000000000007941 */ /* 0x000fea0003800000 */
.L_x_5433:
        /* <DEDUP_REMOVED lines=8> */
.L_x_5435:
[----:B------:R-:W-:Y:S05]  /*98b0*/  BRA `(.L_x_5436) ;  /* 0xffffffe400087947 */ /* 0x000fea000383ffff */
.L_x_5362:
[----:B------:R-:W-:Y:S01]  /*98c0*/  BSSY B0, `(.L_x_5437) ;  /* 0x0000007000007945 */ /* 0x000fe20003800000 */
[----:B------:R-:W-:Y:S02]  /*98d0*/  IMAD.MOV.U32 R7, RZ, RZ, 0x4 ;  /* 0x00000004ff077424 */ /* 0x000fe400078e00ff */
[----:B------:R-:W-:Y:S02]  /*98e0*/  IMAD.MOV.U32 R5, RZ, RZ, 0x1f ;  /* 0x0000001fff057424 */ /* 0x000fe400078e00ff */
[----:B------:R-:W-:-:S07]  /*98f0*/  IMAD.MOV.U32 R6, RZ, RZ, -0x1 ;  /* 0xffffffffff067424 */ /* 0x000fce00078e00ff */
[----:B------:R-:W-:Y:S05]  /*9900*/  WARPSYNC.COLLECTIVE R6, `(.L_x_5438) ;  /* 0x0000000006087348 */ /* 0x000fea0003c00000 */
[----:B------:R0:W1:Y:S02]  /*9910*/  SHFL.BFLY P0, R8, R26, R7, R5 ;  /* 0x0c0000071a087389 */ /* 0x0000640000000005 */
[----:B01----:R-:W-:Y:S05]  /*9920*/  ENDCOLLECTIVE ;  /* 0x000000000000791b */ /* 0x003fea0003800000 */
.L_x_5438:
[----:B------:R-:W-:Y:S05]  /*9930*/  BSYNC B0 ;  /* 0x0000000000007941 */ /* 0x000fea0003800000 */
.L_x_5437:
        /* <DEDUP_REMOVED lines=8> */
.L_x_5439:
[----:B------:R-:W-:Y:S05]  /*99c0*/  BRA `(.L_x_5440) ;  /* 0xffffffe400087947 */ /* 0x000fea000383ffff */
.L_x_5365:
[----:B------:R-:W-:Y:S01]  /*99d0*/  BSSY B0, `(.L_x_5441) ;  /* 0x0000007000007945 */ /* 0x000fe20003800000 */
[----:B------:R-:W-:Y:S02]  /*99e0*/  IMAD.MOV.U32 R7, RZ, RZ, 0x2 ;  /* 0x00000002ff077424 */ /* 0x000fe400078e00ff */
[----:B------:R-:W-:Y:S02]  /*99f0*/  IMAD.MOV.U32 R5, RZ, RZ, 0x1f ;  /* 0x0000001fff057424 */ /* 0x000fe400078e00ff */
[----:B------:R-:W-:-:S07]  /*9a00*/  IMAD.MOV.U32 R6, RZ, RZ, -0x1 ;  /* 0xffffffffff067424 */ /* 0x000fce00078e00ff */
[----:B------:R-:W-:Y:S05]  /*9a10*/  WARPSYNC.COLLECTIVE R6, `(.L_x_5442) ;  /* 0x0000000006087348 */ /* 0x000fea0003c00000 */
[----:B------:R0:W1:Y:S02]  /*9a20*/  SHFL.BFLY P0, R8, R26, R7, R5 ;  /* 0x0c0000071a087389 */ /* 0x0000640000000005 */
[----:B01----:R-:W-:Y:S05]  /*9a30*/  ENDCOLLECTIVE ;  /* 0x000000000000791b */ /* 0x003fea0003800000 */
.L_x_5442:
[----:B------:R-:W-:Y:S05]  /*9a40*/  BSYNC B0 ;  /* 0x0000000000007941 */ /* 0x000fea0003800000 */
.L_x_5441:
        /* <DEDUP_REMOVED lines=8> */
.L_x_5443:
[----:B------:R-:W-:Y:S05]  /*9ad0*/  BRA `(.L_x_5444) ;  /* 0xffffffe400087947 */ /* 0x000fea000383ffff */
.L_x_5368:
[----:B------:R-:W-:Y:S01]  /*9ae0*/  BSSY B0, `(.L_x_5445) ;  /* 0x0000007000007945 */ /* 0x000fe20003800000 */
[----:B------:R-:W-:Y:S02]  /*9af0*/  IMAD.MOV.U32 R7, RZ, RZ, 0x1 ;  /* 0x00000001ff077424 */ /* 0x000fe400078e00ff */
[----:B------:R-:W-:Y:S02]  /*9b00*/  IMAD.MOV.U32 R5, RZ, RZ, 0x1f ;  /* 0x0000001fff057424 */ /* 0x000fe400078e00ff */
[----:B------:R-:W-:-:S07]  /*9b10*/  IMAD.MOV.U32 R6, RZ, RZ, -0x1 ;  /* 0xffffffffff067424 */ /* 0x000fce00078e00ff */
[----:B------:R-:W-:Y:S05]  /*9b20*/  WARPSYNC.COLLECTIVE R6, `(.L_x_5446) ;  /* 0x0000000006087348 */ /* 0x000fea0003c00000 */
[----:B------:R0:W1:Y:S02]  /*9b30*/  SHFL.BFLY P0, R8, R26, R7, R5 ;  /* 0x0c0000071a087389 */ /* 0x0000640000000005 */
[----:B01----:R-:W-:Y:S05]  /*9b40*/  ENDCOLLECTIVE ;  /* 0x000000000000791b */ /* 0x003fea0003800000 */
.L_x_5446:
[----:B------:R-:W-:Y:S05]  /*9b50*/  BSYNC B0 ;  /* 0x0000000000007941 */ /* 0x000fea0003800000 */
.L_x_5445:
        /* <DEDUP_REMOVED lines=9> */
.L_x_5447:
[----:B------:R-:W-:Y:S05]  /*9bf0*/  BRA `(.L_x_5448) ;  /* 0xffffffe400087947 */ /* 0x000fea000383ffff */
.L_x_5371:
[----:B------:R-:W-:Y:S01]  /*9c00*/  BSSY B0, `(.L_x_5449) ;  /* 0x0000007000007945 */ /* 0x000fe20003800000 */
[----:B------:R-:W-:Y:S02]  /*9c10*/  IMAD.MOV.U32 R7, RZ, RZ, 0x10 ;  /* 0x00000010ff077424 */ /* 0x000fe400078e00ff */
[----:B------:R-:W-:Y:S02]  /*9c20*/  IMAD.MOV.U32 R5, RZ, RZ, 0x1f ;  /* 0x0000001fff057424 */ /* 0x000fe400078e00ff */
[----:B------:R-:W-:-:S07]  /*9c30*/  IMAD.MOV.U32 R6, RZ, RZ, -0x1 ;  /* 0xffffffffff067424 */ /* 0x000fce00078e00ff */
[----:B------:R-:W-:Y:S05]  /*9c40*/  WARPSYNC.COLLECTIVE R6, `(.L_x_5450) ;  /* 0x0000000006087348 */ /* 0x000fea0003c00000 */
[----:B------:R0:W1:Y:S02]  /*9c50*/  SHFL.BFLY P0, R8, R26, R7, R5 ;  /* 0x0c0000071a087389 */ /* 0x0000640000000005 */
[----:B01----:R-:W-:Y:S05]  /*9c60*/  ENDCOLLECTIVE ;  /* 0x000000000000791b */ /* 0x003fea0003800000 */
.L_x_5450:
[----:B------:R-:W-:Y:S05]  /*9c70*/  BSYNC B0 ;  /* 0x0000000000007941 */ /* 0x000fea0003800000 */
.L_x_5449:
        /* <DEDUP_REMOVED lines=8> */
.L_x_5451:
[----:B------:R-:W-:Y:S05]  /*9d00*/  BRA `(.L_x_5452) ;  /* 0xffffffe400047947 */ /* 0x000fea000383ffff */
.L_x_5374:
[----:B------:R-:W-:Y:S01]  /*9d10*/  BSSY B0, `(.L_x_5453) ;  /* 0x0000007000007945 */ /* 0x000fe20003800000 */
[----:B------:R-:W-:Y:S02]  /*9d20*/  IMAD.MOV.U32 R7, RZ, RZ, 0x8 ;  /* 0x00000008ff077424 */ /* 0x000fe400078e00ff */
[----:B------:R-:W-:Y:S02]  /*9d30*/  IMAD.MOV.U32 R5, RZ, RZ, 0x1f ;  /* 0x0000001fff057424 */ /* 0x000fe400078e00ff */
[----:B------:R-:W-:-:S07]  /*9d40*/  IMAD.MOV.U32 R6, RZ, RZ, -0x1 ;  /* 0xffffffffff067424 */ /* 0x000fce00078e00ff */
[----:B------:R-:W-:Y:S05]  /*9d50*/  WARPSYNC.COLLECTIVE R6, `(.L_x_5454) ;  /* 0x0000000006087348 */ /* 0x000fea0003c00000 */
[----:B------:R0:W1:Y:S02]  /*9d60*/  SHFL.BFLY P0, R8, R26, R7, R5 ;  /* 0x0c0000071a087389 */ /* 0x0000640000000005 */
[----:B01----:R-:W-:Y:S05]  /*9d70*/  ENDCOLLECTIVE ;  /* 0x000000000000791b */ /* 0x003fea0003800000 */
.L_x_5454:
[----:B------:R-:W-:Y:S05]  /*9d80*/  BSYNC B0 ;  /* 0x0000000000007941 */ /* 0x000fea0003800000 */
.L_x_5453:
        /* <DEDUP_REMOVED lines=8> */
.L_x_5455:
[----:B------:R-:W-:Y:S05]  /*9e10*/  BRA `(.L_x_5456) ;  /* 0xffffffe400087947 */ /* 0x000fea000383ffff */
.L_x_5377:
[----:B------:R-:W-:Y:S01]  /*9e20*/  BSSY B0, `(.L_x_5457) ;  /* 0x0000007000007945 */ /* 0x000fe20003800000 */
[----:B------:R-:W-:Y:S02]  /*9e30*/  IMAD.MOV.U32 R7, RZ, RZ, 0x4 ;  /* 0x00000004ff077424 */ /* 0x000fe400078e00ff */
[----:B------:R-:W-:Y:S02]  /*9e40*/  IMAD.MOV.U32 R5, RZ, RZ, 0x1f ;  /* 0x0000001fff057424 */ /* 0x000fe400078e00ff */
[----:B------:R-:W-:-:S07]  /*9e50*/  IMAD.MOV.U32 R6, RZ, RZ, -0x1 ;  /* 0xffffffffff067424 */ /* 0x000fce00078e00ff */
[----:B------:R-:W-:Y:S05]  /*9e60*/  WARPSYNC.COLLECTIVE R6, `(.L_x_5458) ;  /* 0x0000000006087348 */ /* 0x000fea0003c00000 */
[----:B------:R0:W1:Y:S02]  /*9e70*/  SHFL.BFLY P0, R8, R26, R7, R5 ;  /* 0x0c0000071a087389 */ /* 0x0000640000000005 */
[----:B01----:R-:W-:Y:S05]  /*9e80*/  ENDCOLLECTIVE ;  /* 0x000000000000791b */ /* 0x003fea0003800000 */
.L_x_5458:
[----:B------:R-:W-:Y:S05]  /*9e90*/  BSYNC B0 ;  /* 0x0000000000007941 */ /* 0x000fea0003800000 */
.L_x_5457:
        /* <DEDUP_REMOVED lines=8> */
.L_x_5459:
[----:B------:R-:W-:Y:S05]  /*9f20*/  BRA `(.L_x_5460) ;  /* 0xffffffe400087947 */ /* 0x000fea000383ffff */
.L_x_5380:
[----:B------:R-:W-:Y:S01]  /*9f30*/  BSSY B0, `(.L_x_5461) ;  /* 0x0000007000007945 */ /* 0x000fe20003800000 */
[----:B------:R-:W-:Y:S02]  /*9f40*/  IMAD.MOV.U32 R7, RZ, RZ, 0x2 ;  /* 0x00000002ff077424 */ /* 0x000fe400078e00ff */
[----:B------:R-:W-:Y:S02]  /*9f50*/  IMAD.MOV.U32 R5, RZ, RZ, 0x1f ;  /* 0x0000001fff057424 */ /* 0x000fe400078e00ff */
[----:B------:R-:W-:-:S07]  /*9f60*/  IMAD.MOV.U32 R6, RZ, RZ, -0x1 ;  /* 0xffffffffff067424 */ /* 0x000fce00078e00ff */
[----:B------:R-:W-:Y:S05]  /*9f70*/  WARPSYNC.COLLECTIVE R6, `(.L_x_5462) ;  /* 0x0000000006087348 */ /* 0x000fea0003c00000 */
[----:B------:R0:W1:Y:S02]  /*9f80*/  SHFL.BFLY P0, R8, R26, R7, R5 ;  /* 0x0c0000071a087389 */ /* 0x0000640000000005 */
[----:B01----:R-:W-:Y:S05]  /*9f90*/  ENDCOLLECTIVE ;  /* 0x000000000000791b */ /* 0x003fea0003800000 */
.L_x_5462:
[----:B------:R-:W-:Y:S05]  /*9fa0*/  BSYNC B0 ;  /* 0x0000000000007941 */ /* 0x000fea0003800000 */
.L_x_5461:
        /* <DEDUP_REMOVED lines=8> */
.L_x_5463:
[----:B------:R-:W-:Y:S05]  /*a030*/  BRA `(.L_x_5464) ;  /* 0xffffffe400087947 */ /* 0x000fea000383ffff */
.L_x_5383:
[----:B------:R-:W-:Y:S01]  /*a040*/  BSSY B0, `(.L_x_5465) ;  /* 0x0000007000007945 */ /* 0x000fe20003800000 */
[----:B------:R-:W-:Y:S02]  /*a050*/  IMAD.MOV.U32 R7, RZ, RZ, 0x1 ;  /* 0x00000001ff077424 */ /* 0x000fe400078e00ff */
[----:B------:R-:W-:Y:S02]  /*a060*/  IMAD.MOV.U32 R5, RZ, RZ, 0x1f ;  /* 0x0000001fff057424 */ /* 0x000fe400078e00ff */
[----:B------:R-:W-:-:S07]  /*a070*/  IMAD.MOV.U32 R6, RZ, RZ, -0x1 ;  /* 0xffffffffff067424 */ /* 0x000fce00078e00ff */
[----:B------:R-:W-:Y:S05]  /*a080*/  WARPSYNC.COLLECTIVE R6, `(.L_x_5466) ;  /* 0x0000000006087348 */ /* 0x000fea0003c00000 */
[----:B------:R0:W1:Y:S02]  /*a090*/  SHFL.BFLY P0, R8, R26, R7, R5 ;  /* 0x0c0000071a087389 */ /* 0x0000640000000005 */
[----:B01----:R-:W-:Y:S05]  /*a0a0*/  ENDCOLLECTIVE ;  /* 0x000000000000791b */ /* 0x003fea0003800000 */
.L_x_5466:
[----:B------:R-:W-:Y:S05]  /*a0b0*/  BSYNC B0 ;  /* 0x0000000000007941 */ /* 0x000fea0003800000 */
.L_x_5465:
        /* <DEDUP_REMOVED lines=9> */
.L_x_5467:
[----:B------:R-:W-:Y:S05]  /*a150*/  BRA `(.L_x_5468) ;  /* 0xffffffe400087947 */ /* 0x000fea000383ffff */
.L_x_5386:
[----:B------:R-:W-:Y:S01]  /*a160*/  BSSY B0, `(.L_x_5469) ;  /* 0x0000007000007945 */ /* 0x000fe20003800000 */
[----:B------:R-:W-:Y:S02]  /*a170*/  IMAD.MOV.U32 R7, RZ, RZ, 0x10 ;  /* 0x00000010ff077424 */ /* 0x000fe400078e00ff */
[----:B------:R-:W-:Y:S02]  /*a180*/  IMAD.MOV.U32 R5, RZ, RZ, 0x1f ;  /* 0x0000001fff057424 */ /* 0x000fe400078e00ff */
[----:B------:R-:W-:-:S07]  /*a190*/  IMAD.MOV.U32 R6, RZ, RZ, -0x1 ;  /* 0xffffffffff067424 */ /* 0x000fce00078e00ff */
[----:B------:R-:W-:Y:S05]  /*a1a0*/  WARPSYNC.COLLECTIVE R6, `(.L_x_5470) ;  /* 0x0000000006087348 */ /* 0x000fea0003c00000 */
[----:B------:R0:W1:Y:S02]  /*a1b0*/  SHFL.BFLY P0, R8, R26, R7, R5 ;  /* 0x0c0000071a087389 */ /* 0x0000640000000005 */
[----:B01----:R-:W-:Y:S05]  /*a1c0*/  ENDCOLLECTIVE ;  /* 0x000000000000791b */ /* 0x003fea0003800000 */
.L_x_5470:
[----:B------:R-:W-:Y:S05]  /*a1d0*/  BSYNC B0 ;  /* 0x0000000000007941 */ /* 0x000fea0003800000 */
.L_x_5469:
        /* <DEDUP_REMOVED lines=8> */
.L_x_5471:
[----:B------:R-:W-:Y:S05]  /*a260*/  BRA `(.L_x_5472) ;  /* 0xffffffe400287947 */ /* 0x000fea000383ffff */
.L_x_5389:
[----:B------:R-:W-:Y:S01]  /*a270*/  BSSY B0, `(.L_x_5473) ;  /* 0x0000007000007945 */ /* 0x000fe20003800000 */
[----:B------:R-:W-:Y:S02]  /*a280*/  IMAD.MOV.U32 R7, RZ, RZ, 0x8 ;  /* 0x00000008ff077424 */ /* 0x000fe400078e00ff */
[----:B------:R-:W-:Y:S02]  /*a290*/  IMAD.MOV.U32 R5, RZ, RZ, 0x1f ;  /* 0x0000001fff057424 */ /* 0x000fe400078e00ff */
[----:B------:R-:W-:-:S07]  /*a2a0*/  IMAD.MOV.U32 R6, RZ, RZ, -0x1 ;  /* 0xffffffffff067424 */ /* 0x000fce00078e00ff */
[----:B------:R-:W-:Y:S05]  /*a2b0*/  WARPSYNC.COLLECTIVE R6, `(.L_x_5474) ;  /* 0x0000000006087348 */ /* 0x000fea0003c00000 */
[----:B------:R0:W1:Y:S02]  /*a2c0*/  SHFL.BFLY P0, R8, R26, R7, R5 ;  /* 0x0c0000071a087389 */ /* 0x0000640000000005 */
[----:B01----:R-:W-:Y:S05]  /*a2d0*/  ENDCOLLECTIVE ;  /* 0x000000000000791b */ /* 0x003fea0003800000 */
.L_x_5474:
[----:B------:R-:W-:Y:S05]  /*a2e0*/  BSYNC B0 ;  /* 0x0000000000007941 */ /* 0x000fea0003800000 */
.L_x_5473:
        /* <DEDUP_REMOVED lines=8> */
.L_x_5475:
[----:B------:R-:W-:Y:S05]  /*a370*/  BRA `(.L_x_5476) ;  /* 0xffffffe400287947 */ /* 0x000fea000383ffff */
.L_x_5392:
[----:B------:R-:W-:Y:S01]  /*a380*/  BSSY B0, `(.L_x_5477) ;  /* 0x0000007000007945 */ /* 0x000fe20003800000 */
[----:B------:R-:W-:Y:S02]  /*a390*/  IMAD.MOV.U32 R7, RZ, RZ, 0x4 ;  /* 0x00000004ff077424 */ /* 0x000fe400078e00ff */
[----:B------:R-:W-:Y:S02]  /*a3a0*/  IMAD.MOV.U32 R5, RZ, RZ, 0x1f ;  /* 0x0000001fff057424 */ /* 0x000fe400078e00ff */
[----:B------:R-:W-:-:S07]  /*a3b0*/  IMAD.MOV.U32 R6, RZ, RZ, -0x1 ;  /* 0xffffffffff067424 */ /* 0x000fce00078e00ff */
[----:B------:R-:W-:Y:S05]  /*a3c0*/  WARPSYNC.COLLECTIVE R6, `(.L_x_5478) ;  /* 0x0000000006087348 */ /* 0x000fea0003c00000 */
[----:B------:R0:W1:Y:S02]  /*a3d0*/  SHFL.BFLY P0, R8, R26, R7, R5 ;  /* 0x0c0000071a087389 */ /* 0x0000640000000005 */
[----:B01----:R-:W-:Y:S05]  /*a3e0*/  ENDCOLLECTIVE ;  /* 0x000000000000791b */ /* 0x003fea0003800000 */
.L_x_5478:
[----:B------:R-:W-:Y:S05]  /*a3f0*/  BSYNC B0 ;  /* 0x0000000000007941 */ /* 0x000fea0003800000 */
.L_x_5477:
        /* <DEDUP_REMOVED lines=8> */
.L_x_5479:
[----:B------:R-:W-:Y:S05]  /*a480*/  BRA `(.L_x_5480) ;  /* 0xffffffe400287947 */ /* 0x000fea000383ffff */
.L_x_5395:
[----:B------:R-:W-:Y:S01]  /*a490*/  BSSY B0, `(.L_x_5481) ;  /* 0x0000007000007945 */ /* 0x000fe20003800000 */
[----:B------:R-:W-:Y:S02]  /*a4a0*/  IMAD.MOV.U32 R7, RZ, RZ, 0x2 ;  /* 0x00000002ff077424 */ /* 0x000fe400078e00ff */
[----:B------:R-:W-:Y:S02]  /*a4b0*/  IMAD.MOV.U32 R5, RZ, RZ, 0x1f ;  /* 0x0000001fff057424 */ /* 0x000fe400078e00ff */
[----:B------:R-:W-:-:S07]  /*a4c0*/  IMAD.MOV.U32 R6, RZ, RZ, -0x1 ;  /* 0xffffffffff067424 */ /* 0x000fce00078e00ff */
[----:B------:R-:W-:Y:S05]  /*a4d0*/  WARPSYNC.COLLECTIVE R6, `(.L_x_5482) ;  /* 0x0000000006087348 */ /* 0x000fea0003c00000 */
[----:B------:R0:W1:Y:S02]  /*a4e0*/  SHFL.BFLY P0, R8, R26, R7, R5 ;  /* 0x0c0000071a087389 */ /* 0x0000640000000005 */
[----:B01----:R-:W-:Y:S05]  /*a4f0*/  ENDCOLLECTIVE ;  /* 0x000000000000791b */ /* 0x003fea0003800000 */
.L_x_5482:
[----:B------:R-:W-:Y:S05]  /*a500*/  BSYNC B0 ;  /* 0x0000000000007941 */ /* 0x000fea0003800000 */
.L_x_5481:
        /* <DEDUP_REMOVED lines=8> */
.L_x_5483:
[----:B------:R-:W-:Y:S05]  /*a590*/  BRA `(.L_x_5484) ;  /* 0xffffffe400287947 */ /* 0x000fea000383ffff */
.L_x_5398:
[----:B------:R-:W-:Y:S01]  /*a5a0*/  BSSY B0, `(.L_x_5485) ;  /* 0x0000007000007945 */ /* 0x000fe20003800000 */
[----:B------:R-:W-:Y:S02]  /*a5b0*/  IMAD.MOV.U32 R7, RZ, RZ, 0x1 ;  /* 0x00000001ff077424 */ /* 0x000fe400078e00ff */
[----:B------:R-:W-:Y:S02]  /*a5c0*/  IMAD.MOV.U32 R5, RZ, RZ, 0x1f ;  /* 0x0000001fff057424 */ /* 0x000fe400078e00ff */
[----:B------:R-:W-:-:S07]  /*a5d0*/  IMAD.MOV.U32 R6, RZ, RZ, -0x1 ;  /* 0xffffffffff067424 */ /* 0x000fce00078e00ff */
[----:B------:R-:W-:Y:S05]  /*a5e0*/  WARPSYNC.COLLECTIVE R6, `(.L_x_5486) ;  /* 0x0000000006087348 */ /* 0x000fea0003c00000 */
[----:B------:R0:W1:Y:S02]  /*a5f0*/  SHFL.BFLY P0, R8, R26, R7, R5 ;  /* 0x0c0000071a087389 */ /* 0x0000640000000005 */
[----:B01----:R-:W-:Y:S05]  /*a600*/  ENDCOLLECTIVE ;  /* 0x000000000000791b */ /* 0x003fea0003800000 */
.L_x_5486:
[----:B------:R-:W-:Y:S05]  /*a610*/  BSYNC B0 ;  /* 0x0000000000007941 */ /* 0x000fea0003800000 */
.L_x_5485:
        /* <DEDUP_REMOVED lines=9> */
.L_x_5487:
[----:B------:R-:W-:Y:S05]  /*a6b0*/  BRA `(.L_x_5488) ;  /* 0xffffffe400287947 */ /* 0x000fea000383ffff */
.L_x_5401:
        /* <DEDUP_REMOVED lines=9> */
.L_x_5490:
[----:B------:R-:W-:Y:S05]  /*a750*/  BSYNC B0 ;  /* 0x0000000000007941 */ /* 0x000fea0003800000 */
.L_x_5489:
[----:B------:R-:W-:Y:S05]  /*a760*/  BRA `(.L_x_5491) ;  /* 0xffffffe400347947 */ /* 0x000fea000383ffff */
.L_x_5402:
        /* <DEDUP_REMOVED lines=9> */
.L_x_5493:
[----:B------:R-:W-:Y:S05]  /*a800*/  BSYNC B0 ;  /* 0x0000000000007941 */ /* 0x000fea0003800000 */
.L_x_5492:
[----:B------:R-:W-:Y:S05]  /*a810*/  BRA `(.L_x_5340) ;  /* 0xffffffe400107947 */ /* 0x000fea000383ffff */
.L_x_5405:
[----:B------:R-:W-:Y:S01]  /*a820*/  BSSY B0, `(.L_x_5494) ;  /* 0x0000008000007945 */ /* 0x000fe20003800000 */
[----:B------:R-:W-:Y:S02]  /*a830*/  IMAD.MOV.U32 R26, RZ, RZ, R0 ;  /* 0x000000ffff1a7224 */ /* 0x000fe400078e0000 */
[----:B------:R-:W-:Y:S02]  /*a840*/  IMAD.MOV.U32 R7, RZ, RZ, 0x10 ;  /* 0x00000010ff077424 */ /* 0x000fe400078e00ff */
[----:B------:R-:W-:Y:S02]  /*a850*/  IMAD.MOV.U32 R5, RZ, RZ, 0x1f ;  /* 0x0000001fff057424 */ /* 0x000fe400078e00ff */
[----:B01----:R-:W-:-:S07]  /*a860*/  IMAD.MOV.U32 R6, RZ, RZ, -0x1 ;  /* 0xffffffffff067424 */ /* 0x003fce00078e00ff */
[----:B------:R-:W-:Y:S05]  /*a870*/  WARPSYNC.COLLECTIVE R6, `(.L_x_5495) ;  /* 0x0000000006087348 */ /* 0x000fea0003c00000 */
[----:B------:R0:W1:Y:S02]  /*a880*/  SHFL.BFLY P0, R8, R26, R7, R5 ;  /* 0x0c0000071a087389 */ /* 0x0000640000000005 */
[----:B01----:R-:W-:Y:S05]  /*a890*/  ENDCOLLECTIVE ;  /* 0x000000000000791b */ /* 0x003fea0003800000 */
.L_x_5495:
[----:B------:R-:W-:Y:S05]  /*a8a0*/  BSYNC B0 ;  /* 0x0000000000007941 */ /* 0x000fea0003800000 */
.L_x_5494:
[----:B------:R-:W-:Y:S01]  /*a8b0*/  FADD.FTZ R26, R8, R0 ;  /* 0x00000000081a7221 */ /* 0x000fe20000010000 */
[----:B------:R-:W-:Y:S02]  /*a8c0*/  IMAD.MOV.U32 R7, RZ, RZ, 0x8 ;  /* 0x00000008ff077424 */ /* 0x000fe400078e00ff */
[----:B------:R-:W-:Y:S02]  /*a8d0*/  IMAD.MOV.U32 R5, RZ, RZ, 0x1f ;  /* 0x0000001fff057424 */ /* 0x000fe400078e00ff */
[----:B------:R-:W-:-:S07]  /*a8e0*/  IMAD.MOV.U32 R6, RZ, RZ, -0x1 ;  /* 0xffffffffff067424 */ /* 0x000fce00078e00ff */
[----:B------:R-:W-:Y:S05]  /*a8f0*/  WARPSYNC.COLLECTIVE R6, `(.L_x_5496) ;  /* 0x0000000006087348 */ /* 0x000fea0003c00000 */
[----:B------:R0:W1:Y:S02]  /*a900*/  SHFL.BFLY P0, R8, R26, R7, R5 ;  /* 0x0c0000071a087389 */ /* 0x0000640000000005 */
[----:B01----:R-:W-:Y:S05]  /*a910*/  ENDCOLLECTIVE ;  /* 0x000000000000791b */ /* 0x003fea0003800000 */
.L_x_5496:
[----:B------:R-:W-:Y:S02]  /*a920*/  IMAD.MOV.U32 R7, RZ, RZ, 0x4 ;  /* 0x00000004ff077424 */ /* 0x000fe400078e00ff */
[----:B------:R-:W-:-:S04]  /*a930*/  FADD.FTZ R2, R26, R8 ;  /* 0x000000081a027221 */ /* 0x000fc80000010000 */
[----:B------:R-:W-:-:S07]  /*a940*/  IMAD.MOV.U32 R26, RZ, RZ, R2 ;  /* 0x000000ffff1a7224 */ /* 0x000fce00078e0002 */
[----:B------:R-:W-:Y:S05]  /*a950*/  WARPSYNC.COLLECTIVE R6, `(.L_x_5497) ;  /* 0x0000000006087348 */ /* 0x000fea0003c00000 */
[----:B------:R0:W1:Y:S02]  /*a960*/  SHFL.BFLY P0, R8, R26, R7, R5 ;  /* 0x0c0000071a087389 */ /* 0x0000640000000005 */
[----:B01----:R-:W-:Y:S05]  /*a970*/  ENDCOLLECTIVE ;  /* 0x000000000000791b */ /* 0x003fea0003800000 */
.L_x_5497:
[----:B------:R-:W-:Y:S02]  /*a980*/  IMAD.MOV.U32 R7, RZ, RZ, 0x2 ;  /* 0x00000002ff077424 */ /* 0x000fe400078e00ff */
[----:B------:R-:W-:-:S04]  /*a990*/  FADD.FTZ R3, R2, R8 ;  /* 0x0000000802037221 */ /* 0x000fc80000010000 */
[----:B------:R-:W-:-:S07]  /*a9a0*/  IMAD.MOV.U32 R26, RZ, RZ, R3 ;  /* 0x000000ffff1a7224 */ /* 0x000fce00078e0003 */
[----:B------:R-:W-:Y:S05]  /*a9b0*/  WARPSYNC.COLLECTIVE R6, `(.L_x_5498) ;  /* 0x0000000006087348 */ /* 0x000fea0003c00000 */
[----:B------:R0:W1:Y:S02]  /*a9c0*/  SHFL.BFLY P0, R8, R26, R7, R5 ;  /* 0x0c0000071a087389 */ /* 0x0000640000000005 */
[----:B01----:R-:W-:Y:S05]  /*a9d0*/  ENDCOLLECTIVE ;  /* 0x000000000000791b */ /* 0x003fea0003800000 */
.L_x_5498:
[----:B------:R-:W-:Y:S02]  /*a9e0*/  IMAD.MOV.U32 R7, RZ, RZ, 0x1 ;  /* 0x00000001ff077424 */ /* 0x000fe400078e00ff */
[----:B------:R-:W-:-:S04]  /*a9f0*/  FADD.FTZ R10, R3, R8 ;  /* 0x00000008030a7221 */ /* 0x000fc80000010000 */
[----:B------:R-:W-:-:S07]  /*aa00*/  IMAD.MOV.U32 R26, RZ, RZ, R10 ;  /* 0x000000ffff1a7224 */ /* 0x000fce00078e000a */
[----:B------:R-:W-:Y:S05]  /*aa10*/  WARPSYNC.COLLECTIVE R6, `(.L_x_5499) ;  /* 0x0000000006087348 */ /* 0x000fea0003c00000 */
[----:B------:R0:W1:Y:S02]  /*aa20*/  SHFL.BFLY P0, R8, R26, R7, R5 ;  /* 0x0c0000071a087389 */ /* 0x0000640000000005 */
[----:B01----:R-:W-:Y:S05]  /*aa30*/  ENDCOLLECTIVE ;  /* 0x000000000000791b */ /* 0x003fea0003800000 */
.L_x_5499:
[----:B------:R-:W-:Y:S05]  /*aa40*/  BRA `(.L_x_5500) ;  /* 0xffffffe400147947 */ /* 0x000fea000383ffff */
.L_x_5501:
        /* <DEDUP_REMOVED lines=11> */
.L_x_7909:


//--------------------- .text._ZN4vllm3moe44grouped_topk_fused_small_expert_count_kernelI6__half13__nv_bfloat16iLNS0_11ScoringFuncE1ELi128ELb0ELi8EEEvPT_PfPT1_PKT0_llllllbd --------------------------
	.section	.text._ZN4vllm3moe44grouped_topk_fused_small_expert_count_kernelI6__half13__nv_bfloat16iLNS0_11ScoringFuncE1ELi128ELb0ELi8EEEvPT_PfPT1_PKT0_llllllbd,"ax",@progbits
	.align	128
        .global         _ZN4vllm3moe44grouped_topk_fused_small_expert_count_kernelI6__half13__nv_bfloat16iLNS0_11ScoringFuncE1ELi128ELb0ELi8EEEvPT_PfPT1_PKT0_llllllbd
        .type           _ZN4vllm3moe44grouped_topk_fused_small_expert_count_kernelI6__half13__nv_bfloat16iLNS0_11ScoringFuncE1ELi128ELb0ELi8EEEvPT_PfPT1_PKT0_llllllbd,@function
        .size           _ZN4vllm3moe44grouped_topk_fused_small_expert_count_kernelI6__half13__nv_bfloat16iLNS0_11ScoringFuncE1ELi128ELb0ELi8EEEvPT_PfPT1_PKT0_llllllbd,(.L_x_7807 - _ZN4vllm3moe44grouped_topk_fused_small_expert_count_kernelI6__half13__nv_bfloat16iLNS0_11ScoringFuncE1ELi128ELb0ELi8EEEvPT_PfPT1_PKT0_llllllbd)
        .other          _ZN4vllm3moe44grouped_topk_fused_small_expert_count_kernelI6__half13__nv_bfloat16iLNS0_11ScoringFuncE1ELi128ELb0ELi8EEEvPT_PfPT1_PKT0_llllllbd,@"STO_CUDA_ENTRY STV_DEFAULT"
_ZN4vllm3moe44grouped_topk_fused_small_expert_count_kernelI6__half13__nv_bfloat16iLNS0_11ScoringFuncE1ELi128ELb0ELi8EEEvPT_PfPT1_PKT0_llllllbd:
.text._ZN4vllm3moe44grouped_topk_fused_small_expert_count_kernelI6__half13__nv_bfloat16iLNS0_11ScoringFuncE1ELi128ELb0ELi8EEEvPT_PfPT1_PKT0_llllllbd:
        /* <DEDUP_REMOVED lines=31> */
[----:B---3--:R-:W-:-:S05]  /*01f0*/  @!P0 HADD2.F32 R6, -RZ, R8.H0_H0 ;  /* 0x20000008ff068230 */ /* 0x008fca0000004100 */
[----:B------:R-:W-:Y:S01]  /*0200*/  @!P0 FMUL.FTZ R10, R6, 0.5 ;  /* 0x3f000000060a8820 */ /* 0x000fe20000410000 */
[----:B------:R-:W-:Y:S02]  /*0210*/  IMAD.MOV.U32 R6, RZ, RZ, -0x800000 ;  /* 0xff800000ff067424 */ /* 0x000fe400078e00ff */
[----:B--2---:R-:W-:-:S03]  /*0220*/  @!P0 IMAD.U32 R6, R4, 0x10000, RZ ;  /* 0x0001000004068824 */ /* 0x004fc600078e00ff */
[----:B------:R-:W1:Y:S01]  /*0230*/  MUFU.TANH R10, R10 ;  /* 0x0000000a000a7308 */ /* 0x000e620000002400 */
[----:B------:R-:W-:Y:S01]  /*0240*/  LEA R4, R2, UR4, 0x2 ;  /* 0x0000000402047c11 */ /* 0x000fe2000f8e10ff */
[----:B-1----:R-:W-:Y:S01]  /*0250*/  FFMA.FTZ R5, R10, R9, 0.5 ;  /* 0x3f0000000a057423 */ /* 0x002fe20000010009 */
[----:B------:R-:W-:-:S03]  /*0260*/  LEA R9, R2, UR5, 0x2 ;  /* 0x0000000502097c11 */ /* 0x000fc6000f8e10ff */
[----:B------:R-:W-:Y:S01]  /*0270*/  FADD.FTZ R6, R5, R6 ;  /* 0x0000000605067221 */ /* 0x000fe20000010000 */
[----:B------:R1:W-:Y:S04]  /*0280*/  STS [R4], R5 ;  /* 0x0000000504007388 */ /* 0x0003e80000000800 */
[----:B------:R1:W-:Y:S02]  /*0290*/  STS [R9], R6 ;  /* 0x0000000609007388 */ /* 0x0003e40000000800 */
.L_x_5503:
[----:B------:R-:W-:Y:S05]  /*02a0*/  BSYNC.RECONVERGENT B0 ;  /* 0x0000000000007941 */ /* 0x000fea0003800200 */
.L_x_5502:
        /* <DEDUP_REMOVED lines=101> */
.L_x_5507:
        /* <DEDUP_REMOVED lines=173> */
.L_x_5506:
[----:B------:R-:W-:Y:S05]  /*13d0*/  BRA.U !UP0, `(.L_x_5505) ;  /* 0x0000000108cc7547 */ /* 0x000fea000b800000 */
[----:B------:R-:W-:Y:S01]  /*13e0*/  IMAD R4, R12, 0x4, R1 ;  /* 0x000000040c047824 */ /* 0x000fe200078e0201 */
[----:B------:R-:W-:-:S12]  /*13f0*/  UIADD3 UR5, UPT, UPT, -UR5, URZ, URZ ;  /* 0x000000ff05057290 */ /* 0x000fd8000fffe1ff */
.L_x_5508:
        /* <DEDUP_REMOVED lines=49> */
.L_x_5505:
        /* <DEDUP_REMOVED lines=56> */
[----:B------:R-:W-:Y:S05]  /*1a90*/  CALL.REL.NOINC `($__internal_60_$__cuda_sm20_div_rn_f64_full) ;  /* 0x0000000000747944 */ /* 0x000fea0003c00000 */
[----:B------:R-:W-:Y:S02]  /*1aa0*/  IMAD.MOV.U32 R4, RZ, RZ, R14 ;  /* 0x000000ffff047224 */ /* 0x000fe400078e000e */
[----:B------:R-:W-:-:S07]  /*1ab0*/  IMAD.MOV.U32 R5, RZ, RZ, R15 ;  /* 0x000000ffff057224 */ /* 0x000fce00078e000f */
.L_x_5511:
[----:B------:R-:W-:Y:S05]  /*1ac0*/  BSYNC.RECONVERGENT B0 ;  /* 0x0000000000007941 */ /* 0x000fea0003800200 */
.L_x_5510:
[----:B------:R-:W-:Y:S01]  /*1ad0*/  UMOV UR4, 0xf0000000 ;  /* 0xf000000000047882 */ /* 0x000fe20000000000 */
[----:B------:R-:W-:Y:S01]  /*1ae0*/  UMOV UR5, 0x380fffff ;  /* 0x380fffff00057882 */ /* 0x000fe20000000000 */
[----:B------:R-:W0:Y:S01]  /*1af0*/  F2F.F32.F64 R6, R4 ;  /* 0x0000000400067310 */ /* 0x000e220000301000 */
[----:B------:R-:W-:-:S14]  /*1b00*/  DSETP.GEU.AND P0, PT, |R4|, UR4, PT ;  /* 0x0000000404007e2a */ /* 0x000fdc000bf0e200 */
[----:B0-----:R-:W-:-:S07]  /*1b10*/  @!P0 FMUL R6, R6, 1.175494350822287508e-38 ;  /* 0x0080000006068820 */ /* 0x001fce0000400000 */
.L_x_5509:
        /* <DEDUP_REMOVED lines=18> */
.L_x_5512:
[----:B------:R-:W-:Y:S05]  /*1c40*/  BSYNC.RECONVERGENT B0 ;  /* 0x0000000000007941 */ /* 0x000fea0003800200 */
.L_x_5504:
[----:B------:R-:W-:Y:S01]  /*1c50*/  PREEXIT ;  /* 0x000000000000782d */ /* 0x000fe20000000000 */
[----:B------:R-:W-:Y:S05]  /*1c60*/  EXIT ;  /* 0x000000000000794d */ /* 0x000fea0003800000 */
        .weak           $__internal_60_$__cuda_sm20_div_rn_f64_full
        .type           $__internal_60_$__cuda_sm20_div_rn_f64_full,@function
        .size           $__internal_60_$__cuda_sm20_div_rn_f64_full,(.L_x_7807 - $__internal_60_$__cuda_sm20_div_rn_f64_full)
$__internal_60_$__cuda_sm20_div_rn_f64_full:
        /* <DEDUP_REMOVED lines=67> */
.L_x_5514:
        /* <DEDUP_REMOVED lines=16> */
.L_x_5517:
[----:B------:R-:W-:Y:S01]  /*21a0*/  LOP3.LUT R15, R9, 0x80000, RZ, 0xfc, !PT ;  /* 0x00080000090f7812 */ /* 0x000fe200078efcff */
[----:B------:R-:W-:Y:S01]  /*21b0*/  IMAD.MOV.U32 R14, RZ, RZ, R8 ;  /* 0x000000ffff0e7224 */ /* 0x000fe200078e0008 */
[----:B------:R-:W-:Y:S06]  /*21c0*/  BRA `(.L_x_5515) ;  /* 0x0000000000087947 */ /* 0x000fec0003800000 */
.L_x_5516:
[----:B------:R-:W-:Y:S01]  /*21d0*/  LOP3.LUT R15, R11, 0x80000, RZ, 0xfc, !PT ;  /* 0x000800000b0f7812 */ /* 0x000fe200078efcff */
[----:B------:R-:W-:-:S07]  /*21e0*/  IMAD.MOV.U32 R14, RZ, RZ, R10 ;  /* 0x000000ffff0e7224 */ /* 0x000fce00078e000a */
.L_x_5515:
[----:B------:R-:W-:Y:S05]  /*21f0*/  BSYNC.RECONVERGENT B1 ;  /* 0x0000000000017941 */ /* 0x000fea0003800200 */
.L_x_5513:
[----:B------:R-:W-:Y:S02]  /*2200*/  IMAD.MOV.U32 R4, RZ, RZ, R6 ;  /* 0x000000ffff047224 */ /* 0x000fe400078e0006 */
[----:B------:R-:W-:-:S04]  /*2210*/  IMAD.MOV.U32 R5, RZ, RZ, 0x0 ;  /* 0x00000000ff057424 */ /* 0x000fc800078e00ff */
[----:B------:R-:W-:Y:S05]  /*2220*/  RET.REL.NODEC R4 `(_ZN4vllm3moe44grouped_topk_fused_small_expert_count_kernelI6__half13__nv_bfloat16iLNS0_11ScoringFuncE1ELi128ELb0ELi8EEEvPT_PfPT1_PKT0_llllllbd) ;  /* 0xffffffdc04747950 */ /* 0x000fea0003c3ffff */
.L_x_5518:
        /* <DEDUP_REMOVED lines=13> */
.L_x_7807:


//--------------------- .text._ZN4vllm3moe44grouped_topk_fused_small_expert_count_kernelI6__half13__nv_bfloat16iLNS0_11ScoringFuncE1ELi384ELb0ELi8EEEvPT_PfPT1_PKT0_llllllbd --------------------------
	.section	.text._ZN4vllm3moe44grouped_topk_fused_small_expert_count_kernelI6__half13__nv_bfloat16iLNS0_11ScoringFuncE1ELi384ELb0ELi8EEEvPT_PfPT1_PKT0_llllllbd,"ax",@progbits
	.align	128
        .global         _ZN4vllm3moe44grouped_topk_fused_small_expert_count_kernelI6__half13__nv_bfloat16iLNS0_11ScoringFuncE1ELi384ELb0ELi8EEEvPT_PfPT1_PKT0_llllllbd
        .type           _ZN4vllm3moe44grouped_topk_fused_small_expert_count_kernelI6__half13__nv_bfloat16iLNS0_11ScoringFuncE1ELi384ELb0ELi8EEEvPT_PfPT1_PKT0_llllllbd,@function
        .size           _ZN4vllm3moe44grouped_topk_fused_small_expert_count_kernelI6__half13__nv_bfloat16iLNS0_11ScoringFuncE1ELi384ELb0ELi8EEEvPT_PfPT1_PKT0_llllllbd,(.L_x_7808 - _ZN4vllm3moe44grouped_topk_fused_small_expert_count_kernelI6__half13__nv_bfloat16iLNS0_11ScoringFuncE1ELi384ELb0ELi8EEEvPT_PfPT1_PKT0_llllllbd)
        .other          _ZN4vllm3moe44grouped_topk_fused_small_expert_count_kernelI6__half13__nv_bfloat16iLNS0_11ScoringFuncE1ELi384ELb0ELi8EEEvPT_PfPT1_PKT0_llllllbd,@"STO_CUDA_ENTRY STV_DEFAULT"
_ZN4vllm3moe44grouped_topk_fused_small_expert_count_kernelI6__half13__nv_bfloat16iLNS0_11ScoringFuncE1ELi384ELb0ELi8EEEvPT_PfPT1_PKT0_llllllbd:
.text._ZN4vllm3moe44grouped_topk_fused_small_expert_count_kernelI6__half13__nv_bfloat16iLNS0_11ScoringFuncE1ELi384ELb0ELi8EEEvPT_PfPT1_PKT0_llllllbd:
        /* <DEDUP_REMOVED lines=42> */
.L_x_5520:
[----:B------:R-:W-:Y:S05]  /*02a0*/  BSYNC.RECONVERGENT B0 ;  /* 0x0000000000007941 */ /* 0x000fea0003800200 */
.L_x_5519:
        /* <DEDUP_REMOVED lines=113> */
.L_x_5524:
        /* <DEDUP_REMOVED lines=99> */
.L_x_5523:
        /* <DEDUP_REMOVED lines=43> */
.L_x_5522:
        /* <DEDUP_REMOVED lines=18> */
.L_x_5525:
        /* <DEDUP_REMOVED lines=12> */
.L_x_5526:
[----:B------:R-:W-:Y:S05]  /*1480*/  BSYNC.RECONVERGENT B0 ;  /* 0x0000000000007941 */ /* 0x000fea0003800200 */
.L_x_5521:
        /* <DEDUP_REMOVED lines=23> */
.L_x_5529:
[----:B------:R-:W-:Y:S05]  /*1600*/  BSYNC.RECONVERGENT B0 ;  /* 0x0000000000007941 */ /* 0x000fea0003800200 */
.L_x_5528:
        /* <DEDUP_REMOVED lines=21> */
.L_x_5532:
        /* <DEDUP_REMOVED lines=168> */
.L_x_5531:
[----:B------:R-:W-:Y:S05]  /*21e0*/  @!P1 BRA `(.L_x_5530) ;  /* 0x0000000000d09947 */ /* 0x000fea0003800000 */
[C---:B------:R-:W-:Y:S02]  /*21f0*/  IMAD R0, R10.reuse, 0x4, R0 ;  /* 0x000000040a007824 */ /* 0x040fe400078e0200 */
[----:B------:R-:W-:Y:S02]  /*2200*/  IMAD.MOV R6, RZ, RZ, -R6 ;  /* 0x000000ffff067224 */ /* 0x000fe400078e0a06 */
[----:B------:R-:W-:-:S07]  /*2210*/  IMAD R12, R10, 0x4, R1 ;  /* 0x000000040a0c7824 */ /* 0x000fce00078e0201 */
.L_x_5533:
        /* <DEDUP_REMOVED lines=49> */
.L_x_5530:
        /* <DEDUP_REMOVED lines=58> */
[----:B------:R-:W-:Y:S05]  /*28d0*/  CALL.REL.NOINC `($__internal_61_$__cuda_sm20_div_rn_f64_full) ;  /* 0x0000000000747944 */ /* 0x000fea0003c00000 */
[----:B------:R-:W-:Y:S02]  /*28e0*/  IMAD.MOV.U32 R4, RZ, RZ, R14 ;  /* 0x000000ffff047224 */ /* 0x000fe400078e000e */
[----:B------:R-:W-:-:S07]  /*28f0*/  IMAD.MOV.U32 R5, RZ, RZ, R15 ;  /* 0x000000ffff057224 */ /* 0x000fce00078e000f */
.L_x_5536:
[----:B------:R-:W-:Y:S05]  /*2900*/  BSYNC.RECONVERGENT B0 ;  /* 0x0000000000007941 */ /* 0x000fea0003800200 */
.L_x_5535:
[----:B------:R-:W-:Y:S01]  /*2910*/  UMOV UR4, 0xf0000000 ;  /* 0xf000000000047882 */ /* 0x000fe20000000000 */
[----:B------:R-:W-:Y:S01]  /*2920*/  UMOV UR5, 0x380fffff ;  /* 0x380fffff00057882 */ /* 0x000fe20000000000 */
[----:B------:R-:W0:Y:S01]  /*2930*/  F2F.F32.F64 R6, R4 ;  /* 0x0000000400067310 */ /* 0x000e220000301000 */
[----:B------:R-:W-:-:S14]  /*2940*/  DSETP.GEU.AND P0, PT, |R4|, UR4, PT ;  /* 0x0000000404007e2a */ /* 0x000fdc000bf0e200 */
[----:B0-----:R-:W-:-:S07]  /*2950*/  @!P0 FMUL R6, R6, 1.175494350822287508e-38 ;  /* 0x0080000006068820 */ /* 0x001fce0000400000 */
.L_x_5534:
        /* <DEDUP_REMOVED lines=18> */
.L_x_5537:
[----:B------:R-:W-:Y:S05]  /*2a80*/  BSYNC.RECONVERGENT B0 ;  /* 0x0000000000007941 */ /* 0x000fea0003800200 */
.L_x_5527:
[----:B------:R-:W-:Y:S01]  /*2a90*/  PREEXIT ;  /* 0x000000000000782d */ /* 0x000fe20000000000 */
[----:B------:R-:W-:Y:S05]  /*2aa0*/  EXIT ;  /* 0x000000000000794d */ /* 0x000fea0003800000 */
        .weak           $__internal_61_$__cuda_sm20_div_rn_f64_full
        .type           $__internal_61_$__cuda_sm20_div_rn_f64_full,@function
        .size           $__internal_61_$__cuda_sm20_div_rn_f64_full,(.L_x_7808 - $__internal_61_$__cuda_sm20_div_rn_f64_full)
$__internal_61_$__cuda_sm20_div_rn_f64_full:
        /* <DEDUP_REMOVED lines=67> */
.L_x_5539:
        /* <DEDUP_REMOVED lines=16> */
.L_x_5542:
[----:B------:R-:W-:Y:S01]  /*2fe0*/  LOP3.LUT R15, R9, 0x80000, RZ, 0xfc, !PT ;  /* 0x00080000090f7812 */ /* 0x000fe200078efcff */
[----:B------:R-:W-:Y:S01]  /*2ff0*/  IMAD.MOV.U32 R14, RZ, RZ, R8 ;  /* 0x000000ffff0e7224 */ /* 0x000fe200078e0008 */
[----:B------:R-:W-:Y:S06]  /*3000*/  BRA `(.L_x_5540) ;  /* 0x0000000000087947 */ /* 0x000fec0003800000 */
.L_x_5541:
[----:B------:R-:W-:Y:S01]  /*3010*/  LOP3.LUT R15, R11, 0x80000, RZ, 0xfc, !PT ;  /* 0x000800000b0f7812 */ /* 0x000fe200078efcff */
[----:B------:R-:W-:-:S07]  /*3020*/  IMAD.MOV.U32 R14, RZ, RZ, R10 ;  /* 0x000000ffff0e7224 */ /* 0x000fce00078e000a */
.L_x_5540:
[----:B------:R-:W-:Y:S05]  /*3030*/  BSYNC.RECONVERGENT B1 ;  /* 0x0000000000017941 */ /* 0x000fea0003800200 */
.L_x_5538:
[----:B------:R-:W-:Y:S02]  /*3040*/  IMAD.MOV.U32 R4, RZ, RZ, R6 ;  /* 0x000000ffff047224 */ /* 0x000fe400078e0006 */
[----:B------:R-:W-:-:S04]  /*3050*/  IMAD.MOV.U32 R5, RZ, RZ, 0x0 ;  /* 0x00000000ff057424 */ /* 0x000fc800078e00ff */
[----:B------:R-:W-:Y:S05]  /*3060*/  RET.REL.NODEC R4 `(_ZN4vllm3moe44grouped_topk_fused_small_expert_count_kernelI6__half13__nv_bfloat16iLNS0_11ScoringFuncE1ELi384ELb0ELi8EEEvPT_PfPT1_PKT0_llllllbd) ;  /* 0xffffffcc04e47950 */ /* 0x000fea0003c3ffff */
.L_x_5543:
        /* <DEDUP_REMOVED lines=9> */
.L_x_7808:


//--------------------- .text._ZN4vllm3moe44grouped_topk_fused_small_expert_count_kernelI6__half13__nv_bfloat16iLNS0_11ScoringFuncE1ELi512ELb0ELi8EEEvPT_PfPT1_PKT0_llllllbd --------------------------
	.section	.text._ZN4vllm3moe44grouped_topk_fused_small_expert_count_kernelI6__half13__nv_bfloat16iLNS0_11ScoringFuncE1ELi512ELb0ELi8EEEvPT_PfPT1_PKT0_llllllbd,"ax",@progbits
	.align	128
        .global         _ZN4vllm3moe44grouped_topk_fused_small_expert_count_kernelI6__half13__nv_bfloat16iLNS0_11ScoringFuncE1ELi512ELb0ELi8EEEvPT_PfPT1_PKT0_llllllbd
        .type           _ZN4vllm3moe44grouped_topk_fused_small_expert_count_kernelI6__half13__nv_bfloat16iLNS0_11ScoringFuncE1ELi512ELb0ELi8EEEvPT_PfPT1_PKT0_llllllbd,@function
        .size           _ZN4vllm3moe44grouped_topk_fused_small_expert_count_kernelI6__half13__nv_bfloat16iLNS0_11ScoringFuncE1ELi512ELb0ELi8EEEvPT_PfPT1_PKT0_llllllbd,(.L_x_7809 - _ZN4vllm3moe44grouped_topk_fused_small_expert_count_kernelI6__half13__nv_bfloat16iLNS0_11ScoringFuncE1ELi512ELb0ELi8EEEvPT_PfPT1_PKT0_llllllbd)
        .other          _ZN4vllm3moe44grouped_topk_fused_small_expert_count_kernelI6__half13__nv_bfloat16iLNS0_11ScoringFuncE1ELi512ELb0ELi8EEEvPT_PfPT1_PKT0_llllllbd,@"STO_CUDA_ENTRY STV_DEFAULT"
_ZN4vllm3moe44grouped_topk_fused_small_expert_count_kernelI6__half13__nv_bfloat16iLNS0_11ScoringFuncE1ELi512ELb0ELi8EEEvPT_PfPT1_PKT0_llllllbd:
.text._ZN4vllm3moe44grouped_topk_fused_small_expert_count_kernelI6__half13__nv_bfloat16iLNS0_11ScoringFuncE1ELi512ELb0ELi8EEEvPT_PfPT1_PKT0_llllllbd:
        /* <DEDUP_REMOVED lines=42> */
.L_x_5545:
[----:B------:R-:W-:Y:S05]  /*02a0*/  BSYNC.RECONVERGENT B0 ;  /* 0x0000000000007941 */ /* 0x000fea0003800200 */
.L_x_5544:
        /* <DEDUP_REMOVED lines=113> */
.L_x_5549:
        /* <DEDUP_REMOVED lines=99> */
.L_x_5548:
        /* <DEDUP_REMOVED lines=43> */
.L_x_5547:
        /* <DEDUP_REMOVED lines=18> */
.L_x_5550:
        /* <DEDUP_REMOVED lines=12> */
.L_x_5551:
[----:B------:R-:W-:Y:S05]  /*1480*/  BSYNC.RECONVERGENT B0 ;  /* 0x0000000000007941 */ /* 0x000fea0003800200 */
.L_x_5546:
        /* <DEDUP_REMOVED lines=37> */
.L_x_5555:
        /* <DEDUP_REMOVED lines=168> */
.L_x_5554:
[----:B------:R-:W-:Y:S05]  /*2160*/  @!P1 BRA `(.L_x_5553) ;  /* 0x0000000000d09947 */ /* 0x000fea0003800000 */
[C---:B------:R-:W-:Y:S02]  /*2170*/  IMAD R0, R11.reuse, 0x4, R0 ;  /* 0x000000040b007824 */ /* 0x040fe400078e0200 */
[----:B------:R-:W-:Y:S02]  /*2180*/  IMAD.MOV R8, RZ, RZ, -R8 ;  /* 0x000000ffff087224 */ /* 0x000fe400078e0a08 */
[----:B------:R-:W-:-:S07]  /*2190*/  IMAD R13, R11, 0x4, R1 ;  /* 0x000000040b0d7824 */ /* 0x000fce00078e0201 */
.L_x_5556:
        /* <DEDUP_REMOVED lines=49> */
.L_x_5553:
        /* <DEDUP_REMOVED lines=56> */
[----:B------:R-:W-:Y:S05]  /*2830*/  CALL.REL.NOINC `($__internal_62_$__cuda_sm20_div_rn_f64_full) ;  /* 0x0000000000747944 */ /* 0x000fea0003c00000 */
[----:B------:R-:W-:Y:S02]  /*2840*/  IMAD.MOV.U32 R4, RZ, RZ, R14 ;  /* 0x000000ffff047224 */ /* 0x000fe400078e000e */
[----:B------:R-:W-:-:S07]  /*2850*/  IMAD.MOV.U32 R5, RZ, RZ, R15 ;  /* 0x000000ffff057224 */ /* 0x000fce00078e000f */
.L_x_5559:
[----:B------:R-:W-:Y:S05]  /*2860*/  BSYNC.RECONVERGENT B0 ;  /* 0x0000000000007941 */ /* 0x000fea0003800200 */
.L_x_5558:
[----:B------:R-:W-:Y:S01]  /*2870*/  UMOV UR4, 0xf0000000 ;  /* 0xf000000000047882 */ /* 0x000fe20000000000 */
[----:B------:R-:W-:Y:S01]  /*2880*/  UMOV UR5, 0x380fffff ;  /* 0x380fffff00057882 */ /* 0x000fe20000000000 */
[----:B------:R-:W0:Y:S01]  /*2890*/  F2F.F32.F64 R6, R4 ;  /* 0x0000000400067310 */ /* 0x000e220000301000 */
[----:B------:R-:W-:-:S14]  /*28a0*/  DSETP.GEU.AND P0, PT, |R4|, UR4, PT ;  /* 0x0000000404007e2a */ /* 0x000fdc000bf0e200 */
[----:B0-----:R-:W-:-:S07]  /*28b0*/  @!P0 FMUL R6, R6, 1.175494350822287508e-38 ;  /* 0x0080000006068820 */ /* 0x001fce0000400000 */
.L_x_5557:
        /* <DEDUP_REMOVED lines=18> */
.L_x_5560:
[----:B------:R-:W-:Y:S05]  /*29e0*/  BSYNC.RECONVERGENT B0 ;  /* 0x0000000000007941 */ /* 0x000fea0003800200 */
.L_x_5552:
[----:B------:R-:W-:Y:S01]  /*29f0*/  PREEXIT ;  /* 0x000000000000782d */ /* 0x000fe20000000000 */
[----:B------:R-:W-:Y:S05]  /*2a00*/  EXIT ;  /* 0x000000000000794d */ /* 0x000fea0003800000 */
        .weak           $__internal_62_$__cuda_sm20_div_rn_f64_full
        .type           $__internal_62_$__cuda_sm20_div_rn_f64_full,@function
        .size           $__internal_62_$__cuda_sm20_div_rn_f64_full,(.L_x_7809 - $__internal_62_$__cuda_sm20_div_rn_f64_full)
$__internal_62_$__cuda_sm20_div_rn_f64_full:
        /* <DEDUP_REMOVED lines=67> */
.L_x_5562:
        /* <DEDUP_REMOVED lines=16> */
.L_x_5565:
[----:B------:R-:W-:Y:S01]  /*2f40*/  LOP3.LUT R15, R9, 0x80000, RZ, 0xfc, !PT ;  /* 0x00080000090f7812 */ /* 0x000fe200078efcff */
[----:B------:R-:W-:Y:S01]  /*2f50*/  IMAD.MOV.U32 R14, RZ, RZ, R8 ;  /* 0x000000ffff0e7224 */ /* 0x000fe200078e0008 */
[----:B------:R-:W-:Y:S06]  /*2f60*/  BRA `(.L_x_5563) ;  /* 0x0000000000087947 */ /* 0x000fec0003800000 */
.L_x_5564:
[----:B------:R-:W-:Y:S01]  /*2f70*/  LOP3.LUT R15, R11, 0x80000, RZ, 0xfc, !PT ;  /* 0x000800000b0f7812 */ /* 0x000fe200078efcff */
[----:B------:R-:W-:-:S07]  /*2f80*/  IMAD.MOV.U32 R14, RZ, RZ, R10 ;  /* 0x000000ffff0e7224 */ /* 0x000fce00078e000a */
.L_x_5563:
[----:B------:R-:W-:Y:S05]  /*2f90*/  BSYNC.RECONVERGENT B1 ;  /* 0x0000000000017941 */ /* 0x000fea0003800200 */
.L_x_5561:
[----:B------:R-:W-:Y:S02]  /*2fa0*/  IMAD.MOV.U32 R4, RZ, RZ, R6 ;  /* 0x000000ffff047224 */ /* 0x000fe400078e0006 */
[----:B------:R-:W-:-:S04]  /*2fb0*/  IMAD.MOV.U32 R5, RZ, RZ, 0x0 ;  /* 0x00000000ff057424 */ /* 0x000fc800078e00ff */
[----:B------:R-:W-:Y:S05]  /*2fc0*/  RET.REL.NODEC R4 `(_ZN4vllm3moe44grouped_topk_fused_small_expert_count_kernelI6__half13__nv_bfloat16iLNS0_11ScoringFuncE1ELi512ELb0ELi8EEEvPT_PfPT1_PKT0_llllllbd) ;  /* 0xffffffd0040c7950 */ /* 0x000fea0003c3ffff */
.L_x_5566:
        /* <DEDUP_REMOVED lines=11> */
.L_x_7809:


//--------------------- .text._ZN4vllm3moe44grouped_topk_fused_small_expert_count_kernelI6__half13__nv_bfloat16iLNS0_11ScoringFuncE1ELi512ELb0ELi22EEEvPT_PfPT1_PKT0_llllllbd --------------------------
	.section	.text._ZN4vllm3moe44grouped_topk_fused_small_expert_count_kernelI6__half13__nv_bfloat16iLNS0_11ScoringFuncE1ELi512ELb0ELi22EEEvPT_PfPT1_PKT0_llllllbd,"ax",@progbits
	.align	128
        .global         _ZN4vllm3moe44grouped_topk_fused_small_expert_count_kernelI6__half13__nv_bfloat16iLNS0_11ScoringFuncE1ELi512ELb0ELi22EEEvPT_PfPT1_PKT0_llllllbd
        .type           _ZN4vllm3moe44grouped_topk_fused_small_expert_count_kernelI6__half13__nv_bfloat16iLNS0_11ScoringFuncE1ELi512ELb0ELi22EEEvPT_PfPT1_PKT0_llllllbd,@function
        .size           _ZN4vllm3moe44grouped_topk_fused_small_expert_count_kernelI6__half13__nv_bfloat16iLNS0_11ScoringFuncE1ELi512ELb0ELi22EEEvPT_PfPT1_PKT0_llllllbd,(.L_x_7810 - _ZN4vllm3moe44grouped_topk_fused_small_expert_count_kernelI6__half13__nv_bfloat16iLNS0_11ScoringFuncE1ELi512ELb0ELi22EEEvPT_PfPT1_PKT0_llllllbd)
        .other          _ZN4vllm3moe44grouped_topk_fused_small_expert_count_kernelI6__half13__nv_bfloat16iLNS0_11ScoringFuncE1ELi512ELb0ELi22EEEvPT_PfPT1_PKT0_llllllbd,@"STO_CUDA_ENTRY STV_DEFAULT"
_ZN4vllm3moe44grouped_topk_fused_small_expert_count_kernelI6__half13__nv_bfloat16iLNS0_11ScoringFuncE1ELi512ELb0ELi22EEEvPT_PfPT1_PKT0_llllllbd:
.text._ZN4vllm3moe44grouped_topk_fused_small_expert_count_kernelI6__half13__nv_bfloat16iLNS0_11ScoringFuncE1ELi512ELb0ELi22EEEvPT_PfPT1_PKT0_llllllbd:
        /* <DEDUP_REMOVED lines=42> */
.L_x_5568:
[----:B------:R-:W-:Y:S05]  /*02a0*/  BSYNC.RECONVERGENT B0 ;  /* 0x0000000000007941 */ /* 0x000fea0003800200 */
.L_x_5567:
        /* <DEDUP_REMOVED lines=113> */
.L_x_5572:
        /* <DEDUP_REMOVED lines=99> */
.L_x_5571:
        /* <DEDUP_REMOVED lines=43> */
.L_x_5570:
        /* <DEDUP_REMOVED lines=18> */
.L_x_5573:
        /* <DEDUP_REMOVED lines=12> */
.L_x_5574:
[----:B------:R-:W-:Y:S05]  /*1480*/  BSYNC.RECONVERGENT B0 ;  /* 0x0000000000007941 */ /* 0x000fea0003800200 */
.L_x_5569:
        /* <DEDUP_REMOVED lines=77> */
.L_x_5578:
        /* <DEDUP_REMOVED lines=183> */
.L_x_5577:
[----:B------:R-:W-:Y:S05]  /*24d0*/  @!P2 BRA `(.L_x_5576) ;  /* 0x0000000000dca947 */ /* 0x000fea0003800000 */
[C---:B------:R-:W-:Y:S02]  /*24e0*/  IMAD R0, R13.reuse, 0x4, R0 ;  /* 0x000000040d007824 */ /* 0x040fe400078e0200 */
[----:B------:R-:W-:Y:S02]  /*24f0*/  IMAD.MOV R10, RZ, RZ, -R10 ;  /* 0x000000ffff0a7224 */ /* 0x000fe400078e0a0a */
[----:B------:R-:W-:-:S07]  /*2500*/  IMAD R15, R13, 0x4, R1 ;  /* 0x000000040d0f7824 */ /* 0x000fce00078e0201 */
.L_x_5579:
        /* <DEDUP_REMOVED lines=52> */
.L_x_5576:
        /* <DEDUP_REMOVED lines=56> */
[----:B------:R-:W-:Y:S05]  /*2bd0*/  CALL.REL.NOINC `($__internal_63_$__cuda_sm20_div_rn_f64_full) ;  /* 0x0000000000747944 */ /* 0x000fea0003c00000 */
[----:B------:R-:W-:Y:S02]  /*2be0*/  IMAD.MOV.U32 R4, RZ, RZ, R14 ;  /* 0x000000ffff047224 */ /* 0x000fe400078e000e */
[----:B------:R-:W-:-:S07]  /*2bf0*/  IMAD.MOV.U32 R5, RZ, RZ, R15 ;  /* 0x000000ffff057224 */ /* 0x000fce00078e000f */
.L_x_5582:
[----:B------:R-:W-:Y:S05]  /*2c00*/  BSYNC.RECONVERGENT B0 ;  /* 0x0000000000007941 */ /* 0x000fea0003800200 */
.L_x_5581:
[----:B------:R-:W-:Y:S01]  /*2c10*/  UMOV UR4, 0xf0000000 ;  /* 0xf000000000047882 */ /* 0x000fe20000000000 */
[----:B------:R-:W-:Y:S01]  /*2c20*/  UMOV UR5, 0x380fffff ;  /* 0x380fffff00057882 */ /* 0x000fe20000000000 */
[----:B------:R-:W0:Y:S01]  /*2c30*/  F2F.F32.F64 R6, R4 ;  /* 0x0000000400067310 */ /* 0x000e220000301000 */
[----:B------:R-:W-:-:S14]  /*2c40*/  DSETP.GEU.AND P0, PT, |R4|, UR4, PT ;  /* 0x0000000404007e2a */ /* 0x000fdc000bf0e200 */
[----:B0-----:R-:W-:-:S07]  /*2c50*/  @!P0 FMUL R6, R6, 1.175494350822287508e-38 ;  /* 0x0080000006068820 */ /* 0x001fce0000400000 */
.L_x_5580:
        /* <DEDUP_REMOVED lines=18> */
.L_x_5583:
[----:B------:R-:W-:Y:S05]  /*2d80*/  BSYNC.RECONVERGENT B0 ;  /* 0x0000000000007941 */ /* 0x000fea0003800200 */
.L_x_5575:
[----:B------:R-:W-:Y:S01]  /*2d90*/  PREEXIT ;  /* 0x000000000000782d */ /* 0x000fe20000000000 */
[----:B------:R-:W-:Y:S05]  /*2da0*/  EXIT ;  /* 0x000000000000794d */ /* 0x000fea0003800000 */
        .weak           $__internal_63_$__cuda_sm20_div_rn_f64_full
        .type           $__internal_63_$__cuda_sm20_div_rn_f64_full,@function
        .size           $__internal_63_$__cuda_sm20_div_rn_f64_full,(.L_x_7810 - $__internal_63_$__cuda_sm20_div_rn_f64_full)
$__internal_63_$__cuda_sm20_div_rn_f64_full:
        /* <DEDUP_REMOVED lines=67> */
.L_x_5585:
        /* <DEDUP_REMOVED lines=16> */
.L_x_5588:
[----:B------:R-:W-:Y:S01]  /*32e0*/  LOP3.LUT R15, R9, 0x80000, RZ, 0xfc, !PT ;  /* 0x00080000090f7812 */ /* 0x000fe200078efcff */
[----:B------:R-:W-:Y:S01]  /*32f0*/  IMAD.MOV.U32 R14, RZ, RZ, R8 ;  /* 0x000000ffff0e7224 */ /* 0x000fe200078e0008 */
[----:B------:R-:W-:Y:S06]  /*3300*/  BRA `(.L_x_5586) ;  /* 0x0000000000087947 */ /* 0x000fec0003800000 */
.L_x_5587:
[----:B------:R-:W-:Y:S01]  /*3310*/  LOP3.LUT R15, R11, 0x80000, RZ, 0xfc, !PT ;  /* 0x000800000b0f7812 */ /* 0x000fe200078efcff */
[----:B------:R-:W-:-:S07]  /*3320*/  IMAD.MOV.U32 R14, RZ, RZ, R10 ;  /* 0x000000ffff0e7224 */ /* 0x000fce00078e000a */
.L_x_5586:
[----:B------:R-:W-:Y:S05]  /*3330*/  BSYNC.RECONVERGENT B1 ;  /* 0x0000000000017941 */ /* 0x000fea0003800200 */
.L_x_5584:
[----:B------:R-:W-:Y:S02]  /*3340*/  IMAD.MOV.U32 R4, RZ, RZ, R6 ;  /* 0x000000ffff047224 */ /* 0x000fe400078e0006 */
[----:B------:R-:W-:-:S04]  /*3350*/  IMAD.MOV.U32 R5, RZ, RZ, 0x0 ;  /* 0x00000000ff057424 */ /* 0x000fc800078e00ff */
[----:B------:R-:W-:Y:S05]  /*3360*/  RET.REL.NODEC R4 `(_ZN4vllm3moe44grouped_topk_fused_small_expert_count_kernelI6__half13__nv_bfloat16iLNS0_11ScoringFuncE1ELi512ELb0ELi22EEEvPT_PfPT1_PKT0_llllllbd) ;  /* 0xffffffcc04247950 */ /* 0x000fea0003c3ffff */
.L_x_5589:
        /* <DEDUP_REMOVED lines=9> */
.L_x_7810:


//--------------------- .text._ZN4vllm3moe44grouped_topk_fused_small_expert_count_kernelI6__half13__nv_bfloat16iLNS0_11ScoringFuncE1ELi256ELb1ELi8EEEvPT_PfPT1_PKT0_llllllbd --------------------------
	.section	.text._ZN4vllm3moe44grouped_topk_fused_small_expert_count_kernelI6__half13__nv_bfloat16iLNS0_11ScoringFuncE1ELi256ELb1ELi8EEEvPT_PfPT1_PKT0_llllllbd,"ax",@progbits
	.align	128
        .global         _ZN4vllm3moe44grouped_topk_fused_small_expert_count_kernelI6__half13__nv_bfloat16iLNS0_11ScoringFuncE1ELi256ELb1ELi8EEEvPT_PfPT1_PKT0_llllllbd
        .type           _ZN4vllm3moe44grouped_topk_fused_small_expert_count_kernelI6__half13__nv_bfloat16iLNS0_11ScoringFuncE1ELi256ELb1ELi8EEEvPT_PfPT1_PKT0_llllllbd,@function
        .size           _ZN4vllm3moe44grouped_topk_fused_small_expert_count_kernelI6__half13__nv_bfloat16iLNS0_11ScoringFuncE1ELi256ELb1ELi8EEEvPT_PfPT1_PKT0_llllllbd,(.L_x_7811 - _ZN4vllm3moe44grouped_topk_fused_small_expert_count_kernelI6__half13__nv_bfloat16iLNS0_11ScoringFuncE1ELi256ELb1ELi8EEEvPT_PfPT1_PKT0_llllllbd)
        .other          _ZN4vllm3moe44grouped_topk_fused_small_expert_count_kernelI6__half13__nv_bfloat16iLNS0_11ScoringFuncE1ELi256ELb1ELi8EEEvPT_PfPT1_PKT0_llllllbd,@"STO_CUDA_ENTRY STV_DEFAULT"
_ZN4vllm3moe44grouped_topk_fused_small_expert_count_kernelI6__half13__nv_bfloat16iLNS0_11ScoringFuncE1ELi256ELb1ELi8EEEvPT_PfPT1_PKT0_llllllbd:
.text._ZN4vllm3moe44grouped_topk_fused_small_expert_count_kernelI6__half13__nv_bfloat16iLNS0_11ScoringFuncE1ELi256ELb1ELi8EEEvPT_PfPT1_PKT0_llllllbd:
        /* <DEDUP_REMOVED lines=38> */
[----:B--2---:R-:W-:-:S04]  /*0260*/  @!P2 HADD2.F32 R0, -RZ, R10.H0_H0 ;  /* 0x2000000aff00a230 */ /* 0x004fc80000004100 */
        /* <DEDUP_REMOVED lines=98> */
.L_x_5591:
[----:B------:R-:W-:Y:S05]  /*0890*/  BSYNC.RECONVERGENT B0 ;  /* 0x0000000000007941 */ /* 0x000fea0003800200 */
.L_x_5590:
        /* <DEDUP_REMOVED lines=263> */
.L_x_5595:
        /* <DEDUP_REMOVED lines=173> */
.L_x_5594:
[----:B------:R-:W-:Y:S05]  /*23e0*/  BRA.U !UP0, `(.L_x_5593) ;  /* 0x0000000108c87547 */ /* 0x000fea000b800000 */
[----:B------:R-:W-:Y:S01]  /*23f0*/  IMAD R5, R4, 0x4, R1 ;  /* 0x0000000404057824 */ /* 0x000fe200078e0201 */
[----:B------:R-:W-:-:S12]  /*2400*/  UIADD3 UR5, UPT, UPT, -UR5, URZ, URZ ;  /* 0x000000ff05057290 */ /* 0x000fd8000fffe1ff */
.L_x_5596:
        /* <DEDUP_REMOVED lines=48> */
.L_x_5593:
        /* <DEDUP_REMOVED lines=58> */
[----:B------:R-:W-:Y:S05]  /*2ab0*/  CALL.REL.NOINC `($__internal_64_$__cuda_sm20_div_rn_f64_full) ;  /* 0x00000000006c7944 */ /* 0x000fea0003c00000 */
.L_x_5599:
[----:B------:R-:W-:Y:S05]  /*2ac0*/  BSYNC.RECONVERGENT B0 ;  /* 0x0000000000007941 */ /* 0x000fea0003800200 */
.L_x_5598:
[----:B------:R-:W-:Y:S01]  /*2ad0*/  UMOV UR4, 0xf0000000 ;  /* 0xf000000000047882 */ /* 0x000fe20000000000 */
[----:B------:R-:W-:Y:S01]  /*2ae0*/  UMOV UR5, 0x380fffff ;  /* 0x380fffff00057882 */ /* 0x000fe20000000000 */
[----:B------:R-:W0:Y:S01]  /*2af0*/  F2F.F32.F64 R8, R4 ;  /* 0x0000000400087310 */ /* 0x000e220000301000 */
[----:B------:R-:W-:-:S14]  /*2b00*/  DSETP.GEU.AND P0, PT, |R4|, UR4, PT ;  /* 0x0000000404007e2a */ /* 0x000fdc000bf0e200 */
[----:B0-----:R-:W-:-:S07]  /*2b10*/  @!P0 FMUL R8, R8, 1.175494350822287508e-38 ;  /* 0x0080000008088820 */ /* 0x001fce0000400000 */
.L_x_5597:
        /* <DEDUP_REMOVED lines=18> */
.L_x_5600:
[----:B------:R-:W-:Y:S05]  /*2c40*/  BSYNC.RECONVERGENT B0 ;  /* 0x0000000000007941 */ /* 0x000fea0003800200 */
.L_x_5592:
[----:B------:R-:W-:Y:S01]  /*2c50*/  PREEXIT ;  /* 0x000000000000782d */ /* 0x000fe20000000000 */
[----:B------:R-:W-:Y:S05]  /*2c60*/  EXIT ;  /* 0x000000000000794d */ /* 0x000fea0003800000 */
        .weak           $__internal_64_$__cuda_sm20_div_rn_f64_full
        .type           $__internal_64_$__cuda_sm20_div_rn_f64_full,@function
        .size           $__internal_64_$__cuda_sm20_div_rn_f64_full,(.L_x_7811 - $__internal_64_$__cuda_sm20_div_rn_f64_full)
$__internal_64_$__cuda_sm20_div_rn_f64_full:
        /* <DEDUP_REMOVED lines=67> */
.L_x_5602:
        /* <DEDUP_REMOVED lines=16> */
.L_x_5605:
[----:B------:R-:W-:Y:S01]  /*31a0*/  LOP3.LUT R15, R7, 0x80000, RZ, 0xfc, !PT ;  /* 0x00080000070f7812 */ /* 0x000fe200078efcff */
[----:B------:R-:W-:Y:S01]  /*31b0*/  IMAD.MOV.U32 R14, RZ, RZ, R6 ;  /* 0x000000ffff0e7224 */ /* 0x000fe200078e0006 */
[----:B------:R-:W-:Y:S06]  /*31c0*/  BRA `(.L_x_5603) ;  /* 0x0000000000087947 */ /* 0x000fec0003800000 */
.L_x_5604:
[----:B------:R-:W-:Y:S01]  /*31d0*/  LOP3.LUT R15, R9, 0x80000, RZ, 0xfc, !PT ;  /* 0x00080000090f7812 */ /* 0x000fe200078efcff */
[----:B------:R-:W-:-:S07]  /*31e0*/  IMAD.MOV.U32 R14, RZ, RZ, R8 ;  /* 0x000000ffff0e7224 */ /* 0x000fce00078e0008 */
.L_x_5603:
[----:B------:R-:W-:Y:S05]  /*31f0*/  BSYNC.RECONVERGENT B1 ;  /* 0x0000000000017941 */ /* 0x000fea0003800200 */
.L_x_5601:
[----:B------:R-:W-:Y:S02]  /*3200*/  IMAD.MOV.U32 R13, RZ, RZ, 0x0 ;  /* 0x00000000ff0d7424 */ /* 0x000fe400078e00ff */
[----:B------:R-:W-:Y:S02]  /*3210*/  IMAD.MOV.U32 R4, RZ, RZ, R14 ;  /* 0x000000ffff047224 */ /* 0x000fe400078e000e */
[----:B------:R-:W-:Y:S01]  /*3220*/  IMAD.MOV.U32 R5, RZ, RZ, R15 ;  /* 0x000000ffff057224 */ /* 0x000fe200078e000f */
[----:B------:R-:W-:Y:S06]  /*3230*/  RET.REL.NODEC R12 `(_ZN4vllm3moe44grouped_topk_fused_small_expert_count_kernelI6__half13__nv_bfloat16iLNS0_11ScoringFuncE1ELi256ELb1ELi8EEEvPT_PfPT1_PKT0_llllllbd) ;  /* 0xffffffcc0c707950 */ /* 0x000fec0003c3ffff */
.L_x_5606:
        /* <DEDUP_REMOVED lines=12> */
.L_x_7811:


//--------------------- .text._ZN4vllm3moe25grouped_topk_fused_kernelI6__halfS2_iLNS0_11ScoringFuncE1EEEvPT_PfPT1_PKT0_lllllbd --------------------------
	.section	.text._ZN4vllm3moe25grouped_topk_fused_kernelI6__halfS2_iLNS0_11ScoringFuncE1EEEvPT_PfPT1_PKT0_lllllbd,"ax",@progbits
	.align	128
        .global         _ZN4vllm3moe25grouped_topk_fused_kernelI6__halfS2_iLNS0_11ScoringFuncE1EEEvPT_PfPT1_PKT0_lllllbd
        .type           _ZN4vllm3moe25grouped_topk_fused_kernelI6__halfS2_iLNS0_11ScoringFuncE1EEEvPT_PfPT1_PKT0_lllllbd,@function
        .size           _ZN4vllm3moe25grouped_topk_fused_kernelI6__halfS2_iLNS0_11ScoringFuncE1EEEvPT_PfPT1_PKT0_lllllbd,(.L_x_7915 - _ZN4vllm3moe25grouped_topk_fused_kernelI6__halfS2_iLNS0_11ScoringFuncE1EEEvPT_PfPT1_PKT0_lllllbd)
        .other          _ZN4vllm3moe25grouped_topk_fused_kernelI6__halfS2_iLNS0_11ScoringFuncE1EEEvPT_PfPT1_PKT0_lllllbd,@"STO_CUDA_ENTRY STV_DEFAULT"
_ZN4vllm3moe25grouped_topk_fused_kernelI6__halfS2_iLNS0_11ScoringFuncE1EEEvPT_PfPT1_PKT0_lllllbd:
.text._ZN4vllm3moe25grouped_topk_fused_kernelI6__halfS2_iLNS0_11ScoringFuncE1EEEvPT_PfPT1_PKT0_lllllbd:
        /* <DEDUP_REMOVED lines=94> */
.L_x_5611:
        /* <DEDUP_REMOVED lines=21> */
[----:B--2---:R-:W-:-:S05]  /*0730*/  HADD2.F32 R36, -RZ, R36.H0_H0 ;  /* 0x20000024ff247230 */ /* 0x004fca0000004100 */
[----:B------:R-:W-:-:S04]  /*0740*/  FMUL.FTZ R40, R36, 0.5 ;  /* 0x3f00000024287820 */ /* 0x000fc80000410000 */
[----:B------:R-:W0:Y:S01]  /*0750*/  MUFU.TANH R43, R40 ;  /* 0x00000028002b7308 */ /* 0x000e220000002400 */
[----:B------:R-:W-:Y:S02]  /*0760*/  IMAD.MOV.U32 R36, RZ, RZ, 0x3f000000 ;  /* 0x3f000000ff247424 */ /* 0x000fe400078e00ff */
[----:B---3--:R-:W-:-:S05]  /*0770*/  HADD2.F32 R42, -RZ, R42.H0_H0 ;  /* 0x2000002aff2a7230 */ /* 0x008fca0000004100 */
[----:B------:R-:W-:Y:S01]  /*0780*/  FMUL.FTZ R42, R42, 0.5 ;  /* 0x3f0000002a2a7820 */ /* 0x000fe20000410000 */
[----:B0-----:R-:W-:-:S03]  /*0790*/  FFMA.FTZ R43, R43, R36, 0.5 ;  /* 0x3f0000002b2b7423 */ /* 0x001fc60000010024 */
[----:B------:R-:W0:Y:S02]  /*07a0*/  MUFU.TANH R15, R42 ;  /* 0x0000002a000f7308 */ /* 0x000e240000002400 */
[----:B------:R-:W-:-:S05]  /*07b0*/  F2FP.F16.F32.PACK_AB R43, RZ, R43 ;  /* 0x0000002bff2b723e */ /* 0x000fca00000000ff */
[----:B-----5:R-:W-:-:S05]  /*07c0*/  HADD2 R41, R43.H0_H0, R41.H0_H0 ;  /* 0x200000292b297230 */ /* 0x020fca0000000800 */
[----:B-1----:R-:W-:Y:S01]  /*07d0*/  PRMT R12, R41, 0x7610, R12 ;  /* 0x00007610290c7816 */ /* 0x002fe2000000000c */
[----:B----4-:R-:W-:-:S04]  /*07e0*/  HADD2.F32 R34, -RZ, R34.H0_H0 ;  /* 0x20000022ff227230 */ /* 0x010fc80000004100 */
[----:B------:R-:W-:Y:S01]  /*07f0*/  HSETP2.GT.AND P1, PT, R12.H0_H0, R20.H0_H0, PT ;  /* 0x200000140c007234 */ /* 0x000fe20003f24800 */
[----:B0-----:R-:W-:Y:S01]  /*0800*/  FFMA.FTZ R15, R15, R36, 0.5 ;  /* 0x3f0000000f0f7423 */ /* 0x001fe20000010024 */
[----:B------:R-:W-:-:S04]  /*0810*/  FMUL.FTZ R34, R34, 0.5 ;  /* 0x3f00000022227820 */ /* 0x000fc80000410000 */
[----:B------:R-:W-:Y:S01]  /*0820*/  F2FP.F16.F32.PACK_AB R15, RZ, R15 ;  /* 0x0000000fff0f723e */ /* 0x000fe200000000ff */
[----:B------:R-:W0:Y:S04]  /*0830*/  MUFU.TANH R41, R34 ;  /* 0x0000002200297308 */ /* 0x000e280000002400 */
[----:B------:R-:W-:Y:S02]  /*0840*/  HADD2 R15, R15.H0_H0, R37.H0_H0 ;  /* 0x200000250f0f7230 */ /* 0x000fe40000000800 */
[----:B------:R-:W-:-:S03]  /*0850*/  @!P1 HSETP2.GT.AND P2, PT, R12.H0_H0, R21.H0_H0, PT ;  /* 0x200000150c009234 */ /* 0x000fc60003f44800 */
[----:B------:R-:W-:Y:S02]  /*0860*/  PRMT R13, R15, 0x7610, R13 ;  /* 0x000076100f0d7816 */ /* 0x000fe4000000000d */
[----:B------:R-:W-:Y:S02]  /*0870*/  @!P1 SEL R14, R21, R12, !P2 ;  /* 0x0000000c150e9207 */ /* 0x000fe40005000000 */
[----:B------:R-:W-:Y:S01]  /*0880*/  @!P1 PRMT R12, R20, 0x7610, R12 ;  /* 0x00007610140c9816 */ /* 0x000fe2000000000c */
[----:B------:R-:W-:-:S04]  /*0890*/  HADD2.F32 R32, -RZ, R32.H0_H0 ;  /* 0x20000020ff207230 */ /* 0x000fc80000004100 */
[----:B------:R-:W-:Y:S01]  /*08a0*/  HSETP2.GT.AND P1, PT, R13.H0_H0, R12.H0_H0, PT ;  /* 0x2000000c0d007234 */ /* 0x000fe20003f24800 */
[----:B0-----:R-:W-:Y:S01]  /*08b0*/  FFMA.FTZ R41, R41, R36, 0.5 ;  /* 0x3f00000029297423 */ /* 0x001fe20000010024 */
[----:B------:R-:W-:-:S04]  /*08c0*/  FMUL.FTZ R32, R32, 0.5 ;  /* 0x3f00000020207820 */ /* 0x000fc80000410000 */
[----:B------:R-:W-:Y:S01]  /*08d0*/  F2FP.F16.F32.PACK_AB R41, RZ, R41 ;  /* 0x00000029ff29723e */ /* 0x000fe200000000ff */
[----:B------:R-:W0:Y:S01]  /*08e0*/  MUFU.TANH R21, R32 ;  /* 0x0000002000157308 */ /* 0x000e220000002400 */
[----:B------:R-:W-:-:S03]  /*08f0*/  PRMT R15, R12, 0x7610, R15 ;  /* 0x000076100c0f7816 */ /* 0x000fc6000000000f */
[----:B------:R-:W-:Y:S02]  /*0900*/  HADD2 R35, R41.H0_H0, R35.H0_H0 ;  /* 0x2000002329237230 */ /* 0x000fe40000000800 */
[----:B------:R-:W-:-:S05]  /*0910*/  @!P1 HSETP2.GT.AND P2, PT, R13.H0_H0, R14.H0_H0, PT ;  /* 0x2000000e0d009234 */ /* 0x000fca0003f44800 */
[----:B------:R-:W-:Y:S02]  /*0920*/  @!P1 SEL R15, R14, R13, !P2 ;  /* 0x0000000d0e0f9207 */ /* 0x000fe40005000000 */
[----:B------:R-:W-:Y:S02]  /*0930*/  @!P1 PRMT R13, R12, 0x7610, R13 ;  /* 0x000076100c0d9816 */ /* 0x000fe4000000000d */
[----:B------:R-:W-:Y:S01]  /*0940*/  PRMT R12, R35, 0x7610, R12 ;  /* 0x00007610230c7816 */ /* 0x000fe2000000000c */
        /* <DEDUP_REMOVED lines=16> */
[----:B------:R-:W-:Y:S02]  /*0a50*/  F2FP.F16.F32.PACK_AB R35, RZ, R35 ;  /* 0x00000023ff23723e */ /* 0x000fe400000000ff */
[----:B------:R-:W0:Y:S01]  /*0a60*/  MUFU.TANH R25, R25 ;  /* 0x0000001900197308 */ /* 0x000e220000002400 */
[----:B------:R-:W-:Y:S02]  /*0a70*/  PRMT R15, R12, 0x7610, R15 ;  /* 0x000076100c0f7816 */ /* 0x000fe4000000000f */
        /* <DEDUP_REMOVED lines=28> */
[----:B------:R-:W-:-:S05]  /*0c40*/  PRMT R12, R21, 0x7610, R12 ;  /* 0x00007610150c7816 */ /* 0x000fca000000000c */
[----:B------:R-:W-:Y:S01]  /*0c50*/  HSETP2.GT.AND P1, PT, R12.H0_H0, R13.H0_H0, PT ;  /* 0x2000000d0c007234 */ /* 0x000fe20003f24800 */
[----:B0-----:R-:W-:-:S05]  /*0c60*/  FFMA.FTZ R25, R25, R36, 0.5 ;  /* 0x3f00000019197423 */ /* 0x001fca0000010024 */
[----:B------:R-:W-:-:S05]  /*0c70*/  F2FP.F16.F32.PACK_AB R25, RZ, R25 ;  /* 0x00000019ff19723e */ /* 0x000fca00000000ff */
[----:B------:R-:W-:Y:S02]  /*0c80*/  HADD2 R39, R25.H0_H0, R39.H0_H0 ;  /* 0x2000002719277230 */ /* 0x000fe40000000800 */
        /* <DEDUP_REMOVED lines=13> */
.L_x_5610:
[----:B------:R-:W-:Y:S05]  /*0d60*/  BSYNC.RECONVERGENT B1 ;  /* 0x0000000000017941 */ /* 0x000fea0003800200 */
.L_x_5609:
[----:B------:R-:W-:Y:S05]  /*0d70*/  @!P0 BRA `(.L_x_5612) ;  /* 0x0000000c00908947 */ /* 0x000fea0003800000 */
[----:B------:R-:W-:Y:S01]  /*0d80*/  ISETP.GE.U32.AND P1, PT, R38, 0x4, PT ;  /* 0x000000042600780c */ /* 0x000fe20003f26070 */
[----:B------:R-:W-:Y:S01]  /*0d90*/  BSSY.RECONVERGENT B1, `(.L_x_5613) ;  /* 0x000003f000017945 */ /* 0x000fe20003800200 */
[----:B------:R-:W-:-:S11]  /*0da0*/  LOP3.LUT P0, R22, R22, 0x3, RZ, 0xc0, !PT ;  /* 0x0000000316167812 */ /* 0x000fd6000780c0ff */
[----:B------:R-:W-:Y:S05]  /*0db0*/  @!P1 BRA `(.L_x_5614) ;  /* 0x0000000000f09947 */ /* 0x000fea0003800000 */
        /* <DEDUP_REMOVED lines=9> */
[----:B------:R0:W4:Y:S01]  /*0e50*/  LDG.E.U16 R25, desc[UR12][R12.64+0xc0] ;  /* 0x0000c00c0c197981 */ /* 0x000122000c1e1500 */
[----:B------:R-:W-:-:S02]  /*0e60*/  VIADD R19, R19, 0x80 ;  /* 0x0000008013137836 */ /* 0x000fc40000000000 */
[----:B--2---:R-:W-:-:S05]  /*0e70*/  HADD2.F32 R14, -RZ, R14.H0_H0 ;  /* 0x2000000eff0e7230 */ /* 0x004fca0000004100 */
[----:B------:R-:W-:-:S04]  /*0e80*/  FMUL.FTZ R28, R14, 0.5 ;  /* 0x3f0000000e1c7820 */ /* 0x000fc80000410000 */
[----:B------:R-:W1:Y:S01]  /*0e90*/  MUFU.TANH R29, R28 ;  /* 0x0000001c001d7308 */ /* 0x000e620000002400 */
[----:B------:R-:W-:Y:S02]  /*0ea0*/  IMAD.MOV.U32 R14, RZ, RZ, 0x3f000000 ;  /* 0x3f000000ff0e7424 */ /* 0x000fe400078e00ff */
[----:B---3--:R-:W-:-:S05]  /*0eb0*/  HADD2.F32 R31, -RZ, R31.H0_H0 ;  /* 0x2000001fff1f7230 */ /* 0x008fca0000004100 */
[----:B------:R-:W-:Y:S01]  /*0ec0*/  FMUL.FTZ R31, R31, 0.5 ;  /* 0x3f0000001f1f7820 */ /* 0x000fe20000410000 */
[----:B-1----:R-:W-:-:S05]  /*0ed0*/  FFMA.FTZ R29, R29, R14, 0.5 ;  /* 0x3f0000001d1d7423 */ /* 0x002fca000001000e */
[----:B------:R-:W-:Y:S01]  /*0ee0*/  F2FP.F16.F32.PACK_AB R29, RZ, R29 ;  /* 0x0000001dff1d723e */ /* 0x000fe200000000ff */
[----:B------:R-:W1:Y:S04]  /*0ef0*/  MUFU.TANH R31, R31 ;  /* 0x0000001f001f7308 */ /* 0x000e680000002400 */
[----:B-----5:R-:W-:-:S05]  /*0f00*/  HADD2 R29, R29.H0_H0, R30.H0_H0 ;  /* 0x2000001e1d1d7230 */ /* 0x020fca0000000800 */
[----:B0-----:R-:W-:Y:S01]  /*0f10*/  PRMT R12, R29, 0x7610, R12 ;  /* 0x000076101d0c7816 */ /* 0x001fe2000000000c */
[----:B----4-:R-:W-:-:S04]  /*0f20*/  HADD2.F32 R32, -RZ, R32.H0_H0 ;  /* 0x20000020ff207230 */ /* 0x010fc80000004100 */
[----:B------:R-:W-:Y:S01]  /*0f30*/  HSETP2.GT.AND P1, PT, R12.H0_H0, R20.H0_H0, PT ;  /* 0x200000140c007234 */ /* 0x000fe20003f24800 */
[----:B------:R-:W-:Y:S01]  /*0f40*/  FMUL.FTZ R32, R32, 0.5 ;  /* 0x3f00000020207820 */ /* 0x000fe20000410000 */
[----:B-1----:R-:W-:-:S03]  /*0f50*/  FFMA.FTZ R13, R31, R14, 0.5 ;  /* 0x3f0000001f0d7423 */ /* 0x002fc6000001000e */
[----:B------:R-:W0:Y:S02]  /*0f60*/  MUFU.TANH R27, R32 ;  /* 0x00000020001b7308 */ /* 0x000e240000002400 */
[----:B------:R-:W-:-:S06]  /*0f70*/  F2FP.F16.F32.PACK_AB R26, RZ, R13 ;  /* 0x0000000dff1a723e */ /* 0x000fcc00000000ff */
[----:B------:R-:W-:Y:S02]  /*0f80*/  @!P1 HSETP2.GT.AND P2, PT, R12.H0_H0, R21.H0_H0, PT ;  /* 0x200000150c009234 */ /* 0x000fe40003f44800 */
[C---:B------:R-:W-:Y:S01]  /*0f90*/  PRMT R13, R20.reuse, 0x7610, R13 ;  /* 0x00007610140d7816 */ /* 0x040fe2000000000d */
[----:B------:R-:W-:Y:S02]  /*0fa0*/  HADD2 R26, R26.H0_H0, R23.H0_H0 ;  /* 0x200000171a1a7230 */ /* 0x000fe40000000800 */
        /* <DEDUP_REMOVED lines=16> */
[----:B------:R-:W-:Y:S02]  /*10b0*/  F2FP.F16.F32.PACK_AB R23, RZ, R23 ;  /* 0x00000017ff17723e */ /* 0x000fe400000000ff */
[----:B------:R-:W-:-:S03]  /*10c0*/  PRMT R13, R26, 0x7610, R13 ;  /* 0x000076101a0d7816 */ /* 0x000fc6000000000d */
[----:B------:R-:W-:Y:S02]  /*10d0*/  HADD2 R23, R23.H0_H0, R25.H0_H0 ;  /* 0x2000001917177230 */ /* 0x000fe40000000800 */
[----:B------:R-:W-:-:S03]  /*10e0*/  @!P1 HSETP2.GT.AND P2, PT, R12.H0_H0, R21.H0_H0, PT ;  /* 0x200000150c009234 */ /* 0x000fc60003f44800 */
[----:B------:R-:W-:Y:S02]  /*10f0*/  PRMT R20, R23, 0x7610, R20 ;  /* 0x0000761017147816 */ /* 0x000fe40000000014 */
        /* <DEDUP_REMOVED lines=8> */
.L_x_5614:
[----:B------:R-:W-:Y:S05]  /*1180*/  BSYNC.RECONVERGENT B1 ;  /* 0x0000000000017941 */ /* 0x000fea0003800200 */
.L_x_5613:
        /* <DEDUP_REMOVED lines=15> */
[----:B--2---:R-:W-:Y:S02]  /*1280*/  HADD2.F32 R18, -RZ, R18.H0_H0 ;  /* 0x20000012ff127230 */ /* 0x004fe40000004100 */
[----:B---3--:R-:W-:-:S03]  /*1290*/  HADD2.F32 R24, -RZ, R22.H0_H0 ;  /* 0x20000016ff187230 */ /* 0x008fc60000004100 */
[----:B------:R-:W-:Y:S02]  /*12a0*/  FMUL.FTZ R18, R18, 0.5 ;  /* 0x3f00000012127820 */ /* 0x000fe40000410000 */
[----:B------:R-:W-:-:S04]  /*12b0*/  FMUL.FTZ R24, R24, 0.5 ;  /* 0x3f00000018187820 */ /* 0x000fc80000410000 */
[----:B------:R-:W1:Y:S08]  /*12c0*/  MUFU.TANH R18, R18 ;  /* 0x0000001200127308 */ /* 0x000e700000002400 */
[----:B------:R-:W2:Y:S01]  /*12d0*/  MUFU.TANH R24, R24 ;  /* 0x0000001800187308 */ /* 0x000ea20000002400 */
[----:B-1----:R-:W-:-:S05]  /*12e0*/  FFMA.FTZ R22, R18, R27, 0.5 ;  /* 0x3f00000012167423 */ /* 0x002fca000001001b */
[----:B------:R-:W-:Y:S01]  /*12f0*/  F2FP.F16.F32.PACK_AB R22, RZ, R22 ;  /* 0x00000016ff16723e */ /* 0x000fe200000000ff */
[----:B--2---:R-:W-:-:S04]  /*1300*/  FFMA.FTZ R13, R24, R27, 0.5 ;  /* 0x3f000000180d7423 */ /* 0x004fc8000001001b */
[----:B----4-:R-:W-:Y:S01]  /*1310*/  HADD2 R22, R22.H0_H0, R23.H0_H0 ;  /* 0x2000001716167230 */ /* 0x010fe20000000800 */
[----:B0-----:R-:W-:-:S04]  /*1320*/  F2FP.F16.F32.PACK_AB R14, RZ, R13 ;  /* 0x0000000dff0e723e */ /* 0x001fc800000000ff */
[----:B------:R-:W-:Y:S02]  /*1330*/  PRMT R12, R22, 0x7610, R12 ;  /* 0x00007610160c7816 */ /* 0x000fe4000000000c */
[----:B------:R-:W-:Y:S01]  /*1340*/  PRMT R13, R20, 0x7610, R13 ;  /* 0x00007610140d7816 */ /* 0x000fe2000000000d */
[----:B-----5:R-:W-:Y:S02]  /*1350*/  HADD2 R14, R14.H0_H0, R25.H0_H0 ;  /* 0x200000190e0e7230 */ /* 0x020fe40000000800 */
[----:B------:R-:W-:-:S13]  /*1360*/  HSETP2.GT.AND P0, PT, R12.H0_H0, R20.H0_H0, PT ;  /* 0x200000140c007234 */ /* 0x000fda0003f04800 */
[----:B------:R-:W-:-:S05]  /*1370*/  @!P0 HSETP2.GT.AND P1, PT, R12.H0_H0, R21.H0_H0, PT ;  /* 0x200000150c008234 */ /* 0x000fca0003f24800 */
[----:B------:R-:W-:Y:S02]  /*1380*/  @!P0 SEL R13, R21, R12, !P1 ;  /* 0x0000000c150d8207 */ /* 0x000fe40004800000 */
[----:B------:R-:W-:Y:S02]  /*1390*/  @!P0 PRMT R12, R20, 0x7610, R12 ;  /* 0x00007610140c8816 */ /* 0x000fe4000000000c */
[----:B------:R-:W-:Y:S02]  /*13a0*/  PRMT R20, R14, 0x7610, R20 ;  /* 0x000076100e147816 */ /* 0x000fe40000000014 */
[----:B------:R-:W-:-:S03]  /*13b0*/  PRMT R21, R12, 0x7610, R21 ;  /* 0x000076100c157816 */ /* 0x000fc60000000015 */
[----:B------:R-:W-:-:S13]  /*13c0*/  HSETP2.GT.AND P0, PT, R20.H0_H0, R12.H0_H0, PT ;  /* 0x2000000c14007234 */ /* 0x000fda0003f04800 */
[----:B------:R-:W-:-:S05]  /*13d0*/  @!P0 HSETP2.GT.AND P1, PT, R20.H0_H0, R13.H0_H0, PT ;  /* 0x2000000d14008234 */ /* 0x000fca0003f24800 */
[----:B------:R-:W-:Y:S02]  /*13e0*/  @!P0 SEL R13, R13, R20, !P1 ;  /* 0x000000140d0d8207 */ /* 0x000fe40004800000 */
[C---:B------:R-:W-:Y:S02]  /*13f0*/  @!P0 PRMT R20, R12.reuse, 0x7610, R20 ;  /* 0x000076100c148816 */ /* 0x040fe40000000014 */
[----:B------:R-:W-:Y:S02]  /*1400*/  @!P0 PRMT R21, R13, 0x7610, R21 ;  /* 0x000076100d158816 */ /* 0x000fe40000000015 */
[----:B------:R-:W-:Y:S02]  /*1410*/  PRMT R12, R12, 0x5410, R20 ;  /* 0x000054100c0c7816 */ /* 0x000fe40000000014 */
[----:B------:R-:W-:-:S07]  /*1420*/  PRMT R13, R21, 0x7610, R13 ;  /* 0x00007610150d7816 */ /* 0x000fce000000000d */
.L_x_5616:
[----:B------:R-:W-:Y:S05]  /*1430*/  BSYNC.RECONVERGENT B1 ;  /* 0x0000000000017941 */ /* 0x000fea0003800200 */
.L_x_5615:
[----:B------:R-:W-:Y:S05]  /*1440*/  @P2 BRA `(.L_x_5612) ;  /* 0x0000000400dc2947 */ /* 0x000fea0003800000 */
[----:B------:R-:W-:-:S06]  /*1450*/  IMAD.WIDE.U32 R10, R19, 0x2, R10 ;  /* 0x00000002130a7825 */ /* 0x000fcc00078e000a */
[----:B------:R-:W2:Y:S01]  /*1460*/  LDG.E.U16 R10, desc[UR12][R10.64] ;  /* 0x0000000c0a0a7981 */ /* 0x000ea2000c1e1500 */
[----:B------:R-:W-:-:S06]  /*1470*/  IMAD.WIDE.U32 R8, R19, 0x2, R8 ;  /* 0x0000000213087825 */ /* 0x000fcc00078e0008 */
[----:B------:R-:W3:Y:S01]  /*1480*/  LDG.E.U16 R8, desc[UR12][R8.64] ;  /* 0x0000000c08087981 */ /* 0x000ee2000c1e1500 */
[----:B------:R-:W-:Y:S01]  /*1490*/  IMAD.MOV.U32 R15, RZ, RZ, 0x3f000000 ;  /* 0x3f000000ff0f7424 */ /* 0x000fe200078e00ff */
[----:B------:R-:W-:Y:S01]  /*14a0*/  PRMT R21, R12, 0x7632, R21 ;  /* 0x000076320c157816 */ /* 0x000fe20000000015 */
[----:B--2---:R-:W-:-:S05]  /*14b0*/  HADD2.F32 R14, -RZ, R10.H0_H0 ;  /* 0x2000000aff0e7230 */ /* 0x004fca0000004100 */
[----:B------:R-:W-:-:S06]  /*14c0*/  FMUL.FTZ R14, R14, 0.5 ;  /* 0x3f0000000e0e7820 */ /* 0x000fcc0000410000 */
[----:B------:R-:W0:Y:S02]  /*14d0*/  MUFU.TANH R14, R14 ;  /* 0x0000000e000e7308 */ /* 0x000e240000002400 */
[----:B0-----:R-:W-:-:S05]  /*14e0*/  FFMA.FTZ R15, R14, R15, 0.5 ;  /* 0x3f0000000e0f7423 */ /* 0x001fca000001000f */
[----:B------:R-:W-:-:S05]  /*14f0*/  F2FP.F16.F32.PACK_AB R15, RZ, R15 ;  /* 0x0000000fff0f723e */ /* 0x000fca00000000ff */
[----:B---3--:R-:W-:-:S05]  /*1500*/  HADD2 R15, R15.H0_H0, R8.H0_H0 ;  /* 0x200000080f0f7230 */ /* 0x008fca0000000800 */
[----:B------:R-:W-:-:S05]  /*1510*/  PRMT R20, R15, 0x7610, R20 ;  /* 0x000076100f147816 */ /* 0x000fca0000000014 */
[----:B------:R-:W-:-:S13]  /*1520*/  HSETP2.GT.AND P0, PT, R20.H0_H0, R12.H1_H1, PT ;  /* 0x3000000c14007234 */ /* 0x000fda0003f04800 */
[----:B------:R-:W-:Y:S05]  /*1530*/  @P0 BRA `(.L_x_5612) ;  /* 0x0000000400a00947 */ /* 0x000fea0003800000 */
[----:B------:R-:W-:-:S05]  /*1540*/  HSETP2.GT.AND P0, PT, R20.H0_H0, R13.H0_H0, PT ;  /* 0x2000000d14007234 */ /* 0x000fca0003f04800 */
[----:B------:R-:W-:Y:S02]  /*1550*/  SEL R13, R13, R20, !P0 ;  /* 0x000000140d0d7207 */ /* 0x000fe40004000000 */
[----:B------:R-:W-:Y:S02]  /*1560*/  PRMT R20, R12, 0x7632, R20 ;  /* 0x000076320c147816 */ /* 0x000fe40000000014 */
[----:B------:R-:W-:Y:S01]  /*1570*/  PRMT R21, R13, 0x7610, R21 ;  /* 0x000076100d157816 */ /* 0x000fe20000000015 */
[----:B------:R-:W-:Y:S06]  /*1580*/  BRA `(.L_x_5612) ;  /* 0x00000004008c7947 */ /* 0x000fec0003800000 */
.L_x_5608:
        /* <DEDUP_REMOVED lines=16> */
.L_x_5620:
        /* <DEDUP_REMOVED lines=9> */
[----:B------:R-:W-:-:S06]  /*1720*/  FMUL.FTZ R21, R21, 0.5 ;  /* 0x3f00000015157820 */ /* 0x000fcc0000410000 */
[----:B------:R-:W0:Y:S02]  /*1730*/  MUFU.TANH R21, R21 ;  /* 0x0000001500157308 */ /* 0x000e240000002400 */
[----:B0-----:R-:W-:-:S05]  /*1740*/  FFMA.FTZ R22, R21, R22, 0.5 ;  /* 0x3f00000015167423 */ /* 0x001fca0000010016 */
[----:B------:R-:W-:-:S05]  /*1750*/  F2FP.F16.F32.PACK_AB R22, RZ, R22 ;  /* 0x00000016ff16723e */ /* 0x000fca00000000ff */
[----:B---3--:R-:W-:Y:S01]  /*1760*/  HADD2 R19, R22.H0_H0, R19.H0_H0 ;  /* 0x2000001316137230 */ /* 0x008fe20000000800 */
[----:B------:R-:W-:Y:S06]  /*1770*/  @P0 BRA `(.L_x_5620) ;  /* 0xfffffffc00c40947 */ /* 0x000fec000383ffff */
[----:B------:R-:W-:Y:S05]  /*1780*/  BSYNC.RECONVERGENT B2 ;  /* 0x0000000000027941 */ /* 0x000fea0003800200 */
.L_x_5619:
[----:B------:R-:W-:-:S07]  /*1790*/  PRMT R20, R19, 0x7610, R20 ;  /* 0x0000761013147816 */ /* 0x000fce0000000014 */
.L_x_5618:
[----:B------:R-:W-:Y:S05]  /*17a0*/  BSYNC.RECONVERGENT B1 ;  /* 0x0000000000017941 */ /* 0x000fea0003800200 */
.L_x_5617:
        /* <DEDUP_REMOVED lines=14> */
[----:B--2---:R-:W-:-:S05]  /*1890*/  HADD2.F32 R20, -RZ, R14.H0_H0 ;  /* 0x2000000eff147230 */ /* 0x004fca0000004100 */
[----:B------:R-:W-:Y:S01]  /*18a0*/  FMUL.FTZ R21, R20, 0.5 ;  /* 0x3f00000014157820 */ /* 0x000fe20000410000 */
[----:B------:R-:W-:-:S05]  /*18b0*/  IMAD.MOV.U32 R20, RZ, RZ, 0x3f000000 ;  /* 0x3f000000ff147424 */ /* 0x000fca00078e00ff */
[----:B------:R-:W0:Y:S02]  /*18c0*/  MUFU.TANH R21, R21 ;  /* 0x0000001500157308 */ /* 0x000e240000002400 */
[----:B0-----:R-:W-:-:S05]  /*18d0*/  FFMA.FTZ R20, R21, R20, 0.5 ;  /* 0x3f00000015147423 */ /* 0x001fca0000010014 */
[----:B------:R-:W-:-:S05]  /*18e0*/  F2FP.F16.F32.PACK_AB R20, RZ, R20 ;  /* 0x00000014ff14723e */ /* 0x000fca00000000ff */
[----:B---3--:R-:W-:-:S07]  /*18f0*/  HADD2 R20, R20.H0_H0, R19.H0_H0 ;  /* 0x2000001314147230 */ /* 0x008fce0000000800 */
.L_x_5622:
[----:B------:R-:W-:Y:S05]  /*1900*/  BSYNC.RECONVERGENT B1 ;  /* 0x0000000000017941 */ /* 0x000fea0003800200 */
.L_x_5621:
        /* <DEDUP_REMOVED lines=20> */
.L_x_5624:
[----:B------:R-:W-:Y:S05]  /*1a50*/  BSYNC.RECONVERGENT B1 ;  /* 0x0000000000017941 */ /* 0x000fea0003800200 */
.L_x_5623:
[----:B------:R-:W-:Y:S01]  /*1a60*/  PRMT R21, R22, 0x7610, R21 ;  /* 0x0000761016157816 */ /* 0x000fe20000000015 */
[----:B------:R-:W-:Y:S06]  /*1a70*/  @!P1 BRA `(.L_x_5612) ;  /* 0x0000000000509947 */ /* 0x000fec0003800000 */
[----:B------:R-:W-:Y:S01]  /*1a80*/  BSSY.RECONVERGENT B1, `(.L_x_5625) ;  /* 0x0000011000017945 */ /* 0x000fe20003800200 */
[----:B------:R-:W-:-:S07]  /*1a90*/  IMAD.MOV.U32 R21, RZ, RZ, RZ ;  /* 0x000000ffff157224 */ /* 0x000fce00078e00ff */
.L_x_5626:
        /* <DEDUP_REMOVED lines=16> */
.L_x_5625:
[----:B------:R-:W-:Y:S01]  /*1ba0*/  IMAD.MOV.U32 R21, RZ, RZ, 0xfc00 ;  /* 0x0000fc00ff157424 */ /* 0x000fe200078e00ff */
[----:B------:R-:W-:-:S07]  /*1bb0*/  PRMT R20, R19, 0x7610, R20 ;  /* 0x0000761013147816 */ /* 0x000fce0000000014 */
.L_x_5612:
[----:B------:R-:W-:Y:S05]  /*1bc0*/  BSYNC.RECONVERGENT B0 ;  /* 0x0000000000007941 */ /* 0x000fea0003800200 */
.L_x_5607:
        /* <DEDUP_REMOVED lines=50> */
.L_x_5627:
        /* <DEDUP_REMOVED lines=74> */
.L_x_5631:
[----:B------:R-:W-:Y:S05]  /*2390*/  BSYNC.RECONVERGENT B0 ;  /* 0x0000000000007941 */ /* 0x000fea0003800200 */
.L_x_5630:
        /* <DEDUP_REMOVED lines=19> */
.L_x_5633:
[----:B------:R-:W-:Y:S05]  /*24d0*/  BSYNC.RECONVERGENT B0 ;  /* 0x0000000000007941 */ /* 0x000fea0003800200 */
.L_x_5632:
        /* <DEDUP_REMOVED lines=17> */
.L_x_5635:
[----:B------:R-:W-:Y:S05]  /*25f0*/  BSYNC.RECONVERGENT B0 ;  /* 0x0000000000007941 */ /* 0x000fea0003800200 */
.L_x_5634:
        /* <DEDUP_REMOVED lines=19> */
.L_x_5637:
[----:B------:R-:W-:Y:S05]  /*2730*/  BSYNC.RECONVERGENT B0 ;  /* 0x0000000000007941 */ /* 0x000fea0003800200 */
.L_x_5636:
        /* <DEDUP_REMOVED lines=17> */
.L_x_5639:
[----:B------:R-:W-:Y:S05]  /*2850*/  BSYNC.RECONVERGENT B0 ;  /* 0x0000000000007941 */ /* 0x000fea0003800200 */
.L_x_5638:
        /* <DEDUP_REMOVED lines=17> */
.L_x_5641:
[----:B------:R-:W-:Y:S05]  /*2970*/  BSYNC.RECONVERGENT B0 ;  /* 0x0000000000007941 */ /* 0x000fea0003800200 */
.L_x_5640:
        /* <DEDUP_REMOVED lines=19> */
.L_x_5643:
[----:B------:R-:W-:Y:S05]  /*2ab0*/  BSYNC.RECONVERGENT B0 ;  /* 0x0000000000007941 */ /* 0x000fea0003800200 */
.L_x_5642:
        /* <DEDUP_REMOVED lines=17> */
.L_x_5645:
[----:B------:R-:W-:Y:S05]  /*2bd0*/  BSYNC.RECONVERGENT B0 ;  /* 0x0000000000007941 */ /* 0x000fea0003800200 */
.L_x_5644:
        /* <DEDUP_REMOVED lines=17> */
.L_x_5647:
[----:B------:R-:W-:Y:S05]  /*2cf0*/  BSYNC.RECONVERGENT B0 ;  /* 0x0000000000007941 */ /* 0x000fea0003800200 */
.L_x_5646:
        /* <DEDUP_REMOVED lines=17> */
.L_x_5649:
[----:B------:R-:W-:Y:S05]  /*2e10*/  BSYNC.RECONVERGENT B0 ;  /* 0x0000000000007941 */ /* 0x000fea0003800200 */
.L_x_5648:
        /* <DEDUP_REMOVED lines=16> */
.L_x_5651:
[----:B------:R-:W-:Y:S05]  /*2f20*/  BSYNC.RECONVERGENT B0 ;  /* 0x0000000000007941 */ /* 0x000fea0003800200 */
.L_x_5650:
        /* <DEDUP_REMOVED lines=18> */
.L_x_5653:
[----:B------:R-:W-:Y:S05]  /*3050*/  BSYNC.RECONVERGENT B0 ;  /* 0x0000000000007941 */ /* 0x000fea0003800200 */
.L_x_5652:
        /* <DEDUP_REMOVED lines=17> */
.L_x_5655:
[----:B------:R-:W-:Y:S05]  /*3170*/  BSYNC.RECONVERGENT B0 ;  /* 0x0000000000007941 */ /* 0x000fea0003800200 */
.L_x_5654:
        /* <DEDUP_REMOVED lines=17> */
.L_x_5657:
[----:B------:R-:W-:Y:S05]  /*3290*/  BSYNC.RECONVERGENT B0 ;  /* 0x0000000000007941 */ /* 0x000fea0003800200 */
.L_x_5656:
        /* <DEDUP_REMOVED lines=15> */
.L_x_5659:
[----:B------:R-:W-:Y:S05]  /*3390*/  BSYNC.RECONVERGENT B0 ;  /* 0x0000000000007941 */ /* 0x000fea0003800200 */
.L_x_5658:
        /* <DEDUP_REMOVED lines=23> */
.L_x_5661:
[----:B------:R-:W-:Y:S05]  /*3510*/  BSYNC.RECONVERGENT B0 ;  /* 0x0000000000007941 */ /* 0x000fea0003800200 */
.L_x_5660:
        /* <DEDUP_REMOVED lines=15> */
.L_x_5663:
[----:B------:R-:W-:Y:S05]  /*3610*/  BSYNC.RECONVERGENT B0 ;  /* 0x0000000000007941 */ /* 0x000fea0003800200 */
.L_x_5662:
        /* <DEDUP_REMOVED lines=15> */
.L_x_5665:
[----:B------:R-:W-:Y:S05]  /*3710*/  BSYNC.RECONVERGENT B0 ;  /* 0x0000000000007941 */ /* 0x000fea0003800200 */
.L_x_5664:
        /* <DEDUP_REMOVED lines=15> */
.L_x_5667:
[----:B------:R-:W-:Y:S05]  /*3810*/  BSYNC.RECONVERGENT B0 ;  /* 0x0000000000007941 */ /* 0x000fea0003800200 */
.L_x_5666:
        /* <DEDUP_REMOVED lines=15> */
.L_x_5669:
[----:B------:R-:W-:Y:S05]  /*3910*/  BSYNC.RECONVERGENT B0 ;  /* 0x0000000000007941 */ /* 0x000fea0003800200 */
.L_x_5668:
[----:B------:R-:W-:Y:S01]  /*3920*/  ISETP.NE.AND P0, PT, R19, R14, PT ;  /* 0x0000000e1300720c */ /* 0x000fe20003f05270 */
[----:B------:R-:W-:-:S03]  /*3930*/  VIADD R15, R15, 0xffffffe0 ;  /* 0xffffffe00f0f7836 */ /* 0x000fc60000000000 */
[----:B------:R-:W-:Y:S02]  /*3940*/  SEL R17, R20, R23, !P0 ;  /* 0x0000001714117207 */ /* 0x000fe40004000000 */
[----:B------:R-:W-:-:S07]  /*3950*/  SEL R14, R18, R21, !P0 ;  /* 0x00000015120e7207 */ /* 0x000fce0004000000 */
.L_x_5629:
[----:B------:R-:W-:Y:S01]  /*3960*/  NOP ;  /* 0x0000000000007918 */ /* 0x000fe20000000000 */
.L_x_5628:
        /* <DEDUP_REMOVED lines=24> */
.L_x_5672:
[----:B------:R-:W-:Y:S05]  /*3af0*/  BSYNC.RECONVERGENT B0 ;  /* 0x0000000000007941 */ /* 0x000fea0003800200 */
.L_x_5671:
        /* <DEDUP_REMOVED lines=19> */
.L_x_5674:
[----:B------:R-:W-:Y:S05]  /*3c30*/  BSYNC.RECONVERGENT B0 ;  /* 0x0000000000007941 */ /* 0x000fea0003800200 */
.L_x_5673:
        /* <DEDUP_REMOVED lines=17> */
.L_x_5676:
[----:B------:R-:W-:Y:S05]  /*3d50*/  BSYNC.RECONVERGENT B0 ;  /* 0x0000000000007941 */ /* 0x000fea0003800200 */
.L_x_5675:
        /* <DEDUP_REMOVED lines=19> */
.L_x_5678:
[----:B------:R-:W-:Y:S05]  /*3e90*/  BSYNC.RECONVERGENT B0 ;  /* 0x0000000000007941 */ /* 0x000fea0003800200 */
.L_x_5677:
        /* <DEDUP_REMOVED lines=17> */
.L_x_5680:
[----:B------:R-:W-:Y:S05]  /*3fb0*/  BSYNC.RECONVERGENT B0 ;  /* 0x0000000000007941 */ /* 0x000fea0003800200 */
.L_x_5679:
        /* <DEDUP_REMOVED lines=17> */
.L_x_5682:
[----:B------:R-:W-:Y:S05]  /*40d0*/  BSYNC.RECONVERGENT B0 ;  /* 0x0000000000007941 */ /* 0x000fea0003800200 */
.L_x_5681:
        /* <DEDUP_REMOVED lines=19> */
.L_x_5684:
[----:B------:R-:W-:Y:S05]  /*4210*/  BSYNC.RECONVERGENT B0 ;  /* 0x0000000000007941 */ /* 0x000fea0003800200 */
.L_x_5683:
        /* <DEDUP_REMOVED lines=17> */
.L_x_5686:
[----:B------:R-:W-:Y:S05]  /*4330*/  BSYNC.RECONVERGENT B0 ;  /* 0x0000000000007941 */ /* 0x000fea0003800200 */
.L_x_5685:
        /* <DEDUP_REMOVED lines=17> */
.L_x_5688:
[----:B------:R-:W-:Y:S05]  /*4450*/  BSYNC.RECONVERGENT B0 ;  /* 0x0000000000007941 */ /* 0x000fea0003800200 */
.L_x_5687:
        /* <DEDUP_REMOVED lines=17> */
.L_x_5690:
[----:B------:R-:W-:Y:S05]  /*4570*/  BSYNC.RECONVERGENT B0 ;  /* 0x0000000000007941 */ /* 0x000fea0003800200 */
.L_x_5689:
        /* <DEDUP_REMOVED lines=16> */
.L_x_5692:
[----:B------:R-:W-:Y:S05]  /*4680*/  BSYNC.RECONVERGENT B0 ;  /* 0x0000000000007941 */ /* 0x000fea0003800200 */
.L_x_5691:
        /* <DEDUP_REMOVED lines=18> */
.L_x_5694:
[----:B------:R-:W-:Y:S05]  /*47b0*/  BSYNC.RECONVERGENT B0 ;  /* 0x0000000000007941 */ /* 0x000fea0003800200 */
.L_x_5693:
        /* <DEDUP_REMOVED lines=17> */
.L_x_5696:
[----:B------:R-:W-:Y:S05]  /*48d0*/  BSYNC.RECONVERGENT B0 ;  /* 0x0000000000007941 */ /* 0x000fea0003800200 */
.L_x_5695:
        /* <DEDUP_REMOVED lines=17> */
.L_x_5698:
[----:B------:R-:W-:Y:S05]  /*49f0*/  BSYNC.RECONVERGENT B0 ;  /* 0x0000000000007941 */ /* 0x000fea0003800200 */
.L_x_5697:
        /* <DEDUP_REMOVED lines=15> */
.L_x_5700:
[----:B------:R-:W-:Y:S05]  /*4af0*/  BSYNC.RECONVERGENT B0 ;  /* 0x0000000000007941 */ /* 0x000fea0003800200 */
.L_x_5699:
        /* <DEDUP_REMOVED lines=24> */
.L_x_5702:
[----:B------:R-:W-:Y:S05]  /*4c80*/  BSYNC.RECONVERGENT B0 ;  /* 0x0000000000007941 */ /* 0x000fea0003800200 */
.L_x_5701:
        /* <DEDUP_REMOVED lines=15> */
.L_x_5704:
[----:B------:R-:W-:Y:S05]  /*4d80*/  BSYNC.RECONVERGENT B0 ;  /* 0x0000000000007941 */ /* 0x000fea0003800200 */
.L_x_5703:
        /* <DEDUP_REMOVED lines=15> */
.L_x_5706:
[----:B------:R-:W-:Y:S05]  /*4e80*/  BSYNC.RECONVERGENT B0 ;  /* 0x0000000000007941 */ /* 0x000fea0003800200 */
.L_x_5705:
        /* <DEDUP_REMOVED lines=15> */
.L_x_5708:
[----:B------:R-:W-:Y:S05]  /*4f80*/  BSYNC.RECONVERGENT B0 ;  /* 0x0000000000007941 */ /* 0x000fea0003800200 */
.L_x_5707:
        /* <DEDUP_REMOVED lines=15> */
.L_x_5710:
[----:B------:R-:W-:Y:S05]  /*5080*/  BSYNC.RECONVERGENT B0 ;  /* 0x0000000000007941 */ /* 0x000fea0003800200 */
.L_x_5709:
[----:B------:R-:W-:-:S04]  /*5090*/  ISETP.NE.AND P0, PT, R14, R15, PT ;  /* 0x0000000f0e00720c */ /* 0x000fc80003f05270 */
[----:B------:R-:W-:Y:S02]  /*50a0*/  SEL R17, R20, R17, !P0 ;  /* 0x0000001114117207 */ /* 0x000fe40004000000 */
[----:B------:R-:W-:-:S07]  /*50b0*/  SEL R14, R19, R18, !P0 ;  /* 0x00000012130e7207 */ /* 0x000fce0004000000 */
.L_x_5670:
[----:B------:R-:W-:-:S13]  /*50c0*/  ISETP.GE.AND P0, PT, R9, 0x1, PT ;  /* 0x000000010900780c */ /* 0x000fda0003f06270 */
[----:B------:R-:W-:Y:S05]  /*50d0*/  @!P0 BRA `(.L_x_5711) ;  /* 0x0000000000108947 */ /* 0x000fea0003800000 */
[----:B------:R-:W-:-:S05]  /*50e0*/  PRMT R17, R17, 0x5410, R17 ;  /* 0x0000541011117816 */ /* 0x000fca0000000011 */
[----:B------:R-:W0:Y:S02]  /*50f0*/  SHFL.IDX PT, R12, R17, R12, 0x1f ;  /* 0x00001f0c110c7589 */ /* 0x000e2400000e0000 */
[----:B0-----:R-:W-:-:S13]  /*5100*/  HSETP2.NEU.AND P0, PT, R12.H0_H0, -INF , -INF , PT ;  /* 0xfc00fc000c007434 */ /* 0x001fda0003f0d800 */
[----:B------:R-:W-:Y:S05]  /*5110*/  @P0 BRA `(.L_x_5712) ;  /* 0x00000004005c0947 */ /* 0x000fea0003800000 */
.L_x_5711:
        /* <DEDUP_REMOVED lines=16> */
.L_x_5718:
        /* <DEDUP_REMOVED lines=30> */
.L_x_5717:
[----:B-1----:R-:W-:-:S07]  /*5400*/  VIADD R4, R15, 0xffffff80 ;  /* 0xffffff800f047836 */ /* 0x002fce0000000000 */
.L_x_5716:
[----:B------:R-:W-:Y:S05]  /*5410*/  BSYNC.RECONVERGENT B1 ;  /* 0x0000000000017941 */ /* 0x000fea0003800200 */
.L_x_5715:
        /* <DEDUP_REMOVED lines=20> */
.L_x_5720:
[----:B------:R-:W-:Y:S05]  /*5560*/  BSYNC.RECONVERGENT B1 ;  /* 0x0000000000017941 */ /* 0x000fea0003800200 */
.L_x_5719:
        /* <DEDUP_REMOVED lines=15> */
.L_x_5714:
[----:B------:R-:W-:Y:S05]  /*5660*/  BSYNC.RECONVERGENT B0 ;  /* 0x0000000000007941 */ /* 0x000fea0003800200 */
.L_x_5713:
[----:B------:R-:W-:Y:S01]  /*5670*/  PREEXIT ;  /* 0x000000000000782d */ /* 0x000fe20000000000 */
[----:B------:R-:W-:Y:S05]  /*5680*/  EXIT ;  /* 0x000000000000794d */ /* 0x000fea0003800000 */
.L_x_5712:
        /* <DEDUP_REMOVED lines=57> */
.L_x_5768:
[----:B------:R-:W-:Y:S01]  /*5a20*/  UMOV UR6, 0xffffffff ;  /* 0xffffffff00067882 */ /* 0x000fe20000000000 */
[----:B------:R-:W-:Y:S02]  /*5a30*/  ISETP.GE.AND P0, PT, R4, R31, PT ;  /* 0x0000001f0400720c */ /* 0x000fe40003f06270 */
[----:B01----:R-:W-:Y:S11]  /*5a40*/  BRA.DIV UR6, `(.L_x_5722) ;  /* 0x0000003606487947 */ /* 0x003ff6000b800000 */
[----:B------:R0:W1:Y:S02]  /*5a50*/  SHFL.IDX PT, R33, R29, R28, 0x1f ;  /* 0x00001f1c1d217589 */ /* 0x00006400000e0000 */
.L_x_5837:
[----:B------:R-:W2:Y:S01]  /*5a60*/  LDCU UR6, c[0x0][0x3b8] ;  /* 0x00007700ff0677ac */ /* 0x000ea20008000800 */
[----:B0-----:R-:W-:-:S05]  /*5a70*/  VIADD R28, R28, 0x1 ;  /* 0x000000011c1c7836 */ /* 0x001fca0000000000 */
[----:B--2---:R-:W-:Y:S01]  /*5a80*/  ISETP.NE.AND P1, PT, R28, UR6, PT ;  /* 0x000000061c007c0c */ /* 0x004fe2000bf25270 */
[----:B------:R-:W-:-:S12]  /*5a90*/  @P0 BRA `(.L_x_5723) ;  /* 0x0000001800580947 */ /* 0x000fd80003800000 */
[--C-:B-1----:R-:W-:Y:S02]  /*5aa0*/  IMAD R33, R5, R33, R4.reuse ;  /* 0x0000002105217224 */ /* 0x102fe400078e0204 */
[----:B------:R-:W-:-:S07]  /*5ab0*/  IMAD.MOV.U32 R30, RZ, RZ, R4 ;  /* 0x000000ffff1e7224 */ /* 0x000fce00078e0004 */
.L_x_5767:
        /* <DEDUP_REMOVED lines=25> */
[----:B------:R-:W-:-:S05]  /*5c50*/  F2FP.F16.F32.PACK_AB R32, RZ, R32 ;  /* 0x00000020ff20723e */ /* 0x000fca00000000ff */
[----:B--2---:R-:W-:-:S07]  /*5c60*/  HADD2 R32, R32.H0_H0, R7.H0_H0 ;  /* 0x2000000720207230 */ /* 0x004fce0000000800 */
.L_x_5724:
        /* <DEDUP_REMOVED lines=47> */
.L_x_5728:
[----:B------:R-:W-:Y:S05]  /*5f60*/  BSYNC.RECONVERGENT B1 ;  /* 0x0000000000017941 */ /* 0x000fea0003800200 */
.L_x_5727:
        /* <DEDUP_REMOVED lines=15> */
.L_x_5730:
[----:B------:R-:W-:Y:S05]  /*6060*/  BSYNC.RECONVERGENT B1 ;  /* 0x0000000000017941 */ /* 0x000fea0003800200 */
.L_x_5729:
        /* <DEDUP_REMOVED lines=15> */
.L_x_5732:
[----:B------:R-:W-:Y:S05]  /*6160*/  BSYNC.RECONVERGENT B1 ;  /* 0x0000000000017941 */ /* 0x000fea0003800200 */
.L_x_5731:
        /* <DEDUP_REMOVED lines=15> */
.L_x_5734:
[----:B------:R-:W-:Y:S05]  /*6260*/  BSYNC.RECONVERGENT B1 ;  /* 0x0000000000017941 */ /* 0x000fea0003800200 */
.L_x_5733:
        /* <DEDUP_REMOVED lines=15> */
.L_x_5736:
[----:B------:R-:W-:Y:S05]  /*6360*/  BSYNC.RECONVERGENT B1 ;  /* 0x0000000000017941 */ /* 0x000fea0003800200 */
.L_x_5735:
        /* <DEDUP_REMOVED lines=15> */
.L_x_5738:
[----:B------:R-:W-:Y:S05]  /*6460*/  BSYNC.RECONVERGENT B1 ;  /* 0x0000000000017941 */ /* 0x000fea0003800200 */
.L_x_5737:
        /* <DEDUP_REMOVED lines=15> */
.L_x_5740:
[----:B------:R-:W-:Y:S05]  /*6560*/  BSYNC.RECONVERGENT B1 ;  /* 0x0000000000017941 */ /* 0x000fea0003800200 */
.L_x_5739:
        /* <DEDUP_REMOVED lines=15> */
.L_x_5742:
[----:B------:R-:W-:Y:S05]  /*6660*/  BSYNC.RECONVERGENT B1 ;  /* 0x0000000000017941 */ /* 0x000fea0003800200 */
.L_x_5741:
        /* <DEDUP_REMOVED lines=15> */
.L_x_5744:
[----:B------:R-:W-:Y:S05]  /*6760*/  BSYNC.RECONVERGENT B1 ;  /* 0x0000000000017941 */ /* 0x000fea0003800200 */
.L_x_5743:
        /* <DEDUP_REMOVED lines=15> */
.L_x_5746:
[----:B------:R-:W-:Y:S05]  /*6860*/  BSYNC.RECONVERGENT B1 ;  /* 0x0000000000017941 */ /* 0x000fea0003800200 */
.L_x_5745:
        /* <DEDUP_REMOVED lines=15> */
.L_x_5748:
[----:B------:R-:W-:Y:S05]  /*6960*/  BSYNC.RECONVERGENT B1 ;  /* 0x0000000000017941 */ /* 0x000fea0003800200 */
.L_x_5747:
        /* <DEDUP_REMOVED lines=16> */
.L_x_5750:
[----:B------:R-:W-:Y:S05]  /*6a70*/  BSYNC.RECONVERGENT B1 ;  /* 0x0000000000017941 */ /* 0x000fea0003800200 */
.L_x_5749:
        /* <DEDUP_REMOVED lines=15> */
.L_x_5752:
[----:B------:R-:W-:Y:S05]  /*6b70*/  BSYNC.RECONVERGENT B1 ;  /* 0x0000000000017941 */ /* 0x000fea0003800200 */
.L_x_5751:
        /* <DEDUP_REMOVED lines=15> */
.L_x_5754:
[----:B------:R-:W-:Y:S05]  /*6c70*/  BSYNC.RECONVERGENT B1 ;  /* 0x0000000000017941 */ /* 0x000fea0003800200 */
.L_x_5753:
        /* <DEDUP_REMOVED lines=15> */
.L_x_5756:
[----:B------:R-:W-:Y:S05]  /*6d70*/  BSYNC.RECONVERGENT B1 ;  /* 0x0000000000017941 */ /* 0x000fea0003800200 */
.L_x_5755:
        /* <DEDUP_REMOVED lines=24> */
.L_x_5758:
[----:B------:R-:W-:Y:S05]  /*6f00*/  BSYNC.RECONVERGENT B1 ;  /* 0x0000000000017941 */ /* 0x000fea0003800200 */
.L_x_5757:
        /* <DEDUP_REMOVED lines=15> */
.L_x_5760:
[----:B------:R-:W-:Y:S05]  /*7000*/  BSYNC.RECONVERGENT B1 ;  /* 0x0000000000017941 */ /* 0x000fea0003800200 */
.L_x_5759:
        /* <DEDUP_REMOVED lines=15> */
.L_x_5762:
[----:B------:R-:W-:Y:S05]  /*7100*/  BSYNC.RECONVERGENT B1 ;  /* 0x0000000000017941 */ /* 0x000fea0003800200 */
.L_x_5761:
        /* <DEDUP_REMOVED lines=15> */
.L_x_5764:
[----:B------:R-:W-:Y:S05]  /*7200*/  BSYNC.RECONVERGENT B1 ;  /* 0x0000000000017941 */ /* 0x000fea0003800200 */
.L_x_5763:
        /* <DEDUP_REMOVED lines=15> */
.L_x_5766:
[----:B------:R-:W-:Y:S05]  /*7300*/  BSYNC.RECONVERGENT B1 ;  /* 0x0000000000017941 */ /* 0x000fea0003800200 */
.L_x_5765:
        /* <DEDUP_REMOVED lines=10> */
.L_x_5726:
[----:B------:R1:W-:Y:S04]  /*73b0*/  @!P0 STS.U16 [R6+-0x40], R32 ;  /* 0xffffc02006008388 */ /* 0x0003e80000000400 */
[----:B------:R1:W-:Y:S01]  /*73c0*/  @!P0 STS [R34+-0x80], R35 ;  /* 0xffff802322008388 */ /* 0x0003e20000000800 */
[----:B------:R-:W-:Y:S01]  /*73d0*/  NOP ;  /* 0x0000000000007918 */ /* 0x000fe20000000000 */
.L_x_5725:
[----:B------:R-:W-:Y:S01]  /*73e0*/  VIADD R33, R33, 0x20 ;  /* 0x0000002021217836 */ /* 0x000fe20000000000 */
[----:B------:R-:W-:Y:S06]  /*73f0*/  @!P2 BRA `(.L_x_5767) ;  /* 0xffffffe400b0a947 */ /* 0x000fec000383ffff */
.L_x_5723:
[----:B------:R-:W-:Y:S05]  /*7400*/  @P1 BRA `(.L_x_5768) ;  /* 0xffffffe400841947 */ /* 0x000fea000383ffff */
[----:B------:R-:W-:Y:S05]  /*7410*/  BSYNC B0 ;  /* 0x0000000000007941 */ /* 0x000fea0003800000 */
.L_x_5721:
        /* <DEDUP_REMOVED lines=18> */
.L_x_5841:
[----:B------:R-:W-:Y:S01]  /*7540*/  HSETP2.GT.AND P0, PT, R0.H0_H0, R31.H0_H0, PT ;  /* 0x2000001f00007234 */ /* 0x000fe20003f04800 */
[----:B------:R-:W-:-:S12]  /*7550*/  BSSY.RECONVERGENT B0, `(.L_x_5771) ;  /* 0x0000006000007945 */ /* 0x000fd80003800200 */
[----:B------:R-:W-:Y:S05]  /*7560*/  @P0 BRA `(.L_x_5772) ;  /* 0x0000000000100947 */ /* 0x000fea0003800000 */
[----:B------:R-:W-:Y:S01]  /*7570*/  HSETP2.NEU.AND P0, PT, R0.H0_H0, R31.H0_H0, PT ;  /* 0x2000001f00007234 */ /* 0x000fe20003f0d800 */
[----:B------:R-:W-:-:S12]  /*7580*/  IMAD.MOV.U32 R29, RZ, RZ, RZ ;  /* 0x000000ffff1d7224 */ /* 0x000fd800078e00ff */
[----:B--2---:R-:W-:-:S04]  /*7590*/  @!P0 ISETP.GE.AND P1, PT, R27, R8, PT ;  /* 0x000000081b00820c */ /* 0x004fc80003f26270 */
[----:B------:R-:W-:-:S09]  /*75a0*/  @!P0 SEL R29, RZ, 0x1, P1 ;  /* 0x00000001ff1d8807 */ /* 0x000fd20000800000 */
.L_x_5772:
[----:B------:R-:W-:Y:S05]  /*75b0*/  BSYNC.RECONVERGENT B0 ;  /* 0x0000000000007941 */ /* 0x000fea0003800200 */
.L_x_5771:
        /* <DEDUP_REMOVED lines=9> */
.L_x_5845:
        /* <DEDUP_REMOVED lines=8> */
.L_x_5775:
[----:B------:R-:W-:Y:S05]  /*76d0*/  BSYNC.RECONVERGENT B0 ;  /* 0x0000000000007941 */ /* 0x000fea0003800200 */
.L_x_5774:
        /* <DEDUP_REMOVED lines=10> */
.L_x_5849:
[----:B------:R-:W-:Y:S01]  /*7780*/  HSETP2.GT.AND P0, PT, R22.H0_H0, R29.H0_H0, PT ;  /* 0x2000001d16007234 */ /* 0x000fe20003f04800 */
[----:B------:R-:W-:-:S12]  /*7790*/  BSSY.RECONVERGENT B0, `(.L_x_5777) ;  /* 0x0000006000007945 */ /* 0x000fd80003800200 */
[----:B------:R-:W-:Y:S05]  /*77a0*/  @P0 BRA `(.L_x_5778) ;  /* 0x0000000000100947 */ /* 0x000fea0003800000 */
[----:B------:R-:W-:Y:S01]  /*77b0*/  HSETP2.NEU.AND P0, PT, R22.H0_H0, R29.H0_H0, PT ;  /* 0x2000001d16007234 */ /* 0x000fe20003f0d800 */
[----:B------:R-:W-:-:S12]  /*77c0*/  IMAD.MOV.U32 R21, RZ, RZ, RZ ;  /* 0x000000ffff157224 */ /* 0x000fd800078e00ff */
[----:B--2---:R-:W-:-:S04]  /*77d0*/  @!P0 ISETP.GE.AND P1, PT, R27, R8, PT ;  /* 0x000000081b00820c */ /* 0x004fc80003f26270 */
[----:B------:R-:W-:-:S09]  /*77e0*/  @!P0 SEL R21, RZ, 0x1, P1 ;  /* 0x00000001ff158807 */ /* 0x000fd20000800000 */
.L_x_5778:
[----:B------:R-:W-:Y:S05]  /*77f0*/  BSYNC.RECONVERGENT B0 ;  /* 0x0000000000007941 */ /* 0x000fea0003800200 */
.L_x_5777:
        /* <DEDUP_REMOVED lines=8> */
.L_x_5853:
        /* <DEDUP_REMOVED lines=8> */
.L_x_5781:
[----:B------:R-:W-:Y:S05]  /*7900*/  BSYNC.RECONVERGENT B0 ;  /* 0x0000000000007941 */ /* 0x000fea0003800200 */
.L_x_5780:
        /* <DEDUP_REMOVED lines=8> */
.L_x_5857:
        /* <DEDUP_REMOVED lines=8> */
.L_x_5784:
[----:B------:R-:W-:Y:S05]  /*7a10*/  BSYNC.RECONVERGENT B0 ;  /* 0x0000000000007941 */ /* 0x000fea0003800200 */
.L_x_5783:
        /* <DEDUP_REMOVED lines=9> */
.L_x_5861:
[----:B-1----:R-:W-:Y:S01]  /*7ab0*/  HSETP2.GT.AND P0, PT, R22.H0_H0, R21.H0_H0, PT ;  /* 0x2000001516007234 */ /* 0x002fe20003f04800 */
[----:B------:R-:W-:-:S12]  /*7ac0*/  BSSY.RECONVERGENT B0, `(.L_x_5786) ;  /* 0x0000006000007945 */ /* 0x000fd80003800200 */
[----:B------:R-:W-:Y:S05]  /*7ad0*/  @P0 BRA `(.L_x_5787) ;  /* 0x0000000000100947 */ /* 0x000fea0003800000 */
[----:B------:R-:W-:Y:S01]  /*7ae0*/  HSETP2.NEU.AND P0, PT, R22.H0_H0, R21.H0_H0, PT ;  /* 0x2000001516007234 */ /* 0x000fe20003f0d800 */
[----:B------:R-:W-:-:S12]  /*7af0*/  IMAD.MOV.U32 R13, RZ, RZ, RZ ;  /* 0x000000ffff0d7224 */ /* 0x000fd800078e00ff */
[----:B--2---:R-:W-:-:S04]  /*7b00*/  @!P0 ISETP.GE.AND P1, PT, R27, R8, PT ;  /* 0x000000081b00820c */ /* 0x004fc80003f26270 */
[----:B------:R-:W-:-:S09]  /*7b10*/  @!P0 SEL R13, RZ, 0x1, P1 ;  /* 0x00000001ff0d8807 */ /* 0x000fd20000800000 */
.L_x_5787:
[----:B------:R-:W-:Y:S05]  /*7b20*/  BSYNC.RECONVERGENT B0 ;  /* 0x0000000000007941 */ /* 0x000fea0003800200 */
.L_x_5786:
        /* <DEDUP_REMOVED lines=8> */
.L_x_5865:
        /* <DEDUP_REMOVED lines=8> */
.L_x_5790:
[----:B------:R-:W-:Y:S05]  /*7c30*/  BSYNC.RECONVERGENT B0 ;  /* 0x0000000000007941 */ /* 0x000fea0003800200 */
.L_x_5789:
        /* <DEDUP_REMOVED lines=8> */
.L_x_5869:
        /* <DEDUP_REMOVED lines=8> */
.L_x_5793:
[----:B------:R-:W-:Y:S05]  /*7d40*/  BSYNC.RECONVERGENT B0 ;  /* 0x0000000000007941 */ /* 0x000fea0003800200 */
.L_x_5792:
        /* <DEDUP_REMOVED lines=8> */
.L_x_5873:
        /* <DEDUP_REMOVED lines=8> */
.L_x_5796:
[----:B------:R-:W-:Y:S05]  /*7e50*/  BSYNC.RECONVERGENT B0 ;  /* 0x0000000000007941 */ /* 0x000fea0003800200 */
.L_x_5795:
        /* <DEDUP_REMOVED lines=9> */
.L_x_5877:
[----:B-1----:R-:W-:Y:S01]  /*7ef0*/  HSETP2.GT.AND P0, PT, R22.H0_H0, R11.H0_H0, PT ;  /* 0x2000000b16007234 */ /* 0x002fe20003f04800 */
[----:B------:R-:W-:-:S12]  /*7f00*/  BSSY.RECONVERGENT B0, `(.L_x_5798) ;  /* 0x0000006000007945 */ /* 0x000fd80003800200 */
[----:B------:R-:W-:Y:S05]  /*7f10*/  @P0 BRA `(.L_x_5799) ;  /* 0x0000000000100947 */ /* 0x000fea0003800000 */
[----:B------:R-:W-:Y:S01]  /*7f20*/  HSETP2.NEU.AND P0, PT, R22.H0_H0, R11.H0_H0, PT ;  /* 0x2000000b16007234 */ /* 0x000fe20003f0d800 */
[----:B------:R-:W-:-:S12]  /*7f30*/  IMAD.MOV.U32 R0, RZ, RZ, RZ ;  /* 0x000000ffff007224 */ /* 0x000fd800078e00ff */
[----:B--2---:R-:W-:-:S04]  /*7f40*/  @!P0 ISETP.GE.AND P1, PT, R27, R8, PT ;  /* 0x000000081b00820c */ /* 0x004fc80003f26270 */
[----:B------:R-:W-:-:S09]  /*7f50*/  @!P0 SEL R0, RZ, 0x1, P1 ;  /* 0x00000001ff008807 */ /* 0x000fd20000800000 */
.L_x_5799:
[----:B------:R-:W-:Y:S05]  /*7f60*/  BSYNC.RECONVERGENT B0 ;  /* 0x0000000000007941 */ /* 0x000fea0003800200 */
.L_x_5798:
        /* <DEDUP_REMOVED lines=8> */
.L_x_5881:
        /* <DEDUP_REMOVED lines=8> */
.L_x_5802:
[----:B------:R-:W-:Y:S05]  /*8070*/  BSYNC.RECONVERGENT B0 ;  /* 0x0000000000007941 */ /* 0x000fea0003800200 */
.L_x_5801:
        /* <DEDUP_REMOVED lines=9> */
.L_x_5885:
        /* <DEDUP_REMOVED lines=8> */
.L_x_5805:
[----:B------:R-:W-:Y:S05]  /*8190*/  BSYNC.RECONVERGENT B0 ;  /* 0x0000000000007941 */ /* 0x000fea0003800200 */
.L_x_5804:
        /* <DEDUP_REMOVED lines=8> */
.L_x_5889:
        /* <DEDUP_REMOVED lines=8> */
.L_x_5808:
[----:B------:R-:W-:Y:S05]  /*82a0*/  BSYNC.RECONVERGENT B0 ;  /* 0x0000000000007941 */ /* 0x000fea0003800200 */
.L_x_5807:
        /* <DEDUP_REMOVED lines=8> */
.L_x_5893:
        /* <DEDUP_REMOVED lines=8> */
.L_x_5811:
[----:B------:R-:W-:Y:S05]  /*83b0*/  BSYNC.RECONVERGENT B0 ;  /* 0x0000000000007941 */ /* 0x000fea0003800200 */
.L_x_5810:
        /* <DEDUP_REMOVED lines=9> */
.L_x_5897:
[----:B-1----:R-:W-:Y:S01]  /*8450*/  HSETP2.GT.AND P0, PT, R22.H0_H0, R11.H0_H0, PT ;  /* 0x2000000b16007234 */ /* 0x002fe20003f04800 */
[----:B------:R-:W-:-:S12]  /*8460*/  BSSY.RECONVERGENT B0, `(.L_x_5813) ;  /* 0x0000006000007945 */ /* 0x000fd80003800200 */
[----:B------:R-:W-:Y:S05]  /*8470*/  @P0 BRA `(.L_x_5814) ;  /* 0x0000000000100947 */ /* 0x000fea0003800000 */
[----:B------:R-:W-:Y:S01]  /*8480*/  HSETP2.NEU.AND P0, PT, R22.H0_H0, R11.H0_H0, PT ;  /* 0x2000000b16007234 */ /* 0x000fe20003f0d800 */
[----:B------:R-:W-:-:S12]  /*8490*/  IMAD.MOV.U32 R0, RZ, RZ, RZ ;  /* 0x000000ffff007224 */ /* 0x000fd800078e00ff */
[----:B--2---:R-:W-:-:S04]  /*84a0*/  @!P0 ISETP.GE.AND P1, PT, R27, R8, PT ;  /* 0x000000081b00820c */ /* 0x004fc80003f26270 */
[----:B------:R-:W-:-:S09]  /*84b0*/  @!P0 SEL R0, RZ, 0x1, P1 ;  /* 0x00000001ff008807 */ /* 0x000fd20000800000 */
.L_x_5814:
[----:B------:R-:W-:Y:S05]  /*84c0*/  BSYNC.RECONVERGENT B0 ;  /* 0x0000000000007941 */ /* 0x000fea0003800200 */
.L_x_5813:
        /* <DEDUP_REMOVED lines=17> */
.L_x_5901:
        /* <DEDUP_REMOVED lines=8> */
.L_x_5817:
[----:B------:R-:W-:Y:S05]  /*8660*/  BSYNC.RECONVERGENT B0 ;  /* 0x0000000000007941 */ /* 0x000fea0003800200 */
.L_x_5816:
        /* <DEDUP_REMOVED lines=8> */
.L_x_5905:
        /* <DEDUP_REMOVED lines=8> */
.L_x_5820:
[----:B------:R-:W-:Y:S05]  /*8770*/  BSYNC.RECONVERGENT B0 ;  /* 0x0000000000007941 */ /* 0x000fea0003800200 */
.L_x_5819:
        /* <DEDUP_REMOVED lines=8> */
.L_x_5909:
        /* <DEDUP_REMOVED lines=8> */
.L_x_5823:
[----:B------:R-:W-:Y:S05]  /*8880*/  BSYNC.RECONVERGENT B0 ;  /* 0x0000000000007941 */ /* 0x000fea0003800200 */
.L_x_5822:
        /* <DEDUP_REMOVED lines=8> */
.L_x_5913:
        /* <DEDUP_REMOVED lines=8> */
.L_x_5826:
[----:B------:R-:W-:Y:S05]  /*8990*/  BSYNC.RECONVERGENT B0 ;  /* 0x0000000000007941 */ /* 0x000fea0003800200 */
.L_x_5825:
        /* <DEDUP_REMOVED lines=9> */
.L_x_5917:
[----:B-1----:R-:W-:Y:S01]  /*8a30*/  HSETP2.GT.AND P0, PT, R10.H0_H0, R11.H0_H0, PT ;  /* 0x2000000b0a007234 */ /* 0x002fe20003f04800 */
[----:B------:R-:W-:-:S12]  /*8a40*/  BSSY.RECONVERGENT B0, `(.L_x_5828) ;  /* 0x0000006000007945 */ /* 0x000fd80003800200 */
[----:B------:R-:W-:Y:S05]  /*8a50*/  @P0 BRA `(.L_x_5829) ;  /* 0x0000000000100947 */ /* 0x000fea0003800000 */
[----:B------:R-:W-:Y:S01]  /*8a60*/  HSETP2.NEU.AND P0, PT, R10.H0_H0, R11.H0_H0, PT ;  /* 0x2000000b0a007234 */ /* 0x000fe20003f0d800 */
[----:B------:R-:W-:-:S12]  /*8a70*/  IMAD.MOV.U32 R0, RZ, RZ, RZ ;  /* 0x000000ffff007224 */ /* 0x000fd800078e00ff */
[----:B--2---:R-:W-:-:S04]  /*8a80*/  @!P0 ISETP.GE.AND P1, PT, R19, R8, PT ;  /* 0x000000081300820c */ /* 0x004fc80003f26270 */
[----:B------:R-:W-:-:S09]  /*8a90*/  @!P0 SEL R0, RZ, 0x1, P1 ;  /* 0x00000001ff008807 */ /* 0x000fd20000800000 */
.L_x_5829:
[----:B------:R-:W-:Y:S05]  /*8aa0*/  BSYNC.RECONVERGENT B0 ;  /* 0x0000000000007941 */ /* 0x000fea0003800200 */
.L_x_5828:
[----:B------:R-:W-:Y:S01]  /*8ab0*/  ISETP.NE.AND P0, PT, R0, R9, PT ;  /* 0x000000090000720c */ /* 0x000fe20003f05270 */
[----:B------:R-:W-:-:S03]  /*8ac0*/  UMOV UR6, 0xffffffff ;  /* 0xffffffff00067882 */ /* 0x000fc60000000000 */
[----:B------:R-:W-:Y:S02]  /*8ad0*/  SEL R0, R11, R10, !P0 ;  /* 0x0000000a0b007207 */ /* 0x000fe40004000000 */
[----:B0-2---:R-:W-:Y:S02]  /*8ae0*/  SEL R19, R8, R19, !P0 ;  /* 0x0000001308137207 */ /* 0x005fe40004000000 */
[----:B------:R-:W-:Y:S01]  /*8af0*/  PRMT R0, R0, 0x5410, R0 ;  /* 0x0000541000007816 */ /* 0x000fe20000000000 */
[----:B------:R-:W-:Y:S06]  /*8b00*/  BRA.DIV UR6, `(.L_x_5830) ;  /* 0x0000001a06a07947 */ /* 0x000fec000b800000 */
.L_x_5920:
[----:B------:R-:W-:-:S03]  /*8b10*/  UMOV UR6, 0xffffffff ;  /* 0xffffffff00067882 */ /* 0x000fc60000000000 */
[----:B------:R-:W-:Y:S05]  /*8b20*/  BRA.DIV UR6, `(.L_x_5831) ;  /* 0x0000001a06c47947 */ /* 0x000fea000b800000 */
.L_x_5769:
        /* <DEDUP_REMOVED lines=25> */
.L_x_5832:
        /* <DEDUP_REMOVED lines=11> */
.L_x_5929:
        /* <DEDUP_REMOVED lines=10> */
.L_x_5833:
        /* <DEDUP_REMOVED lines=22> */
.L_x_5722:
[----:B------:R-:W-:Y:S01]  /*8f70*/  BSSY B1, `(.L_x_5835) ;  /* 0x0000006000017945 */ /* 0x000fe20003800000 */
[----:B------:R-:W-:Y:S02]  /*8f80*/  IMAD.MOV.U32 R33, RZ, RZ, 0x1f ;  /* 0x0000001fff217424 */ /* 0x000fe400078e00ff */
[----:B------:R-:W-:-:S07]  /*8f90*/  IMAD.MOV.U32 R6, RZ, RZ, -0x1 ;  /* 0xffffffffff067424 */ /* 0x000fce00078e00ff */
[----:B------:R-:W-:Y:S05]  /*8fa0*/  WARPSYNC.COLLECTIVE R6, `(.L_x_5836) ;  /* 0x0000000006087348 */ /* 0x000fea0003c00000 */
[----:B------:R0:W1:Y:S02]  /*8fb0*/  SHFL.IDX P1, R33, R29, R28, R33 ;  /* 0x0000001c1d217389 */ /* 0x0000640000020021 */
[----:B01----:R-:W-:Y:S05]  /*8fc0*/  ENDCOLLECTIVE ;  /* 0x000000000000791b */ /* 0x003fea0003800000 */
.L_x_5836:
[----:B------:R-:W-:Y:S05]  /*8fd0*/  BSYNC B1 ;  /* 0x0000000000017941 */ /* 0x000fea0003800000 */
.L_x_5835:
[----:B------:R-:W-:Y:S05]  /*8fe0*/  BRA `(.L_x_5837) ;  /* 0xffffffc8009c7947 */ /* 0x000fea000383ffff */
.L_x_5770:
[----:B------:R-:W-:Y:S01]  /*8ff0*/  BSSY B0, `(.L_x_5838) ;  /* 0x0000007000007945 */ /* 0x000fe20003800000 */
[----:B------:R-:W-:Y:S02]  /*9000*/  IMAD.MOV.U32 R7, RZ, RZ, 0x1 ;  /* 0x00000001ff077424 */ /* 0x000fe400078e00ff */
[----:B------:R-:W-:Y:S02]  /*9010*/  IMAD.MOV.U32 R5, RZ, RZ, 0x1f ;  /* 0x0000001fff057424 */ /* 0x000fe400078e00ff */
[----:B------:R-:W-:-:S07]  /*9020*/  IMAD.MOV.U32 R6, RZ, RZ, -0x1 ;  /* 0xffffffffff067424 */ /* 0x000fce00078e00ff */
[----:B------:R-:W-:Y:S05]  /*9030*/  WARPSYNC.COLLECTIVE R6, `(.L_x_5839) ;  /* 0x0000000006087348 */ /* 0x000fea0003c00000 */
[----:B------:R0:W1:Y:S02]  /*9040*/  SHFL.BFLY P0, R8, R26, R7, R5 ;  /* 0x0c0000071a087389 */ /* 0x0000640000000005 */
[----:B01----:R-:W-:Y:S05]  /*9050*/  ENDCOLLECTIVE ;  /* 0x000000000000791b */ /* 0x003fea0003800000 */
.L_x_5839:
[----:B------:R-:W-:Y:S05]  /*9060*/  BSYNC B0 ;  /* 0x0000000000007941 */ /* 0x000fea0003800000 */
.L_x_5838:
        /* <DEDUP_REMOVED lines=9> */
.L_x_5840:
[----:B------:R-:W-:Y:S05]  /*9100*/  BRA `(.L_x_5841) ;  /* 0xffffffe4000c7947 */ /* 0x000fea000383ffff */
.L_x_5773:
[----:B------:R-:W-:Y:S01]  /*9110*/  BSSY B0, `(.L_x_5842) ;  /* 0x0000007000007945 */ /* 0x000fe20003800000 */
[----:B------:R-:W-:Y:S02]  /*9120*/  IMAD.MOV.U32 R7, RZ, RZ, 0x2 ;  /* 0x00000002ff077424 */ /* 0x000fe400078e00ff */
[----:B------:R-:W-:Y:S02]  /*9130*/  IMAD.MOV.U32 R5, RZ, RZ, 0x1f ;  /* 0x0000001fff057424 */ /* 0x000fe400078e00ff */
[----:B------:R-:W-:-:S07]  /*9140*/  IMAD.MOV.U32 R6, RZ, RZ, -0x1 ;  /* 0xffffffffff067424 */ /* 0x000fce00078e00ff */
[----:B------:R-:W-:Y:S05]  /*9150*/  WARPSYNC.COLLECTIVE R6, `(.L_x_5843) ;  /* 0x0000000006087348 */ /* 0x000fea0003c00000 */
[----:B------:R0:W1:Y:S02]  /*9160*/  SHFL.BFLY P0, R8, R26, R7, R5 ;  /* 0x0c0000071a087389 */ /* 0x0000640000000005 */
[----:B01----:R-:W-:Y:S05]  /*9170*/  ENDCOLLECTIVE ;  /* 0x000000000000791b */ /* 0x003fea0003800000 */
.L_x_5843:
[----:B------:R-:W-:Y:S05]  /*9180*/  BSYNC B0 ;  /* 0x0000000000007941 */ /* 0x000fea0003800000 */
.L_x_5842:
        /* <DEDUP_REMOVED lines=8> */
.L_x_5844:
[----:B------:R-:W-:Y:S05]  /*9210*/  BRA `(.L_x_5845) ;  /* 0xffffffe4000c7947 */ /* 0x000fea000383ffff */
.L_x_5776:
[----:B------:R-:W-:Y:S01]  /*9220*/  BSSY B0, `(.L_x_5846) ;  /* 0x0000007000007945 */ /* 0x000fe20003800000 */
[----:B------:R-:W-:Y:S02]  /*9230*/  IMAD.MOV.U32 R7, RZ, RZ, 0x1 ;  /* 0x00000001ff077424 */ /* 0x000fe400078e00ff */
[----:B------:R-:W-:Y:S02]  /*9240*/  IMAD.MOV.U32 R5, RZ, RZ, 0x1f ;  /* 0x0000001fff057424 */ /* 0x000fe400078e00ff */
[----:B------:R-:W-:-:S07]  /*9250*/  IMAD.MOV.U32 R6, RZ, RZ, -0x1 ;  /* 0xffffffffff067424 */ /* 0x000fce00078e00ff */
[----:B------:R-:W-:Y:S05]  /*9260*/  WARPSYNC.COLLECTIVE R6, `(.L_x_5847) ;  /* 0x0000000006087348 */ /* 0x000fea0003c00000 */
[----:B------:R0:W1:Y:S02]  /*9270*/  SHFL.BFLY P0, R8, R26, R7, R5 ;  /* 0x0c0000071a087389 */ /* 0x0000640000000005 */
[----:B01----:R-:W-:Y:S05]  /*9280*/  ENDCOLLECTIVE ;  /* 0x000000000000791b */ /* 0x003fea0003800000 */
.L_x_5847:
[----:B------:R-:W-:Y:S05]  /*9290*/  BSYNC B0 ;  /* 0x0000000000007941 */ /* 0x000fea0003800000 */
.L_x_5846:
        /* <DEDUP_REMOVED lines=9> */
.L_x_5848:
[----:B------:R-:W-:Y:S05]  /*9330*/  BRA `(.L_x_5849) ;  /* 0xffffffe400107947 */ /* 0x000fea000383ffff */
.L_x_5779:
[----:B------:R-:W-:Y:S01]  /*9340*/  BSSY B0, `(.L_x_5850) ;  /* 0x0000007000007945 */ /* 0x000fe20003800000 */
[----:B------:R-:W-:Y:S02]  /*9350*/  IMAD.MOV.U32 R7, RZ, RZ, 0x4 ;  /* 0x00000004ff077424 */ /* 0x000fe400078e00ff */
[----:B------:R-:W-:Y:S02]  /*9360*/  IMAD.MOV.U32 R5, RZ, RZ, 0x1f ;  /* 0x0000001fff057424 */ /* 0x000fe400078e00ff */
[----:B------:R-:W-:-:S07]  /*9370*/  IMAD.MOV.U32 R6, RZ, RZ, -0x1 ;  /* 0xffffffffff067424 */ /* 0x000fce00078e00ff */
[----:B------:R-:W-:Y:S05]  /*9380*/  WARPSYNC.COLLECTIVE R6, `(.L_x_5851) ;  /* 0x0000000006087348 */ /* 0x000fea0003c00000 */
[----:B------:R0:W1:Y:S02]  /*9390*/  SHFL.BFLY P0, R8, R26, R7, R5 ;  /* 0x0c0000071a087389 */ /* 0x0000640000000005 */
[----:B01----:R-:W-:Y:S05]  /*93a0*/  ENDCOLLECTIVE ;  /* 0x000000000000791b */ /* 0x003fea0003800000 */
.L_x_5851:
[----:B------:R-:W-:Y:S05]  /*93b0*/  BSYNC B0 ;  /* 0x0000000000007941 */ /* 0x000fea0003800000 */
.L_x_5850:
        /* <DEDUP_REMOVED lines=8> */
.L_x_5852:
[----:B------:R-:W-:Y:S05]  /*9440*/  BRA `(.L_x_5853) ;  /* 0xffffffe4000c7947 */ /* 0x000fea000383ffff */
.L_x_5782:
[----:B------:R-:W-:Y:S01]  /*9450*/  BSSY B0, `(.L_x_5854) ;  /* 0x0000007000007945 */ /* 0x000fe20003800000 */
[----:B------:R-:W-:Y:S02]  /*9460*/  IMAD.MOV.U32 R7, RZ, RZ, 0x2 ;  /* 0x00000002ff077424 */ /* 0x000fe400078e00ff */
[----:B------:R-:W-:Y:S02]  /*9470*/  IMAD.MOV.U32 R5, RZ, RZ, 0x1f ;  /* 0x0000001fff057424 */ /* 0x000fe400078e00ff */
[----:B------:R-:W-:-:S07]  /*9480*/  IMAD.MOV.U32 R6, RZ, RZ, -0x1 ;  /* 0xffffffffff067424 */ /* 0x000fce00078e00ff */
[----:B------:R-:W-:Y:S05]  /*9490*/  WARPSYNC.COLLECTIVE R6, `(.L_x_5855) ;  /* 0x0000000006087348 */ /* 0x000fea0003c00000 */
[----:B------:R0:W1:Y:S02]  /*94a0*/  SHFL.BFLY P0, R8, R26, R7, R5 ;  /* 0x0c0000071a087389 */ /* 0x0000640000000005 */
[----:B01----:R-:W-:Y:S05]  /*94b0*/  ENDCOLLECTIVE ;  /* 0x000000000000791b */ /* 0x003fea0003800000 */
.L_x_5855:
[----:B------:R-:W-:Y:S05]  /*94c0*/  BSYNC B0 ;  /* 0x0000000000007941 */ /* 0x000fea0003800000 */
.L_x_5854:
        /* <DEDUP_REMOVED lines=8> */
.L_x_5856:
[----:B------:R-:W-:Y:S05]  /*9550*/  BRA `(.L_x_5857) ;  /* 0xffffffe4000c7947 */ /* 0x000fea000383ffff */
.L_x_5785:
[----:B------:R-:W-:Y:S01]  /*9560*/  BSSY B0, `(.L_x_5858) ;  /* 0x0000007000007945 */ /* 0x000fe20003800000 */
[----:B------:R-:W-:Y:S02]  /*9570*/  IMAD.MOV.U32 R7, RZ, RZ, 0x1 ;  /* 0x00000001ff077424 */ /* 0x000fe400078e00ff */
[----:B------:R-:W-:Y:S02]  /*9580*/  IMAD.MOV.U32 R5, RZ, RZ, 0x1f ;  /* 0x0000001fff057424 */ /* 0x000fe400078e00ff */
[----:B------:R-:W-:-:S07]  /*9590*/  IMAD.MOV.U32 R6, RZ, RZ, -0x1 ;  /* 0xffffffffff067424 */ /* 0x000fce00078e00ff */
[----:B------:R-:W-:Y:S05]  /*95a0*/  WARPSYNC.COLLECTIVE R6, `(.L_x_5859) ;  /* 0x0000000006087348 */ /* 0x000fea0003c00000 */
[----:B------:R0:W1:Y:S02]  /*95b0*/  SHFL.BFLY P0, R8, R26, R7, R5 ;  /* 0x0c0000071a087389 */ /* 0x0000640000000005 */
[----:B01----:R-:W-:Y:S05]  /*95c0*/  ENDCOLLECTIVE ;  /* 0x000000000000791b */ /* 0x003fea0003800000 */
.L_x_5859:
[----:B------:R-:W-:Y:S05]  /*95d0*/  BSYNC B0 ;  /* 0x0000000000007941 */ /* 0x000fea0003800000 */
.L_x_5858:
        /* <DEDUP_REMOVED lines=9> */
.L_x_5860:
[----:B------:R-:W-:Y:S05]  /*9670*/  BRA `(.L_x_5861) ;  /* 0xffffffe4000c7947 */ /* 0x000fea000383ffff */
.L_x_5788:
[----:B------:R-:W-:Y:S01]  /*9680*/  BSSY B0, `(.L_x_5862) ;  /* 0x0000007000007945 */ /* 0x000fe20003800000 */
[----:B------:R-:W-:Y:S02]  /*9690*/  IMAD.MOV.U32 R7, RZ, RZ, 0x8 ;  /* 0x00000008ff077424 */ /* 0x000fe400078e00ff */
[----:B------:R-:W-:Y:S02]  /*96a0*/  IMAD.MOV.U32 R5, RZ, RZ, 0x1f ;  /* 0x0000001fff057424 */ /* 0x000fe400078e00ff */
[----:B------:R-:W-:-:S07]  /*96b0*/  IMAD.MOV.U32 R6, RZ, RZ, -0x1 ;  /* 0xffffffffff067424 */ /* 0x000fce00078e00ff */
[----:B------:R-:W-:Y:S05]  /*96c0*/  WARPSYNC.COLLECTIVE R6, `(.L_x_5863) ;  /* 0x0000000006087348 */ /* 0x000fea0003c00000 */
[----:B------:R0:W1:Y:S02]  /*96d0*/  SHFL.BFLY P0, R8, R26, R7, R5 ;  /* 0x0c0000071a087389 */ /* 0x0000640000000005 */
[----:B01----:R-:W-:Y:S05]  /*96e0*/  ENDCOLLECTIVE ;  /* 0x000000000000791b */ /* 0x003fea0003800000 */
.L_x_5863:
[----:B------:R-:W-:Y:S05]  /*96f0*/  BSYNC B0 ;  /* 0x0000000000007941 */ /* 0x000fea0003800000 */
.L_x_5862:
        /* <DEDUP_REMOVED lines=8> */
.L_x_5864:
[----:B------:R-:W-:Y:S05]  /*9780*/  BRA `(.L_x_5865) ;  /* 0xffffffe400087947 */ /* 0x000fea000383ffff */
.L_x_5791:
[----:B------:R-:W-:Y:S01]  /*9790*/  BSSY B0, `(.L_x_5866) ;  /* 0x0000007000007945 */ /* 0x000fe20003800000 */
[----:B------:R-:W-:Y:S02]  /*97a0*/  IMAD.MOV.U32 R7, RZ, RZ, 0x4 ;  /* 0x00000004ff077424 */ /* 0x000fe400078e00ff */
[----:B------:R-:W-:Y:S02]  /*97b0*/  IMAD.MOV.U32 R5, RZ, RZ, 0x1f ;  /* 0x0000001fff057424 */ /* 0x000fe400078e00ff */
[----:B------:R-:W-:-:S07]  /*97c0*/  IMAD.MOV.U32 R6, RZ, RZ, -0x1 ;  /* 0xffffffffff067424 */ /* 0x000fce00078e00ff */
[----:B------:R-:W-:Y:S05]  /*97d0*/  WARPSYNC.COLLECTIVE R6, `(.L_x_5867) ;  /* 0x0000000006087348 */ /* 0x000fea0003c00000 */
[----:B------:R0:W1:Y:S02]  /*97e0*/  SHFL.BFLY P0, R8, R26, R7, R5 ;  /* 0x0c0000071a087389 */ /* 0x0000640000000005 */
[----:B01----:R-:W-:Y:S05]  /*97f0*/  ENDCOLLECTIVE ;  /* 0x000000000000791b */ /* 0x003fea0003800000 */
.L_x_5867:
[----:B------:R-:W-:Y:S05]  /*9800*/  BSYNC B0 ;  /* 0x0000000000007941 */ /* 0x000fea0003800000 */
.L_x_5866:
        /* <DEDUP_REMOVED lines=8> */
.L_x_5868:
[----:B------:R-:W-:Y:S05]  /*9890*/  BRA `(.L_x_5869) ;  /* 0xffffffe400087947 */ /* 0x000fea000383ffff */
.L_x_5794:
[----:B------:R-:W-:Y:S01]  /*98a0*/  BSSY B0, `(.L_x_5870) ;  /* 0x0000007000007945 */ /* 0x000fe20003800000 */
[----:B------:R-:W-:Y:S02]  /*98b0*/  IMAD.MOV.U32 R7, RZ, RZ, 0x2 ;  /* 0x00000002ff077424 */ /* 0x000fe400078e00ff */
[----:B------:R-:W-:Y:S02]  /*98c0*/  IMAD.MOV.U32 R5, RZ, RZ, 0x1f ;  /* 0x0000001fff057424 */ /* 0x000fe400078e00ff */
[----:B------:R-:W-:-:S07]  /*98d0*/  IMAD.MOV.U32 R6, RZ, RZ, -0x1 ;  /* 0xffffffffff067424 */ /* 0x000fce00078e00ff */
[----:B------:R-:W-:Y:S05]  /*98e0*/  WARPSYNC.COLLECTIVE R6, `(.L_x_5871) ;  /* 0x0000000006087348 */ /* 0x000fea0003c00000 */
[----:B------:R0:W1:Y:S02]  /*98f0*/  SHFL.BFLY P0, R8, R26, R7, R5 ;  /* 0x0c0000071a087389 */ /* 0x0000640000000005 */
[----:B01----:R-:W-:Y:S05]  /*9900*/  ENDCOLLECTIVE ;  /* 0x000000000000791b */ /* 0x003fea0003800000 */
.L_x_5871:
[----:B------:R-:W-:Y:S05]  /*9910*/  BSYNC B0 ;  /* 0x0000000000007941 */ /* 0x000fea0003800000 */
.L_x_5870:
        /* <DEDUP_REMOVED lines=8> */
.L_x_5872:
[----:B------:R-:W-:Y:S05]  /*99a0*/  BRA `(.L_x_5873) ;  /* 0xffffffe400087947 */ /* 0x000fea000383ffff */
.L_x_5797:
[----:B------:R-:W-:Y:S01]  /*99b0*/  BSSY B0, `(.L_x_5874) ;  /* 0x0000007000007945 */ /* 0x000fe20003800000 */
[----:B------:R-:W-:Y:S02]  /*99c0*/  IMAD.MOV.U32 R7, RZ, RZ, 0x1 ;  /* 0x00000001ff077424 */ /* 0x000fe400078e00ff */
[----:B------:R-:W-:Y:S02]  /*99d0*/  IMAD.MOV.U32 R5, RZ, RZ, 0x1f ;  /* 0x0000001fff057424 */ /* 0x000fe400078e00ff */
[----:B------:R-:W-:-:S07]  /*99e0*/  IMAD.MOV.U32 R6, RZ, RZ, -0x1 ;  /* 0xffffffffff067424 */ /* 0x000fce00078e00ff */
[----:B------:R-:W-:Y:S05]  /*99f0*/  WARPSYNC.COLLECTIVE R6, `(.L_x_5875) ;  /* 0x0000000006087348 */ /* 0x000fea0003c00000 */
[----:B------:R0:W1:Y:S02]  /*9a00*/  SHFL.BFLY P0, R8, R26, R7, R5 ;  /* 0x0c0000071a087389 */ /* 0x0000640000000005 */
[----:B01----:R-:W-:Y:S05]  /*9a10*/  ENDCOLLECTIVE ;  /* 0x000000000000791b */ /* 0x003fea0003800000 */
.L_x_5875:
[----:B------:R-:W-:Y:S05]  /*9a20*/  BSYNC B0 ;  /* 0x0000000000007941 */ /* 0x000fea0003800000 */
.L_x_5874:
        /* <DEDUP_REMOVED lines=9> */
.L_x_5876:
[----:B------:R-:W-:Y:S05]  /*9ac0*/  BRA `(.L_x_5877) ;  /* 0xffffffe400087947 */ /* 0x000fea000383ffff */
.L_x_5800:
[----:B------:R-:W-:Y:S01]  /*9ad0*/  BSSY B0, `(.L_x_5878) ;  /* 0x0000007000007945 */ /* 0x000fe20003800000 */
[----:B------:R-:W-:Y:S02]  /*9ae0*/  IMAD.MOV.U32 R7, RZ, RZ, 0x10 ;  /* 0x00000010ff077424 */ /* 0x000fe400078e00ff */
[----:B------:R-:W-:Y:S02]  /*9af0*/  IMAD.MOV.U32 R5, RZ, RZ, 0x1f ;  /* 0x0000001fff057424 */ /* 0x000fe400078e00ff */
[----:B------:R-:W-:-:S07]  /*9b00*/  IMAD.MOV.U32 R6, RZ, RZ, -0x1 ;  /* 0xffffffffff067424 */ /* 0x000fce00078e00ff */
[----:B------:R-:W-:Y:S05]  /*9b10*/  WARPSYNC.COLLECTIVE R6, `(.L_x_5879) ;  /* 0x0000000006087348 */ /* 0x000fea0003c00000 */
[----:B------:R0:W1:Y:S02]  /*9b20*/  SHFL.BFLY P0, R8, R26, R7, R5 ;  /* 0x0c0000071a087389 */ /* 0x0000640000000005 */
[----:B01----:R-:W-:Y:S05]  /*9b30*/  ENDCOLLECTIVE ;  /* 0x000000000000791b */ /* 0x003fea0003800000 */
.L_x_5879:
[----:B------:R-:W-:Y:S05]  /*9b40*/  BSYNC B0 ;  /* 0x0000000000007941 */ /* 0x000fea0003800000 */
.L_x_5878:
        /* <DEDUP_REMOVED lines=8> */
.L_x_5880:
[----:B------:R-:W-:Y:S05]  /*9bd0*/  BRA `(.L_x_5881) ;  /* 0xffffffe400047947 */ /* 0x000fea000383ffff */
.L_x_5803:
[----:B------:R-:W-:Y:S01]  /*9be0*/  BSSY B0, `(.L_x_5882) ;  /* 0x0000007000007945 */ /* 0x000fe20003800000 */
[----:B------:R-:W-:Y:S02]  /*9bf0*/  IMAD.MOV.U32 R7, RZ, RZ, 0x8 ;  /* 0x00000008ff077424 */ /* 0x000fe400078e00ff */
[----:B------:R-:W-:Y:S02]  /*9c00*/  IMAD.MOV.U32 R5, RZ, RZ, 0x1f ;  /* 0x0000001fff057424 */ /* 0x000fe400078e00ff */
[----:B------:R-:W-:-:S07]  /*9c10*/  IMAD.MOV.U32 R6, RZ, RZ, -0x1 ;  /* 0xffffffffff067424 */ /* 0x000fce00078e00ff */
[----:B------:R-:W-:Y:S05]  /*9c20*/  WARPSYNC.COLLECTIVE R6, `(.L_x_5883) ;  /* 0x0000000006087348 */ /* 0x000fea0003c00000 */
[----:B------:R0:W1:Y:S02]  /*9c30*/  SHFL.BFLY P0, R8, R26, R7, R5 ;  /* 0x0c0000071a087389 */ /* 0x0000640000000005 */
[----:B01----:R-:W-:Y:S05]  /*9c40*/  ENDCOLLECTIVE ;  /* 0x000000000000791b */ /* 0x003fea0003800000 */
.L_x_5883:
[----:B------:R-:W-:Y:S05]  /*9c50*/  BSYNC B0 ;  /* 0x0000000000007941 */ /* 0x000fea0003800000 */
.L_x_5882:
        /* <DEDUP_REMOVED lines=8> */
.L_x_5884:
[----:B------:R-:W-:Y:S05]  /*9ce0*/  BRA `(.L_x_5885) ;  /* 0xffffffe400087947 */ /* 0x000fea000383ffff */
.L_x_5806:
[----:B------:R-:W-:Y:S01]  /*9cf0*/  BSSY B0, `(.L_x_5886) ;  /* 0x0000007000007945 */ /* 0x000fe20003800000 */
[----:B------:R-:W-:Y:S02]  /*9d00*/  IMAD.MOV.U32 R7, RZ, RZ, 0x4 ;  /* 0x00000004ff077424 */ /* 0x000fe400078e00ff */
[----:B------:R-:W-:Y:S02]  /*9d10*/  IMAD.MOV.U32 R5, RZ, RZ, 0x1f ;  /* 0x0000001fff057424 */ /* 0x000fe400078e00ff */
[----:B------:R-:W-:-:S07]  /*9d20*/  IMAD.MOV.U32 R6, RZ, RZ, -0x1 ;  /* 0xffffffffff067424 */ /* 0x000fce00078e00ff */
[----:B------:R-:W-:Y:S05]  /*9d30*/  WARPSYNC.COLLECTIVE R6, `(.L_x_5887) ;  /* 0x0000000006087348 */ /* 0x000fea0003c00000 */
[----:B------:R0:W1:Y:S02]  /*9d40*/  SHFL.BFLY P0, R8, R26, R7, R5 ;  /* 0x0c0000071a087389 */ /* 0x0000640000000005 */
[----:B01----:R-:W-:Y:S05]  /*9d50*/  ENDCOLLECTIVE ;  /* 0x000000000000791b */ /* 0x003fea0003800000 */
.L_x_5887:
[----:B------:R-:W-:Y:S05]  /*9d60*/  BSYNC B0 ;  /* 0x0000000000007941 */ /* 0x000fea0003800000 */
.L_x_5886:
        /* <DEDUP_REMOVED lines=8> */
.L_x_5888:
[----:B------:R-:W-:Y:S05]  /*9df0*/  BRA `(.L_x_5889) ;  /* 0xffffffe400087947 */ /* 0x000fea000383ffff */
.L_x_5809:
[----:B------:R-:W-:Y:S01]  /*9e00*/  BSSY B0, `(.L_x_5890) ;  /* 0x0000007000007945 */ /* 0x000fe20003800000 */
[----:B------:R-:W-:Y:S02]  /*9e10*/  IMAD.MOV.U32 R7, RZ, RZ, 0x2 ;  /* 0x00000002ff077424 */ /* 0x000fe400078e00ff */
[----:B------:R-:W-:Y:S02]  /*9e20*/  IMAD.MOV.U32 R5, RZ, RZ, 0x1f ;  /* 0x0000001fff057424 */ /* 0x000fe400078e00ff */
[----:B------:R-:W-:-:S07]  /*9e30*/  IMAD.MOV.U32 R6, RZ, RZ, -0x1 ;  /* 0xffffffffff067424 */ /* 0x000fce00078e00ff */
[----:B------:R-:W-:Y:S05]  /*9e40*/  WARPSYNC.COLLECTIVE R6, `(.L_x_5891) ;  /* 0x0000000006087348 */ /* 0x000fea0003c00000 */
[----:B------:R0:W1:Y:S02]  /*9e50*/  SHFL.BFLY P0, R8, R26, R7, R5 ;  /* 0x0c0000071a087389 */ /* 0x0000640000000005 */
[----:B01----:R-:W-:Y:S05]  /*9e60*/  ENDCOLLECTIVE ;  /* 0x000000000000791b */ /* 0x003fea0003800000 */
.L_x_5891:
[----:B------:R-:W-:Y:S05]  /*9e70*/  BSYNC B0 ;  /* 0x0000000000007941 */ /* 0x000fea0003800000 */
.L_x_5890:
        /* <DEDUP_REMOVED lines=8> */
.L_x_5892:
[----:B------:R-:W-:Y:S05]  /*9f00*/  BRA `(.L_x_5893) ;  /* 0xffffffe400087947 */ /* 0x000fea000383ffff */
.L_x_5812:
[----:B------:R-:W-:Y:S01]  /*9f10*/  BSSY B0, `(.L_x_5894) ;  /* 0x0000007000007945 */ /* 0x000fe20003800000 */
[----:B------:R-:W-:Y:S02]  /*9f20*/  IMAD.MOV.U32 R7, RZ, RZ, 0x1 ;  /* 0x00000001ff077424 */ /* 0x000fe400078e00ff */
[----:B------:R-:W-:Y:S02]  /*9f30*/  IMAD.MOV.U32 R5, RZ, RZ, 0x1f ;  /* 0x0000001fff057424 */ /* 0x000fe400078e00ff */
[----:B------:R-:W-:-:S07]  /*9f40*/  IMAD.MOV.U32 R6, RZ, RZ, -0x1 ;  /* 0xffffffffff067424 */ /* 0x000fce00078e00ff */
[----:B------:R-:W-:Y:S05]  /*9f50*/  WARPSYNC.COLLECTIVE R6, `(.L_x_5895) ;  /* 0x0000000006087348 */ /* 0x000fea0003c00000 */
[----:B------:R0:W1:Y:S02]  /*9f60*/  SHFL.BFLY P0, R8, R26, R7, R5 ;  /* 0x0c0000071a087389 */ /* 0x0000640000000005 */
[----:B01----:R-:W-:Y:S05]  /*9f70*/  ENDCOLLECTIVE ;  /* 0x000000000000791b */ /* 0x003fea0003800000 */
.L_x_5895:
[----:B------:R-:W-:Y:S05]  /*9f80*/  BSYNC B0 ;  /* 0x0000000000007941 */ /* 0x000fea0003800000 */
.L_x_5894:
        /* <DEDUP_REMOVED lines=9> */
.L_x_5896:
[----:B------:R-:W-:Y:S05]  /*a020*/  BRA `(.L_x_5897) ;  /* 0xffffffe400087947 */ /* 0x000fea000383ffff */
.L_x_5815:
[----:B------:R-:W-:Y:S01]  /*a030*/  BSSY B0, `(.L_x_5898) ;  /* 0x0000007000007945 */ /* 0x000fe20003800000 */
[----:B------:R-:W-:Y:S02]  /*a040*/  IMAD.MOV.U32 R7, RZ, RZ, 0x10 ;  /* 0x00000010ff077424 */ /* 0x000fe400078e00ff */
[----:B------:R-:W-:Y:S02]  /*a050*/  IMAD.MOV.U32 R5, RZ, RZ, 0x1f ;  /* 0x0000001fff057424 */ /* 0x000fe400078e00ff */
[----:B------:R-:W-:-:S07]  /*a060*/  IMAD.MOV.U32 R6, RZ, RZ, -0x1 ;  /* 0xffffffffff067424 */ /* 0x000fce00078e00ff */
[----:B------:R-:W-:Y:S05]  /*a070*/  WARPSYNC.COLLECTIVE R6, `(.L_x_5899) ;  /* 0x0000000006087348 */ /* 0x000fea0003c00000 */
[----:B------:R0:W1:Y:S02]  /*a080*/  SHFL.BFLY P0, R8, R26, R7, R5 ;  /* 0x0c0000071a087389 */ /* 0x0000640000000005 */
[----:B01----:R-:W-:Y:S05]  /*a090*/  ENDCOLLECTIVE ;  /* 0x000000000000791b */ /* 0x003fea0003800000 */
.L_x_5899:
[----:B------:R-:W-:Y:S05]  /*a0a0*/  BSYNC B0 ;  /* 0x0000000000007941 */ /* 0x000fea0003800000 */
.L_x_5898:
        /* <DEDUP_REMOVED lines=8> */
.L_x_5900:
[----:B------:R-:W-:Y:S05]  /*a130*/  BRA `(.L_x_5901) ;  /* 0xffffffe400287947 */ /* 0x000fea000383ffff */
.L_x_5818:
[----:B------:R-:W-:Y:S01]  /*a140*/  BSSY B0, `(.L_x_5902) ;  /* 0x0000007000007945 */ /* 0x000fe20003800000 */
[----:B------:R-:W-:Y:S02]  /*a150*/  IMAD.MOV.U32 R7, RZ, RZ, 0x8 ;  /* 0x00000008ff077424 */ /* 0x000fe400078e00ff */
[----:B------:R-:W-:Y:S02]  /*a160*/  IMAD.MOV.U32 R5, RZ, RZ, 0x1f ;  /* 0x0000001fff057424 */ /* 0x000fe400078e00ff */
[----:B------:R-:W-:-:S07]  /*a170*/  IMAD.MOV.U32 R6, RZ, RZ, -0x1 ;  /* 0xffffffffff067424 */ /* 0x000fce00078e00ff */
[----:B------:R-:W-:Y:S05]  /*a180*/  WARPSYNC.COLLECTIVE R6, `(.L_x_5903) ;  /* 0x0000000006087348 */ /* 0x000fea0003c00000 */
[----:B------:R0:W1:Y:S02]  /*a190*/  SHFL.BFLY P0, R8, R26, R7, R5 ;  /* 0x0c0000071a087389 */ /* 0x0000640000000005 */
[----:B01----:R-:W-:Y:S05]  /*a1a0*/  ENDCOLLECTIVE ;  /* 0x000000000000791b */ /* 0x003fea0003800000 */
.L_x_5903:
[----:B------:R-:W-:Y:S05]  /*a1b0*/  BSYNC B0 ;  /* 0x0000000000007941 */ /* 0x000fea0003800000 */
.L_x_5902:
        /* <DEDUP_REMOVED lines=8> */
.L_x_5904:
[----:B------:R-:W-:Y:S05]  /*a240*/  BRA `(.L_x_5905) ;  /* 0xffffffe400287947 */ /* 0x000fea000383ffff */
.L_x_5821:
[----:B------:R-:W-:Y:S01]  /*a250*/  BSSY B0, `(.L_x_5906) ;  /* 0x0000007000007945 */ /* 0x000fe20003800000 */
[----:B------:R-:W-:Y:S02]  /*a260*/  IMAD.MOV.U32 R7, RZ, RZ, 0x4 ;  /* 0x00000004ff077424 */ /* 0x000fe400078e00ff */
[----:B------:R-:W-:Y:S02]  /*a270*/  IMAD.MOV.U32 R5, RZ, RZ, 0x1f ;  /* 0x0000001fff057424 */ /* 0x000fe400078e00ff */
[----:B------:R-:W-:-:S07]  /*a280*/  IMAD.MOV.U32 R6, RZ, RZ, -0x1 ;  /* 0xffffffffff067424 */ /* 0x000fce00078e00ff */
[----:B------:R-:W-:Y:S05]  /*a290*/  WARPSYNC.COLLECTIVE R6, `(.L_x_5907) ;  /* 0x0000000006087348 */ /* 0x000fea0003c00000 */
[----:B------:R0:W1:Y:S02]  /*a2a0*/  SHFL.BFLY P0, R8, R26, R7, R5 ;  /* 0x0c0000071a087389 */ /* 0x0000640000000005 */
[----:B01----:R-:W-:Y:S05]  /*a2b0*/  ENDCOLLECTIVE ;  /* 0x000000000000791b */ /* 0x003fea0003800000 */
.L_x_5907:
[----:B------:R-:W-:Y:S05]  /*a2c0*/  BSYNC B0 ;  /* 0x0000000000007941 */ /* 0x000fea0003800000 */
.L_x_5906:
        /* <DEDUP_REMOVED lines=8> */
.L_x_5908:
[----:B------:R-:W-:Y:S05]  /*a350*/  BRA `(.L_x_5909) ;  /* 0xffffffe400287947 */ /* 0x000fea000383ffff */
.L_x_5824:
[----:B------:R-:W-:Y:S01]  /*a360*/  BSSY B0, `(.L_x_5910) ;  /* 0x0000007000007945 */ /* 0x000fe20003800000 */
[----:B------:R-:W-:Y:S02]  /*a370*/  IMAD.MOV.U32 R7, RZ, RZ, 0x2 ;  /* 0x00000002ff077424 */ /* 0x000fe400078e00ff */
[----:B------:R-:W-:Y:S02]  /*a380*/  IMAD.MOV.U32 R5, RZ, RZ, 0x1f ;  /* 0x0000001fff057424 */ /* 0x000fe400078e00ff */
[----:B------:R-:W-:-:S07]  /*a390*/  IMAD.MOV.U32 R6, RZ, RZ, -0x1 ;  /* 0xffffffffff067424 */ /* 0x000fce00078e00ff */
[----:B------:R-:W-:Y:S05]  /*a3a0*/  WARPSYNC.COLLECTIVE R6, `(.L_x_5911) ;  /* 0x0000000006087348 */ /* 0x000fea0003c00000 */
[----:B------:R0:W1:Y:S02]  /*a3b0*/  SHFL.BFLY P0, R8, R26, R7, R5 ;  /* 0x0c0000071a087389 */ /* 0x0000640000000005 */
[----:B01----:R-:W-:Y:S05]  /*a3c0*/  ENDCOLLECTIVE ;  /* 0x000000000000791b */ /* 0x003fea0003800000 */
.L_x_5911:
[----:B------:R-:W-:Y:S05]  /*a3d0*/  BSYNC B0 ;  /* 0x0000000000007941 */ /* 0x000fea0003800000 */
.L_x_5910:
        /* <DEDUP_REMOVED lines=8> */
.L_x_5912:
[----:B------:R-:W-:Y:S05]  /*a460*/  BRA `(.L_x_5913) ;  /* 0xffffffe400287947 */ /* 0x000fea000383ffff */
.L_x_5827:
[----:B------:R-:W-:Y:S01]  /*a470*/  BSSY B0, `(.L_x_5914) ;  /* 0x0000007000007945 */ /* 0x000fe20003800000 */
[----:B------:R-:W-:Y:S02]  /*a480*/  IMAD.MOV.U32 R7, RZ, RZ, 0x1 ;  /* 0x00000001ff077424 */ /* 0x000fe400078e00ff */
[----:B------:R-:W-:Y:S02]  /*a490*/  IMAD.MOV.U32 R5, RZ, RZ, 0x1f ;  /* 0x0000001fff057424 */ /* 0x000fe400078e00ff */
[----:B------:R-:W-:-:S07]  /*a4a0*/  IMAD.MOV.U32 R6, RZ, RZ, -0x1 ;  /* 0xffffffffff067424 */ /* 0x000fce00078e00ff */
[----:B------:R-:W-:Y:S05]  /*a4b0*/  WARPSYNC.COLLECTIVE R6, `(.L_x_5915) ;  /* 0x0000000006087348 */ /* 0x000fea0003c00000 */
[----:B------:R0:W1:Y:S02]  /*a4c0*/  SHFL.BFLY P0, R8, R26, R7, R5 ;  /* 0x0c0000071a087389 */ /* 0x0000640000000005 */
[----:B01----:R-:W-:Y:S05]  /*a4d0*/  ENDCOLLECTIVE ;  /* 0x000000000000791b */ /* 0x003fea0003800000 */
.L_x_5915:
[----:B------:R-:W-:Y:S05]  /*a4e0*/  BSYNC B0 ;  /* 0x0000000000007941 */ /* 0x000fea0003800000 */
.L_x_5914:
        /* <DEDUP_REMOVED lines=9> */
.L_x_5916:
[----:B------:R-:W-:Y:S05]  /*a580*/  BRA `(.L_x_5917) ;  /* 0xffffffe400287947 */ /* 0x000fea000383ffff */
.L_x_5830:
        /* <DEDUP_REMOVED lines=9> */
.L_x_5919:
[----:B------:R-:W-:Y:S05]  /*a620*/  BSYNC B0 ;  /* 0x0000000000007941 */ /* 0x000fea0003800000 */
.L_x_5918:
[----:B------:R-:W-:Y:S05]  /*a630*/  BRA `(.L_x_5920) ;  /* 0xffffffe400347947 */ /* 0x000fea000383ffff */
.L_x_5831:
        /* <DEDUP_REMOVED lines=9> */
.L_x_5922:
[----:B------:R-:W-:Y:S05]  /*a6d0*/  BSYNC B0 ;  /* 0x0000000000007941 */ /* 0x000fea0003800000 */
.L_x_5921:
[----:B------:R-:W-:Y:S05]  /*a6e0*/  BRA `(.L_x_5769) ;  /* 0xffffffe400107947 */ /* 0x000fea000383ffff */
.L_x_5834:
        /* <DEDUP_REMOVED lines=8> */
.L_x_5924:
[----:B------:R-:W-:Y:S05]  /*a770*/  BSYNC B0 ;  /* 0x0000000000007941 */ /* 0x000fea0003800000 */
.L_x_5923:
[----:B------:R-:W-:Y:S01]  /*a780*/  FADD.FTZ R26, R8, R0 ;  /* 0x00000000081a7221 */ /* 0x000fe20000010000 */
[----:B------:R-:W-:Y:S02]  /*a790*/  IMAD.MOV.U32 R7, RZ, RZ, 0x8 ;  /* 0x00000008ff077424 */ /* 0x000fe400078e00ff */
[----:B------:R-:W-:Y:S02]  /*a7a0*/  IMAD.MOV.U32 R5, RZ, RZ, 0x1f ;  /* 0x0000001fff057424 */ /* 0x000fe400078e00ff */
[----:B------:R-:W-:-:S07]  /*a7b0*/  IMAD.MOV.U32 R6, RZ, RZ, -0x1 ;  /* 0xffffffffff067424 */ /* 0x000fce00078e00ff */
[----:B------:R-:W-:Y:S05]  /*a7c0*/  WARPSYNC.COLLECTIVE R6, `(.L_x_5925) ;  /* 0x0000000006087348 */ /* 0x000fea0003c00000 */
[----:B------:R0:W1:Y:S02]  /*a7d0*/  SHFL.BFLY P0, R8, R26, R7, R5 ;  /* 0x0c0000071a087389 */ /* 0x0000640000000005 */
[----:B01----:R-:W-:Y:S05]  /*a7e0*/  ENDCOLLECTIVE ;  /* 0x000000000000791b */ /* 0x003fea0003800000 */
.L_x_5925:
[----:B------:R-:W-:Y:S02]  /*a7f0*/  IMAD.MOV.U32 R7, RZ, RZ, 0x4 ;  /* 0x00000004ff077424 */ /* 0x000fe400078e00ff */
[----:B------:R-:W-:-:S04]  /*a800*/  FADD.FTZ R2, R26, R8 ;  /* 0x000000081a027221 */ /* 0x000fc80000010000 */
[----:B------:R-:W-:-:S07]  /*a810*/  IMAD.MOV.U32 R26, RZ, RZ, R2 ;  /* 0x000000ffff1a7224 */ /* 0x000fce00078e0002 */
[----:B------:R-:W-:Y:S05]  /*a820*/  WARPSYNC.COLLECTIVE R6, `(.L_x_5926) ;  /* 0x0000000006087348 */ /* 0x000fea0003c00000 */
[----:B------:R0:W1:Y:S02]  /*a830*/  SHFL.BFLY P0, R8, R26, R7, R5 ;  /* 0x0c0000071a087389 */ /* 0x0000640000000005 */
[----:B01----:R-:W-:Y:S05]  /*a840*/  ENDCOLLECTIVE ;  /* 0x000000000000791b */ /* 0x003fea0003800000 */
.L_x_5926:
[----:B------:R-:W-:Y:S02]  /*a850*/  IMAD.MOV.U32 R7, RZ, RZ, 0x2 ;  /* 0x00000002ff077424 */ /* 0x000fe400078e00ff */
[----:B------:R-:W-:-:S04]  /*a860*/  FADD.FTZ R3, R2, R8 ;  /* 0x0000000802037221 */ /* 0x000fc80000010000 */
[----:B------:R-:W-:-:S07]  /*a870*/  IMAD.MOV.U32 R26, RZ, RZ, R3 ;  /* 0x000000ffff1a7224 */ /* 0x000fce00078e0003 */
[----:B------:R-:W-:Y:S05]  /*a880*/  WARPSYNC.COLLECTIVE R6, `(.L_x_5927) ;  /* 0x0000000006087348 */ /* 0x000fea0003c00000 */
[----:B------:R0:W1:Y:S02]  /*a890*/  SHFL.BFLY P0, R8, R26, R7, R5 ;  /* 0x0c0000071a087389 */ /* 0x0000640000000005 */
[----:B01----:R-:W-:Y:S05]  /*a8a0*/  ENDCOLLECTIVE ;  /* 0x000000000000791b */ /* 0x003fea0003800000 */
.L_x_5927:
[----:B------:R-:W-:Y:S02]  /*a8b0*/  IMAD.MOV.U32 R7, RZ, RZ, 0x1 ;  /* 0x00000001ff077424 */ /* 0x000fe400078e00ff */
[----:B------:R-:W-:-:S04]  /*a8c0*/  FADD.FTZ R10, R3, R8 ;  /* 0x00000008030a7221 */ /* 0x000fc80000010000 */
[----:B------:R-:W-:-:S07]  /*a8d0*/  IMAD.MOV.U32 R26, RZ, RZ, R10 ;  /* 0x000000ffff1a7224 */ /* 0x000fce00078e000a */
[----:B------:R-:W-:Y:S05]  /*a8e0*/  WARPSYNC.COLLECTIVE R6, `(.L_x_5928) ;  /* 0x0000000006087348 */ /* 0x000fea0003c00000 */
[----:B------:R0:W1:Y:S02]  /*a8f0*/  SHFL.BFLY P0, R8, R26, R7, R5 ;  /* 0x0c0000071a087389 */ /* 0x0000640000000005 */
[----:B01----:R-:W-:Y:S05]  /*a900*/  ENDCOLLECTIVE ;  /* 0x000000000000791b */ /* 0x003fea0003800000 */
.L_x_5928:
[----:B------:R-:W-:Y:S05]  /*a910*/  BRA `(.L_x_5929) ;  /* 0xffffffe400147947 */ /* 0x000fea000383ffff */
.L_x_5930:
        /* <DEDUP_REMOVED lines=14> */
.L_x_7915:


//--------------------- .text._ZN4vllm3moe44grouped_topk_fused_small_expert_count_kernelI6__halfS2_iLNS0_11ScoringFuncE1ELi128ELb0ELi8EEEvPT_PfPT1_PKT0_llllllbd --------------------------
	.section	.text._ZN4vllm3moe44grouped_topk_fused_small_expert_count_kernelI6__halfS2_iLNS0_11ScoringFuncE1ELi128ELb0ELi8EEEvPT_PfPT1_PKT0_llllllbd,"ax",@progbits
	.align	128
        .global         _ZN4vllm3moe44grouped_topk_fused_small_expert_count_kernelI6__halfS2_iLNS0_11ScoringFuncE1ELi128ELb0ELi8EEEvPT_PfPT1_PKT0_llllllbd
        .type           _ZN4vllm3moe44grouped_topk_fused_small_expert_count_kernelI6__halfS2_iLNS0_11ScoringFuncE1ELi128ELb0ELi8EEEvPT_PfPT1_PKT0_llllllbd,@function
        .size           _ZN4vllm3moe44grouped_topk_fused_small_expert_count_kernelI6__halfS2_iLNS0_11ScoringFuncE1ELi128ELb0ELi8EEEvPT_PfPT1_PKT0_llllllbd,(.L_x_7812 - _ZN4vllm3moe44grouped_topk_fused_small_expert_count_kernelI6__halfS2_iLNS0_11ScoringFuncE1ELi128ELb0ELi8EEEvPT_PfPT1_PKT0_llllllbd)
        .other          _ZN4vllm3moe44grouped_topk_fused_small_expert_count_kernelI6__halfS2_iLNS0_11ScoringFuncE1ELi128ELb0ELi8EEEvPT_PfPT1_PKT0_llllllbd,@"STO_CUDA_ENTRY STV_DEFAULT"
_ZN4vllm3moe44grouped_topk_fused_small_expert_count_kernelI6__halfS2_iLNS0_11ScoringFuncE1ELi128ELb0ELi8EEEvPT_PfPT1_PKT0_llllllbd:
.text._ZN4vllm3moe44grouped_topk_fused_small_expert_count_kernelI6__halfS2_iLNS0_11ScoringFuncE1ELi128ELb0ELi8EEEvPT_PfPT1_PKT0_llllllbd:
        /* <DEDUP_REMOVED lines=34> */
[----:B--2---:R-:W-:-:S03]  /*0220*/  @!P0 HADD2.F32 R6, -RZ, R4.H0_H0 ;  /* 0x20000004ff068230 */ /* 0x004fc60000004100 */
[----:B------:R-:W1:Y:S01]  /*0230*/  MUFU.TANH R10, R10 ;  /* 0x0000000a000a7308 */ /* 0x000e620000002400 */
[----:B------:R-:W-:Y:S01]  /*0240*/  LEA R4, R2, UR4, 0x2 ;  /* 0x0000000402047c11 */ /* 0x000fe2000f8e10ff */
[----:B-1----:R-:W-:Y:S01]  /*0250*/  FFMA.FTZ R5, R10, R9, 0.5 ;  /* 0x3f0000000a057423 */ /* 0x002fe20000010009 */
[----:B------:R-:W-:-:S03]  /*0260*/  LEA R9, R2, UR5, 0x2 ;  /* 0x0000000502097c11 */ /* 0x000fc6000f8e10ff */
[----:B------:R-:W-:Y:S01]  /*0270*/  FADD.FTZ R6, R5, R6 ;  /* 0x0000000605067221 */ /* 0x000fe20000010000 */
[----:B------:R1:W-:Y:S04]  /*0280*/  STS [R4], R5 ;  /* 0x0000000504007388 */ /* 0x0003e80000000800 */
[----:B------:R1:W-:Y:S02]  /*0290*/  STS [R9], R6 ;  /* 0x0000000609007388 */ /* 0x0003e40000000800 */
.L_x_5932:
[----:B------:R-:W-:Y:S05]  /*02a0*/  BSYNC.RECONVERGENT B0 ;  /* 0x0000000000007941 */ /* 0x000fea0003800200 */
.L_x_5931:
        /* <DEDUP_REMOVED lines=101> */
.L_x_5936:
        /* <DEDUP_REMOVED lines=173> */
.L_x_5935:
[----:B------:R-:W-:Y:S05]  /*13d0*/  BRA.U !UP0, `(.L_x_5934) ;  /* 0x0000000108cc7547 */ /* 0x000fea000b800000 */
[----:B------:R-:W-:Y:S01]  /*13e0*/  IMAD R4, R12, 0x4, R1 ;  /* 0x000000040c047824 */ /* 0x000fe200078e0201 */
[----:B------:R-:W-:-:S12]  /*13f0*/  UIADD3 UR5, UPT, UPT, -UR5, URZ, URZ ;  /* 0x000000ff05057290 */ /* 0x000fd8000fffe1ff */
.L_x_5937:
        /* <DEDUP_REMOVED lines=49> */
.L_x_5934:
        /* <DEDUP_REMOVED lines=56> */
[----:B------:R-:W-:Y:S05]  /*1a90*/  CALL.REL.NOINC `($__internal_65_$__cuda_sm20_div_rn_f64_full) ;  /* 0x0000000000747944 */ /* 0x000fea0003c00000 */
[----:B------:R-:W-:Y:S02]  /*1aa0*/  IMAD.MOV.U32 R4, RZ, RZ, R14 ;  /* 0x000000ffff047224 */ /* 0x000fe400078e000e */
[----:B------:R-:W-:-:S07]  /*1ab0*/  IMAD.MOV.U32 R5, RZ, RZ, R15 ;  /* 0x000000ffff057224 */ /* 0x000fce00078e000f */
.L_x_5940:
[----:B------:R-:W-:Y:S05]  /*1ac0*/  BSYNC.RECONVERGENT B0 ;  /* 0x0000000000007941 */ /* 0x000fea0003800200 */
.L_x_5939:
[----:B------:R-:W-:Y:S01]  /*1ad0*/  UMOV UR4, 0xf0000000 ;  /* 0xf000000000047882 */ /* 0x000fe20000000000 */
[----:B------:R-:W-:Y:S01]  /*1ae0*/  UMOV UR5, 0x380fffff ;  /* 0x380fffff00057882 */ /* 0x000fe20000000000 */
[----:B------:R-:W0:Y:S01]  /*1af0*/  F2F.F32.F64 R6, R4 ;  /* 0x0000000400067310 */ /* 0x000e220000301000 */
[----:B------:R-:W-:-:S14]  /*1b00*/  DSETP.GEU.AND P0, PT, |R4|, UR4, PT ;  /* 0x0000000404007e2a */ /* 0x000fdc000bf0e200 */
[----:B0-----:R-:W-:-:S07]  /*1b10*/  @!P0 FMUL R6, R6, 1.175494350822287508e-38 ;  /* 0x0080000006068820 */ /* 0x001fce0000400000 */
.L_x_5938:
        /* <DEDUP_REMOVED lines=18> */
.L_x_5941:
[----:B------:R-:W-:Y:S05]  /*1c40*/  BSYNC.RECONVERGENT B0 ;  /* 0x0000000000007941 */ /* 0x000fea0003800200 */
.L_x_5933:
[----:B------:R-:W-:Y:S01]  /*1c50*/  PREEXIT ;  /* 0x000000000000782d */ /* 0x000fe20000000000 */
[----:B------:R-:W-:Y:S05]  /*1c60*/  EXIT ;  /* 0x000000000000794d */ /* 0x000fea0003800000 */
        .weak           $__internal_65_$__cuda_sm20_div_rn_f64_full
        .type           $__internal_65_$__cuda_sm20_div_rn_f64_full,@function
        .size           $__internal_65_$__cuda_sm20_div_rn_f64_full,(.L_x_7812 - $__internal_65_$__cuda_sm20_div_rn_f64_full)
$__internal_65_$__cuda_sm20_div_rn_f64_full:
        /* <DEDUP_REMOVED lines=67> */
.L_x_5943:
        /* <DEDUP_REMOVED lines=16> */
.L_x_5946:
[----:B------:R-:W-:Y:S01]  /*21a0*/  LOP3.LUT R15, R9, 0x80000, RZ, 0xfc, !PT ;  /* 0x00080000090f7812 */ /* 0x000fe200078efcff */
[----:B------:R-:W-:Y:S01]  /*21b0*/  IMAD.MOV.U32 R14, RZ, RZ, R8 ;  /* 0x000000ffff0e7224 */ /* 0x000fe200078e0008 */
[----:B------:R-:W-:Y:S06]  /*21c0*/  BRA `(.L_x_5944) ;  /* 0x0000000000087947 */ /* 0x000fec0003800000 */
.L_x_5945:
[----:B------:R-:W-:Y:S01]  /*21d0*/  LOP3.LUT R15, R11, 0x80000, RZ, 0xfc, !PT ;  /* 0x000800000b0f7812 */ /* 0x000fe200078efcff */
[----:B------:R-:W-:-:S07]  /*21e0*/  IMAD.MOV.U32 R14, RZ, RZ, R10 ;  /* 0x000000ffff0e7224 */ /* 0x000fce00078e000a */
.L_x_5944:
[----:B------:R-:W-:Y:S05]  /*21f0*/  BSYNC.RECONVERGENT B1 ;  /* 0x0000000000017941 */ /* 0x000fea0003800200 */
.L_x_5942:
[----:B------:R-:W-:Y:S02]  /*2200*/  IMAD.MOV.U32 R4, RZ, RZ, R6 ;  /* 0x000000ffff047224 */ /* 0x000fe400078e0006 */
[----:B------:R-:W-:-:S04]  /*2210*/  IMAD.MOV.U32 R5, RZ, RZ, 0x0 ;  /* 0x00000000ff057424 */ /* 0x000fc800078e00ff */
[----:B------:R-:W-:Y:S05]  /*2220*/  RET.REL.NODEC R4 `(_ZN4vllm3moe44grouped_topk_fused_small_expert_count_kernelI6__halfS2_iLNS0_11ScoringFuncE1ELi128ELb0ELi8EEEvPT_PfPT1_PKT0_llllllbd) ;  /* 0xffffffdc04747950 */ /* 0x000fea0003c3ffff */
.L_x_5947:
        /* <DEDUP_REMOVED lines=13> */
.L_x_7812:


//--------------------- .text._ZN4vllm3moe44grouped_topk_fused_small_expert_count_kernelI6__halfS2_iLNS0_11ScoringFuncE1ELi384ELb0ELi8EEEvPT_PfPT1_PKT0_llllllbd --------------------------
	.section	.text._ZN4vllm3moe44grouped_topk_fused_small_expert_count_kernelI6__halfS2_iLNS0_11ScoringFuncE1ELi384ELb0ELi8EEEvPT_PfPT1_PKT0_llllllbd,"ax",@progbits
	.align	128
        .global         _ZN4vllm3moe44grouped_topk_fused_small_expert_count_kernelI6__halfS2_iLNS0_11ScoringFuncE1ELi384ELb0ELi8EEEvPT_PfPT1_PKT0_llllllbd
        .type           _ZN4vllm3moe44grouped_topk_fused_small_expert_count_kernelI6__halfS2_iLNS0_11ScoringFuncE1ELi384ELb0ELi8EEEvPT_PfPT1_PKT0_llllllbd,@function
        .size           _ZN4vllm3moe44grouped_topk_fused_small_expert_count_kernelI6__halfS2_iLNS0_11ScoringFuncE1ELi384ELb0ELi8EEEvPT_PfPT1_PKT0_llllllbd,(.L_x_7813 - _ZN4vllm3moe44grouped_topk_fused_small_expert_count_kernelI6__halfS2_iLNS0_11ScoringFuncE1ELi384ELb0ELi8EEEvPT_PfPT1_PKT0_llllllbd)
        .other          _ZN4vllm3moe44grouped_topk_fused_small_expert_count_kernelI6__halfS2_iLNS0_11ScoringFuncE1ELi384ELb0ELi8EEEvPT_PfPT1_PKT0_llllllbd,@"STO_CUDA_ENTRY STV_DEFAULT"
_ZN4vllm3moe44grouped_topk_fused_small_expert_count_kernelI6__halfS2_iLNS0_11ScoringFuncE1ELi384ELb0ELi8EEEvPT_PfPT1_PKT0_llllllbd:
.text._ZN4vllm3moe44grouped_topk_fused_small_expert_count_kernelI6__halfS2_iLNS0_11ScoringFuncE1ELi384ELb0ELi8EEEvPT_PfPT1_PKT0_llllllbd:
        /* <DEDUP_REMOVED lines=42> */
.L_x_5949:
[----:B------:R-:W-:Y:S05]  /*02a0*/  BSYNC.RECONVERGENT B0 ;  /* 0x0000000000007941 */ /* 0x000fea0003800200 */
.L_x_5948:
        /* <DEDUP_REMOVED lines=113> */
.L_x_5953:
        /* <DEDUP_REMOVED lines=99> */
.L_x_5952:
        /* <DEDUP_REMOVED lines=43> */
.L_x_5951:
        /* <DEDUP_REMOVED lines=18> */
.L_x_5954:
        /* <DEDUP_REMOVED lines=12> */
.L_x_5955:
[----:B------:R-:W-:Y:S05]  /*1480*/  BSYNC.RECONVERGENT B0 ;  /* 0x0000000000007941 */ /* 0x000fea0003800200 */
.L_x_5950:
        /* <DEDUP_REMOVED lines=23> */
.L_x_5958:
[----:B------:R-:W-:Y:S05]  /*1600*/  BSYNC.RECONVERGENT B0 ;  /* 0x0000000000007941 */ /* 0x000fea0003800200 */
.L_x_5957:
        /* <DEDUP_REMOVED lines=21> */
.L_x_5961:
        /* <DEDUP_REMOVED lines=168> */
.L_x_5960:
[----:B------:R-:W-:Y:S05]  /*21e0*/  @!P1 BRA `(.L_x_5959) ;  /* 0x0000000000d09947 */ /* 0x000fea0003800000 */
[C---:B------:R-:W-:Y:S02]  /*21f0*/  IMAD R0, R10.reuse, 0x4, R0 ;  /* 0x000000040a007824 */ /* 0x040fe400078e0200 */
[----:B------:R-:W-:Y:S02]  /*2200*/  IMAD.MOV R6, RZ, RZ, -R6 ;  /* 0x000000ffff067224 */ /* 0x000fe400078e0a06 */
[----:B------:R-:W-:-:S07]  /*2210*/  IMAD R12, R10, 0x4, R1 ;  /* 0x000000040a0c7824 */ /* 0x000fce00078e0201 */
.L_x_5962:
        /* <DEDUP_REMOVED lines=49> */
.L_x_5959:
        /* <DEDUP_REMOVED lines=58> */
[----:B------:R-:W-:Y:S05]  /*28d0*/  CALL.REL.NOINC `($__internal_66_$__cuda_sm20_div_rn_f64_full) ;  /* 0x0000000000747944 */ /* 0x000fea0003c00000 */
[----:B------:R-:W-:Y:S02]  /*28e0*/  IMAD.MOV.U32 R4, RZ, RZ, R14 ;  /* 0x000000ffff047224 */ /* 0x000fe400078e000e */
[----:B------:R-:W-:-:S07]  /*28f0*/  IMAD.MOV.U32 R5, RZ, RZ, R15 ;  /* 0x000000ffff057224 */ /* 0x000fce00078e000f */
.L_x_5965:
[----:B------:R-:W-:Y:S05]  /*2900*/  BSYNC.RECONVERGENT B0 ;  /* 0x0000000000007941 */ /* 0x000fea0003800200 */
.L_x_5964:
[----:B------:R-:W-:Y:S01]  /*2910*/  UMOV UR4, 0xf0000000 ;  /* 0xf000000000047882 */ /* 0x000fe20000000000 */
[----:B------:R-:W-:Y:S01]  /*2920*/  UMOV UR5, 0x380fffff ;  /* 0x380fffff00057882 */ /* 0x000fe20000000000 */
[----:B------:R-:W0:Y:S01]  /*2930*/  F2F.F32.F64 R6, R4 ;  /* 0x0000000400067310 */ /* 0x000e220000301000 */
[----:B------:R-:W-:-:S14]  /*2940*/  DSETP.GEU.AND P0, PT, |R4|, UR4, PT ;  /* 0x0000000404007e2a */ /* 0x000fdc000bf0e200 */
[----:B0-----:R-:W-:-:S07]  /*2950*/  @!P0 FMUL R6, R6, 1.175494350822287508e-38 ;  /* 0x0080000006068820 */ /* 0x001fce0000400000 */
.L_x_5963:
        /* <DEDUP_REMOVED lines=18> */
.L_x_5966:
[----:B------:R-:W-:Y:S05]  /*2a80*/  BSYNC.RECONVERGENT B0 ;  /* 0x0000000000007941 */ /* 0x000fea0003800200 */
.L_x_5956:
[----:B------:R-:W-:Y:S01]  /*2a90*/  PREEXIT ;  /* 0x000000000000782d */ /* 0x000fe20000000000 */
[----:B------:R-:W-:Y:S05]  /*2aa0*/  EXIT ;  /* 0x000000000000794d */ /* 0x000fea0003800000 */
        .weak           $__internal_66_$__cuda_sm20_div_rn_f64_full
        .type           $__internal_66_$__cuda_sm20_div_rn_f64_full,@function
        .size           $__internal_66_$__cuda_sm20_div_rn_f64_full,(.L_x_7813 - $__internal_66_$__cuda_sm20_div_rn_f64_full)
$__internal_66_$__cuda_sm20_div_rn_f64_full:
        /* <DEDUP_REMOVED lines=67> */
.L_x_5968:
        /* <DEDUP_REMOVED lines=16> */
.L_x_5971:
[----:B------:R-:W-:Y:S01]  /*2fe0*/  LOP3.LUT R15, R9, 0x80000, RZ, 0xfc, !PT ;  /* 0x00080000090f7812 */ /* 0x000fe200078efcff */
[----:B------:R-:W-:Y:S01]  /*2ff0*/  IMAD.MOV.U32 R14, RZ, RZ, R8 ;  /* 0x000000ffff0e7224 */ /* 0x000fe200078e0008 */
[----:B------:R-:W-:Y:S06]  /*3000*/  BRA `(.L_x_5969) ;  /* 0x0000000000087947 */ /* 0x000fec0003800000 */
.L_x_5970:
[----:B------:R-:W-:Y:S01]  /*3010*/  LOP3.LUT R15, R11, 0x80000, RZ, 0xfc, !PT ;  /* 0x000800000b0f7812 */ /* 0x000fe200078efcff */
[----:B------:R-:W-:-:S07]  /*3020*/  IMAD.MOV.U32 R14, RZ, RZ, R10 ;  /* 0x000000ffff0e7224 */ /* 0x000fce00078e000a */
.L_x_5969:
[----:B------:R-:W-:Y:S05]  /*3030*/  BSYNC.RECONVERGENT B1 ;  /* 0x0000000000017941 */ /* 0x000fea0003800200 */
.L_x_5967:
[----:B------:R-:W-:Y:S02]  /*3040*/  IMAD.MOV.U32 R4, RZ, RZ, R6 ;  /* 0x000000ffff047224 */ /* 0x000fe400078e0006 */
[----:B------:R-:W-:-:S04]  /*3050*/  IMAD.MOV.U32 R5, RZ, RZ, 0x0 ;  /* 0x00000000ff057424 */ /* 0x000fc800078e00ff */
[----:B------:R-:W-:Y:S05]  /*3060*/  RET.REL.NODEC R4 `(_ZN4vllm3moe44grouped_topk_fused_small_expert_count_kernelI6__halfS2_iLNS0_11ScoringFuncE1ELi384ELb0ELi8EEEvPT_PfPT1_PKT0_llllllbd) ;  /* 0xffffffcc04e47950 */ /* 0x000fea0003c3ffff */
.L_x_5972:
        /* <DEDUP_REMOVED lines=9> */
.L_x_7813:


//--------------------- .text._ZN4vllm3moe44grouped_topk_fused_small_expert_count_kernelI6__halfS2_iLNS0_11ScoringFuncE1ELi512ELb0ELi8EEEvPT_PfPT1_PKT0_llllllbd --------------------------
	.section	.text._ZN4vllm3moe44grouped_topk_fused_small_expert_count_kernelI6__halfS2_iLNS0_11ScoringFuncE1ELi512ELb0ELi8EEEvPT_PfPT1_PKT0_llllllbd,"ax",@progbits
	.align	128
        .global         _ZN4vllm3moe44grouped_topk_fused_small_expert_count_kernelI6__halfS2_iLNS0_11ScoringFuncE1ELi512ELb0ELi8EEEvPT_PfPT1_PKT0_llllllbd
        .type           _ZN4vllm3moe44grouped_topk_fused_small_expert_count_kernelI6__halfS2_iLNS0_11ScoringFuncE1ELi512ELb0ELi8EEEvPT_PfPT1_PKT0_llllllbd,@function
        .size           _ZN4vllm3moe44grouped_topk_fused_small_expert_count_kernelI6__halfS2_iLNS0_11ScoringFuncE1ELi512ELb0ELi8EEEvPT_PfPT1_PKT0_llllllbd,(.L_x_7814 - _ZN4vllm3moe44grouped_topk_fused_small_expert_count_kernelI6__halfS2_iLNS0_11ScoringFuncE1ELi512ELb0ELi8EEEvPT_PfPT1_PKT0_llllllbd)
        .other          _ZN4vllm3moe44grouped_topk_fused_small_expert_count_kernelI6__halfS2_iLNS0_11ScoringFuncE1ELi512ELb0ELi8EEEvPT_PfPT1_PKT0_llllllbd,@"STO_CUDA_ENTRY STV_DEFAULT"
_ZN4vllm3moe44grouped_topk_fused_small_expert_count_kernelI6__halfS2_iLNS0_11ScoringFuncE1ELi512ELb0ELi8EEEvPT_PfPT1_PKT0_llllllbd:
.text._ZN4vllm3moe44grouped_topk_fused_small_expert_count_kernelI6__halfS2_iLNS0_11ScoringFuncE1ELi512ELb0ELi8EEEvPT_PfPT1_PKT0_llllllbd:
        /* <DEDUP_REMOVED lines=42> */
.L_x_5974:
[----:B------:R-:W-:Y:S05]  /*02a0*/  BSYNC.RECONVERGENT B0 ;  /* 0x0000000000007941 */ /* 0x000fea0003800200 */
.L_x_5973:
        /* <DEDUP_REMOVED lines=113> */
.L_x_5978:
        /* <DEDUP_REMOVED lines=99> */
.L_x_5977:
        /* <DEDUP_REMOVED lines=43> */
.L_x_5976:
        /* <DEDUP_REMOVED lines=18> */
.L_x_5979:
        /* <DEDUP_REMOVED lines=12> */
.L_x_5980:
[----:B------:R-:W-:Y:S05]  /*1480*/  BSYNC.RECONVERGENT B0 ;  /* 0x0000000000007941 */ /* 0x000fea0003800200 */
.L_x_5975:
        /* <DEDUP_REMOVED lines=37> */
.L_x_5984:
        /* <DEDUP_REMOVED lines=168> */
.L_x_5983:
[----:B------:R-:W-:Y:S05]  /*2160*/  @!P1 BRA `(.L_x_5982) ;  /* 0x0000000000d09947 */ /* 0x000fea0003800000 */
[C---:B------:R-:W-:Y:S02]  /*2170*/  IMAD R0, R11.reuse, 0x4, R0 ;  /* 0x000000040b007824 */ /* 0x040fe400078e0200 */
[----:B------:R-:W-:Y:S02]  /*2180*/  IMAD.MOV R8, RZ, RZ, -R8 ;  /* 0x000000ffff087224 */ /* 0x000fe400078e0a08 */
[----:B------:R-:W-:-:S07]  /*2190*/  IMAD R13, R11, 0x4, R1 ;  /* 0x000000040b0d7824 */ /* 0x000fce00078e0201 */
.L_x_5985:
        /* <DEDUP_REMOVED lines=49> */
.L_x_5982:
        /* <DEDUP_REMOVED lines=56> */
[----:B------:R-:W-:Y:S05]  /*2830*/  CALL.REL.NOINC `($__internal_67_$__cuda_sm20_div_rn_f64_full) ;  /* 0x0000000000747944 */ /* 0x000fea0003c00000 */
[----:B------:R-:W-:Y:S02]  /*2840*/  IMAD.MOV.U32 R4, RZ, RZ, R14 ;  /* 0x000000ffff047224 */ /* 0x000fe400078e000e */
[----:B------:R-:W-:-:S07]  /*2850*/  IMAD.MOV.U32 R5, RZ, RZ, R15 ;  /* 0x000000ffff057224 */ /* 0x000fce00078e000f */
.L_x_5988:
[----:B------:R-:W-:Y:S05]  /*2860*/  BSYNC.RECONVERGENT B0 ;  /* 0x0000000000007941 */ /* 0x000fea0003800200 */
.L_x_5987:
[----:B------:R-:W-:Y:S01]  /*2870*/  UMOV UR4, 0xf0000000 ;  /* 0xf000000000047882 */ /* 0x000fe20000000000 */
[----:B------:R-:W-:Y:S01]  /*2880*/  UMOV UR5, 0x380fffff ;  /* 0x380fffff00057882 */ /* 0x000fe20000000000 */
[----:B------:R-:W0:Y:S01]  /*2890*/  F2F.F32.F64 R6, R4 ;  /* 0x0000000400067310 */ /* 0x000e220000301000 */
[----:B------:R-:W-:-:S14]  /*28a0*/  DSETP.GEU.AND P0, PT, |R4|, UR4, PT ;  /* 0x0000000404007e2a */ /* 0x000fdc000bf0e200 */
[----:B0-----:R-:W-:-:S07]  /*28b0*/  @!P0 FMUL R6, R6, 1.175494350822287508e-38 ;  /* 0x0080000006068820 */ /* 0x001fce0000400000 */
.L_x_5986:
        /* <DEDUP_REMOVED lines=18> */
.L_x_5989:
[----:B------:R-:W-:Y:S05]  /*29e0*/  BSYNC.RECONVERGENT B0 ;  /* 0x0000000000007941 */ /* 0x000fea0003800200 */
.L_x_5981:
[----:B------:R-:W-:Y:S01]  /*29f0*/  PREEXIT ;  /* 0x000000000000782d */ /* 0x000fe20000000000 */
[----:B------:R-:W-:Y:S05]  /*2a00*/  EXIT ;  /* 0x000000000000794d */ /* 0x000fea0003800000 */
        .weak           $__internal_67_$__cuda_sm20_div_rn_f64_full
        .type           $__internal_67_$__cuda_sm20_div_rn_f64_full,@function
        .size           $__internal_67_$__cuda_sm20_div_rn_f64_full,(.L_x_7814 - $__internal_67_$__cuda_sm20_div_rn_f64_full)
$__internal_67_$__cuda_sm20_div_rn_f64_full:
        /* <DEDUP_REMOVED lines=67> */
.L_x_5991:
        /* <DEDUP_REMOVED lines=16> */
.L_x_5994:
[----:B------:R-:W-:Y:S01]  /*2f40*/  LOP3.LUT R15, R9, 0x80000, RZ, 0xfc, !PT ;  /* 0x00080000090f7812 */ /* 0x000fe200078efcff */
[----:B------:R-:W-:Y:S01]  /*2f50*/  IMAD.MOV.U32 R14, RZ, RZ, R8 ;  /* 0x000000ffff0e7224 */ /* 0x000fe200078e0008 */
[----:B------:R-:W-:Y:S06]  /*2f60*/  BRA `(.L_x_5992) ;  /* 0x0000000000087947 */ /* 0x000fec0003800000 */
.L_x_5993:
[----:B------:R-:W-:Y:S01]  /*2f70*/  LOP3.LUT R15, R11, 0x80000, RZ, 0xfc, !PT ;  /* 0x000800000b0f7812 */ /* 0x000fe200078efcff */
[----:B------:R-:W-:-:S07]  /*2f80*/  IMAD.MOV.U32 R14, RZ, RZ, R10 ;  /* 0x000000ffff0e7224 */ /* 0x000fce00078e000a */
.L_x_5992:
[----:B------:R-:W-:Y:S05]  /*2f90*/  BSYNC.RECONVERGENT B1 ;  /* 0x0000000000017941 */ /* 0x000fea0003800200 */
.L_x_5990:
[----:B------:R-:W-:Y:S02]  /*2fa0*/  IMAD.MOV.U32 R4, RZ, RZ, R6 ;  /* 0x000000ffff047224 */ /* 0x000fe400078e0006 */
[----:B------:R-:W-:-:S04]  /*2fb0*/  IMAD.MOV.U32 R5, RZ, RZ, 0x0 ;  /* 0x00000000ff057424 */ /* 0x000fc800078e00ff */
[----:B------:R-:W-:Y:S05]  /*2fc0*/  RET.REL.NODEC R4 `(_ZN4vllm3moe44grouped_topk_fused_small_expert_count_kernelI6__halfS2_iLNS0_11ScoringFuncE1ELi512ELb0ELi8EEEvPT_PfPT1_PKT0_llllllbd) ;  /* 0xffffffd0040c7950 */ /* 0x000fea0003c3ffff */
.L_x_5995:
        /* <DEDUP_REMOVED lines=11> */
.L_x_7814:


//--------------------- .text._ZN4vllm3moe44grouped_topk_fused_small_expert_count_kernelI6__halfS2_iLNS0_11ScoringFuncE1ELi512ELb0ELi22EEEvPT_PfPT1_PKT0_llllllbd --------------------------
	.section	.text._ZN4vllm3moe44grouped_topk_fused_small_expert_count_kernelI6__halfS2_iLNS0_11ScoringFuncE1ELi512ELb0ELi22EEEvPT_PfPT1_PKT0_llllllbd,"ax",@progbits
	.align	128
        .global         _ZN4vllm3moe44grouped_topk_fused_small_expert_count_kernelI6__halfS2_iLNS0_11ScoringFuncE1ELi512ELb0ELi22EEEvPT_PfPT1_PKT0_llllllbd
        .type           _ZN4vllm3moe44grouped_topk_fused_small_expert_count_kernelI6__halfS2_iLNS0_11ScoringFuncE1ELi512ELb0ELi22EEEvPT_PfPT1_PKT0_llllllbd,@function
        .size           _ZN4vllm3moe44grouped_topk_fused_small_expert_count_kernelI6__halfS2_iLNS0_11ScoringFuncE1ELi512ELb0ELi22EEEvPT_PfPT1_PKT0_llllllbd,(.L_x_7815 - _ZN4vllm3moe44grouped_topk_fused_small_expert_count_kernelI6__halfS2_iLNS0_11ScoringFuncE1ELi512ELb0ELi22EEEvPT_PfPT1_PKT0_llllllbd)
        .other          _ZN4vllm3moe44grouped_topk_fused_small_expert_count_kernelI6__halfS2_iLNS0_11ScoringFuncE1ELi512ELb0ELi22EEEvPT_PfPT1_PKT0_llllllbd,@"STO_CUDA_ENTRY STV_DEFAULT"
_ZN4vllm3moe44grouped_topk_fused_small_expert_count_kernelI6__halfS2_iLNS0_11ScoringFuncE1ELi512ELb0ELi22EEEvPT_PfPT1_PKT0_llllllbd:
.text._ZN4vllm3moe44grouped_topk_fused_small_expert_count_kernelI6__halfS2_iLNS0_11ScoringFuncE1ELi512ELb0ELi22EEEvPT_PfPT1_PKT0_llllllbd:
        /* <DEDUP_REMOVED lines=42> */
.L_x_5997:
[----:B------:R-:W-:Y:S05]  /*02a0*/  BSYNC.RECONVERGENT B0 ;  /* 0x0000000000007941 */ /* 0x000fea0003800200 */
.L_x_5996:
        /* <DEDUP_REMOVED lines=113> */
.L_x_6001:
        /* <DEDUP_REMOVED lines=99> */
.L_x_6000:
        /* <DEDUP_REMOVED lines=43> */
.L_x_5999:
        /* <DEDUP_REMOVED lines=18> */
.L_x_6002:
        /* <DEDUP_REMOVED lines=12> */
.L_x_6003:
[----:B------:R-:W-:Y:S05]  /*1480*/  BSYNC.RECONVERGENT B0 ;  /* 0x0000000000007941 */ /* 0x000fea0003800200 */
.L_x_5998:
        /* <DEDUP_REMOVED lines=77> */
.L_x_6007:
        /* <DEDUP_REMOVED lines=183> */
.L_x_6006:
[----:B------:R-:W-:Y:S05]  /*24d0*/  @!P2 BRA `(.L_x_6005) ;  /* 0x0000000000dca947 */ /* 0x000fea0003800000 */
[C---:B------:R-:W-:Y:S02]  /*24e0*/  IMAD R0, R13.reuse, 0x4, R0 ;  /* 0x000000040d007824 */ /* 0x040fe400078e0200 */
[----:B------:R-:W-:Y:S02]  /*24f0*/  IMAD.MOV R10, RZ, RZ, -R10 ;  /* 0x000000ffff0a7224 */ /* 0x000fe400078e0a0a */
[----:B------:R-:W-:-:S07]  /*2500*/  IMAD R15, R13, 0x4, R1 ;  /* 0x000000040d0f7824 */ /* 0x000fce00078e0201 */
.L_x_6008:
        /* <DEDUP_REMOVED lines=52> */
.L_x_6005:
        /* <DEDUP_REMOVED lines=56> */
[----:B------:R-:W-:Y:S05]  /*2bd0*/  CALL.REL.NOINC `($__internal_68_$__cuda_sm20_div_rn_f64_full) ;  /* 0x0000000000747944 */ /* 0x000fea0003c00000 */
[----:B------:R-:W-:Y:S02]  /*2be0*/  IMAD.MOV.U32 R4, RZ, RZ, R14 ;  /* 0x000000ffff047224 */ /* 0x000fe400078e000e */
[----:B------:R-:W-:-:S07]  /*2bf0*/  IMAD.MOV.U32 R5, RZ, RZ, R15 ;  /* 0x000000ffff057224 */ /* 0x000fce00078e000f */
.L_x_6011:
[----:B------:R-:W-:Y:S05]  /*2c00*/  BSYNC.RECONVERGENT B0 ;  /* 0x0000000000007941 */ /* 0x000fea0003800200 */
.L_x_6010:
[----:B------:R-:W-:Y:S01]  /*2c10*/  UMOV UR4, 0xf0000000 ;  /* 0xf000000000047882 */ /* 0x000fe20000000000 */
[----:B------:R-:W-:Y:S01]  /*2c20*/  UMOV UR5, 0x380fffff ;  /* 0x380fffff00057882 */ /* 0x000fe20000000000 */
[----:B------:R-:W0:Y:S01]  /*2c30*/  F2F.F32.F64 R6, R4 ;  /* 0x0000000400067310 */ /* 0x000e220000301000 */
[----:B------:R-:W-:-:S14]  /*2c40*/  DSETP.GEU.AND P0, PT, |R4|, UR4, PT ;  /* 0x0000000404007e2a */ /* 0x000fdc000bf0e200 */
[----:B0-----:R-:W-:-:S07]  /*2c50*/  @!P0 FMUL R6, R6, 1.175494350822287508e-38 ;  /* 0x0080000006068820 */ /* 0x001fce0000400000 */
.L_x_6009:
        /* <DEDUP_REMOVED lines=18> */
.L_x_6012:
[----:B------:R-:W-:Y:S05]  /*2d80*/  BSYNC.RECONVERGENT B0 ;  /* 0x0000000000007941 */ /* 0x000fea0003800200 */
.L_x_6004:
[----:B------:R-:W-:Y:S01]  /*2d90*/  PREEXIT ;  /* 0x000000000000782d */ /* 0x000fe20000000000 */
[----:B------:R-:W-:Y:S05]  /*2da0*/  EXIT ;  /* 0x000000000000794d */ /* 0x000fea0003800000 */
        .weak           $__internal_68_$__cuda_sm20_div_rn_f64_full
        .type           $__internal_68_$__cuda_sm20_div_rn_f64_full,@function
        .size           $__internal_68_$__cuda_sm20_div_rn_f64_full,(.L_x_7815 - $__internal_68_$__cuda_sm20_div_rn_f64_full)
$__internal_68_$__cuda_sm20_div_rn_f64_full:
        /* <DEDUP_REMOVED lines=67> */
.L_x_6014:
        /* <DEDUP_REMOVED lines=16> */
.L_x_6017:
[----:B------:R-:W-:Y:S01]  /*32e0*/  LOP3.LUT R15, R9, 0x80000, RZ, 0xfc, !PT ;  /* 0x00080000090f7812 */ /* 0x000fe200078efcff */
[----:B------:R-:W-:Y:S01]  /*32f0*/  IMAD.MOV.U32 R14, RZ, RZ, R8 ;  /* 0x000000ffff0e7224 */ /* 0x000fe200078e0008 */
[----:B------:R-:W-:Y:S06]  /*3300*/  BRA `(.L_x_6015) ;  /* 0x0000000000087947 */ /* 0x000fec0003800000 */
.L_x_6016:
[----:B------:R-:W-:Y:S01]  /*3310*/  LOP3.LUT R15, R11, 0x80000, RZ, 0xfc, !PT ;  /* 0x000800000b0f7812 */ /* 0x000fe200078efcff */
[----:B------:R-:W-:-:S07]  /*3320*/  IMAD.MOV.U32 R14, RZ, RZ, R10 ;  /* 0x000000ffff0e7224 */ /* 0x000fce00078e000a */
.L_x_6015:
[----:B------:R-:W-:Y:S05]  /*3330*/  BSYNC.RECONVERGENT B1 ;  /* 0x0000000000017941 */ /* 0x000fea0003800200 */
.L_x_6013:
[----:B------:R-:W-:Y:S02]  /*3340*/  IMAD.MOV.U32 R4, RZ, RZ, R6 ;  /* 0x000000ffff047224 */ /* 0x000fe400078e0006 */
[----:B------:R-:W-:-:S04]  /*3350*/  IMAD.MOV.U32 R5, RZ, RZ, 0x0 ;  /* 0x00000000ff057424 */ /* 0x000fc800078e00ff */
[----:B------:R-:W-:Y:S05]  /*3360*/  RET.REL.NODEC R4 `(_ZN4vllm3moe44grouped_topk_fused_small_expert_count_kernelI6__halfS2_iLNS0_11ScoringFuncE1ELi512ELb0ELi22EEEvPT_PfPT1_PKT0_llllllbd) ;  /* 0xffffffcc04247950 */ /* 0x000fea0003c3ffff */
.L_x_6018:
        /* <DEDUP_REMOVED lines=9> */
.L_x_7815:


//--------------------- .text._ZN4vllm3moe44grouped_topk_fused_small_expert_count_kernelI6__halfS2_iLNS0_11ScoringFuncE1ELi256ELb1ELi8EEEvPT_PfPT1_PKT0_llllllbd --------------------------
	.section	.text._ZN4vllm3moe44grouped_topk_fused_small_expert_count_kernelI6__halfS2_iLNS0_11ScoringFuncE1ELi256ELb1ELi8EEEvPT_PfPT1_PKT0_llllllbd,"ax",@progbits
	.align	128
        .global         _ZN4vllm3moe44grouped_topk_fused_small_expert_count_kernelI6__halfS2_iLNS0_11ScoringFuncE1ELi256ELb1ELi8EEEvPT_PfPT1_PKT0_llllllbd
        .type           _ZN4vllm3moe44grouped_topk_fused_small_expert_count_kernelI6__halfS2_iLNS0_11ScoringFuncE1ELi256ELb1ELi8EEEvPT_PfPT1_PKT0_llllllbd,@function
        .size           _ZN4vllm3moe44grouped_topk_fused_small_expert_count_kernelI6__halfS2_iLNS0_11ScoringFuncE1ELi256ELb1ELi8EEEvPT_PfPT1_PKT0_llllllbd,(.L_x_7816 - _ZN4vllm3moe44grouped_topk_fused_small_expert_count_kernelI6__halfS2_iLNS0_11ScoringFuncE1ELi256ELb1ELi8EEEvPT_PfPT1_PKT0_llllllbd)
        .other          _ZN4vllm3moe44grouped_topk_fused_small_expert_count_kernelI6__halfS2_iLNS0_11ScoringFuncE1ELi256ELb1ELi8EEEvPT_PfPT1_PKT0_llllllbd,@"STO_CUDA_ENTRY STV_DEFAULT"
_ZN4vllm3moe44grouped_topk_fused_small_expert_count_kernelI6__halfS2_iLNS0_11ScoringFuncE1ELi256ELb1ELi8EEEvPT_PfPT1_PKT0_llllllbd:
.text._ZN4vllm3moe44grouped_topk_fused_small_expert_count_kernelI6__halfS2_iLNS0_11ScoringFuncE1ELi256ELb1ELi8EEEvPT_PfPT1_PKT0_llllllbd:
        /* <DEDUP_REMOVED lines=137> */
.L_x_6020:
[----:B------:R-:W-:Y:S05]  /*0890*/  BSYNC.RECONVERGENT B0 ;  /* 0x0000000000007941 */ /* 0x000fea0003800200 */
.L_x_6019:
        /* <DEDUP_REMOVED lines=263> */
.L_x_6024:
        /* <DEDUP_REMOVED lines=173> */
.L_x_6023:
[----:B------:R-:W-:Y:S05]  /*23e0*/  BRA.U !UP0, `(.L_x_6022) ;  /* 0x0000000108c87547 */ /* 0x000fea000b800000 */
[----:B------:R-:W-:Y:S01]  /*23f0*/  IMAD R5, R4, 0x4, R1 ;  /* 0x0000000404057824 */ /* 0x000fe200078e0201 */
[----:B------:R-:W-:-:S12]  /*2400*/  UIADD3 UR5, UPT, UPT, -UR5, URZ, URZ ;  /* 0x000000ff05057290 */ /* 0x000fd8000fffe1ff */
.L_x_6025:
        /* <DEDUP_REMOVED lines=48> */
.L_x_6022:
        /* <DEDUP_REMOVED lines=58> */
[----:B------:R-:W-:Y:S05]  /*2ab0*/  CALL.REL.NOINC `($__internal_69_$__cuda_sm20_div_rn_f64_full) ;  /* 0x00000000006c7944 */ /* 0x000fea0003c00000 */
.L_x_6028:
[----:B------:R-:W-:Y:S05]  /*2ac0*/  BSYNC.RECONVERGENT B0 ;  /* 0x0000000000007941 */ /* 0x000fea0003800200 */
.L_x_6027:
[----:B------:R-:W-:Y:S01]  /*2ad0*/  UMOV UR4, 0xf0000000 ;  /* 0xf000000000047882 */ /* 0x000fe20000000000 */
[----:B------:R-:W-:Y:S01]  /*2ae0*/  UMOV UR5, 0x380fffff ;  /* 0x380fffff00057882 */ /* 0x000fe20000000000 */
[----:B------:R-:W0:Y:S01]  /*2af0*/  F2F.F32.F64 R8, R4 ;  /* 0x0000000400087310 */ /* 0x000e220000301000 */
[----:B------:R-:W-:-:S14]  /*2b00*/  DSETP.GEU.AND P0, PT, |R4|, UR4, PT ;  /* 0x0000000404007e2a */ /* 0x000fdc000bf0e200 */
[----:B0-----:R-:W-:-:S07]  /*2b10*/  @!P0 FMUL R8, R8, 1.175494350822287508e-38 ;  /* 0x0080000008088820 */ /* 0x001fce0000400000 */
.L_x_6026:
        /* <DEDUP_REMOVED lines=18> */
.L_x_6029:
[----:B------:R-:W-:Y:S05]  /*2c40*/  BSYNC.RECONVERGENT B0 ;  /* 0x0000000000007941 */ /* 0x000fea0003800200 */
.L_x_6021:
[----:B------:R-:W-:Y:S01]  /*2c50*/  PREEXIT ;  /* 0x000000000000782d */ /* 0x000fe20000000000 */
[----:B------:R-:W-:Y:S05]  /*2c60*/  EXIT ;  /* 0x000000000000794d */ /* 0x000fea0003800000 */
        .weak           $__internal_69_$__cuda_sm20_div_rn_f64_full
        .type           $__internal_69_$__cuda_sm20_div_rn_f64_full,@function
        .size           $__internal_69_$__cuda_sm20_div_rn_f64_full,(.L_x_7816 - $__internal_69_$__cuda_sm20_div_rn_f64_full)
$__internal_69_$__cuda_sm20_div_rn_f64_full:
        /* <DEDUP_REMOVED lines=67> */
.L_x_6031:
        /* <DEDUP_REMOVED lines=16> */
.L_x_6034:
[----:B------:R-:W-:Y:S01]  /*31a0*/  LOP3.LUT R15, R7, 0x80000, RZ, 0xfc, !PT ;  /* 0x00080000070f7812 */ /* 0x000fe200078efcff */
[----:B------:R-:W-:Y:S01]  /*31b0*/  IMAD.MOV.U32 R14, RZ, RZ, R6 ;  /* 0x000000ffff0e7224 */ /* 0x000fe200078e0006 */
[----:B------:R-:W-:Y:S06]  /*31c0*/  BRA `(.L_x_6032) ;  /* 0x0000000000087947 */ /* 0x000fec0003800000 */
.L_x_6033:
[----:B------:R-:W-:Y:S01]  /*31d0*/  LOP3.LUT R15, R9, 0x80000, RZ, 0xfc, !PT ;  /* 0x00080000090f7812 */ /* 0x000fe200078efcff */
[----:B------:R-:W-:-:S07]  /*31e0*/  IMAD.MOV.U32 R14, RZ, RZ, R8 ;  /* 0x000000ffff0e7224 */ /* 0x000fce00078e0008 */
.L_x_6032:
[----:B------:R-:W-:Y:S05]  /*31f0*/  BSYNC.RECONVERGENT B1 ;  /* 0x0000000000017941 */ /* 0x000fea0003800200 */
.L_x_6030:
[----:B------:R-:W-:Y:S02]  /*3200*/  IMAD.MOV.U32 R13, RZ, RZ, 0x0 ;  /* 0x00000000ff0d7424 */ /* 0x000fe400078e00ff */
[----:B------:R-:W-:Y:S02]  /*3210*/  IMAD.MOV.U32 R4, RZ, RZ, R14 ;  /* 0x000000ffff047224 */ /* 0x000fe400078e000e */
[----:B------:R-:W-:Y:S01]  /*3220*/  IMAD.MOV.U32 R5, RZ, RZ, R15 ;  /* 0x000000ffff057224 */ /* 0x000fe200078e000f */
[----:B------:R-:W-:Y:S06]  /*3230*/  RET.REL.NODEC R12 `(_ZN4vllm3moe44grouped_topk_fused_small_expert_count_kernelI6__halfS2_iLNS0_11ScoringFuncE1ELi256ELb1ELi8EEEvPT_PfPT1_PKT0_llllllbd) ;  /* 0xffffffcc0c707950 */ /* 0x000fec0003c3ffff */
.L_x_6035:
        /* <DEDUP_REMOVED lines=12> */
.L_x_7816:


//--------------------- .text._ZN4vllm3moe25grouped_topk_fused_kernelI6__halffiLNS0_11ScoringFuncE1EEEvPT_PfPT1_PKT0_lllllbd --------------------------
	.section	.text._ZN4vllm3moe25grouped_topk_fused_kernelI6__halffiLNS0_11ScoringFuncE1EEEvPT_PfPT1_PKT0_lllllbd,"ax",@progbits
	.align	128
        .global         _ZN4vllm3moe25grouped_topk_fused_kernelI6__halffiLNS0_11ScoringFuncE1EEEvPT_PfPT1_PKT0_lllllbd
        .type           _ZN4vllm3moe25grouped_topk_fused_kernelI6__halffiLNS0_11ScoringFuncE1EEEvPT_PfPT1_PKT0_lllllbd,@function
        .size           _ZN4vllm3moe25grouped_topk_fused_kernelI6__halffiLNS0_11ScoringFuncE1EEEvPT_PfPT1_PKT0_lllllbd,(.L_x_7921 - _ZN4vllm3moe25grouped_topk_fused_kernelI6__halffiLNS0_11ScoringFuncE1EEEvPT_PfPT1_PKT0_lllllbd)
        .other          _ZN4vllm3moe25grouped_topk_fused_kernelI6__halffiLNS0_11ScoringFuncE1EEEvPT_PfPT1_PKT0_lllllbd,@"STO_CUDA_ENTRY STV_DEFAULT"
_ZN4vllm3moe25grouped_topk_fused_kernelI6__halffiLNS0_11ScoringFuncE1EEEvPT_PfPT1_PKT0_lllllbd:
.text._ZN4vllm3moe25grouped_topk_fused_kernelI6__halffiLNS0_11ScoringFuncE1EEEvPT_PfPT1_PKT0_lllllbd:
        /* <DEDUP_REMOVED lines=94> */
.L_x_6040:
[----:B------:R-:W-:-:S05]  /*05e0*/  IMAD.WIDE.U32 R14, R19, 0x2, R10 ;  /* 0x00000002130e7825 */ /* 0x000fca00078e000a */
[----:B------:R-:W2:Y:S04]  /*05f0*/  LDG.E.U16 R39, desc[UR12][R14.64] ;  /* 0x0000000c0e277981 */ /* 0x000ea8000c1e1500 */
[----:B------:R-:W3:Y:S01]  /*0600*/  LDG.E.U16 R43, desc[UR12][R14.64+0x40] ;  /* 0x0000400c0e2b7981 */ /* 0x000ee2000c1e1500 */
[----:B------:R-:W-:-:S03]  /*0610*/  IMAD.WIDE.U32 R12, R19, 0x4, R8 ;  /* 0x00000004130c7825 */ /* 0x000fc600078e0008 */
[----:B------:R-:W4:Y:S04]  /*0620*/  LDG.E.U16 R36, desc[UR12][R14.64+0x80] ;  /* 0x0000800c0e247981 */ /* 0x000f28000c1e1500 */
[----:B------:R-:W5:Y:S04]  /*0630*/  LDG.E R38, desc[UR12][R12.64] ;  /* 0x0000000c0c267981 */ /* 0x000f68000c1e1900 */
        /* <DEDUP_REMOVED lines=11> */
[----:B------:R0:W4:Y:S01]  /*06f0*/  LDG.E R35, desc[UR12][R12.64+0x380] ;  /* 0x0003800c0c237981 */ /* 0x000122000c1e1900 */
[----:B------:R-:W-:-:S05]  /*0700*/  VIADD R24, R24, 0x8 ;  /* 0x0000000818187836 */ /* 0x000fca0000000000 */
[----:B------:R-:W-:Y:S01]  /*0710*/  ISETP.NE.AND P3, PT, R24, R23, PT ;  /* 0x000000171800720c */ /* 0x000fe20003f65270 */
[----:B--2---:R-:W-:-:S05]  /*0720*/  HADD2.F32 R39, -RZ, R39.H0_H0 ;  /* 0x20000027ff277230 */ /* 0x004fca0000004100 */
[----:B------:R-:W-:-:S04]  /*0730*/  FMUL.FTZ R41, R39, 0.5 ;  /* 0x3f00000027297820 */ /* 0x000fc80000410000 */
[----:B------:R-:W1:Y:S01]  /*0740*/  MUFU.TANH R42, R41 ;  /* 0x00000029002a7308 */ /* 0x000e620000002400 */
[----:B------:R-:W-:Y:S02]  /*0750*/  IMAD.MOV.U32 R39, RZ, RZ, 0x3f000000 ;  /* 0x3f000000ff277424 */ /* 0x000fe400078e00ff */
[----:B---3--:R-:W-:-:S05]  /*0760*/  HADD2.F32 R44, -RZ, R43.H0_H0 ;  /* 0x2000002bff2c7230 */ /* 0x008fca0000004100 */
[----:B------:R-:W-:Y:S01]  /*0770*/  FMUL.FTZ R44, R44, 0.5 ;  /* 0x3f0000002c2c7820 */ /* 0x000fe20000410000 */
[----:B-1----:R-:W-:-:S05]  /*0780*/  FFMA.FTZ R43, R42, R39, 0.5 ;  /* 0x3f0000002a2b7423 */ /* 0x002fca0000010027 */
[----:B------:R-:W1:Y:S01]  /*0790*/  MUFU.TANH R44, R44 ;  /* 0x0000002c002c7308 */ /* 0x000e620000002400 */
[----:B-----5:R-:W-:-:S05]  /*07a0*/  F2FP.F16.F32.PACK_AB R38, R38, R43 ;  /* 0x0000002b2626723e */ /* 0x020fca00000000ff */
[----:B------:R-:W-:-:S05]  /*07b0*/  HADD2 R38, R38.H0_H0, R38.H1_H1 ;  /* 0x3000002626267230 */ /* 0x000fca0000000800 */
[----:B0-----:R-:W-:Y:S01]  /*07c0*/  PRMT R12, R38, 0x7610, R12 ;  /* 0x00007610260c7816 */ /* 0x001fe2000000000c */
[----:B----4-:R-:W-:-:S04]  /*07d0*/  HADD2.F32 R36, -RZ, R36.H0_H0 ;  /* 0x20000024ff247230 */ /* 0x010fc80000004100 */
[----:B------:R-:W-:Y:S01]  /*07e0*/  HSETP2.GT.AND P1, PT, R12.H0_H0, R20.H0_H0, PT ;  /* 0x200000140c007234 */ /* 0x000fe20003f24800 */
[----:B-1----:R-:W-:Y:S01]  /*07f0*/  FFMA.FTZ R14, R44, R39, 0.5 ;  /* 0x3f0000002c0e7423 */ /* 0x002fe20000010027 */
[----:B------:R-:W-:-:S04]  /*0800*/  FMUL.FTZ R36, R36, 0.5 ;  /* 0x3f00000024247820 */ /* 0x000fc80000410000 */
[----:B------:R-:W-:Y:S02]  /*0810*/  F2FP.F16.F32.PACK_AB R37, R37, R14 ;  /* 0x0000000e2525723e */ /* 0x000fe400000000ff */
[----:B------:R-:W0:Y:S03]  /*0820*/  MUFU.TANH R36, R36 ;  /* 0x0000002400247308 */ /* 0x000e260000002400 */
[----:B------:R-:W-:Y:S02]  /*0830*/  HADD2 R37, R37.H0_H0, R37.H1_H1 ;  /* 0x3000002525257230 */ /* 0x000fe40000000800 */
[----:B------:R-:W-:Y:S02]  /*0840*/  @!P1 HSETP2.GT.AND P2, PT, R12.H0_H0, R21.H0_H0, PT ;  /* 0x200000150c009234 */ /* 0x000fe40003f44800 */
[----:B------:R-:W-:Y:S02]  /*0850*/  PRMT R14, R20, 0x7610, R14 ;  /* 0x00007610140e7816 */ /* 0x000fe4000000000e */
[----:B------:R-:W-:-:S02]  /*0860*/  PRMT R13, R37, 0x7610, R13 ;  /* 0x00007610250d7816 */ /* 0x000fc4000000000d */
[----:B------:R-:W-:Y:S02]  /*0870*/  @!P1 SEL R14, R21, R12, !P2 ;  /* 0x0000000c150e9207 */ /* 0x000fe40005000000 */
[----:B------:R-:W-:Y:S01]  /*0880*/  @!P1 PRMT R12, R20, 0x7610, R12 ;  /* 0x00007610140c9816 */ /* 0x000fe2000000000c */
[----:B------:R-:W-:-:S04]  /*0890*/  HADD2.F32 R33, -RZ, R33.H0_H0 ;  /* 0x20000021ff217230 */ /* 0x000fc80000004100 */
[----:B------:R-:W-:Y:S01]  /*08a0*/  HSETP2.GT.AND P1, PT, R13.H0_H0, R12.H0_H0, PT ;  /* 0x2000000c0d007234 */ /* 0x000fe20003f24800 */
[----:B0-----:R-:W-:Y:S01]  /*08b0*/  FFMA.FTZ R15, R36, R39, 0.5 ;  /* 0x3f000000240f7423 */ /* 0x001fe20000010027 */
[----:B------:R-:W-:-:S04]  /*08c0*/  FMUL.FTZ R33, R33, 0.5 ;  /* 0x3f00000021217820 */ /* 0x000fc80000410000 */
[----:B------:R-:W-:Y:S01]  /*08d0*/  F2FP.F16.F32.PACK_AB R34, R34, R15 ;  /* 0x0000000f2222723e */ /* 0x000fe200000000ff */
[----:B------:R-:W0:Y:S01]  /*08e0*/  MUFU.TANH R20, R33 ;  /* 0x0000002100147308 */ /* 0x000e220000002400 */
[----:B------:R-:W-:-:S03]  /*08f0*/  PRMT R15, R12, 0x7610, R15 ;  /* 0x000076100c0f7816 */ /* 0x000fc6000000000f */
[----:B------:R-:W-:Y:S02]  /*0900*/  HADD2 R34, R34.H0_H0, R34.H1_H1 ;  /* 0x3000002222227230 */ /* 0x000fe40000000800 */
        /* <DEDUP_REMOVED lines=39> */
[----:B------:R-:W-:-:S05]  /*0b80*/  PRMT R13, R21, 0x7610, R13 ;  /* 0x00007610150d7816 */ /* 0x000fca000000000d */
[----:B------:R-:W-:Y:S01]  /*0b90*/  HSETP2.GT.AND P1, PT, R13.H0_H0, R12.H0_H0, PT ;  /* 0x2000000c0d007234 */ /* 0x000fe20003f24800 */
[----:B0-----:R-:W-:Y:S01]  /*0ba0*/  FFMA.FTZ R15, R20, R39, 0.5 ;  /* 0x3f000000140f7423 */ /* 0x001fe20000010027 */
[----:B------:R-:W-:-:S04]  /*0bb0*/  HADD2.F32 R31, -RZ, R31.H0_H0 ;  /* 0x2000001fff1f7230 */ /* 0x000fc80000004100 */
[----:B------:R-:W-:Y:S01]  /*0bc0*/  F2FP.F16.F32.PACK_AB R32, R32, R15 ;  /* 0x0000000f2020723e */ /* 0x000fe200000000ff */
[----:B------:R-:W-:Y:S01]  /*0bd0*/  FMUL.FTZ R31, R31, 0.5 ;  /* 0x3f0000001f1f7820 */ /* 0x000fe20000410000 */
[----:B------:R-:W-:-:S03]  /*0be0*/  PRMT R15, R12, 0x7610, R15 ;  /* 0x000076100c0f7816 */ /* 0x000fc6000000000f */
[----:B------:R-:W-:Y:S02]  /*0bf0*/  HADD2 R32, R32.H0_H0, R32.H1_H1 ;  /* 0x3000002020207230 */ /* 0x000fe40000000800 */
[----:B------:R-:W-:Y:S01]  /*0c00*/  @!P1 HSETP2.GT.AND P2, PT, R13.H0_H0, R14.H0_H0, PT ;  /* 0x2000000e0d009234 */ /* 0x000fe20003f44800 */
[----:B------:R-:W0:Y:S04]  /*0c10*/  MUFU.TANH R20, R31 ;  /* 0x0000001f00147308 */ /* 0x000e280000002400 */
[----:B------:R-:W-:Y:S02]  /*0c20*/  @!P1 SEL R15, R14, R13, !P2 ;  /* 0x0000000d0e0f9207 */ /* 0x000fe40005000000 */
[----:B------:R-:W-:Y:S02]  /*0c30*/  @!P1 PRMT R13, R12, 0x7610, R13 ;  /* 0x000076100c0d9816 */ /* 0x000fe4000000000d */
[----:B------:R-:W-:-:S05]  /*0c40*/  PRMT R12, R32, 0x7610, R12 ;  /* 0x00007610200c7816 */ /* 0x000fca000000000c */
[----:B------:R-:W-:Y:S01]  /*0c50*/  HSETP2.GT.AND P1, PT, R12.H0_H0, R13.H0_H0, PT ;  /* 0x2000000d0c007234 */ /* 0x000fe20003f24800 */
[----:B0-----:R-:W-:Y:S01]  /*0c60*/  FFMA.FTZ R20, R20, R39, 0.5 ;  /* 0x3f00000014147423 */ /* 0x001fe20000010027 */
[----:B------:R-:W-:-:S04]  /*0c70*/  PRMT R25, R13, 0x7610, R25 ;  /* 0x000076100d197816 */ /* 0x000fc80000000019 */
[----:B------:R-:W-:-:S07]  /*0c80*/  F2FP.F16.F32.PACK_AB R20, R35, R20 ;  /* 0x000000142314723e */ /* 0x000fce00000000ff */
[----:B------:R-:W-:Y:S01]  /*0c90*/  @!P1 HSETP2.GT.AND P2, PT, R12.H0_H0, R15.H0_H0, PT ;  /* 0x2000000f0c009234 */ /* 0x000fe20003f44800 */
[----:B------:R-:W-:-:S04]  /*0ca0*/  HADD2 R20, R20.H0_H0, R20.H1_H1 ;  /* 0x3000001414147230 */ /* 0x000fc80000000800 */
        /* <DEDUP_REMOVED lines=10> */
.L_x_6039:
[----:B------:R-:W-:Y:S05]  /*0d50*/  BSYNC.RECONVERGENT B1 ;  /* 0x0000000000017941 */ /* 0x000fea0003800200 */
.L_x_6038:
        /* <DEDUP_REMOVED lines=14> */
[----:B------:R0:W4:Y:S01]  /*0e40*/  LDG.E R15, desc[UR12][R12.64+0x180] ;  /* 0x0001800c0c0f7981 */ /* 0x000122000c1e1900 */
        /* <DEDUP_REMOVED lines=16> */
[----:B------:R-:W-:Y:S01]  /*0f50*/  F2FP.F16.F32.PACK_AB R25, R32, R13 ;  /* 0x0000000d2019723e */ /* 0x000fe200000000ff */
[----:B------:R-:W0:Y:S01]  /*0f60*/  MUFU.TANH R28, R31 ;  /* 0x0000001f001c7308 */ /* 0x000e220000002400 */
[----:B------:R-:W-:-:S03]  /*0f70*/  PRMT R13, R20, 0x7610, R13 ;  /* 0x00007610140d7816 */ /* 0x000fc6000000000d */
[----:B------:R-:W-:Y:S02]  /*0f80*/  HADD2 R25, R25.H0_H0, R25.H1_H1 ;  /* 0x3000001919197230 */ /* 0x000fe40000000800 */
        /* <DEDUP_REMOVED lines=8> */
[----:B------:R-:W-:Y:S02]  /*1010*/  F2FP.F16.F32.PACK_AB R21, R14, R21 ;  /* 0x000000150e15723e */ /* 0x000fe400000000ff */
[----:B------:R-:W0:Y:S03]  /*1020*/  MUFU.TANH R24, R24 ;  /* 0x0000001800187308 */ /* 0x000e260000002400 */
[----:B------:R-:W-:Y:S02]  /*1030*/  HADD2 R21, R21.H0_H0, R21.H1_H1 ;  /* 0x3000001515157230 */ /* 0x000fe40000000800 */
[----:B------:R-:W-:Y:S02]  /*1040*/  @!P1 HSETP2.GT.AND P2, PT, R26.H0_H0, R13.H0_H0, PT ;  /* 0x2000000d1a009234 */ /* 0x000fe40003f44800 */
[----:B------:R-:W-:-:S03]  /*1050*/  PRMT R14, R12, 0x7610, R14 ;  /* 0x000076100c0e7816 */ /* 0x000fc6000000000e */
[----:B------:R-:W-:Y:S02]  /*1060*/  @!P1 SEL R14, R13, R26, !P2 ;  /* 0x0000001a0d0e9207 */ /* 0x000fe40005000000 */
[----:B------:R-:W-:Y:S02]  /*1070*/  @!P1 PRMT R26, R12, 0x7610, R26 ;  /* 0x000076100c1a9816 */ /* 0x000fe4000000001a */
[----:B------:R-:W-:-:S05]  /*1080*/  PRMT R13, R21, 0x7610, R13 ;  /* 0x00007610150d7816 */ /* 0x000fca000000000d */
[----:B------:R-:W-:Y:S01]  /*1090*/  HSETP2.GT.AND P1, PT, R13.H0_H0, R26.H0_H0, PT ;  /* 0x2000001a0d007234 */ /* 0x000fe20003f24800 */
[----:B0-----:R-:W-:-:S05]  /*10a0*/  FFMA.FTZ R12, R24, R23, 0.5 ;  /* 0x3f000000180c7423 */ /* 0x001fca0000010017 */
[----:B------:R-:W-:Y:S02]  /*10b0*/  F2FP.F16.F32.PACK_AB R12, R15, R12 ;  /* 0x0000000c0f0c723e */ /* 0x000fe400000000ff */
[----:B------:R-:W-:-:S03]  /*10c0*/  PRMT R15, R26, 0x7610, R15 ;  /* 0x000076101a0f7816 */ /* 0x000fc6000000000f */
[----:B------:R-:W-:Y:S02]  /*10d0*/  HADD2 R12, R12.H0_H0, R12.H1_H1 ;  /* 0x3000000c0c0c7230 */ /* 0x000fe40000000800 */
        /* <DEDUP_REMOVED lines=10> */
.L_x_6043:
[----:B------:R-:W-:Y:S05]  /*1180*/  BSYNC.RECONVERGENT B1 ;  /* 0x0000000000017941 */ /* 0x000fea0003800200 */
.L_x_6042:
        /* <DEDUP_REMOVED lines=15> */
[----:B--2---:R-:W-:Y:S02]  /*1280*/  HADD2.F32 R18, -RZ, R18.H0_H0 ;  /* 0x20000012ff127230 */ /* 0x004fe40000004100 */
[----:B---3--:R-:W-:-:S03]  /*1290*/  HADD2.F32 R24, -RZ, R22.H0_H0 ;  /* 0x20000016ff187230 */ /* 0x008fc60000004100 */
[----:B------:R-:W-:Y:S02]  /*12a0*/  FMUL.FTZ R18, R18, 0.5 ;  /* 0x3f00000012127820 */ /* 0x000fe40000410000 */
[----:B------:R-:W-:-:S04]  /*12b0*/  FMUL.FTZ R24, R24, 0.5 ;  /* 0x3f00000018187820 */ /* 0x000fc80000410000 */
[----:B------:R-:W0:Y:S08]  /*12c0*/  MUFU.TANH R18, R18 ;  /* 0x0000001200127308 */ /* 0x000e300000002400 */
[----:B------:R-:W1:Y:S01]  /*12d0*/  MUFU.TANH R24, R24 ;  /* 0x0000001800187308 */ /* 0x000e620000002400 */
[----:B0-----:R-:W-:-:S05]  /*12e0*/  FFMA.FTZ R22, R18, R25, 0.5 ;  /* 0x3f00000012167423 */ /* 0x001fca0000010019 */
[----:B----4-:R-:W-:Y:S01]  /*12f0*/  F2FP.F16.F32.PACK_AB R22, R23, R22 ;  /* 0x000000161716723e */ /* 0x010fe200000000ff */
[----:B-1----:R-:W-:-:S04]  /*1300*/  FFMA.FTZ R13, R24, R25, 0.5 ;  /* 0x3f000000180d7423 */ /* 0x002fc80000010019 */
[----:B------:R-:W-:Y:S01]  /*1310*/  HADD2 R22, R22.H0_H0, R22.H1_H1 ;  /* 0x3000001616167230 */ /* 0x000fe20000000800 */
[----:B-----5:R-:W-:-:S04]  /*1320*/  F2FP.F16.F32.PACK_AB R14, R26, R13 ;  /* 0x0000000d1a0e723e */ /* 0x020fc800000000ff */
[----:B------:R-:W-:Y:S02]  /*1330*/  PRMT R12, R22, 0x7610, R12 ;  /* 0x00007610160c7816 */ /* 0x000fe4000000000c */
[----:B------:R-:W-:Y:S01]  /*1340*/  PRMT R13, R20, 0x7610, R13 ;  /* 0x00007610140d7816 */ /* 0x000fe2000000000d */
[----:B------:R-:W-:Y:S02]  /*1350*/  HADD2 R14, R14.H0_H0, R14.H1_H1 ;  /* 0x3000000e0e0e7230 */ /* 0x000fe40000000800 */
        /* <DEDUP_REMOVED lines=13> */
.L_x_6045:
[----:B------:R-:W-:Y:S05]  /*1430*/  BSYNC.RECONVERGENT B1 ;  /* 0x0000000000017941 */ /* 0x000fea0003800200 */
.L_x_6044:
[----:B------:R-:W-:Y:S05]  /*1440*/  @P2 BRA `(.L_x_6041) ;  /* 0x0000000400dc2947 */ /* 0x000fea0003800000 */
[----:B------:R-:W-:-:S06]  /*1450*/  IMAD.WIDE.U32 R10, R19, 0x2, R10 ;  /* 0x00000002130a7825 */ /* 0x000fcc00078e000a */
[----:B------:R-:W2:Y:S01]  /*1460*/  LDG.E.U16 R10, desc[UR12][R10.64] ;  /* 0x0000000c0a0a7981 */ /* 0x000ea2000c1e1500 */
[----:B------:R-:W-:-:S06]  /*1470*/  IMAD.WIDE.U32 R8, R19, 0x4, R8 ;  /* 0x0000000413087825 */ /* 0x000fcc00078e0008 */
[----:B------:R-:W3:Y:S01]  /*1480*/  LDG.E R8, desc[UR12][R8.64] ;  /* 0x0000000c08087981 */ /* 0x000ee2000c1e1900 */
[----:B------:R-:W-:Y:S01]  /*1490*/  IMAD.MOV.U32 R15, RZ, RZ, 0x3f000000 ;  /* 0x3f000000ff0f7424 */ /* 0x000fe200078e00ff */
[----:B------:R-:W-:Y:S01]  /*14a0*/  PRMT R21, R12, 0x7632, R21 ;  /* 0x000076320c157816 */ /* 0x000fe20000000015 */
[----:B--2---:R-:W-:-:S05]  /*14b0*/  HADD2.F32 R14, -RZ, R10.H0_H0 ;  /* 0x2000000aff0e7230 */ /* 0x004fca0000004100 */
[----:B------:R-:W-:-:S06]  /*14c0*/  FMUL.FTZ R14, R14, 0.5 ;  /* 0x3f0000000e0e7820 */ /* 0x000fcc0000410000 */
[----:B------:R-:W0:Y:S02]  /*14d0*/  MUFU.TANH R14, R14 ;  /* 0x0000000e000e7308 */ /* 0x000e240000002400 */
[----:B0-----:R-:W-:-:S05]  /*14e0*/  FFMA.FTZ R15, R14, R15, 0.5 ;  /* 0x3f0000000e0f7423 */ /* 0x001fca000001000f */
[----:B---3--:R-:W-:-:S05]  /*14f0*/  F2FP.F16.F32.PACK_AB R15, R8, R15 ;  /* 0x0000000f080f723e */ /* 0x008fca00000000ff */
[----:B------:R-:W-:-:S05]  /*1500*/  HADD2 R15, R15.H0_H0, R15.H1_H1 ;  /* 0x3000000f0f0f7230 */ /* 0x000fca0000000800 */
        /* <DEDUP_REMOVED lines=8> */
.L_x_6037:
        /* <DEDUP_REMOVED lines=16> */
.L_x_6049:
        /* <DEDUP_REMOVED lines=12> */
[----:B---3--:R-:W-:-:S05]  /*1750*/  F2FP.F16.F32.PACK_AB R22, R19, R22 ;  /* 0x000000161316723e */ /* 0x008fca00000000ff */
[----:B------:R-:W-:Y:S01]  /*1760*/  HADD2 R22, R22.H0_H0, R22.H1_H1 ;  /* 0x3000001616167230 */ /* 0x000fe20000000800 */
[----:B------:R-:W-:Y:S06]  /*1770*/  @P0 BRA `(.L_x_6049) ;  /* 0xfffffffc00c40947 */ /* 0x000fec000383ffff */
[----:B------:R-:W-:Y:S05]  /*1780*/  BSYNC.RECONVERGENT B2 ;  /* 0x0000000000027941 */ /* 0x000fea0003800200 */
.L_x_6048:
[----:B------:R-:W-:-:S07]  /*1790*/  PRMT R20, R22, 0x7610, R20 ;  /* 0x0000761016147816 */ /* 0x000fce0000000014 */
.L_x_6047:
[----:B------:R-:W-:Y:S05]  /*17a0*/  BSYNC.RECONVERGENT B1 ;  /* 0x0000000000017941 */ /* 0x000fea0003800200 */
.L_x_6046:
        /* <DEDUP_REMOVED lines=14> */
[----:B--2---:R-:W-:-:S05]  /*1890*/  HADD2.F32 R20, -RZ, R14.H0_H0 ;  /* 0x2000000eff147230 */ /* 0x004fca0000004100 */
[----:B------:R-:W-:Y:S01]  /*18a0*/  FMUL.FTZ R21, R20, 0.5 ;  /* 0x3f00000014157820 */ /* 0x000fe20000410000 */
[----:B------:R-:W-:-:S05]  /*18b0*/  IMAD.MOV.U32 R20, RZ, RZ, 0x3f000000 ;  /* 0x3f000000ff147424 */ /* 0x000fca00078e00ff */
[----:B------:R-:W0:Y:S02]  /*18c0*/  MUFU.TANH R21, R21 ;  /* 0x0000001500157308 */ /* 0x000e240000002400 */
[----:B0-----:R-:W-:-:S05]  /*18d0*/  FFMA.FTZ R20, R21, R20, 0.5 ;  /* 0x3f00000015147423 */ /* 0x001fca0000010014 */
[----:B---3--:R-:W-:-:S05]  /*18e0*/  F2FP.F16.F32.PACK_AB R20, R19, R20 ;  /* 0x000000141314723e */ /* 0x008fca00000000ff */
[----:B------:R-:W-:-:S07]  /*18f0*/  HADD2 R20, R20.H0_H0, R20.H1_H1 ;  /* 0x3000001414147230 */ /* 0x000fce0000000800 */
.L_x_6051:
[----:B------:R-:W-:Y:S05]  /*1900*/  BSYNC.RECONVERGENT B1 ;  /* 0x0000000000017941 */ /* 0x000fea0003800200 */
.L_x_6050:
        /* <DEDUP_REMOVED lines=20> */
.L_x_6053:
[----:B------:R-:W-:Y:S05]  /*1a50*/  BSYNC.RECONVERGENT B1 ;  /* 0x0000000000017941 */ /* 0x000fea0003800200 */
.L_x_6052:
[----:B------:R-:W-:Y:S01]  /*1a60*/  PRMT R21, R22, 0x7610, R21 ;  /* 0x0000761016157816 */ /* 0x000fe20000000015 */
[----:B------:R-:W-:Y:S06]  /*1a70*/  @!P1 BRA `(.L_x_6041) ;  /* 0x0000000000509947 */ /* 0x000fec0003800000 */
[----:B------:R-:W-:Y:S01]  /*1a80*/  BSSY.RECONVERGENT B1, `(.L_x_6054) ;  /* 0x0000011000017945 */ /* 0x000fe20003800200 */
[----:B------:R-:W-:-:S07]  /*1a90*/  IMAD.MOV.U32 R21, RZ, RZ, RZ ;  /* 0x000000ffff157224 */ /* 0x000fce00078e00ff */
.L_x_6055:
        /* <DEDUP_REMOVED lines=16> */
.L_x_6054:
[----:B------:R-:W-:Y:S01]  /*1ba0*/  IMAD.MOV.U32 R21, RZ, RZ, 0xfc00 ;  /* 0x0000fc00ff157424 */ /* 0x000fe200078e00ff */
[----:B------:R-:W-:-:S07]  /*1bb0*/  PRMT R20, R22, 0x7610, R20 ;  /* 0x0000761016147816 */ /* 0x000fce0000000014 */
.L_x_6041:
[----:B------:R-:W-:Y:S05]  /*1bc0*/  BSYNC.RECONVERGENT B0 ;  /* 0x0000000000007941 */ /* 0x000fea0003800200 */
.L_x_6036:
        /* <DEDUP_REMOVED lines=50> */
.L_x_6056:
        /* <DEDUP_REMOVED lines=74> */
.L_x_6060:
[----:B------:R-:W-:Y:S05]  /*2390*/  BSYNC.RECONVERGENT B0 ;  /* 0x0000000000007941 */ /* 0x000fea0003800200 */
.L_x_6059:
        /* <DEDUP_REMOVED lines=19> */
.L_x_6062:
[----:B------:R-:W-:Y:S05]  /*24d0*/  BSYNC.RECONVERGENT B0 ;  /* 0x0000000000007941 */ /* 0x000fea0003800200 */
.L_x_6061:
        /* <DEDUP_REMOVED lines=17> */
.L_x_6064:
[----:B------:R-:W-:Y:S05]  /*25f0*/  BSYNC.RECONVERGENT B0 ;  /* 0x0000000000007941 */ /* 0x000fea0003800200 */
.L_x_6063:
        /* <DEDUP_REMOVED lines=19> */
.L_x_6066:
[----:B------:R-:W-:Y:S05]  /*2730*/  BSYNC.RECONVERGENT B0 ;  /* 0x0000000000007941 */ /* 0x000fea0003800200 */
.L_x_6065:
        /* <DEDUP_REMOVED lines=17> */
.L_x_6068:
[----:B------:R-:W-:Y:S05]  /*2850*/  BSYNC.RECONVERGENT B0 ;  /* 0x0000000000007941 */ /* 0x000fea0003800200 */
.L_x_6067:
        /* <DEDUP_REMOVED lines=17> */
.L_x_6070:
[----:B------:R-:W-:Y:S05]  /*2970*/  BSYNC.RECONVERGENT B0 ;  /* 0x0000000000007941 */ /* 0x000fea0003800200 */
.L_x_6069:
        /* <DEDUP_REMOVED lines=19> */
.L_x_6072:
[----:B------:R-:W-:Y:S05]  /*2ab0*/  BSYNC.RECONVERGENT B0 ;  /* 0x0000000000007941 */ /* 0x000fea0003800200 */
.L_x_6071:
        /* <DEDUP_REMOVED lines=17> */
.L_x_6074:
[----:B------:R-:W-:Y:S05]  /*2bd0*/  BSYNC.RECONVERGENT B0 ;  /* 0x0000000000007941 */ /* 0x000fea0003800200 */
.L_x_6073:
        /* <DEDUP_REMOVED lines=17> */
.L_x_6076:
[----:B------:R-:W-:Y:S05]  /*2cf0*/  BSYNC.RECONVERGENT B0 ;  /* 0x0000000000007941 */ /* 0x000fea0003800200 */
.L_x_6075:
        /* <DEDUP_REMOVED lines=17> */
.L_x_6078:
[----:B------:R-:W-:Y:S05]  /*2e10*/  BSYNC.RECONVERGENT B0 ;  /* 0x0000000000007941 */ /* 0x000fea0003800200 */
.L_x_6077:
        /* <DEDUP_REMOVED lines=16> */
.L_x_6080:
[----:B------:R-:W-:Y:S05]  /*2f20*/  BSYNC.RECONVERGENT B0 ;  /* 0x0000000000007941 */ /* 0x000fea0003800200 */
.L_x_6079:
        /* <DEDUP_REMOVED lines=18> */
.L_x_6082:
[----:B------:R-:W-:Y:S05]  /*3050*/  BSYNC.RECONVERGENT B0 ;  /* 0x0000000000007941 */ /* 0x000fea0003800200 */
.L_x_6081:
        /* <DEDUP_REMOVED lines=17> */
.L_x_6084:
[----:B------:R-:W-:Y:S05]  /*3170*/  BSYNC.RECONVERGENT B0 ;  /* 0x0000000000007941 */ /* 0x000fea0003800200 */
.L_x_6083:
        /* <DEDUP_REMOVED lines=17> */
.L_x_6086:
[----:B------:R-:W-:Y:S05]  /*3290*/  BSYNC.RECONVERGENT B0 ;  /* 0x0000000000007941 */ /* 0x000fea0003800200 */
.L_x_6085:
        /* <DEDUP_REMOVED lines=15> */
.L_x_6088:
[----:B------:R-:W-:Y:S05]  /*3390*/  BSYNC.RECONVERGENT B0 ;  /* 0x0000000000007941 */ /* 0x000fea0003800200 */
.L_x_6087:
        /* <DEDUP_REMOVED lines=23> */
.L_x_6090:
[----:B------:R-:W-:Y:S05]  /*3510*/  BSYNC.RECONVERGENT B0 ;  /* 0x0000000000007941 */ /* 0x000fea0003800200 */
.L_x_6089:
        /* <DEDUP_REMOVED lines=15> */
.L_x_6092:
[----:B------:R-:W-:Y:S05]  /*3610*/  BSYNC.RECONVERGENT B0 ;  /* 0x0000000000007941 */ /* 0x000fea0003800200 */
.L_x_6091:
        /* <DEDUP_REMOVED lines=15> */
.L_x_6094:
[----:B------:R-:W-:Y:S05]  /*3710*/  BSYNC.RECONVERGENT B0 ;  /* 0x0000000000007941 */ /* 0x000fea0003800200 */
.L_x_6093:
        /* <DEDUP_REMOVED lines=15> */
.L_x_6096:
[----:B------:R-:W-:Y:S05]  /*3810*/  BSYNC.RECONVERGENT B0 ;  /* 0x0000000000007941 */ /* 0x000fea0003800200 */
.L_x_6095:
        /* <DEDUP_REMOVED lines=15> */
.L_x_6098:
[----:B------:R-:W-:Y:S05]  /*3910*/  BSYNC.RECONVERGENT B0 ;  /* 0x0000000000007941 */ /* 0x000fea0003800200 */
.L_x_6097:
[----:B------:R-:W-:Y:S01]  /*3920*/  ISETP.NE.AND P0, PT, R19, R14, PT ;  /* 0x0000000e1300720c */ /* 0x000fe20003f05270 */
[----:B------:R-:W-:-:S03]  /*3930*/  VIADD R15, R15, 0xffffffe0 ;  /* 0xffffffe00f0f7836 */ /* 0x000fc60000000000 */
[----:B------:R-:W-:Y:S02]  /*3940*/  SEL R17, R20, R23, !P0 ;  /* 0x0000001714117207 */ /* 0x000fe40004000000 */
[----:B------:R-:W-:-:S07]  /*3950*/  SEL R14, R18, R21, !P0 ;  /* 0x00000015120e7207 */ /* 0x000fce0004000000 */
.L_x_6058:
[----:B------:R-:W-:Y:S01]  /*3960*/  NOP ;  /* 0x0000000000007918 */ /* 0x000fe20000000000 */
.L_x_6057:
        /* <DEDUP_REMOVED lines=24> */
.L_x_6101:
[----:B------:R-:W-:Y:S05]  /*3af0*/  BSYNC.RECONVERGENT B0 ;  /* 0x0000000000007941 */ /* 0x000fea0003800200 */
.L_x_6100:
        /* <DEDUP_REMOVED lines=19> */
.L_x_6103:
[----:B------:R-:W-:Y:S05]  /*3c30*/  BSYNC.RECONVERGENT B0 ;  /* 0x0000000000007941 */ /* 0x000fea0003800200 */
.L_x_6102:
        /* <DEDUP_REMOVED lines=17> */
.L_x_6105:
[----:B------:R-:W-:Y:S05]  /*3d50*/  BSYNC.RECONVERGENT B0 ;  /* 0x0000000000007941 */ /* 0x000fea0003800200 */
.L_x_6104:
        /* <DEDUP_REMOVED lines=19> */
.L_x_6107:
[----:B------:R-:W-:Y:S05]  /*3e90*/  BSYNC.RECONVERGENT B0 ;  /* 0x0000000000007941 */ /* 0x000fea0003800200 */
.L_x_6106:
        /* <DEDUP_REMOVED lines=17> */
.L_x_6109:
[----:B------:R-:W-:Y:S05]  /*3fb0*/  BSYNC.RECONVERGENT B0 ;  /* 0x0000000000007941 */ /* 0x000fea0003800200 */
.L_x_6108:
        /* <DEDUP_REMOVED lines=17> */
.L_x_6111:
[----:B------:R-:W-:Y:S05]  /*40d0*/  BSYNC.RECONVERGENT B0 ;  /* 0x0000000000007941 */ /* 0x000fea0003800200 */
.L_x_6110:
        /* <DEDUP_REMOVED lines=19> */
.L_x_6113:
[----:B------:R-:W-:Y:S05]  /*4210*/  BSYNC.RECONVERGENT B0 ;  /* 0x0000000000007941 */ /* 0x000fea0003800200 */
.L_x_6112:
        /* <DEDUP_REMOVED lines=17> */
.L_x_6115:
[----:B------:R-:W-:Y:S05]  /*4330*/  BSYNC.RECONVERGENT B0 ;  /* 0x0000000000007941 */ /* 0x000fea0003800200 */
.L_x_6114:
        /* <DEDUP_REMOVED lines=17> */
.L_x_6117:
[----:B------:R-:W-:Y:S05]  /*4450*/  BSYNC.RECONVERGENT B0 ;  /* 0x0000000000007941 */ /* 0x000fea0003800200 */
.L_x_6116:
        /* <DEDUP_REMOVED lines=17> */
.L_x_6119:
[----:B------:R-:W-:Y:S05]  /*4570*/  BSYNC.RECONVERGENT B0 ;  /* 0x0000000000007941 */ /* 0x000fea0003800200 */
.L_x_6118:
        /* <DEDUP_REMOVED lines=16> */
.L_x_6121:
[----:B------:R-:W-:Y:S05]  /*4680*/  BSYNC.RECONVERGENT B0 ;  /* 0x0000000000007941 */ /* 0x000fea0003800200 */
.L_x_6120:
        /* <DEDUP_REMOVED lines=18> */
.L_x_6123:
[----:B------:R-:W-:Y:S05]  /*47b0*/  BSYNC.RECONVERGENT B0 ;  /* 0x0000000000007941 */ /* 0x000fea0003800200 */
.L_x_6122:
        /* <DEDUP_REMOVED lines=17> */
.L_x_6125:
[----:B------:R-:W-:Y:S05]  /*48d0*/  BSYNC.RECONVERGENT B0 ;  /* 0x0000000000007941 */ /* 0x000fea0003800200 */
.L_x_6124:
        /* <DEDUP_REMOVED lines=17> */
.L_x_6127:
[----:B------:R-:W-:Y:S05]  /*49f0*/  BSYNC.RECONVERGENT B0 ;  /* 0x0000000000007941 */ /* 0x000fea0003800200 */
.L_x_6126:
        /* <DEDUP_REMOVED lines=15> */
.L_x_6129:
[----:B------:R-:W-:Y:S05]  /*4af0*/  BSYNC.RECONVERGENT B0 ;  /* 0x0000000000007941 */ /* 0x000fea0003800200 */
.L_x_6128:
        /* <DEDUP_REMOVED lines=24> */
.L_x_6131:
[----:B------:R-:W-:Y:S05]  /*4c80*/  BSYNC.RECONVERGENT B0 ;  /* 0x0000000000007941 */ /* 0x000fea0003800200 */
.L_x_6130:
        /* <DEDUP_REMOVED lines=15> */
.L_x_6133:
[----:B------:R-:W-:Y:S05]  /*4d80*/  BSYNC.RECONVERGENT B0 ;  /* 0x0000000000007941 */ /* 0x000fea0003800200 */
.L_x_6132:
        /* <DEDUP_REMOVED lines=15> */
.L_x_6135:
[----:B------:R-:W-:Y:S05]  /*4e80*/  BSYNC.RECONVERGENT B0 ;  /* 0x0000000000007941 */ /* 0x000fea0003800200 */
.L_x_6134:
        /* <DEDUP_REMOVED lines=15> */
.L_x_6137:
[----:B------:R-:W-:Y:S05]  /*4f80*/  BSYNC.RECONVERGENT B0 ;  /* 0x0000000000007941 */ /* 0x000fea0003800200 */
.L_x_6136:
        /* <DEDUP_REMOVED lines=15> */
.L_x_6139:
[----:B------:R-:W-:Y:S05]  /*5080*/  BSYNC.RECONVERGENT B0 ;  /* 0x0000000000007941 */ /* 0x000fea0003800200 */
.L_x_6138:
[----:B------:R-:W-:-:S04]  /*5090*/  ISETP.NE.AND P0, PT, R14, R15, PT ;  /* 0x0000000f0e00720c */ /* 0x000fc80003f05270 */
[----:B------:R-:W-:Y:S02]  /*50a0*/  SEL R17, R20, R17, !P0 ;  /* 0x0000001114117207 */ /* 0x000fe40004000000 */
[----:B------:R-:W-:-:S07]  /*50b0*/  SEL R14, R19, R18, !P0 ;  /* 0x00000012130e7207 */ /* 0x000fce0004000000 */
.L_x_6099:
[----:B------:R-:W-:-:S13]  /*50c0*/  ISETP.GE.AND P0, PT, R9, 0x1, PT ;  /* 0x000000010900780c */ /* 0x000fda0003f06270 */
[----:B------:R-:W-:Y:S05]  /*50d0*/  @!P0 BRA `(.L_x_6140) ;  /* 0x0000000000108947 */ /* 0x000fea0003800000 */
[----:B------:R-:W-:-:S05]  /*50e0*/  PRMT R17, R17, 0x5410, R17 ;  /* 0x0000541011117816 */ /* 0x000fca0000000011 */
[----:B------:R-:W0:Y:S02]  /*50f0*/  SHFL.IDX PT, R12, R17, R12, 0x1f ;  /* 0x00001f0c110c7589 */ /* 0x000e2400000e0000 */
[----:B0-----:R-:W-:-:S13]  /*5100*/  HSETP2.NEU.AND P0, PT, R12.H0_H0, -INF , -INF , PT ;  /* 0xfc00fc000c007434 */ /* 0x001fda0003f0d800 */
[----:B------:R-:W-:Y:S05]  /*5110*/  @P0 BRA `(.L_x_6141) ;  /* 0x00000004005c0947 */ /* 0x000fea0003800000 */
.L_x_6140:
        /* <DEDUP_REMOVED lines=16> */
.L_x_6147:
        /* <DEDUP_REMOVED lines=30> */
.L_x_6146:
[----:B-1----:R-:W-:-:S07]  /*5400*/  VIADD R4, R15, 0xffffff80 ;  /* 0xffffff800f047836 */ /* 0x002fce0000000000 */
.L_x_6145:
[----:B------:R-:W-:Y:S05]  /*5410*/  BSYNC.RECONVERGENT B1 ;  /* 0x0000000000017941 */ /* 0x000fea0003800200 */
.L_x_6144:
        /* <DEDUP_REMOVED lines=20> */
.L_x_6149:
[----:B------:R-:W-:Y:S05]  /*5560*/  BSYNC.RECONVERGENT B1 ;  /* 0x0000000000017941 */ /* 0x000fea0003800200 */
.L_x_6148:
        /* <DEDUP_REMOVED lines=15> */
.L_x_6143:
[----:B------:R-:W-:Y:S05]  /*5660*/  BSYNC.RECONVERGENT B0 ;  /* 0x0000000000007941 */ /* 0x000fea0003800200 */
.L_x_6142:
[----:B------:R-:W-:Y:S01]  /*5670*/  PREEXIT ;  /* 0x000000000000782d */ /* 0x000fe20000000000 */
[----:B------:R-:W-:Y:S05]  /*5680*/  EXIT ;  /* 0x000000000000794d */ /* 0x000fea0003800000 */
.L_x_6141:
        /* <DEDUP_REMOVED lines=57> */
.L_x_6197:
[----:B------:R-:W-:Y:S01]  /*5a20*/  UMOV UR6, 0xffffffff ;  /* 0xffffffff00067882 */ /* 0x000fe20000000000 */
[----:B------:R-:W-:Y:S02]  /*5a30*/  ISETP.GE.AND P0, PT, R4, R31, PT ;  /* 0x0000001f0400720c */ /* 0x000fe40003f06270 */
[----:B01----:R-:W-:Y:S11]  /*5a40*/  BRA.DIV UR6, `(.L_x_6151) ;  /* 0x0000003606487947 */ /* 0x003ff6000b800000 */
[----:B------:R0:W1:Y:S02]  /*5a50*/  SHFL.IDX PT, R33, R29, R28, 0x1f ;  /* 0x00001f1c1d217589 */ /* 0x00006400000e0000 */
.L_x_6266:
[----:B------:R-:W2:Y:S01]  /*5a60*/  LDCU UR6, c[0x0][0x3b8] ;  /* 0x00007700ff0677ac */ /* 0x000ea20008000800 */
[----:B0-----:R-:W-:-:S05]  /*5a70*/  VIADD R28, R28, 0x1 ;  /* 0x000000011c1c7836 */ /* 0x001fca0000000000 */
[----:B--2---:R-:W-:Y:S01]  /*5a80*/  ISETP.NE.AND P1, PT, R28, UR6, PT ;  /* 0x000000061c007c0c */ /* 0x004fe2000bf25270 */
[----:B------:R-:W-:-:S12]  /*5a90*/  @P0 BRA `(.L_x_6152) ;  /* 0x0000001800580947 */ /* 0x000fd80003800000 */
[--C-:B-1----:R-:W-:Y:S02]  /*5aa0*/  IMAD R33, R5, R33, R4.reuse ;  /* 0x0000002105217224 */ /* 0x102fe400078e0204 */
[----:B------:R-:W-:-:S07]  /*5ab0*/  IMAD.MOV.U32 R30, RZ, RZ, R4 ;  /* 0x000000ffff1e7224 */ /* 0x000fce00078e0004 */
.L_x_6196:
        /* <DEDUP_REMOVED lines=20> */
[----:B------:R-:W-:Y:S02]  /*5c00*/  HADD2.F32 R32, -RZ, R36.H0_H0 ;  /* 0x20000024ff207230 */ /* 0x000fe40000004100 */
[----:B------:R-:W-:-:S03]  /*5c10*/  IMAD.MOV.U32 R37, RZ, RZ, 0x3f000000 ;  /* 0x3f000000ff257424 */ /* 0x000fc600078e00ff */
[----:B------:R-:W-:-:S06]  /*5c20*/  FMUL.FTZ R34, R32, 0.5 ;  /* 0x3f00000020227820 */ /* 0x000fcc0000410000 */
[----:B------:R-:W0:Y:S02]  /*5c30*/  MUFU.TANH R34, R34 ;  /* 0x0000002200227308 */ /* 0x000e240000002400 */
[----:B0-----:R-:W-:-:S05]  /*5c40*/  FFMA.FTZ R32, R34, R37, 0.5 ;  /* 0x3f00000022207423 */ /* 0x001fca0000010025 */
[----:B--2---:R-:W-:-:S05]  /*5c50*/  F2FP.F16.F32.PACK_AB R32, R7, R32 ;  /* 0x000000200720723e */ /* 0x004fca00000000ff */
[----:B------:R-:W-:-:S07]  /*5c60*/  HADD2 R32, R32.H0_H0, R32.H1_H1 ;  /* 0x3000002020207230 */ /* 0x000fce0000000800 */
.L_x_6153:
        /* <DEDUP_REMOVED lines=47> */
.L_x_6157:
[----:B------:R-:W-:Y:S05]  /*5f60*/  BSYNC.RECONVERGENT B1 ;  /* 0x0000000000017941 */ /* 0x000fea0003800200 */
.L_x_6156:
        /* <DEDUP_REMOVED lines=15> */
.L_x_6159:
[----:B------:R-:W-:Y:S05]  /*6060*/  BSYNC.RECONVERGENT B1 ;  /* 0x0000000000017941 */ /* 0x000fea0003800200 */
.L_x_6158:
        /* <DEDUP_REMOVED lines=15> */
.L_x_6161:
[----:B------:R-:W-:Y:S05]  /*6160*/  BSYNC.RECONVERGENT B1 ;  /* 0x0000000000017941 */ /* 0x000fea0003800200 */
.L_x_6160:
        /* <DEDUP_REMOVED lines=15> */
.L_x_6163:
[----:B------:R-:W-:Y:S05]  /*6260*/  BSYNC.RECONVERGENT B1 ;  /* 0x0000000000017941 */ /* 0x000fea0003800200 */
.L_x_6162:
        /* <DEDUP_REMOVED lines=15> */
.L_x_6165:
[----:B------:R-:W-:Y:S05]  /*6360*/  BSYNC.RECONVERGENT B1 ;  /* 0x0000000000017941 */ /* 0x000fea0003800200 */
.L_x_6164:
        /* <DEDUP_REMOVED lines=15> */
.L_x_6167:
[----:B------:R-:W-:Y:S05]  /*6460*/  BSYNC.RECONVERGENT B1 ;  /* 0x0000000000017941 */ /* 0x000fea0003800200 */
.L_x_6166:
        /* <DEDUP_REMOVED lines=15> */
.L_x_6169:
[----:B------:R-:W-:Y:S05]  /*6560*/  BSYNC.RECONVERGENT B1 ;  /* 0x0000000000017941 */ /* 0x000fea0003800200 */
.L_x_6168:
        /* <DEDUP_REMOVED lines=15> */
.L_x_6171:
[----:B------:R-:W-:Y:S05]  /*6660*/  BSYNC.RECONVERGENT B1 ;  /* 0x0000000000017941 */ /* 0x000fea0003800200 */
.L_x_6170:
        /* <DEDUP_REMOVED lines=15> */
.L_x_6173:
[----:B------:R-:W-:Y:S05]  /*6760*/  BSYNC.RECONVERGENT B1 ;  /* 0x0000000000017941 */ /* 0x000fea0003800200 */
.L_x_6172:
        /* <DEDUP_REMOVED lines=15> */
.L_x_6175:
[----:B------:R-:W-:Y:S05]  /*6860*/  BSYNC.RECONVERGENT B1 ;  /* 0x0000000000017941 */ /* 0x000fea0003800200 */
.L_x_6174:
        /* <DEDUP_REMOVED lines=15> */
.L_x_6177:
[----:B------:R-:W-:Y:S05]  /*6960*/  BSYNC.RECONVERGENT B1 ;  /* 0x0000000000017941 */ /* 0x000fea0003800200 */
.L_x_6176:
        /* <DEDUP_REMOVED lines=16> */
.L_x_6179:
[----:B------:R-:W-:Y:S05]  /*6a70*/  BSYNC.RECONVERGENT B1 ;  /* 0x0000000000017941 */ /* 0x000fea0003800200 */
.L_x_6178:
        /* <DEDUP_REMOVED lines=15> */
.L_x_6181:
[----:B------:R-:W-:Y:S05]  /*6b70*/  BSYNC.RECONVERGENT B1 ;  /* 0x0000000000017941 */ /* 0x000fea0003800200 */
.L_x_6180:
        /* <DEDUP_REMOVED lines=15> */
.L_x_6183:
[----:B------:R-:W-:Y:S05]  /*6c70*/  BSYNC.RECONVERGENT B1 ;  /* 0x0000000000017941 */ /* 0x000fea0003800200 */
.L_x_6182:
        /* <DEDUP_REMOVED lines=15> */
.L_x_6185:
[----:B------:R-:W-:Y:S05]  /*6d70*/  BSYNC.RECONVERGENT B1 ;  /* 0x0000000000017941 */ /* 0x000fea0003800200 */
.L_x_6184:
        /* <DEDUP_REMOVED lines=24> */
.L_x_6187:
[----:B------:R-:W-:Y:S05]  /*6f00*/  BSYNC.RECONVERGENT B1 ;  /* 0x0000000000017941 */ /* 0x000fea0003800200 */
.L_x_6186:
        /* <DEDUP_REMOVED lines=15> */
.L_x_6189:
[----:B------:R-:W-:Y:S05]  /*7000*/  BSYNC.RECONVERGENT B1 ;  /* 0x0000000000017941 */ /* 0x000fea0003800200 */
.L_x_6188:
        /* <DEDUP_REMOVED lines=15> */
.L_x_6191:
[----:B------:R-:W-:Y:S05]  /*7100*/  BSYNC.RECONVERGENT B1 ;  /* 0x0000000000017941 */ /* 0x000fea0003800200 */
.L_x_6190:
        /* <DEDUP_REMOVED lines=15> */
.L_x_6193:
[----:B------:R-:W-:Y:S05]  /*7200*/  BSYNC.RECONVERGENT B1 ;  /* 0x0000000000017941 */ /* 0x000fea0003800200 */
.L_x_6192:
        /* <DEDUP_REMOVED lines=15> */
.L_x_6195:
[----:B------:R-:W-:Y:S05]  /*7300*/  BSYNC.RECONVERGENT B1 ;  /* 0x0000000000017941 */ /* 0x000fea0003800200 */
.L_x_6194:
        /* <DEDUP_REMOVED lines=10> */
.L_x_6155:
[----:B------:R1:W-:Y:S04]  /*73b0*/  @!P0 STS.U16 [R6+-0x40], R32 ;  /* 0xffffc02006008388 */ /* 0x0003e80000000400 */
[----:B------:R1:W-:Y:S01]  /*73c0*/  @!P0 STS [R34+-0x80], R35 ;  /* 0xffff802322008388 */ /* 0x0003e20000000800 */
[----:B------:R-:W-:Y:S01]  /*73d0*/  NOP ;  /* 0x0000000000007918 */ /* 0x000fe20000000000 */
.L_x_6154:
[----:B------:R-:W-:Y:S01]  /*73e0*/  VIADD R33, R33, 0x20 ;  /* 0x0000002021217836 */ /* 0x000fe20000000000 */
[----:B------:R-:W-:Y:S06]  /*73f0*/  @!P2 BRA `(.L_x_6196) ;  /* 0xffffffe400b0a947 */ /* 0x000fec000383ffff */
.L_x_6152:
[----:B------:R-:W-:Y:S05]  /*7400*/  @P1 BRA `(.L_x_6197) ;  /* 0xffffffe400841947 */ /* 0x000fea000383ffff */
[----:B------:R-:W-:Y:S05]  /*7410*/  BSYNC B0 ;  /* 0x0000000000007941 */ /* 0x000fea0003800000 */
.L_x_6150:
        /* <DEDUP_REMOVED lines=18> */
.L_x_6270:
[----:B------:R-:W-:Y:S01]  /*7540*/  HSETP2.GT.AND P0, PT, R0.H0_H0, R31.H0_H0, PT ;  /* 0x2000001f00007234 */ /* 0x000fe20003f04800 */
[----:B------:R-:W-:-:S12]  /*7550*/  BSSY.RECONVERGENT B0, `(.L_x_6200) ;  /* 0x0000006000007945 */ /* 0x000fd80003800200 */
[----:B------:R-:W-:Y:S05]  /*7560*/  @P0 BRA `(.L_x_6201) ;  /* 0x0000000000100947 */ /* 0x000fea0003800000 */
[----:B------:R-:W-:Y:S01]  /*7570*/  HSETP2.NEU.AND P0, PT, R0.H0_H0, R31.H0_H0, PT ;  /* 0x2000001f00007234 */ /* 0x000fe20003f0d800 */
[----:B------:R-:W-:-:S12]  /*7580*/  IMAD.MOV.U32 R29, RZ, RZ, RZ ;  /* 0x000000ffff1d7224 */ /* 0x000fd800078e00ff */
[----:B--2---:R-:W-:-:S04]  /*7590*/  @!P0 ISETP.GE.AND P1, PT, R27, R8, PT ;  /* 0x000000081b00820c */ /* 0x004fc80003f26270 */
[----:B------:R-:W-:-:S09]  /*75a0*/  @!P0 SEL R29, RZ, 0x1, P1 ;  /* 0x00000001ff1d8807 */ /* 0x000fd20000800000 */
.L_x_6201:
[----:B------:R-:W-:Y:S05]  /*75b0*/  BSYNC.RECONVERGENT B0 ;  /* 0x0000000000007941 */ /* 0x000fea0003800200 */
.L_x_6200:
        /* <DEDUP_REMOVED lines=9> */
.L_x_6274:
        /* <DEDUP_REMOVED lines=8> */
.L_x_6204:
[----:B------:R-:W-:Y:S05]  /*76d0*/  BSYNC.RECONVERGENT B0 ;  /* 0x0000000000007941 */ /* 0x000fea0003800200 */
.L_x_6203:
        /* <DEDUP_REMOVED lines=10> */
.L_x_6278:
[----:B------:R-:W-:Y:S01]  /*7780*/  HSETP2.GT.AND P0, PT, R22.H0_H0, R29.H0_H0, PT ;  /* 0x2000001d16007234 */ /* 0x000fe20003f04800 */
[----:B------:R-:W-:-:S12]  /*7790*/  BSSY.RECONVERGENT B0, `(.L_x_6206) ;  /* 0x0000006000007945 */ /* 0x000fd80003800200 */
[----:B------:R-:W-:Y:S05]  /*77a0*/  @P0 BRA `(.L_x_6207) ;  /* 0x0000000000100947 */ /* 0x000fea0003800000 */
[----:B------:R-:W-:Y:S01]  /*77b0*/  HSETP2.NEU.AND P0, PT, R22.H0_H0, R29.H0_H0, PT ;  /* 0x2000001d16007234 */ /* 0x000fe20003f0d800 */
[----:B------:R-:W-:-:S12]  /*77c0*/  IMAD.MOV.U32 R21, RZ, RZ, RZ ;  /* 0x000000ffff157224 */ /* 0x000fd800078e00ff */
[----:B--2---:R-:W-:-:S04]  /*77d0*/  @!P0 ISETP.GE.AND P1, PT, R27, R8, PT ;  /* 0x000000081b00820c */ /* 0x004fc80003f26270 */
[----:B------:R-:W-:-:S09]  /*77e0*/  @!P0 SEL R21, RZ, 0x1, P1 ;  /* 0x00000001ff158807 */ /* 0x000fd20000800000 */
.L_x_6207:
[----:B------:R-:W-:Y:S05]  /*77f0*/  BSYNC.RECONVERGENT B0 ;  /* 0x0000000000007941 */ /* 0x000fea0003800200 */
.L_x_6206:
        /* <DEDUP_REMOVED lines=8> */
.L_x_6282:
        /* <DEDUP_REMOVED lines=8> */
.L_x_6210:
[----:B------:R-:W-:Y:S05]  /*7900*/  BSYNC.RECONVERGENT B0 ;  /* 0x0000000000007941 */ /* 0x000fea0003800200 */
.L_x_6209:
        /* <DEDUP_REMOVED lines=8> */
.L_x_6286:
        /* <DEDUP_REMOVED lines=8> */
.L_x_6213:
[----:B------:R-:W-:Y:S05]  /*7a10*/  BSYNC.RECONVERGENT B0 ;  /* 0x0000000000007941 */ /* 0x000fea0003800200 */
.L_x_6212:
        /* <DEDUP_REMOVED lines=9> */
.L_x_6290:
[----:B-1----:R-:W-:Y:S01]  /*7ab0*/  HSETP2.GT.AND P0, PT, R22.H0_H0, R21.H0_H0, PT ;  /* 0x2000001516007234 */ /* 0x002fe20003f04800 */
[----:B------:R-:W-:-:S12]  /*7ac0*/  BSSY.RECONVERGENT B0, `(.L_x_6215) ;  /* 0x0000006000007945 */ /* 0x000fd80003800200 */
[----:B------:R-:W-:Y:S05]  /*7ad0*/  @P0 BRA `(.L_x_6216) ;  /* 0x0000000000100947 */ /* 0x000fea0003800000 */
[----:B------:R-:W-:Y:S01]  /*7ae0*/  HSETP2.NEU.AND P0, PT, R22.H0_H0, R21.H0_H0, PT ;  /* 0x2000001516007234 */ /* 0x000fe20003f0d800 */
[----:B------:R-:W-:-:S12]  /*7af0*/  IMAD.MOV.U32 R13, RZ, RZ, RZ ;  /* 0x000000ffff0d7224 */ /* 0x000fd800078e00ff */
[----:B--2---:R-:W-:-:S04]  /*7b00*/  @!P0 ISETP.GE.AND P1, PT, R27, R8, PT ;  /* 0x000000081b00820c */ /* 0x004fc80003f26270 */
[----:B------:R-:W-:-:S09]  /*7b10*/  @!P0 SEL R13, RZ, 0x1, P1 ;  /* 0x00000001ff0d8807 */ /* 0x000fd20000800000 */
.L_x_6216:
[----:B------:R-:W-:Y:S05]  /*7b20*/  BSYNC.RECONVERGENT B0 ;  /* 0x0000000000007941 */ /* 0x000fea0003800200 */
.L_x_6215:
        /* <DEDUP_REMOVED lines=8> */
.L_x_6294:
        /* <DEDUP_REMOVED lines=8> */
.L_x_6219:
[----:B------:R-:W-:Y:S05]  /*7c30*/  BSYNC.RECONVERGENT B0 ;  /* 0x0000000000007941 */ /* 0x000fea0003800200 */
.L_x_6218:
        /* <DEDUP_REMOVED lines=8> */
.L_x_6298:
        /* <DEDUP_REMOVED lines=8> */
.L_x_6222:
[----:B------:R-:W-:Y:S05]  /*7d40*/  BSYNC.RECONVERGENT B0 ;  /* 0x0000000000007941 */ /* 0x000fea0003800200 */
.L_x_6221:
        /* <DEDUP_REMOVED lines=8> */
.L_x_6302:
        /* <DEDUP_REMOVED lines=8> */
.L_x_6225:
[----:B------:R-:W-:Y:S05]  /*7e50*/  BSYNC.RECONVERGENT B0 ;  /* 0x0000000000007941 */ /* 0x000fea0003800200 */
.L_x_6224:
        /* <DEDUP_REMOVED lines=9> */
.L_x_6306:
[----:B-1----:R-:W-:Y:S01]  /*7ef0*/  HSETP2.GT.AND P0, PT, R22.H0_H0, R11.H0_H0, PT ;  /* 0x2000000b16007234 */ /* 0x002fe20003f04800 */
[----:B------:R-:W-:-:S12]  /*7f00*/  BSSY.RECONVERGENT B0, `(.L_x_6227) ;  /* 0x0000006000007945 */ /* 0x000fd80003800200 */
[----:B------:R-:W-:Y:S05]  /*7f10*/  @P0 BRA `(.L_x_6228) ;  /* 0x0000000000100947 */ /* 0x000fea0003800000 */
[----:B------:R-:W-:Y:S01]  /*7f20*/  HSETP2.NEU.AND P0, PT, R22.H0_H0, R11.H0_H0, PT ;  /* 0x2000000b16007234 */ /* 0x000fe20003f0d800 */
[----:B------:R-:W-:-:S12]  /*7f30*/  IMAD.MOV.U32 R0, RZ, RZ, RZ ;  /* 0x000000ffff007224 */ /* 0x000fd800078e00ff */
[----:B--2---:R-:W-:-:S04]  /*7f40*/  @!P0 ISETP.GE.AND P1, PT, R27, R8, PT ;  /* 0x000000081b00820c */ /* 0x004fc80003f26270 */
[----:B------:R-:W-:-:S09]  /*7f50*/  @!P0 SEL R0, RZ, 0x1, P1 ;  /* 0x00000001ff008807 */ /* 0x000fd20000800000 */
.L_x_6228:
[----:B------:R-:W-:Y:S05]  /*7f60*/  BSYNC.RECONVERGENT B0 ;  /* 0x0000000000007941 */ /* 0x000fea0003800200 */
.L_x_6227:
        /* <DEDUP_REMOVED lines=8> */
.L_x_6310:
        /* <DEDUP_REMOVED lines=8> */
.L_x_6231:
[----:B------:R-:W-:Y:S05]  /*8070*/  BSYNC.RECONVERGENT B0 ;  /* 0x0000000000007941 */ /* 0x000fea0003800200 */
.L_x_6230:
        /* <DEDUP_REMOVED lines=9> */
.L_x_6314:
        /* <DEDUP_REMOVED lines=8> */
.L_x_6234:
[----:B------:R-:W-:Y:S05]  /*8190*/  BSYNC.RECONVERGENT B0 ;  /* 0x0000000000007941 */ /* 0x000fea0003800200 */
.L_x_6233:
        /* <DEDUP_REMOVED lines=8> */
.L_x_6318:
        /* <DEDUP_REMOVED lines=8> */
.L_x_6237:
[----:B------:R-:W-:Y:S05]  /*82a0*/  BSYNC.RECONVERGENT B0 ;  /* 0x0000000000007941 */ /* 0x000fea0003800200 */
.L_x_6236:
        /* <DEDUP_REMOVED lines=8> */
.L_x_6322:
        /* <DEDUP_REMOVED lines=8> */
.L_x_6240:
[----:B------:R-:W-:Y:S05]  /*83b0*/  BSYNC.RECONVERGENT B0 ;  /* 0x0000000000007941 */ /* 0x000fea0003800200 */
.L_x_6239:
        /* <DEDUP_REMOVED lines=9> */
.L_x_6326:
[----:B-1----:R-:W-:Y:S01]  /*8450*/  HSETP2.GT.AND P0, PT, R22.H0_H0, R11.H0_H0, PT ;  /* 0x2000000b16007234 */ /* 0x002fe20003f04800 */
[----:B------:R-:W-:-:S12]  /*8460*/  BSSY.RECONVERGENT B0, `(.L_x_6242) ;  /* 0x0000006000007945 */ /* 0x000fd80003800200 */
[----:B------:R-:W-:Y:S05]  /*8470*/  @P0 BRA `(.L_x_6243) ;  /* 0x0000000000100947 */ /* 0x000fea0003800000 */
[----:B------:R-:W-:Y:S01]  /*8480*/  HSETP2.NEU.AND P0, PT, R22.H0_H0, R11.H0_H0, PT ;  /* 0x2000000b16007234 */ /* 0x000fe20003f0d800 */
[----:B------:R-:W-:-:S12]  /*8490*/  IMAD.MOV.U32 R0, RZ, RZ, RZ ;  /* 0x000000ffff007224 */ /* 0x000fd800078e00ff */
[----:B--2---:R-:W-:-:S04]  /*84a0*/  @!P0 ISETP.GE.AND P1, PT, R27, R8, PT ;  /* 0x000000081b00820c */ /* 0x004fc80003f26270 */
[----:B------:R-:W-:-:S09]  /*84b0*/  @!P0 SEL R0, RZ, 0x1, P1 ;  /* 0x00000001ff008807 */ /* 0x000fd20000800000 */
.L_x_6243:
[----:B------:R-:W-:Y:S05]  /*84c0*/  BSYNC.RECONVERGENT B0 ;  /* 0x0000000000007941 */ /* 0x000fea0003800200 */
.L_x_6242:
        /* <DEDUP_REMOVED lines=17> */
.L_x_6330:
        /* <DEDUP_REMOVED lines=8> */
.L_x_6246:
[----:B------:R-:W-:Y:S05]  /*8660*/  BSYNC.RECONVERGENT B0 ;  /* 0x0000000000007941 */ /* 0x000fea0003800200 */
.L_x_6245:
        /* <DEDUP_REMOVED lines=8> */
.L_x_6334:
        /* <DEDUP_REMOVED lines=8> */
.L_x_6249:
[----:B------:R-:W-:Y:S05]  /*8770*/  BSYNC.RECONVERGENT B0 ;  /* 0x0000000000007941 */ /* 0x000fea0003800200 */
.L_x_6248:
        /* <DEDUP_REMOVED lines=8> */
.L_x_6338:
        /* <DEDUP_REMOVED lines=8> */
.L_x_6252:
[----:B------:R-:W-:Y:S05]  /*8880*/  BSYNC.RECONVERGENT B0 ;  /* 0x0000000000007941 */ /* 0x000fea0003800200 */
.L_x_6251:
        /* <DEDUP_REMOVED lines=8> */
.L_x_6342:
        /* <DEDUP_REMOVED lines=8> */
.L_x_6255:
[----:B------:R-:W-:Y:S05]  /*8990*/  BSYNC.RECONVERGENT B0 ;  /* 0x0000000000007941 */ /* 0x000fea0003800200 */
.L_x_6254:
        /* <DEDUP_REMOVED lines=9> */
.L_x_6346:
[----:B-1----:R-:W-:Y:S01]  /*8a30*/  HSETP2.GT.AND P0, PT, R10.H0_H0, R11.H0_H0, PT ;  /* 0x2000000b0a007234 */ /* 0x002fe20003f04800 */
[----:B------:R-:W-:-:S12]  /*8a40*/  BSSY.RECONVERGENT B0, `(.L_x_6257) ;  /* 0x0000006000007945 */ /* 0x000fd80003800200 */
[----:B------:R-:W-:Y:S05]  /*8a50*/  @P0 BRA `(.L_x_6258) ;  /* 0x0000000000100947 */ /* 0x000fea0003800000 */
[----:B------:R-:W-:Y:S01]  /*8a60*/  HSETP2.NEU.AND P0, PT, R10.H0_H0, R11.H0_H0, PT ;  /* 0x2000000b0a007234 */ /* 0x000fe20003f0d800 */
[----:B------:R-:W-:-:S12]  /*8a70*/  IMAD.MOV.U32 R0, RZ, RZ, RZ ;  /* 0x000000ffff007224 */ /* 0x000fd800078e00ff */
[----:B--2---:R-:W-:-:S04]  /*8a80*/  @!P0 ISETP.GE.AND P1, PT, R19, R8, PT ;  /* 0x000000081300820c */ /* 0x004fc80003f26270 */
[----:B------:R-:W-:-:S09]  /*8a90*/  @!P0 SEL R0, RZ, 0x1, P1 ;  /* 0x00000001ff008807 */ /* 0x000fd20000800000 */
.L_x_6258:
[----:B------:R-:W-:Y:S05]  /*8aa0*/  BSYNC.RECONVERGENT B0 ;  /* 0x0000000000007941 */ /* 0x000fea0003800200 */
.L_x_6257:
[----:B------:R-:W-:Y:S01]  /*8ab0*/  ISETP.NE.AND P0, PT, R0, R9, PT ;  /* 0x000000090000720c */ /* 0x000fe20003f05270 */
[----:B------:R-:W-:-:S03]  /*8ac0*/  UMOV UR6, 0xffffffff ;  /* 0xffffffff00067882 */ /* 0x000fc60000000000 */
[----:B------:R-:W-:Y:S02]  /*8ad0*/  SEL R0, R11, R10, !P0 ;  /* 0x0000000a0b007207 */ /* 0x000fe40004000000 */
[----:B0-2---:R-:W-:Y:S02]  /*8ae0*/  SEL R19, R8, R19, !P0 ;  /* 0x0000001308137207 */ /* 0x005fe40004000000 */
[----:B------:R-:W-:Y:S01]  /*8af0*/  PRMT R0, R0, 0x5410, R0 ;  /* 0x0000541000007816 */ /* 0x000fe20000000000 */
[----:B------:R-:W-:Y:S06]  /*8b00*/  BRA.DIV UR6, `(.L_x_6259) ;  /* 0x0000001a06a07947 */ /* 0x000fec000b800000 */
.L_x_6349:
[----:B------:R-:W-:-:S03]  /*8b10*/  UMOV UR6, 0xffffffff ;  /* 0xffffffff00067882 */ /* 0x000fc60000000000 */
[----:B------:R-:W-:Y:S05]  /*8b20*/  BRA.DIV UR6, `(.L_x_6260) ;  /* 0x0000001a06c47947 */ /* 0x000fea000b800000 */
.L_x_6198:
        /* <DEDUP_REMOVED lines=25> */
.L_x_6261:
        /* <DEDUP_REMOVED lines=11> */
.L_x_6358:
        /* <DEDUP_REMOVED lines=10> */
.L_x_6262:
        /* <DEDUP_REMOVED lines=22> */
.L_x_6151:
[----:B------:R-:W-:Y:S01]  /*8f70*/  BSSY B1, `(.L_x_6264) ;  /* 0x0000006000017945 */ /* 0x000fe20003800000 */
[----:B------:R-:W-:Y:S02]  /*8f80*/  IMAD.MOV.U32 R33, RZ, RZ, 0x1f ;  /* 0x0000001fff217424 */ /* 0x000fe400078e00ff */
[----:B------:R-:W-:-:S07]  /*8f90*/  IMAD.MOV.U32 R6, RZ, RZ, -0x1 ;  /* 0xffffffffff067424 */ /* 0x000fce00078e00ff */
[----:B------:R-:W-:Y:S05]  /*8fa0*/  WARPSYNC.COLLECTIVE R6, `(.L_x_6265) ;  /* 0x0000000006087348 */ /* 0x000fea0003c00000 */
[----:B------:R0:W1:Y:S02]  /*8fb0*/  SHFL.IDX P1, R33, R29, R28, R33 ;  /* 0x0000001c1d217389 */ /* 0x0000640000020021 */
[----:B01----:R-:W-:Y:S05]  /*8fc0*/  ENDCOLLECTIVE ;  /* 0x000000000000791b */ /* 0x003fea0003800000 */
.L_x_6265:
[----:B------:R-:W-:Y:S05]  /*8fd0*/  BSYNC B1 ;  /* 0x0000000000017941 */ /* 0x000fea0003800000 */
.L_x_6264:
[----:B------:R-:W-:Y:S05]  /*8fe0*/  BRA `(.L_x_6266) ;  /* 0xffffffc8009c7947 */ /* 0x000fea000383ffff */
.L_x_6199:
[----:B------:R-:W-:Y:S01]  /*8ff0*/  BSSY B0, `(.L_x_6267) ;  /* 0x0000007000007945 */ /* 0x000fe20003800000 */
[----:B------:R-:W-:Y:S02]  /*9000*/  IMAD.MOV.U32 R7, RZ, RZ, 0x1 ;  /* 0x00000001ff077424 */ /* 0x000fe400078e00ff */
[----:B------:R-:W-:Y:S02]  /*9010*/  IMAD.MOV.U32 R5, RZ, RZ, 0x1f ;  /* 0x0000001fff057424 */ /* 0x000fe400078e00ff */
[----:B------:R-:W-:-:S07]  /*9020*/  IMAD.MOV.U32 R6, RZ, RZ, -0x1 ;  /* 0xffffffffff067424 */ /* 0x000fce00078e00ff */
[----:B------:R-:W-:Y:S05]  /*9030*/  WARPSYNC.COLLECTIVE R6, `(.L_x_6268) ;  /* 0x0000000006087348 */ /* 0x000fea0003c00000 */
[----:B------:R0:W1:Y:S02]  /*9040*/  SHFL.BFLY P0, R8, R26, R7, R5 ;  /* 0x0c0000071a087389 */ /* 0x0000640000000005 */
[----:B01----:R-:W-:Y:S05]  /*9050*/  ENDCOLLECTIVE ;  /* 0x000000000000791b */ /* 0x003fea0003800000 */
.L_x_6268:
[----:B------:R-:W-:Y:S05]  /*9060*/  BSYNC B0 ;  /* 0x0000000000007941 */ /* 0x000fea0003800000 */
.L_x_6267:
        /* <DEDUP_REMOVED lines=9> */
.L_x_6269:
[----:B------:R-:W-:Y:S05]  /*9100*/  BRA `(.L_x_6270) ;  /* 0xffffffe4000c7947 */ /* 0x000fea000383ffff */
.L_x_6202:
[----:B------:R-:W-:Y:S01]  /*9110*/  BSSY B0, `(.L_x_6271) ;  /* 0x0000007000007945 */ /* 0x000fe20003800000 */
[----:B------:R-:W-:Y:S02]  /*9120*/  IMAD.MOV.U32 R7, RZ, RZ, 0x2 ;  /* 0x00000002ff077424 */ /* 0x000fe400078e00ff */
[----:B------:R-:W-:Y:S02]  /*9130*/  IMAD.MOV.U32 R5, RZ, RZ, 0x1f ;  /* 0x0000001fff057424 */ /* 0x000fe400078e00ff */
[----:B------:R-:W-:-:S07]  /*9140*/  IMAD.MOV.U32 R6, RZ, RZ, -0x1 ;  /* 0xffffffffff067424 */ /* 0x000fce00078e00ff */
[----:B------:R-:W-:Y:S05]  /*9150*/  WARPSYNC.COLLECTIVE R6, `(.L_x_6272) ;  /* 0x0000000006087348 */ /* 0x000fea0003c00000 */
[----:B------:R0:W1:Y:S02]  /*9160*/  SHFL.BFLY P0, R8, R26, R7, R5 ;  /* 0x0c0000071a087389 */ /* 0x0000640000000005 */
[----:B01----:R-:W-:Y:S05]  /*9170*/  ENDCOLLECTIVE ;  /* 0x000000000000791b */ /* 0x003fea0003800000 */
.L_x_6272:
[----:B------:R-:W-:Y:S05]  /*9180*/  BSYNC B0 ;  /* 0x0000000000007941 */ /* 0x000fea0003800000 */
.L_x_6271:
        /* <DEDUP_REMOVED lines=8> */
.L_x_6273:
[----:B------:R-:W-:Y:S05]  /*9210*/  BRA `(.L_x_6274) ;  /* 0xffffffe4000c7947 */ /* 0x000fea000383ffff */
.L_x_6205:
[----:B------:R-:W-:Y:S01]  /*9220*/  BSSY B0, `(.L_x_6275) ;  /* 0x0000007000007945 */ /* 0x000fe20003800000 */
[----:B------:R-:W-:Y:S02]  /*9230*/  IMAD.MOV.U32 R7, RZ, RZ, 0x1 ;  /* 0x00000001ff077424 */ /* 0x000fe400078e00ff */
[----:B------:R-:W-:Y:S02]  /*9240*/  IMAD.MOV.U32 R5, RZ, RZ, 0x1f ;  /* 0x0000001fff057424 */ /* 0x000fe400078e00ff */
[----:B------:R-:W-:-:S07]  /*9250*/  IMAD.MOV.U32 R6, RZ, RZ, -0x1 ;  /* 0xffffffffff067424 */ /* 0x000fce00078e00ff */
[----:B------:R-:W-:Y:S05]  /*9260*/  WARPSYNC.COLLECTIVE R6, `(.L_x_6276) ;  /* 0x0000000006087348 */ /* 0x000fea0003c00000 */
[----:B------:R0:W1:Y:S02]  /*9270*/  SHFL.BFLY P0, R8, R26, R7, R5 ;  /* 0x0c0000071a087389 */ /* 0x0000640000000005 */
[----:B01----:R-:W-:Y:S05]  /*9280*/  ENDCOLLECTIVE ;  /* 0x000000000000791b */ /* 0x003fea0003800000 */
.L_x_6276:
[----:B------:R-:W-:Y:S05]  /*9290*/  BSYNC B0 ;  /* 0x0000000000007941 */ /* 0x000fea0003800000 */
.L_x_6275:
        /* <DEDUP_REMOVED lines=9> */
.L_x_6277:
[----:B------:R-:W-:Y:S05]  /*9330*/  BRA `(.L_x_6278) ;  /* 0xffffffe400107947 */ /* 0x000fea000383ffff */
.L_x_6208:
[----:B------:R-:W-:Y:S01]  /*9340*/  BSSY B0, `(.L_x_6279) ;  /* 0x0000007000007945 */ /* 0x000fe20003800000 */
[----:B------:R-:W-:Y:S02]  /*9350*/  IMAD.MOV.U32 R7, RZ, RZ, 0x4 ;  /* 0x00000004ff077424 */ /* 0x000fe400078e00ff */
[----:B------:R-:W-:Y:S02]  /*9360*/  IMAD.MOV.U32 R5, RZ, RZ, 0x1f ;  /* 0x0000001fff057424 */ /* 0x000fe400078e00ff */
[----:B------:R-:W-:-:S07]  /*9370*/  IMAD.MOV.U32 R6, RZ, RZ, -0x1 ;  /* 0xffffffffff067424 */ /* 0x000fce00078e00ff */
[----:B------:R-:W-:Y:S05]  /*9380*/  WARPSYNC.COLLECTIVE R6, `(.L_x_6280) ;  /* 0x0000000006087348 */ /* 0x000fea0003c00000 */
[----:B------:R0:W1:Y:S02]  /*9390*/  SHFL.BFLY P0, R8, R26, R7, R5 ;  /* 0x0c0000071a087389 */ /* 0x0000640000000005 */
[----:B01----:R-:W-:Y:S05]  /*93a0*/  ENDCOLLECTIVE ;  /* 0x000000000000791b */ /* 0x003fea0003800000 */
.L_x_6280:
[----:B------:R-:W-:Y:S05]  /*93b0*/  BSYNC B0 ;  /* 0x0000000000007941 */ /* 0x000fea0003800000 */
.L_x_6279:
        /* <DEDUP_REMOVED lines=8> */
.L_x_6281:
[----:B------:R-:W-:Y:S05]  /*9440*/  BRA `(.L_x_6282) ;  /* 0xffffffe4000c7947 */ /* 0x000fea000383ffff */
.L_x_6211:
[----:B------:R-:W-:Y:S01]  /*9450*/  BSSY B0, `(.L_x_6283) ;  /* 0x0000007000007945 */ /* 0x000fe20003800000 */
[----:B------:R-:W-:Y:S02]  /*9460*/  IMAD.MOV.U32 R7, RZ, RZ, 0x2 ;  /* 0x00000002ff077424 */ /* 0x000fe400078e00ff */
[----:B------:R-:W-:Y:S02]  /*9470*/  IMAD.MOV.U32 R5, RZ, RZ, 0x1f ;  /* 0x0000001fff057424 */ /* 0x000fe400078e00ff */
[----:B------:R-:W-:-:S07]  /*9480*/  IMAD.MOV.U32 R6, RZ, RZ, -0x1 ;  /* 0xffffffffff067424 */ /* 0x000fce00078e00ff */
[----:B------:R-:W-:Y:S05]  /*9490*/  WARPSYNC.COLLECTIVE R6, `(.L_x_6284) ;  /* 0x0000000006087348 */ /* 0x000fea0003c00000 */
[----:B------:R0:W1:Y:S02]  /*94a0*/  SHFL.BFLY P0, R8, R26, R7, R5 ;  /* 0x0c0000071a087389 */ /* 0x0000640000000005 */
[----:B01----:R-:W-:Y:S05]  /*94b0*/  ENDCOLLECTIVE ;  /* 0x000000000000791b */ /* 0x003fea0003800000 */
.L_x_6284:
[----:B------:R-:W-:Y:S05]  /*94c0*/  BSYNC B0 ;  /* 0x0000000000007941 */ /* 0x000fea0003800000 */
.L_x_6283:
        /* <DEDUP_REMOVED lines=8> */
.L_x_6285:
[----:B------:R-:W-:Y:S05]  /*9550*/  BRA `(.L_x_6286) ;  /* 0xffffffe4000c7947 */ /* 0x000fea000383ffff */
.L_x_6214:
[----:B------:R-:W-:Y:S01]  /*9560*/  BSSY B0, `(.L_x_6287) ;  /* 0x0000007000007945 */ /* 0x000fe20003800000 */
[----:B------:R-:W-:Y:S02]  /*9570*/  IMAD.MOV.U32 R7, RZ, RZ, 0x1 ;  /* 0x00000001ff077424 */ /* 0x000fe400078e00ff */
[----:B------:R-:W-:Y:S02]  /*9580*/  IMAD.MOV.U32 R5, RZ, RZ, 0x1f ;  /* 0x0000001fff057424 */ /* 0x000fe400078e00ff */
[----:B------:R-:W-:-:S07]  /*9590*/  IMAD.MOV.U32 R6, RZ, RZ, -0x1 ;  /* 0xffffffffff067424 */ /* 0x000fce00078e00ff */
[----:B------:R-:W-:Y:S05]  /*95a0*/  WARPSYNC.COLLECTIVE R6, `(.L_x_6288) ;  /* 0x0000000006087348 */ /* 0x000fea0003c00000 */
[----:B------:R0:W1:Y:S02]  /*95b0*/  SHFL.BFLY P0, R8, R26, R7, R5 ;  /* 0x0c0000071a087389 */ /* 0x0000640000000005 */
[----:B01----:R-:W-:Y:S05]  /*95c0*/  ENDCOLLECTIVE ;  /* 0x000000000000791b */ /* 0x003fea0003800000 */
.L_x_6288:
[----:B------:R-:W-:Y:S05]  /*95d0*/  BSYNC B0 ;  /* 0x0000000000007941 */ /* 0x000fea0003800000 */
.L_x_6287:
        /* <DEDUP_REMOVED lines=9> */
.L_x_6289:
[----:B------:R-:W-:Y:S05]  /*9670*/  BRA `(.L_x_6290) ;  /* 0xffffffe4000c7947 */ /* 0x000fea000383ffff */
.L_x_6217:
[----:B------:R-:W-:Y:S01]  /*9680*/  BSSY B0, `(.L_x_6291) ;  /* 0x0000007000007945 */ /* 0x000fe20003800000 */
[----:B------:R-:W-:Y:S02]  /*9690*/  IMAD.MOV.U32 R7, RZ, RZ, 0x8 ;  /* 0x00000008ff077424 */ /* 0x000fe400078e00ff */
[----:B------:R-:W-:Y:S02]  /*96a0*/  IMAD.MOV.U32 R5, RZ, RZ, 0x1f ;  /* 0x0000001fff057424 */ /* 0x000fe400078e00ff */
[----:B------:R-:W-:-:S07]  /*96b0*/  IMAD.MOV.U32 R6, RZ, RZ, -0x1 ;  /* 0xffffffffff067424 */ /* 0x000fce00078e00ff */
[----:B------:R-:W-:Y:S05]  /*96c0*/  WARPSYNC.COLLECTIVE R6, `(.L_x_6292) ;  /* 0x0000000006087348 */ /* 0x000fea0003c00000 */
[----:B------:R0:W1:Y:S02]  /*96d0*/  SHFL.BFLY P0, R8, R26, R7, R5 ;  /* 0x0c0000071a087389 */ /* 0x0000640000000005 */
[----:B01----:R-:W-:Y:S05]  /*96e0*/  ENDCOLLECTIVE ;  /* 0x000000000000791b */ /* 0x003fea0003800000 */
.L_x_6292:
[----:B------:R-:W-:Y:S05]  /*96f0*/  BSYNC B0 ;  /* 0x0000000000007941 */ /* 0x000fea0003800000 */
.L_x_6291:
        /* <DEDUP_REMOVED lines=8> */
.L_x_6293:
[----:B------:R-:W-:Y:S05]  /*9780*/  BRA `(.L_x_6294) ;  /* 0xffffffe400087947 */ /* 0x000fea000383ffff */
.L_x_6220:
[----:B------:R-:W-:Y:S01]  /*9790*/  BSSY B0, `(.L_x_6295) ;  /* 0x0000007000007945 */ /* 0x000fe20003800000 */
[----:B------:R-:W-:Y:S02]  /*97a0*/  IMAD.MOV.U32 R7, RZ, RZ, 0x4 ;  /* 0x00000004ff077424 */ /* 0x000fe400078e00ff */
[----:B------:R-:W-:Y:S02]  /*97b0*/  IMAD.MOV.U32 R5, RZ, RZ, 0x1f ;  /* 0x0000001fff057424 */ /* 0x000fe400078e00ff */
[----:B------:R-:W-:-:S07]  /*97c0*/  IMAD.MOV.U32 R6, RZ, RZ, -0x1 ;  /* 0xffffffffff067424 */ /* 0x000fce00078e00ff */
[----:B------:R-:W-:Y:S05]  /*97d0*/  WARPSYNC.COLLECTIVE R6, `(.L_x_6296) ;  /* 0x0000000006087348 */ /* 0x000fea0003c00000 */
[----:B------:R0:W1:Y:S02]  /*97e0*/  SHFL.BFLY P0, R8, R26, R7, R5 ;  /* 0x0c0000071a087389 */ /* 0x0000640000000005 */
[----:B01----:R-:W-:Y:S05]  /*97f0*/  ENDCOLLECTIVE ;  /* 0x000000000000791b */ /* 0x003fea0003800000 */
.L_x_6296:
[----:B------:R-:W-:Y:S05]  /*9800*/  BSYNC B0 ;  /* 0x0000000000007941 */ /* 0x000fea0003800000 */
.L_x_6295:
        /* <DEDUP_REMOVED lines=8> */
.L_x_6297:
[----:B------:R-:W-:Y:S05]  /*9890*/  BRA `(.L_x_6298) ;  /* 0xffffffe400087947 */ /* 0x000fea000383ffff */
.L_x_6223:
[----:B------:R-:W-:Y:S01]  /*98a0*/  BSSY B0, `(.L_x_6299) ;  /* 0x0000007000007945 */ /* 0x000fe20003800000 */
[----:B------:R-:W-:Y:S02]  /*98b0*/  IMAD.MOV.U32 R7, RZ, RZ, 0x2 ;  /* 0x00000002ff077424 */ /* 0x000fe400078e00ff */
[----:B------:R-:W-:Y:S02]  /*98c0*/  IMAD.MOV.U32 R5, RZ, RZ, 0x1f ;  /* 0x0000001fff057424 */ /* 0x000fe400078e00ff */
[----:B------:R-:W-:-:S07]  /*98d0*/  IMAD.MOV.U32 R6, RZ, RZ, -0x1 ;  /* 0xffffffffff067424 */ /* 0x000fce00078e00ff */
[----:B------:R-:W-:Y:S05]  /*98e0*/  WARPSYNC.COLLECTIVE R6, `(.L_x_6300) ;  /* 0x0000000006087348 */ /* 0x000fea0003c00000 */
[----:B------:R0:W1:Y:S02]  /*98f0*/  SHFL.BFLY P0, R8, R26, R7, R5 ;  /* 0x0c0000071a087389 */ /* 0x0000640000000005 */
[----:B01----:R-:W-:Y:S05]  /*9900*/  ENDCOLLECTIVE ;  /* 0x000000000000791b */ /* 0x003fea0003800000 */
.L_x_6300:
[----:B------:R-:W-:Y:S05]  /*9910*/  BSYNC B0 ;  /* 0x0000000000007941 */ /* 0x000fea0003800000 */
.L_x_6299:
        /* <DEDUP_REMOVED lines=8> */
.L_x_6301:
[----:B------:R-:W-:Y:S05]  /*99a0*/  BRA `(.L_x_6302) ;  /* 0xffffffe400087947 */ /* 0x000fea000383ffff */
.L_x_6226:
[----:B------:R-:W-:Y:S01]  /*99b0*/  BSSY B0, `(.L_x_6303) ;  /* 0x0000007000007945 */ /* 0x000fe20003800000 */
[----:B------:R-:W-:Y:S02]  /*99c0*/  IMAD.MOV.U32 R7, RZ, RZ, 0x1 ;  /* 0x00000001ff077424 */ /* 0x000fe400078e00ff */
[----:B------:R-:W-:Y:S02]  /*99d0*/  IMAD.MOV.U32 R5, RZ, RZ, 0x1f ;  /* 0x0000001fff057424 */ /* 0x000fe400078e00ff */
[----:B------:R-:W-:-:S07]  /*99e0*/  IMAD.MOV.U32 R6, RZ, RZ, -0x1 ;  /* 0xffffffffff067424 */ /* 0x000fce00078e00ff */
[----:B------:R-:W-:Y:S05]  /*99f0*/  WARPSYNC.COLLECTIVE R6, `(.L_x_6304) ;  /* 0x0000000006087348 */ /* 0x000fea0003c00000 */
[----:B------:R0:W1:Y:S02]  /*9a00*/  SHFL.BFLY P0, R8, R26, R7, R5 ;  /* 0x0c0000071a087389 */ /* 0x0000640000000005 */
[----:B01----:R-:W-:Y:S05]  /*9a10*/  ENDCOLLECTIVE ;  /* 0x000000000000791b */ /* 0x003fea0003800000 */
.L_x_6304:
[----:B------:R-:W-:Y:S05]  /*9a20*/  BSYNC B0 ;  /* 0x0000000000007941 */ /* 0x000fea0003800000 */
.L_x_6303:
        /* <DEDUP_REMOVED lines=9> */
.L_x_6305:
[----:B------:R-:W-:Y:S05]  /*9ac0*/  BRA `(.L_x_6306) ;  /* 0xffffffe400087947 */ /* 0x000fea000383ffff */
.L_x_6229:
[----:B------:R-:W-:Y:S01]  /*9ad0*/  BSSY B0, `(.L_x_6307) ;  /* 0x0000007000007945 */ /* 0x000fe20003800000 */
[----:B------:R-:W-:Y:S02]  /*9ae0*/  IMAD.MOV.U32 R7, RZ, RZ, 0x10 ;  /* 0x00000010ff077424 */ /* 0x000fe400078e00ff */
[----:B------:R-:W-:Y:S02]  /*9af0*/  IMAD.MOV.U32 R5, RZ, RZ, 0x1f ;  /* 0x0000001fff057424 */ /* 0x000fe400078e00ff */
[----:B------:R-:W-:-:S07]  /*9b00*/  IMAD.MOV.U32 R6, RZ, RZ, -0x1 ;  /* 0xffffffffff067424 */ /* 0x000fce00078e00ff */
[----:B------:R-:W-:Y:S05]  /*9b10*/  WARPSYNC.COLLECTIVE R6, `(.L_x_6308) ;  /* 0x0000000006087348 */ /* 0x000fea0003c00000 */
[----:B------:R0:W1:Y:S02]  /*9b20*/  SHFL.BFLY P0, R8, R26, R7, R5 ;  /* 0x0c0000071a087389 */ /* 0x0000640000000005 */
[----:B01----:R-:W-:Y:S05]  /*9b30*/  ENDCOLLECTIVE ;  /* 0x000000000000791b */ /* 0x003fea0003800000 */
.L_x_6308:
[----:B------:R-:W-:Y:S05]  /*9b40*/  BSYNC B0 ;  /* 0x0000000000007941 */ /* 0x000fea0003800000 */
.L_x_6307:
        /* <DEDUP_REMOVED lines=8> */
.L_x_6309:
[----:B------:R-:W-:Y:S05]  /*9bd0*/  BRA `(.L_x_6310) ;  /* 0xffffffe400047947 */ /* 0x000fea000383ffff */
.L_x_6232:
[----:B------:R-:W-:Y:S01]  /*9be0*/  BSSY B0, `(.L_x_6311) ;  /* 0x0000007000007945 */ /* 0x000fe20003800000 */
[----:B------:R-:W-:Y:S02]  /*9bf0*/  IMAD.MOV.U32 R7, RZ, RZ, 0x8 ;  /* 0x00000008ff077424 */ /* 0x000fe400078e00ff */
[----:B------:R-:W-:Y:S02]  /*9c00*/  IMAD.MOV.U32 R5, RZ, RZ, 0x1f ;  /* 0x0000001fff057424 */ /* 0x000fe400078e00ff */
[----:B------:R-:W-:-:S07]  /*9c10*/  IMAD.MOV.U32 R6, RZ, RZ, -0x1 ;  /* 0xffffffffff067424 */ /* 0x000fce00078e00ff */
[----:B------:R-:W-:Y:S05]  /*9c20*/  WARPSYNC.COLLECTIVE R6, `(.L_x_6312) ;  /* 0x0000000006087348 */ /* 0x000fea0003c00000 */
[----:B------:R0:W1:Y:S02]  /*9c30*/  SHFL.BFLY P0, R8, R26, R7, R5 ;  /* 0x0c0000071a087389 */ /* 0x0000640000000005 */
[----:B01----:R-:W-:Y:S05]  /*9c40*/  ENDCOLLECTIVE ;  /* 0x000000000000791b */ /* 0x003fea0003800000 */
.L_x_6312:
[----:B------:R-:W-:Y:S05]  /*9c50*/  BSYNC B0 ;  /* 0x0000000000007941 */ /* 0x000fea0003800000 */
.L_x_6311:
        /* <DEDUP_REMOVED lines=8> */
.L_x_6313:
[----:B------:R-:W-:Y:S05]  /*9ce0*/  BRA `(.L_x_6314) ;  /* 0xffffffe400087947 */ /* 0x000fea000383ffff */
.L_x_6235:
[----:B------:R-:W-:Y:S01]  /*9cf0*/  BSSY B0, `(.L_x_6315) ;  /* 0x0000007000007945 */ /* 0x000fe20003800000 */
[----:B------:R-:W-:Y:S02]  /*9d00*/  IMAD.MOV.U32 R7, RZ, RZ, 0x4 ;  /* 0x00000004ff077424 */ /* 0x000fe400078e00ff */
[----:B------:R-:W-:Y:S02]  /*9d10*/  IMAD.MOV.U32 R5, RZ, RZ, 0x1f ;  /* 0x0000001fff057424 */ /* 0x000fe400078e00ff */
[----:B------:R-:W-:-:S07]  /*9d20*/  IMAD.MOV.U32 R6, RZ, RZ, -0x1 ;  /* 0xffffffffff067424 */ /* 0x000fce00078e00ff */
[----:B------:R-:W-:Y:S05]  /*9d30*/  WARPSYNC.COLLECTIVE R6, `(.L_x_6316) ;  /* 0x0000000006087348 */ /* 0x000fea0003c00000 */
[----:B------:R0:W1:Y:S02]  /*9d40*/  SHFL.BFLY P0, R8, R26, R7, R5 ;  /* 0x0c0000071a087389 */ /* 0x0000640000000005 */
[----:B01----:R-:W-:Y:S05]  /*9d50*/  ENDCOLLECTIVE ;  /* 0x000000000000791b */ /* 0x003fea0003800000 */
.L_x_6316:
[----:B------:R-:W-:Y:S05]  /*9d60*/  BSYNC B0 ;  /* 0x0000000000007941 */ /* 0x000fea0003800000 */
.L_x_6315:
        /* <DEDUP_REMOVED lines=8> */
.L_x_6317:
[----:B------:R-:W-:Y:S05]  /*9df0*/  BRA `(.L_x_6318) ;  /* 0xffffffe400087947 */ /* 0x000fea000383ffff */
.L_x_6238:
[----:B------:R-:W-:Y:S01]  /*9e00*/  BSSY B0, `(.L_x_6319) ;  /* 0x0000007000007945 */ /* 0x000fe20003800000 */
[----:B------:R-:W-:Y:S02]  /*9e10*/  IMAD.MOV.U32 R7, RZ, RZ, 0x2 ;  /* 0x00000002ff077424 */ /* 0x000fe400078e00ff */
[----:B------:R-:W-:Y:S02]  /*9e20*/  IMAD.MOV.U32 R5, RZ, RZ, 0x1f ;  /* 0x0000001fff057424 */ /* 0x000fe400078e00ff */
[----:B------:R-:W-:-:S07]  /*9e30*/  IMAD.MOV.U32 R6, RZ, RZ, -0x1 ;  /* 0xffffffffff067424 */ /* 0x000fce00078e00ff */
[----:B------:R-:W-:Y:S05]  /*9e40*/  WARPSYNC.COLLECTIVE R6, `(.L_x_6320) ;  /* 0x0000000006087348 */ /* 0x000fea0003c00000 */
[----:B------:R0:W1:Y:S02]  /*9e50*/  SHFL.BFLY P0, R8, R26, R7, R5 ;  /* 0x0c0000071a087389 */ /* 0x0000640000000005 */
[----:B01----:R-:W-:Y:S05]  /*9e60*/  ENDCOLLECTIVE ;  /* 0x000000000000791b */ /* 0x003fea0003800000 */
.L_x_6320:
[----:B------:R-:W-:Y:S05]  /*9e70*/  BSYNC B0 ;  /* 0x0000000000007941 */ /* 0x000fea0003800000 */
.L_x_6319:
        /* <DEDUP_REMOVED lines=8> */
.L_x_6321:
[----:B------:R-:W-:Y:S05]  /*9f00*/  BRA `(.L_x_6322) ;  /* 0xffffffe400087947 */ /* 0x000fea000383ffff */
.L_x_6241:
[----:B------:R-:W-:Y:S01]  /*9f10*/  BSSY B0, `(.L_x_6323) ;  /* 0x0000007000007945 */ /* 0x000fe20003800000 */
[----:B------:R-:W-:Y:S02]  /*9f20*/  IMAD.MOV.U32 R7, RZ, RZ, 0x1 ;  /* 0x00000001ff077424 */ /* 0x000fe400078e00ff */
[----:B------:R-:W-:Y:S02]  /*9f30*/  IMAD.MOV.U32 R5, RZ, RZ, 0x1f ;  /* 0x0000001fff057424 */ /* 0x000fe400078e00ff */
[----:B------:R-:W-:-:S07]  /*9f40*/  IMAD.MOV.U32 R6, RZ, RZ, -0x1 ;  /* 0xffffffffff067424 */ /* 0x000fce00078e00ff */
[----:B------:R-:W-:Y:S05]  /*9f50*/  WARPSYNC.COLLECTIVE R6, `(.L_x_6324) ;  /* 0x0000000006087348 */ /* 0x000fea0003c00000 */
[----:B------:R0:W1:Y:S02]  /*9f60*/  SHFL.BFLY P0, R8, R26, R7, R5 ;  /* 0x0c0000071a087389 */ /* 0x0000640000000005 */
[----:B01----:R-:W-:Y:S05]  /*9f70*/  ENDCOLLECTIVE ;  /* 0x000000000000791b */ /* 0x003fea0003800000 */
.L_x_6324:
[----:B------:R-:W-:Y:S05]  /*9f80*/  BSYNC B0 ;  /* 0x0000000000007941 */ /* 0x000fea0003800000 */
.L_x_6323:
        /* <DEDUP_REMOVED lines=9> */
.L_x_6325:
[----:B------:R-:W-:Y:S05]  /*a020*/  BRA `(.L_x_6326) ;  /* 0xffffffe400087947 */ /* 0x000fea000383ffff */
.L_x_6244:
[----:B------:R-:W-:Y:S01]  /*a030*/  BSSY B0, `(.L_x_6327) ;  /* 0x0000007000007945 */ /* 0x000fe20003800000 */
[----:B------:R-:W-:Y:S02]  /*a040*/  IMAD.MOV.U32 R7, RZ, RZ, 0x10 ;  /* 0x00000010ff077424 */ /* 0x000fe400078e00ff */
[----:B------:R-:W-:Y:S02]  /*a050*/  IMAD.MOV.U32 R5, RZ, RZ, 0x1f ;  /* 0x0000001fff057424 */ /* 0x000fe400078e00ff */
[----:B------:R-:W-:-:S07]  /*a060*/  IMAD.MOV.U32 R6, RZ, RZ, -0x1 ;  /* 0xffffffffff067424 */ /* 0x000fce00078e00ff */
[----:B------:R-:W-:Y:S05]  /*a070*/  WARPSYNC.COLLECTIVE R6, `(.L_x_6328) ;  /* 0x0000000006087348 */ /* 0x000fea0003c00000 */
[----:B------:R0:W1:Y:S02]  /*a080*/  SHFL.BFLY P0, R8, R26, R7, R5 ;  /* 0x0c0000071a087389 */ /* 0x0000640000000005 */
[----:B01----:R-:W-:Y:S05]  /*a090*/  ENDCOLLECTIVE ;  /* 0x000000000000791b */ /* 0x003fea0003800000 */
.L_x_6328:
[----:B------:R-:W-:Y:S05]  /*a0a0*/  BSYNC B0 ;  /* 0x0000000000007941 */ /* 0x000fea0003800000 */
.L_x_6327:
        /* <DEDUP_REMOVED lines=8> */
.L_x_6329:
[----:B------:R-:W-:Y:S05]  /*a130*/  BRA `(.L_x_6330) ;  /* 0xffffffe400287947 */ /* 0x000fea000383ffff */
.L_x_6247:
[----:B------:R-:W-:Y:S01]  /*a140*/  BSSY B0, `(.L_x_6331) ;  /* 0x0000007000007945 */ /* 0x000fe20003800000 */
[----:B------:R-:W-:Y:S02]  /*a150*/  IMAD.MOV.U32 R7, RZ, RZ, 0x8 ;  /* 0x00000008ff077424 */ /* 0x000fe400078e00ff */
[----:B------:R-:W-:Y:S02]  /*a160*/  IMAD.MOV.U32 R5, RZ, RZ, 0x1f ;  /* 0x0000001fff057424 */ /* 0x000fe400078e00ff */
[----:B------:R-:W-:-:S07]  /*a170*/  IMAD.MOV.U32 R6, RZ, RZ, -0x1 ;  /* 0xffffffffff067424 */ /* 0x000fce00078e00ff */
[----:B------:R-:W-:Y:S05]  /*a180*/  WARPSYNC.COLLECTIVE R6, `(.L_x_6332) ;  /* 0x0000000006087348 */ /* 0x000fea0003c00000 */
[----:B------:R0:W1:Y:S02]  /*a190*/  SHFL.BFLY P0, R8, R26, R7, R5 ;  /* 0x0c0000071a087389 */ /* 0x0000640000000005 */
[----:B01----:R-:W-:Y:S05]  /*a1a0*/  ENDCOLLECTIVE ;  /* 0x000000000000791b */ /* 0x003fea0003800000 */
.L_x_6332:
[----:B------:R-:W-:Y:S05]  /*a1b0*/  BSYNC B0 ;  /* 0x0000000000007941 */ /* 0x000fea0003800000 */
.L_x_6331:
        /* <DEDUP_REMOVED lines=8> */
.L_x_6333:
[----:B------:R-:W-:Y:S05]  /*a240*/  BRA `(.L_x_6334) ;  /* 0xffffffe400287947 */ /* 0x000fea000383ffff */
.L_x_6250:
[----:B------:R-:W-:Y:S01]  /*a250*/  BSSY B0, `(.L_x_6335) ;  /* 0x0000007000007945 */ /* 0x000fe20003800000 */
[----:B------:R-:W-:Y:S02]  /*a260*/  IMAD.MOV.U32 R7, RZ, RZ, 0x4 ;  /* 0x00000004ff077424 */ /* 0x000fe400078e00ff */
[----:B------:R-:W-:Y:S02]  /*a270*/  IMAD.MOV.U32 R5, RZ, RZ, 0x1f ;  /* 0x0000001fff057424 */ /* 0x000fe400078e00ff */
[----:B------:R-:W-:-:S07]  /*a280*/  IMAD.MOV.U32 R6, RZ, RZ, -0x1 ;  /* 0xffffffffff067424 */ /* 0x000fce00078e00ff */
[----:B------:R-:W-:Y:S05]  /*a290*/  WARPSYNC.COLLECTIVE R6, `(.L_x_6336) ;  /* 0x0000000006087348 */ /* 0x000fea0003c00000 */
[----:B------:R0:W1:Y:S02]  /*a2a0*/  SHFL.BFLY P0, R8, R26, R7, R5 ;  /* 0x0c0000071a087389 */ /* 0x0000640000000005 */
[----:B01----:R-:W-:Y:S05]  /*a2b0*/  ENDCOLLECTIVE ;  /* 0x000000000000791b */ /* 0x003fea0003800000 */
.L_x_6336:
[----:B------:R-:W-:Y:S05]  /*a2c0*/  BSYNC B0 ;  /* 0x0000000000007941 */ /* 0x000fea0003800000 */
.L_x_6335:
        /* <DEDUP_REMOVED lines=8> */
.L_x_6337:
[----:B------:R-:W-:Y:S05]  /*a350*/  BRA `(.L_x_6338) ;  /* 0xffffffe400287947 */ /* 0x000fea000383ffff */
.L_x_6253:
[----:B------:R-:W-:Y:S01]  /*a360*/  BSSY B0, `(.L_x_6339) ;  /* 0x0000007000007945 */ /* 0x000fe20003800000 */
[----:B------:R-:W-:Y:S02]  /*a370*/  IMAD.MOV.U32 R7, RZ, RZ, 0x2 ;  /* 0x00000002ff077424 */ /* 0x000fe400078e00ff */
[----:B------:R-:W-:Y:S02]  /*a380*/  IMAD.MOV.U32 R5, RZ, RZ, 0x1f ;  /* 0x0000001fff057424 */ /* 0x000fe400078e00ff */
[----:B------:R-:W-:-:S07]  /*a390*/  IMAD.MOV.U32 R6, RZ, RZ, -0x1 ;  /* 0xffffffffff067424 */ /* 0x000fce00078e00ff */
[----:B------:R-:W-:Y:S05]  /*a3a0*/  WARPSYNC.COLLECTIVE R6, `(.L_x_6340) ;  /* 0x0000000006087348 */ /* 0x000fea0003c00000 */
[----:B------:R0:W1:Y:S02]  /*a3b0*/  SHFL.BFLY P0, R8, R26, R7, R5 ;  /* 0x0c0000071a087389 */ /* 0x0000640000000005 */
[----:B01----:R-:W-:Y:S05]  /*a3c0*/  ENDCOLLECTIVE ;  /* 0x000000000000791b */ /* 0x003fea0003800000 */
.L_x_6340:
[----:B------:R-:W-:Y:S05]  /*a3d0*/  BSYNC B0 ;  /* 0x0000000000007941 */ /* 0x000fea0003800000 */
.L_x_6339:
        /* <DEDUP_REMOVED lines=8> */
.L_x_6341:
[----:B------:R-:W-:Y:S05]  /*a460*/  BRA `(.L_x_6342) ;  /* 0xffffffe400287947 */ /* 0x000fea000383ffff */
.L_x_6256:
[----:B------:R-:W-:Y:S01]  /*a470*/  BSSY B0, `(.L_x_6343) ;  /* 0x0000007000007945 */ /* 0x000fe20003800000 */
[----:B------:R-:W-:Y:S02]  /*a480*/  IMAD.MOV.U32 R7, RZ, RZ, 0x1 ;  /* 0x00000001ff077424 */ /* 0x000fe400078e00ff */
[----:B------:R-:W-:Y:S02]  /*a490*/  IMAD.MOV.U32 R5, RZ, RZ, 0x1f ;  /* 0x0000001fff057424 */ /* 0x000fe400078e00ff */
[----:B------:R-:W-:-:S07]  /*a4a0*/  IMAD.MOV.U32 R6, RZ, RZ, -0x1 ;  /* 0xffffffffff067424 */ /* 0x000fce00078e00ff */
[----:B------:R-:W-:Y:S05]  /*a4b0*/  WARPSYNC.COLLECTIVE R6, `(.L_x_6344) ;  /* 0x0000000006087348 */ /* 0x000fea0003c00000 */
[----:B------:R0:W1:Y:S02]  /*a4c0*/  SHFL.BFLY P0, R8, R26, R7, R5 ;  /* 0x0c0000071a087389 */ /* 0x0000640000000005 */
[----:B01----:R-:W-:Y:S05]  /*a4d0*/  ENDCOLLECTIVE ;  /* 0x000000000000791b */ /* 0x003fea0003800000 */
.L_x_6344:
[----:B------:R-:W-:Y:S05]  /*a4e0*/  BSYNC B0 ;  /* 0x0000000000007941 */ /* 0x000fea0003800000 */
.L_x_6343:
        /* <DEDUP_REMOVED lines=9> */
.L_x_6345:
[----:B------:R-:W-:Y:S05]  /*a580*/  BRA `(.L_x_6346) ;  /* 0xffffffe400287947 */ /* 0x000fea000383ffff */
.L_x_6259:
        /* <DEDUP_REMOVED lines=9> */
.L_x_6348:
[----:B------:R-:W-:Y:S05]  /*a620*/  BSYNC B0 ;  /* 0x0000000000007941 */ /* 0x000fea0003800000 */
.L_x_6347:
[----:B------:R-:W-:Y:S05]  /*a630*/  BRA `(.L_x_6349) ;  /* 0xffffffe400347947 */ /* 0x000fea000383ffff */
.L_x_6260:
        /* <DEDUP_REMOVED lines=9> */
.L_x_6351:
[----:B------:R-:W-:Y:S05]  /*a6d0*/  BSYNC B0 ;  /* 0x0000000000007941 */ /* 0x000fea0003800000 */
.L_x_6350:
[----:B------:R-:W-:Y:S05]  /*a6e0*/  BRA `(.L_x_6198) ;  /* 0xffffffe400107947 */ /* 0x000fea000383ffff */
.L_x_6263:
        /* <DEDUP_REMOVED lines=8> */
.L_x_6353:
[----:B------:R-:W-:Y:S05]  /*a770*/  BSYNC B0 ;  /* 0x0000000000007941 */ /* 0x000fea0003800000 */
.L_x_6352:
[----:B------:R-:W-:Y:S01]  /*a780*/  FADD.FTZ R26, R8, R0 ;  /* 0x00000000081a7221 */ /* 0x000fe20000010000 */
[----:B------:R-:W-:Y:S02]  /*a790*/  IMAD.MOV.U32 R7, RZ, RZ, 0x8 ;  /* 0x00000008ff077424 */ /* 0x000fe400078e00ff */
[----:B------:R-:W-:Y:S02]  /*a7a0*/  IMAD.MOV.U32 R5, RZ, RZ, 0x1f ;  /* 0x0000001fff057424 */ /* 0x000fe400078e00ff */
[----:B------:R-:W-:-:S07]  /*a7b0*/  IMAD.MOV.U32 R6, RZ, RZ, -0x1 ;  /* 0xffffffffff067424 */ /* 0x000fce00078e00ff */
[----:B------:R-:W-:Y:S05]  /*a7c0*/  WARPSYNC.COLLECTIVE R6, `(.L_x_6354) ;  /* 0x0000000006087348 */ /* 0x000fea0003c00000 */
[----:B------:R0:W1:Y:S02]  /*a7d0*/  SHFL.BFLY P0, R8, R26, R7, R5 ;  /* 0x0c0000071a087389 */ /* 0x0000640000000005 */
[----:B01----:R-:W-:Y:S05]  /*a7e0*/  ENDCOLLECTIVE ;  /* 0x000000000000791b */ /* 0x003fea0003800000 */
.L_x_6354:
[----:B------:R-:W-:Y:S02]  /*a7f0*/  IMAD.MOV.U32 R7, RZ, RZ, 0x4 ;  /* 0x00000004ff077424 */ /* 0x000fe400078e00ff */
[----:B------:R-:W-:-:S04]  /*a800*/  FADD.FTZ R2, R26, R8 ;  /* 0x000000081a027221 */ /* 0x000fc80000010000 */
[----:B------:R-:W-:-:S07]  /*a810*/  IMAD.MOV.U32 R26, RZ, RZ, R2 ;  /* 0x000000ffff1a7224 */ /* 0x000fce00078e0002 */
[----:B------:R-:W-:Y:S05]  /*a820*/  WARPSYNC.COLLECTIVE R6, `(.L_x_6355) ;  /* 0x0000000006087348 */ /* 0x000fea0003c00000 */
[----:B------:R0:W1:Y:S02]  /*a830*/  SHFL.BFLY P0, R8, R26, R7, R5 ;  /* 0x0c0000071a087389 */ /* 0x0000640000000005 */
[----:B01----:R-:W-:Y:S05]  /*a840*/  ENDCOLLECTIVE ;  /* 0x000000000000791b */ /* 0x003fea0003800000 */
.L_x_6355:
[----:B------:R-:W-:Y:S02]  /*a850*/  IMAD.MOV.U32 R7, RZ, RZ, 0x2 ;  /* 0x00000002ff077424 */ /* 0x000fe400078e00ff */
[----:B------:R-:W-:-:S04]  /*a860*/  FADD.FTZ R3, R2, R8 ;  /* 0x0000000802037221 */ /* 0x000fc80000010000 */
[----:B------:R-:W-:-:S07]  /*a870*/  IMAD.MOV.U32 R26, RZ, RZ, R3 ;  /* 0x000000ffff1a7224 */ /* 0x000fce00078e0003 */
[----:B------:R-:W-:Y:S05]  /*a880*/  WARPSYNC.COLLECTIVE R6, `(.L_x_6356) ;  /* 0x0000000006087348 */ /* 0x000fea0003c00000 */
[----:B------:R0:W1:Y:S02]  /*a890*/  SHFL.BFLY P0, R8, R26, R7, R5 ;  /* 0x0c0000071a087389 */ /* 0x0000640000000005 */
[----:B01----:R-:W-:Y:S05]  /*a8a0*/  ENDCOLLECTIVE ;  /* 0x000000000000791b */ /* 0x003fea0003800000 */
.L_x_6356:
[----:B------:R-:W-:Y:S02]  /*a8b0*/  IMAD.MOV.U32 R7, RZ, RZ, 0x1 ;  /* 0x00000001ff077424 */ /* 0x000fe400078e00ff */
[----:B------:R-:W-:-:S04]  /*a8c0*/  FADD.FTZ R10, R3, R8 ;  /* 0x00000008030a7221 */ /* 0x000fc80000010000 */
[----:B------:R-:W-:-:S07]  /*a8d0*/  IMAD.MOV.U32 R26, RZ, RZ, R10 ;  /* 0x000000ffff1a7224 */ /* 0x000fce00078e000a */
[----:B------:R-:W-:Y:S05]  /*a8e0*/  WARPSYNC.COLLECTIVE R6, `(.L_x_6357) ;  /* 0x0000000006087348 */ /* 0x000fea0003c00000 */
[----:B------:R0:W1:Y:S02]  /*a8f0*/  SHFL.BFLY P0, R8, R26, R7, R5 ;  /* 0x0c0000071a087389 */ /* 0x0000640000000005 */
[----:B01----:R-:W-:Y:S05]  /*a900*/  ENDCOLLECTIVE ;  /* 0x000000000000791b */ /* 0x003fea0003800000 */
.L_x_6357:
[----:B------:R-:W-:Y:S05]  /*a910*/  BRA `(.L_x_6358) ;  /* 0xffffffe400147947 */ /* 0x000fea000383ffff */
.L_x_6359:
        /* <DEDUP_REMOVED lines=14> */
.L_x_7921:


//--------------------- .text._ZN4vllm3moe44grouped_topk_fused_small_expert_count_kernelI6__halffiLNS0_11ScoringFuncE1ELi128ELb0ELi8EEEvPT_PfPT1_PKT0_llllllbd --------------------------
	.section	.text._ZN4vllm3moe44grouped_topk_fused_small_expert_count_kernelI6__halffiLNS0_11ScoringFuncE1ELi128ELb0ELi8EEEvPT_PfPT1_PKT0_llllllbd,"ax",@progbits
	.align	128
        .global         _ZN4vllm3moe44grouped_topk_fused_small_expert_count_kernelI6__halffiLNS0_11ScoringFuncE1ELi128ELb0ELi8EEEvPT_PfPT1_PKT0_llllllbd
        .type           _ZN4vllm3moe44grouped_topk_fused_small_expert_count_kernelI6__halffiLNS0_11ScoringFuncE1ELi128ELb0ELi8EEEvPT_PfPT1_PKT0_llllllbd,@function
        .size           _ZN4vllm3moe44grouped_topk_fused_small_expert_count_kernelI6__halffiLNS0_11ScoringFuncE1ELi128ELb0ELi8EEEvPT_PfPT1_PKT0_llllllbd,(.L_x_7817 - _ZN4vllm3moe44grouped_topk_fused_small_expert_count_kernelI6__halffiLNS0_11ScoringFuncE1ELi128ELb0ELi8EEEvPT_PfPT1_PKT0_llllllbd)
        .other          _ZN4vllm3moe44grouped_topk_fused_small_expert_count_kernelI6__halffiLNS0_11ScoringFuncE1ELi128ELb0ELi8EEEvPT_PfPT1_PKT0_llllllbd,@"STO_CUDA_ENTRY STV_DEFAULT"
_ZN4vllm3moe44grouped_topk_fused_small_expert_count_kernelI6__halffiLNS0_11ScoringFuncE1ELi128ELb0ELi8EEEvPT_PfPT1_PKT0_llllllbd:
.text._ZN4vllm3moe44grouped_topk_fused_small_expert_count_kernelI6__halffiLNS0_11ScoringFuncE1ELi128ELb0ELi8EEEvPT_PfPT1_PKT0_llllllbd:
        /* <DEDUP_REMOVED lines=33> */
[----:B---3--:R-:W-:-:S05]  /*0210*/  @!P0 HADD2.F32 R11, -RZ, R8.H0_H0 ;  /* 0x20000008ff0b8230 */ /* 0x008fca0000004100 */
[----:B------:R-:W-:-:S06]  /*0220*/  @!P0 FMUL.FTZ R10, R11, 0.5 ;  /* 0x3f0000000b0a8820 */ /* 0x000fcc0000410000 */
[----:B------:R-:W1:Y:S02]  /*0230*/  MUFU.TANH R10, R10 ;  /* 0x0000000a000a7308 */ /* 0x000e640000002400 */
[----:B-1----:R-:W-:Y:S01]  /*0240*/  FFMA.FTZ R5, R10, R9, 0.5 ;  /* 0x3f0000000a057423 */ /* 0x002fe20000010009 */
[----:B------:R-:W-:-:S03]  /*0250*/  LEA R9, R2, UR5, 0x2 ;  /* 0x0000000502097c11 */ /* 0x000fc6000f8e10ff */
[----:B----4-:R-:W-:Y:S01]  /*0260*/  FADD.FTZ R6, R5, R6 ;  /* 0x0000000605067221 */ /* 0x010fe20000010000 */
[----:B------:R1:W-:Y:S04]  /*0270*/  STS [R4], R5 ;  /* 0x0000000504007388 */ /* 0x0003e80000000800 */
[----:B------:R1:W-:Y:S02]  /*0280*/  STS [R9], R6 ;  /* 0x0000000609007388 */ /* 0x0003e40000000800 */
.L_x_6361:
[----:B------:R-:W-:Y:S05]  /*0290*/  BSYNC.RECONVERGENT B0 ;  /* 0x0000000000007941 */ /* 0x000fea0003800200 */
.L_x_6360:
        /* <DEDUP_REMOVED lines=101> */
.L_x_6365:
        /* <DEDUP_REMOVED lines=173> */
.L_x_6364:
[----:B------:R-:W-:Y:S05]  /*13c0*/  BRA.U !UP0, `(.L_x_6363) ;  /* 0x0000000108cc7547 */ /* 0x000fea000b800000 */
[----:B------:R-:W-:Y:S01]  /*13d0*/  IMAD R4, R12, 0x4, R1 ;  /* 0x000000040c047824 */ /* 0x000fe200078e0201 */
[----:B------:R-:W-:-:S12]  /*13e0*/  UIADD3 UR5, UPT, UPT, -UR5, URZ, URZ ;  /* 0x000000ff05057290 */ /* 0x000fd8000fffe1ff */
.L_x_6366:
        /* <DEDUP_REMOVED lines=49> */
.L_x_6363:
        /* <DEDUP_REMOVED lines=56> */
[----:B------:R-:W-:Y:S05]  /*1a80*/  CALL.REL.NOINC `($__internal_70_$__cuda_sm20_div_rn_f64_full) ;  /* 0x0000000000747944 */ /* 0x000fea0003c00000 */
[----:B------:R-:W-:Y:S02]  /*1a90*/  IMAD.MOV.U32 R4, RZ, RZ, R14 ;  /* 0x000000ffff047224 */ /* 0x000fe400078e000e */
[----:B------:R-:W-:-:S07]  /*1aa0*/  IMAD.MOV.U32 R5, RZ, RZ, R15 ;  /* 0x000000ffff057224 */ /* 0x000fce00078e000f */
.L_x_6369:
[----:B------:R-:W-:Y:S05]  /*1ab0*/  BSYNC.RECONVERGENT B0 ;  /* 0x0000000000007941 */ /* 0x000fea0003800200 */
.L_x_6368:
[----:B------:R-:W-:Y:S01]  /*1ac0*/  UMOV UR4, 0xf0000000 ;  /* 0xf000000000047882 */ /* 0x000fe20000000000 */
[----:B------:R-:W-:Y:S01]  /*1ad0*/  UMOV UR5, 0x380fffff ;  /* 0x380fffff00057882 */ /* 0x000fe20000000000 */
[----:B------:R-:W0:Y:S01]  /*1ae0*/  F2F.F32.F64 R6, R4 ;  /* 0x0000000400067310 */ /* 0x000e220000301000 */
[----:B------:R-:W-:-:S14]  /*1af0*/  DSETP.GEU.AND P0, PT, |R4|, UR4, PT ;  /* 0x0000000404007e2a */ /* 0x000fdc000bf0e200 */
[----:B0-----:R-:W-:-:S07]  /*1b00*/  @!P0 FMUL R6, R6, 1.175494350822287508e-38 ;  /* 0x0080000006068820 */ /* 0x001fce0000400000 */
.L_x_6367:
        /* <DEDUP_REMOVED lines=18> */
.L_x_6370:
[----:B------:R-:W-:Y:S05]  /*1c30*/  BSYNC.RECONVERGENT B0 ;  /* 0x0000000000007941 */ /* 0x000fea0003800200 */
.L_x_6362:
[----:B------:R-:W-:Y:S01]  /*1c40*/  PREEXIT ;  /* 0x000000000000782d */ /* 0x000fe20000000000 */
[----:B------:R-:W-:Y:S05]  /*1c50*/  EXIT ;  /* 0x000000000000794d */ /* 0x000fea0003800000 */
        .weak           $__internal_70_$__cuda_sm20_div_rn_f64_full
        .type           $__internal_70_$__cuda_sm20_div_rn_f64_full,@function
        .size           $__internal_70_$__cuda_sm20_div_rn_f64_full,(.L_x_7817 - $__internal_70_$__cuda_sm20_div_rn_f64_full)
$__internal_70_$__cuda_sm20_div_rn_f64_full:
        /* <DEDUP_REMOVED lines=67> */
.L_x_6372:
        /* <DEDUP_REMOVED lines=16> */
.L_x_6375:
[----:B------:R-:W-:Y:S01]  /*2190*/  LOP3.LUT R15, R9, 0x80000, RZ, 0xfc, !PT ;  /* 0x00080000090f7812 */ /* 0x000fe200078efcff */
[----:B------:R-:W-:Y:S01]  /*21a0*/  IMAD.MOV.U32 R14, RZ, RZ, R8 ;  /* 0x000000ffff0e7224 */ /* 0x000fe200078e0008 */
[----:B------:R-:W-:Y:S06]  /*21b0*/  BRA `(.L_x_6373) ;  /* 0x0000000000087947 */ /* 0x000fec0003800000 */
.L_x_6374:
[----:B------:R-:W-:Y:S01]  /*21c0*/  LOP3.LUT R15, R11, 0x80000, RZ, 0xfc, !PT ;  /* 0x000800000b0f7812 */ /* 0x000fe200078efcff */
[----:B------:R-:W-:-:S07]  /*21d0*/  IMAD.MOV.U32 R14, RZ, RZ, R10 ;  /* 0x000000ffff0e7224 */ /* 0x000fce00078e000a */
.L_x_6373:
[----:B------:R-:W-:Y:S05]  /*21e0*/  BSYNC.RECONVERGENT B1 ;  /* 0x0000000000017941 */ /* 0x000fea0003800200 */
.L_x_6371:
[----:B------:R-:W-:Y:S02]  /*21f0*/  IMAD.MOV.U32 R4, RZ, RZ, R6 ;  /* 0x000000ffff047224 */ /* 0x000fe400078e0006 */
[----:B------:R-:W-:-:S04]  /*2200*/  IMAD.MOV.U32 R5, RZ, RZ, 0x0 ;  /* 0x00000000ff057424 */ /* 0x000fc800078e00ff */
[----:B------:R-:W-:Y:S05]  /*2210*/  RET.REL.NODEC R4 `(_ZN4vllm3moe44grouped_topk_fused_small_expert_count_kernelI6__halffiLNS0_11ScoringFuncE1ELi128ELb0ELi8EEEvPT_PfPT1_PKT0_llllllbd) ;  /* 0xffffffdc04787950 */ /* 0x000fea0003c3ffff */
.L_x_6376:
        /* <DEDUP_REMOVED lines=14> */
.L_x_7817:


//--------------------- .text._ZN4vllm3moe44grouped_topk_fused_small_expert_count_kernelI6__halffiLNS0_11ScoringFuncE1ELi384ELb0ELi8EEEvPT_PfPT1_PKT0_llllllbd --------------------------
	.section	.text._ZN4vllm3moe44grouped_topk_fused_small_expert_count_kernelI6__halffiLNS0_11ScoringFuncE1ELi384ELb0ELi8EEEvPT_PfPT1_PKT0_llllllbd,"ax",@progbits
	.align	128
        .global         _ZN4vllm3moe44grouped_topk_fused_small_expert_count_kernelI6__halffiLNS0_11ScoringFuncE1ELi384ELb0ELi8EEEvPT_PfPT1_PKT0_llllllbd
        .type           _ZN4vllm3moe44grouped_topk_fused_small_expert_count_kernelI6__halffiLNS0_11ScoringFuncE1ELi384ELb0ELi8EEEvPT_PfPT1_PKT0_llllllbd,@function
        .size           _ZN4vllm3moe44grouped_topk_fused_small_expert_count_kernelI6__halffiLNS0_11ScoringFuncE1ELi384ELb0ELi8EEEvPT_PfPT1_PKT0_llllllbd,(.L_x_7818 - _ZN4vllm3moe44grouped_topk_fused_small_expert_count_kernelI6__halffiLNS0_11ScoringFuncE1ELi384ELb0ELi8EEEvPT_PfPT1_PKT0_llllllbd)
        .other          _ZN4vllm3moe44grouped_topk_fused_small_expert_count_kernelI6__halffiLNS0_11ScoringFuncE1ELi384ELb0ELi8EEEvPT_PfPT1_PKT0_llllllbd,@"STO_CUDA_ENTRY STV_DEFAULT"
_ZN4vllm3moe44grouped_topk_fused_small_expert_count_kernelI6__halffiLNS0_11ScoringFuncE1ELi384ELb0ELi8EEEvPT_PfPT1_PKT0_llllllbd:
.text._ZN4vllm3moe44grouped_topk_fused_small_expert_count_kernelI6__halffiLNS0_11ScoringFuncE1ELi384ELb0ELi8EEEvPT_PfPT1_PKT0_llllllbd:
        /* <DEDUP_REMOVED lines=41> */
.L_x_6378:
[----:B------:R-:W-:Y:S05]  /*0290*/  BSYNC.RECONVERGENT B0 ;  /* 0x0000000000007941 */ /* 0x000fea0003800200 */
.L_x_6377:
        /* <DEDUP_REMOVED lines=113> */
.L_x_6382:
        /* <DEDUP_REMOVED lines=99> */
.L_x_6381:
        /* <DEDUP_REMOVED lines=43> */
.L_x_6380:
        /* <DEDUP_REMOVED lines=18> */
.L_x_6383:
        /* <DEDUP_REMOVED lines=12> */
.L_x_6384:
[----:B------:R-:W-:Y:S05]  /*1470*/  BSYNC.RECONVERGENT B0 ;  /* 0x0000000000007941 */ /* 0x000fea0003800200 */
.L_x_6379:
        /* <DEDUP_REMOVED lines=23> */
.L_x_6387:
[----:B------:R-:W-:Y:S05]  /*15f0*/  BSYNC.RECONVERGENT B0 ;  /* 0x0000000000007941 */ /* 0x000fea0003800200 */
.L_x_6386:
        /* <DEDUP_REMOVED lines=21> */
.L_x_6390:
        /* <DEDUP_REMOVED lines=168> */
.L_x_6389:
[----:B------:R-:W-:Y:S05]  /*21d0*/  @!P1 BRA `(.L_x_6388) ;  /* 0x0000000000d09947 */ /* 0x000fea0003800000 */
[C---:B------:R-:W-:Y:S02]  /*21e0*/  IMAD R0, R10.reuse, 0x4, R0 ;  /* 0x000000040a007824 */ /* 0x040fe400078e0200 */
[----:B------:R-:W-:Y:S02]  /*21f0*/  IMAD.MOV R6, RZ, RZ, -R6 ;  /* 0x000000ffff067224 */ /* 0x000fe400078e0a06 */
[----:B------:R-:W-:-:S07]  /*2200*/  IMAD R12, R10, 0x4, R1 ;  /* 0x000000040a0c7824 */ /* 0x000fce00078e0201 */
.L_x_6391:
        /* <DEDUP_REMOVED lines=49> */
.L_x_6388:
        /* <DEDUP_REMOVED lines=58> */
[----:B------:R-:W-:Y:S05]  /*28c0*/  CALL.REL.NOINC `($__internal_71_$__cuda_sm20_div_rn_f64_full) ;  /* 0x0000000000747944 */ /* 0x000fea0003c00000 */
[----:B------:R-:W-:Y:S02]  /*28d0*/  IMAD.MOV.U32 R4, RZ, RZ, R14 ;  /* 0x000000ffff047224 */ /* 0x000fe400078e000e */
[----:B------:R-:W-:-:S07]  /*28e0*/  IMAD.MOV.U32 R5, RZ, RZ, R15 ;  /* 0x000000ffff057224 */ /* 0x000fce00078e000f */
.L_x_6394:
[----:B------:R-:W-:Y:S05]  /*28f0*/  BSYNC.RECONVERGENT B0 ;  /* 0x0000000000007941 */ /* 0x000fea0003800200 */
.L_x_6393:
[----:B------:R-:W-:Y:S01]  /*2900*/  UMOV UR4, 0xf0000000 ;  /* 0xf000000000047882 */ /* 0x000fe20000000000 */
[----:B------:R-:W-:Y:S01]  /*2910*/  UMOV UR5, 0x380fffff ;  /* 0x380fffff00057882 */ /* 0x000fe20000000000 */
[----:B------:R-:W0:Y:S01]  /*2920*/  F2F.F32.F64 R6, R4 ;  /* 0x0000000400067310 */ /* 0x000e220000301000 */
[----:B------:R-:W-:-:S14]  /*2930*/  DSETP.GEU.AND P0, PT, |R4|, UR4, PT ;  /* 0x0000000404007e2a */ /* 0x000fdc000bf0e200 */
[----:B0-----:R-:W-:-:S07]  /*2940*/  @!P0 FMUL R6, R6, 1.175494350822287508e-38 ;  /* 0x0080000006068820 */ /* 0x001fce0000400000 */
.L_x_6392:
        /* <DEDUP_REMOVED lines=18> */
.L_x_6395:
[----:B------:R-:W-:Y:S05]  /*2a70*/  BSYNC.RECONVERGENT B0 ;  /* 0x0000000000007941 */ /* 0x000fea0003800200 */
.L_x_6385:
[----:B------:R-:W-:Y:S01]  /*2a80*/  PREEXIT ;  /* 0x000000000000782d */ /* 0x000fe20000000000 */
[----:B------:R-:W-:Y:S05]  /*2a90*/  EXIT ;  /* 0x000000000000794d */ /* 0x000fea0003800000 */
        .weak           $__internal_71_$__cuda_sm20_div_rn_f64_full
        .type           $__internal_71_$__cuda_sm20_div_rn_f64_full,@function
        .size           $__internal_71_$__cuda_sm20_div_rn_f64_full,(.L_x_7818 - $__internal_71_$__cuda_sm20_div_rn_f64_full)
$__internal_71_$__cuda_sm20_div_rn_f64_full:
        /* <DEDUP_REMOVED lines=67> */
.L_x_6397:
        /* <DEDUP_REMOVED lines=16> */
.L_x_6400:
[----:B------:R-:W-:Y:S01]  /*2fd0*/  LOP3.LUT R15, R9, 0x80000, RZ, 0xfc, !PT ;  /* 0x00080000090f7812 */ /* 0x000fe200078efcff */
[----:B------:R-:W-:Y:S01]  /*2fe0*/  IMAD.MOV.U32 R14, RZ, RZ, R8 ;  /* 0x000000ffff0e7224 */ /* 0x000fe200078e0008 */
[----:B------:R-:W-:Y:S06]  /*2ff0*/  BRA `(.L_x_6398) ;  /* 0x0000000000087947 */ /* 0x000fec0003800000 */
.L_x_6399:
[----:B------:R-:W-:Y:S01]  /*3000*/  LOP3.LUT R15, R11, 0x80000, RZ, 0xfc, !PT ;  /* 0x000800000b0f7812 */ /* 0x000fe200078efcff */
[----:B------:R-:W-:-:S07]  /*3010*/  IMAD.MOV.U32 R14, RZ, RZ, R10 ;  /* 0x000000ffff0e7224 */ /* 0x000fce00078e000a */
.L_x_6398:
[----:B------:R-:W-:Y:S05]  /*3020*/  BSYNC.RECONVERGENT B1 ;  /* 0x0000000000017941 */ /* 0x000fea0003800200 */
.L_x_6396:
[----:B------:R-:W-:Y:S02]  /*3030*/  IMAD.MOV.U32 R4, RZ, RZ, R6 ;  /* 0x000000ffff047224 */ /* 0x000fe400078e0006 */
[----:B------:R-:W-:-:S04]  /*3040*/  IMAD.MOV.U32 R5, RZ, RZ, 0x0 ;  /* 0x00000000ff057424 */ /* 0x000fc800078e00ff */
[----:B------:R-:W-:Y:S05]  /*3050*/  RET.REL.NODEC R4 `(_ZN4vllm3moe44grouped_topk_fused_small_expert_count_kernelI6__halffiLNS0_11ScoringFuncE1ELi384ELb0ELi8EEEvPT_PfPT1_PKT0_llllllbd) ;  /* 0xffffffcc04e87950 */ /* 0x000fea0003c3ffff */
.L_x_6401:
        /* <DEDUP_REMOVED lines=10> */
.L_x_7818:


//--------------------- .text._ZN4vllm3moe44grouped_topk_fused_small_expert_count_kernelI6__halffiLNS0_11ScoringFuncE1ELi512ELb0ELi8EEEvPT_PfPT1_PKT0_llllllbd --------------------------
	.section	.text._ZN4vllm3moe44grouped_topk_fused_small_expert_count_kernelI6__halffiLNS0_11ScoringFuncE1ELi512ELb0ELi8EEEvPT_PfPT1_PKT0_llllllbd,"ax",@progbits
	.align	128
        .global         _ZN4vllm3moe44grouped_topk_fused_small_expert_count_kernelI6__halffiLNS0_11ScoringFuncE1ELi512ELb0ELi8EEEvPT_PfPT1_PKT0_llllllbd
        .type           _ZN4vllm3moe44grouped_topk_fused_small_expert_count_kernelI6__halffiLNS0_11ScoringFuncE1ELi512ELb0ELi8EEEvPT_PfPT1_PKT0_llllllbd,@function
        .size           _ZN4vllm3moe44grouped_topk_fused_small_expert_count_kernelI6__halffiLNS0_11ScoringFuncE1ELi512ELb0ELi8EEEvPT_PfPT1_PKT0_llllllbd,(.L_x_7819 - _ZN4vllm3moe44grouped_topk_fused_small_expert_count_kernelI6__halffiLNS0_11ScoringFuncE1ELi512ELb0ELi8EEEvPT_PfPT1_PKT0_llllllbd)
        .other          _ZN4vllm3moe44grouped_topk_fused_small_expert_count_kernelI6__halffiLNS0_11ScoringFuncE1ELi512ELb0ELi8EEEvPT_PfPT1_PKT0_llllllbd,@"STO_CUDA_ENTRY STV_DEFAULT"
_ZN4vllm3moe44grouped_topk_fused_small_expert_count_kernelI6__halffiLNS0_11ScoringFuncE1ELi512ELb0ELi8EEEvPT_PfPT1_PKT0_llllllbd:
.text._ZN4vllm3moe44grouped_topk_fused_small_expert_count_kernelI6__halffiLNS0_11ScoringFuncE1ELi512ELb0ELi8EEEvPT_PfPT1_PKT0_llllllbd:
        /* <DEDUP_REMOVED lines=41> */
.L_x_6403:
[----:B------:R-:W-:Y:S05]  /*0290*/  BSYNC.RECONVERGENT B0 ;  /* 0x0000000000007941 */ /* 0x000fea0003800200 */
.L_x_6402:
        /* <DEDUP_REMOVED lines=113> */
.L_x_6407:
        /* <DEDUP_REMOVED lines=99> */
.L_x_6406:
        /* <DEDUP_REMOVED lines=43> */
.L_x_6405:
        /* <DEDUP_REMOVED lines=18> */
.L_x_6408:
        /* <DEDUP_REMOVED lines=12> */
.L_x_6409:
[----:B------:R-:W-:Y:S05]  /*1470*/  BSYNC.RECONVERGENT B0 ;  /* 0x0000000000007941 */ /* 0x000fea0003800200 */
.L_x_6404:
        /* <DEDUP_REMOVED lines=37> */
.L_x_6413:
        /* <DEDUP_REMOVED lines=168> */
.L_x_6412:
[----:B------:R-:W-:Y:S05]  /*2150*/  @!P1 BRA `(.L_x_6411) ;  /* 0x0000000000d09947 */ /* 0x000fea0003800000 */
[C---:B------:R-:W-:Y:S02]  /*2160*/  IMAD R0, R11.reuse, 0x4, R0 ;  /* 0x000000040b007824 */ /* 0x040fe400078e0200 */
[----:B------:R-:W-:Y:S02]  /*2170*/  IMAD.MOV R8, RZ, RZ, -R8 ;  /* 0x000000ffff087224 */ /* 0x000fe400078e0a08 */
[----:B------:R-:W-:-:S07]  /*2180*/  IMAD R13, R11, 0x4, R1 ;  /* 0x000000040b0d7824 */ /* 0x000fce00078e0201 */
.L_x_6414:
        /* <DEDUP_REMOVED lines=49> */
.L_x_6411:
        /* <DEDUP_REMOVED lines=56> */
[----:B------:R-:W-:Y:S05]  /*2820*/  CALL.REL.NOINC `($__internal_72_$__cuda_sm20_div_rn_f64_full) ;  /* 0x0000000000747944 */ /* 0x000fea0003c00000 */
[----:B------:R-:W-:Y:S02]  /*2830*/  IMAD.MOV.U32 R4, RZ, RZ, R14 ;  /* 0x000000ffff047224 */ /* 0x000fe400078e000e */
[----:B------:R-:W-:-:S07]  /*2840*/  IMAD.MOV.U32 R5, RZ, RZ, R15 ;  /* 0x000000ffff057224 */ /* 0x000fce00078e000f */
.L_x_6417:
[----:B------:R-:W-:Y:S05]  /*2850*/  BSYNC.RECONVERGENT B0 ;  /* 0x0000000000007941 */ /* 0x000fea0003800200 */
.L_x_6416:
[----:B------:R-:W-:Y:S01]  /*2860*/  UMOV UR4, 0xf0000000 ;  /* 0xf000000000047882 */ /* 0x000fe20000000000 */
[----:B------:R-:W-:Y:S01]  /*2870*/  UMOV UR5, 0x380fffff ;  /* 0x380fffff00057882 */ /* 0x000fe20000000000 */
[----:B------:R-:W0:Y:S01]  /*2880*/  F2F.F32.F64 R6, R4 ;  /* 0x0000000400067310 */ /* 0x000e220000301000 */
[----:B------:R-:W-:-:S14]  /*2890*/  DSETP.GEU.AND P0, PT, |R4|, UR4, PT ;  /* 0x0000000404007e2a */ /* 0x000fdc000bf0e200 */
[----:B0-----:R-:W-:-:S07]  /*28a0*/  @!P0 FMUL R6, R6, 1.175494350822287508e-38 ;  /* 0x0080000006068820 */ /* 0x001fce0000400000 */
.L_x_6415:
        /* <DEDUP_REMOVED lines=18> */
.L_x_6418:
[----:B------:R-:W-:Y:S05]  /*29d0*/  BSYNC.RECONVERGENT B0 ;  /* 0x0000000000007941 */ /* 0x000fea0003800200 */
.L_x_6410:
[----:B------:R-:W-:Y:S01]  /*29e0*/  PREEXIT ;  /* 0x000000000000782d */ /* 0x000fe20000000000 */
[----:B------:R-:W-:Y:S05]  /*29f0*/  EXIT ;  /* 0x000000000000794d */ /* 0x000fea0003800000 */
        .weak           $__internal_72_$__cuda_sm20_div_rn_f64_full
        .type           $__internal_72_$__cuda_sm20_div_rn_f64_full,@function
        .size           $__internal_72_$__cuda_sm20_div_rn_f64_full,(.L_x_7819 - $__internal_72_$__cuda_sm20_div_rn_f64_full)
$__internal_72_$__cuda_sm20_div_rn_f64_full:
        /* <DEDUP_REMOVED lines=67> */
.L_x_6420:
        /* <DEDUP_REMOVED lines=16> */
.L_x_6423:
[----:B------:R-:W-:Y:S01]  /*2f30*/  LOP3.LUT R15, R9, 0x80000, RZ, 0xfc, !PT ;  /* 0x00080000090f7812 */ /* 0x000fe200078efcff */
[----:B------:R-:W-:Y:S01]  /*2f40*/  IMAD.MOV.U32 R14, RZ, RZ, R8 ;  /* 0x000000ffff0e7224 */ /* 0x000fe200078e0008 */
[----:B------:R-:W-:Y:S06]  /*2f50*/  BRA `(.L_x_6421) ;  /* 0x0000000000087947 */ /* 0x000fec0003800000 */
.L_x_6422:
[----:B------:R-:W-:Y:S01]  /*2f60*/  LOP3.LUT R15, R11, 0x80000, RZ, 0xfc, !PT ;  /* 0x000800000b0f7812 */ /* 0x000fe200078efcff */
[----:B------:R-:W-:-:S07]  /*2f70*/  IMAD.MOV.U32 R14, RZ, RZ, R10 ;  /* 0x000000ffff0e7224 */ /* 0x000fce00078e000a */
.L_x_6421:
[----:B------:R-:W-:Y:S05]  /*2f80*/  BSYNC.RECONVERGENT B1 ;  /* 0x0000000000017941 */ /* 0x000fea0003800200 */
.L_x_6419:
[----:B------:R-:W-:Y:S02]  /*2f90*/  IMAD.MOV.U32 R4, RZ, RZ, R6 ;  /* 0x000000ffff047224 */ /* 0x000fe400078e0006 */
[----:B------:R-:W-:-:S04]  /*2fa0*/  IMAD.MOV.U32 R5, RZ, RZ, 0x0 ;  /* 0x00000000ff057424 */ /* 0x000fc800078e00ff */
[----:B------:R-:W-:Y:S05]  /*2fb0*/  RET.REL.NODEC R4 `(_ZN4vllm3moe44grouped_topk_fused_small_expert_count_kernelI6__halffiLNS0_11ScoringFuncE1ELi512ELb0ELi8EEEvPT_PfPT1_PKT0_llllllbd) ;  /* 0xffffffd004107950 */ /* 0x000fea0003c3ffff */
.L_x_6424:
        /* <DEDUP_REMOVED lines=12> */
.L_x_7819:


//--------------------- .text._ZN4vllm3moe44grouped_topk_fused_small_expert_count_kernelI6__halffiLNS0_11ScoringFuncE1ELi512ELb0ELi22EEEvPT_PfPT1_PKT0_llllllbd --------------------------
	.section	.text._ZN4vllm3moe44grouped_topk_fused_small_expert_count_kernelI6__halffiLNS0_11ScoringFuncE1ELi512ELb0ELi22EEEvPT_PfPT1_PKT0_llllllbd,"ax",@progbits
	.align	128
        .global         _ZN4vllm3moe44grouped_topk_fused_small_expert_count_kernelI6__halffiLNS0_11ScoringFuncE1ELi512ELb0ELi22EEEvPT_PfPT1_PKT0_llllllbd
        .type           _ZN4vllm3moe44grouped_topk_fused_small_expert_count_kernelI6__halffiLNS0_11ScoringFuncE1ELi512ELb0ELi22EEEvPT_PfPT1_PKT0_llllllbd,@function
        .size           _ZN4vllm3moe44grouped_topk_fused_small_expert_count_kernelI6__halffiLNS0_11ScoringFuncE1ELi512ELb0ELi22EEEvPT_PfPT1_PKT0_llllllbd,(.L_x_7820 - _ZN4vllm3moe44grouped_topk_fused_small_expert_count_kernelI6__halffiLNS0_11ScoringFuncE1ELi512ELb0ELi22EEEvPT_PfPT1_PKT0_llllllbd)
        .other          _ZN4vllm3moe44grouped_topk_fused_small_expert_count_kernelI6__halffiLNS0_11ScoringFuncE1ELi512ELb0ELi22EEEvPT_PfPT1_PKT0_llllllbd,@"STO_CUDA_ENTRY STV_DEFAULT"
_ZN4vllm3moe44grouped_topk_fused_small_expert_count_kernelI6__halffiLNS0_11ScoringFuncE1ELi512ELb0ELi22EEEvPT_PfPT1_PKT0_llllllbd:
.text._ZN4vllm3moe44grouped_topk_fused_small_expert_count_kernelI6__halffiLNS0_11ScoringFuncE1ELi512ELb0ELi22EEEvPT_PfPT1_PKT0_llllllbd:
        /* <DEDUP_REMOVED lines=41> */
.L_x_6426:
[----:B------:R-:W-:Y:S05]  /*0290*/  BSYNC.RECONVERGENT B0 ;  /* 0x0000000000007941 */ /* 0x000fea0003800200 */
.L_x_6425:
        /* <DEDUP_REMOVED lines=113> */
.L_x_6430:
        /* <DEDUP_REMOVED lines=99> */
.L_x_6429:
        /* <DEDUP_REMOVED lines=43> */
.L_x_6428:
        /* <DEDUP_REMOVED lines=18> */
.L_x_6431:
        /* <DEDUP_REMOVED lines=12> */
.L_x_6432:
[----:B------:R-:W-:Y:S05]  /*1470*/  BSYNC.RECONVERGENT B0 ;  /* 0x0000000000007941 */ /* 0x000fea0003800200 */
.L_x_6427:
        /* <DEDUP_REMOVED lines=77> */
.L_x_6436:
        /* <DEDUP_REMOVED lines=183> */
.L_x_6435:
[----:B------:R-:W-:Y:S05]  /*24c0*/  @!P2 BRA `(.L_x_6434) ;  /* 0x0000000000dca947 */ /* 0x000fea0003800000 */
[C---:B------:R-:W-:Y:S02]  /*24d0*/  IMAD R0, R13.reuse, 0x4, R0 ;  /* 0x000000040d007824 */ /* 0x040fe400078e0200 */
[----:B------:R-:W-:Y:S02]  /*24e0*/  IMAD.MOV R10, RZ, RZ, -R10 ;  /* 0x000000ffff0a7224 */ /* 0x000fe400078e0a0a */
[----:B------:R-:W-:-:S07]  /*24f0*/  IMAD R15, R13, 0x4, R1 ;  /* 0x000000040d0f7824 */ /* 0x000fce00078e0201 */
.L_x_6437:
        /* <DEDUP_REMOVED lines=52> */
.L_x_6434:
        /* <DEDUP_REMOVED lines=56> */
[----:B------:R-:W-:Y:S05]  /*2bc0*/  CALL.REL.NOINC `($__internal_73_$__cuda_sm20_div_rn_f64_full) ;  /* 0x0000000000747944 */ /* 0x000fea0003c00000 */
[----:B------:R-:W-:Y:S02]  /*2bd0*/  IMAD.MOV.U32 R4, RZ, RZ, R14 ;  /* 0x000000ffff047224 */ /* 0x000fe400078e000e */
[----:B------:R-:W-:-:S07]  /*2be0*/  IMAD.MOV.U32 R5, RZ, RZ, R15 ;  /* 0x000000ffff057224 */ /* 0x000fce00078e000f */
.L_x_6440:
[----:B------:R-:W-:Y:S05]  /*2bf0*/  BSYNC.RECONVERGENT B0 ;  /* 0x0000000000007941 */ /* 0x000fea0003800200 */
.L_x_6439:
[----:B------:R-:W-:Y:S01]  /*2c00*/  UMOV UR4, 0xf0000000 ;  /* 0xf000000000047882 */ /* 0x000fe20000000000 */
[----:B------:R-:W-:Y:S01]  /*2c10*/  UMOV UR5, 0x380fffff ;  /* 0x380fffff00057882 */ /* 0x000fe20000000000 */
[----:B------:R-:W0:Y:S01]  /*2c20*/  F2F.F32.F64 R6, R4 ;  /* 0x0000000400067310 */ /* 0x000e220000301000 */
[----:B------:R-:W-:-:S14]  /*2c30*/  DSETP.GEU.AND P0, PT, |R4|, UR4, PT ;  /* 0x0000000404007e2a */ /* 0x000fdc000bf0e200 */
[----:B0-----:R-:W-:-:S07]  /*2c40*/  @!P0 FMUL R6, R6, 1.175494350822287508e-38 ;  /* 0x0080000006068820 */ /* 0x001fce0000400000 */
.L_x_6438:
        /* <DEDUP_REMOVED lines=18> */
.L_x_6441:
[----:B------:R-:W-:Y:S05]  /*2d70*/  BSYNC.RECONVERGENT B0 ;  /* 0x0000000000007941 */ /* 0x000fea0003800200 */
.L_x_6433:
[----:B------:R-:W-:Y:S01]  /*2d80*/  PREEXIT ;  /* 0x000000000000782d */ /* 0x000fe20000000000 */
[----:B------:R-:W-:Y:S05]  /*2d90*/  EXIT ;  /* 0x000000000000794d */ /* 0x000fea0003800000 */
        .weak           $__internal_73_$__cuda_sm20_div_rn_f64_full
        .type           $__internal_73_$__cuda_sm20_div_rn_f64_full,@function
        .size           $__internal_73_$__cuda_sm20_div_rn_f64_full,(.L_x_7820 - $__internal_73_$__cuda_sm20_div_rn_f64_full)
$__internal_73_$__cuda_sm20_div_rn_f64_full:
        /* <DEDUP_REMOVED lines=67> */
.L_x_6443:
        /* <DEDUP_REMOVED lines=16> */
.L_x_6446:
[----:B------:R-:W-:Y:S01]  /*32d0*/  LOP3.LUT R15, R9, 0x80000, RZ, 0xfc, !PT ;  /* 0x00080000090f7812 */ /* 0x000fe200078efcff */
[----:B------:R-:W-:Y:S01]  /*32e0*/  IMAD.MOV.U32 R14, RZ, RZ, R8 ;  /* 0x000000ffff0e7224 */ /* 0x000fe200078e0008 */
[----:B------:R-:W-:Y:S06]  /*32f0*/  BRA `(.L_x_6444) ;  /* 0x0000000000087947 */ /* 0x000fec0003800000 */
.L_x_6445:
[----:B------:R-:W-:Y:S01]  /*3300*/  LOP3.LUT R15, R11, 0x80000, RZ, 0xfc, !PT ;  /* 0x000800000b0f7812 */ /* 0x000fe200078efcff */
[----:B------:R-:W-:-:S07]  /*3310*/  IMAD.MOV.U32 R14, RZ, RZ, R10 ;  /* 0x000000ffff0e7224 */ /* 0x000fce00078e000a */
.L_x_6444:
[----:B------:R-:W-:Y:S05]  /*3320*/  BSYNC.RECONVERGENT B1 ;  /* 0x0000000000017941 */ /* 0x000fea0003800200 */
.L_x_6442:
[----:B------:R-:W-:Y:S02]  /*3330*/  IMAD.MOV.U32 R4, RZ, RZ, R6 ;  /* 0x000000ffff047224 */ /* 0x000fe400078e0006 */
[----:B------:R-:W-:-:S04]  /*3340*/  IMAD.MOV.U32 R5, RZ, RZ, 0x0 ;  /* 0x00000000ff057424 */ /* 0x000fc800078e00ff */
[----:B------:R-:W-:Y:S05]  /*3350*/  RET.REL.NODEC R4 `(_ZN4vllm3moe44grouped_topk_fused_small_expert_count_kernelI6__halffiLNS0_11ScoringFuncE1ELi512ELb0ELi22EEEvPT_PfPT1_PKT0_llllllbd) ;  /* 0xffffffcc04287950 */ /* 0x000fea0003c3ffff */
.L_x_6447:
        /* <DEDUP_REMOVED lines=10> */
.L_x_7820:


//--------------------- .text._ZN4vllm3moe44grouped_topk_fused_small_expert_count_kernelI6__halffiLNS0_11ScoringFuncE1ELi256ELb1ELi8EEEvPT_PfPT1_PKT0_llllllbd --------------------------
	.section	.text._ZN4vllm3moe44grouped_topk_fused_small_expert_count_kernelI6__halffiLNS0_11ScoringFuncE1ELi256ELb1ELi8EEEvPT_PfPT1_PKT0_llllllbd,"ax",@progbits
	.align	128
        .global         _ZN4vllm3moe44grouped_topk_fused_small_expert_count_kernelI6__halffiLNS0_11ScoringFuncE1ELi256ELb1ELi8EEEvPT_PfPT1_PKT0_llllllbd
        .type           _ZN4vllm3moe44grouped_topk_fused_small_expert_count_kernelI6__halffiLNS0_11ScoringFuncE1ELi256ELb1ELi8EEEvPT_PfPT1_PKT0_llllllbd,@function
        .size           _ZN4vllm3moe44grouped_topk_fused_small_expert_count_kernelI6__halffiLNS0_11ScoringFuncE1ELi256ELb1ELi8EEEvPT_PfPT1_PKT0_llllllbd,(.L_x_7821 - _ZN4vllm3moe44grouped_topk_fused_small_expert_count_kernelI6__halffiLNS0_11ScoringFuncE1ELi256ELb1ELi8EEEvPT_PfPT1_PKT0_llllllbd)
        .other          _ZN4vllm3moe44grouped_topk_fused_small_expert_count_kernelI6__halffiLNS0_11ScoringFuncE1ELi256ELb1ELi8EEEvPT_PfPT1_PKT0_llllllbd,@"STO_CUDA_ENTRY STV_DEFAULT"
_ZN4vllm3moe44grouped_topk_fused_small_expert_count_kernelI6__halffiLNS0_11ScoringFuncE1ELi256ELb1ELi8EEEvPT_PfPT1_PKT0_llllllbd:
.text._ZN4vllm3moe44grouped_topk_fused_small_expert_count_kernelI6__halffiLNS0_11ScoringFuncE1ELi256ELb1ELi8EEEvPT_PfPT1_PKT0_llllllbd:
        /* <DEDUP_REMOVED lines=37> */
[----:B--2---:R-:W-:-:S04]  /*0250*/  @!P0 HADD2.F32 R5, -RZ, R10.H0_H0 ;  /* 0x2000000aff058230 */ /* 0x004fc80000004100 */
        /* <DEDUP_REMOVED lines=98> */
.L_x_6449:
[----:B------:R-:W-:Y:S05]  /*0880*/  BSYNC.RECONVERGENT B0 ;  /* 0x0000000000007941 */ /* 0x000fea0003800200 */
.L_x_6448:
        /* <DEDUP_REMOVED lines=263> */
.L_x_6453:
        /* <DEDUP_REMOVED lines=173> */
.L_x_6452:
[----:B------:R-:W-:Y:S05]  /*23d0*/  BRA.U !UP0, `(.L_x_6451) ;  /* 0x0000000108c87547 */ /* 0x000fea000b800000 */
[----:B------:R-:W-:Y:S01]  /*23e0*/  IMAD R5, R4, 0x4, R1 ;  /* 0x0000000404057824 */ /* 0x000fe200078e0201 */
[----:B------:R-:W-:-:S12]  /*23f0*/  UIADD3 UR5, UPT, UPT, -UR5, URZ, URZ ;  /* 0x000000ff05057290 */ /* 0x000fd8000fffe1ff */
.L_x_6454:
        /* <DEDUP_REMOVED lines=48> */
.L_x_6451:
        /* <DEDUP_REMOVED lines=58> */
[----:B------:R-:W-:Y:S05]  /*2aa0*/  CALL.REL.NOINC `($__internal_74_$__cuda_sm20_div_rn_f64_full) ;  /* 0x00000000006c7944 */ /* 0x000fea0003c00000 */
.L_x_6457:
[----:B------:R-:W-:Y:S05]  /*2ab0*/  BSYNC.RECONVERGENT B0 ;  /* 0x0000000000007941 */ /* 0x000fea0003800200 */
.L_x_6456:
[----:B------:R-:W-:Y:S01]  /*2ac0*/  UMOV UR4, 0xf0000000 ;  /* 0xf000000000047882 */ /* 0x000fe20000000000 */
[----:B------:R-:W-:Y:S01]  /*2ad0*/  UMOV UR5, 0x380fffff ;  /* 0x380fffff00057882 */ /* 0x000fe20000000000 */
[----:B------:R-:W0:Y:S01]  /*2ae0*/  F2F.F32.F64 R8, R4 ;  /* 0x0000000400087310 */ /* 0x000e220000301000 */
[----:B------:R-:W-:-:S14]  /*2af0*/  DSETP.GEU.AND P0, PT, |R4|, UR4, PT ;  /* 0x0000000404007e2a */ /* 0x000fdc000bf0e200 */
[----:B0-----:R-:W-:-:S07]  /*2b00*/  @!P0 FMUL R8, R8, 1.175494350822287508e-38 ;  /* 0x0080000008088820 */ /* 0x001fce0000400000 */
.L_x_6455:
        /* <DEDUP_REMOVED lines=18> */
.L_x_6458:
[----:B------:R-:W-:Y:S05]  /*2c30*/  BSYNC.RECONVERGENT B0 ;  /* 0x0000000000007941 */ /* 0x000fea0003800200 */
.L_x_6450:
[----:B------:R-:W-:Y:S01]  /*2c40*/  PREEXIT ;  /* 0x000000000000782d */ /* 0x000fe20000000000 */
[----:B------:R-:W-:Y:S05]  /*2c50*/  EXIT ;  /* 0x000000000000794d */ /* 0x000fea0003800000 */
        .weak           $__internal_74_$__cuda_sm20_div_rn_f64_full
        .type           $__internal_74_$__cuda_sm20_div_rn_f64_full,@function
        .size           $__internal_74_$__cuda_sm20_div_rn_f64_full,(.L_x_7821 - $__internal_74_$__cuda_sm20_div_rn_f64_full)
$__internal_74_$__cuda_sm20_div_rn_f64_full:
        /* <DEDUP_REMOVED lines=67> */
.L_x_6460:
        /* <DEDUP_REMOVED lines=16> */
.L_x_6463:
[----:B------:R-:W-:Y:S01]  /*3190*/  LOP3.LUT R15, R7, 0x80000, RZ, 0xfc, !PT ;  /* 0x00080000070f7812 */ /* 0x000fe200078efcff */
[----:B------:R-:W-:Y:S01]  /*31a0*/  IMAD.MOV.U32 R14, RZ, RZ, R6 ;  /* 0x000000ffff0e7224 */ /* 0x000fe200078e0006 */
[----:B------:R-:W-:Y:S06]  /*31b0*/  BRA `(.L_x_6461) ;  /* 0x0000000000087947 */ /* 0x000fec0003800000 */
.L_x_6462:
[----:B------:R-:W-:Y:S01]  /*31c0*/  LOP3.LUT R15, R9, 0x80000, RZ, 0xfc, !PT ;  /* 0x00080000090f7812 */ /* 0x000fe200078efcff */
[----:B------:R-:W-:-:S07]  /*31d0*/  IMAD.MOV.U32 R14, RZ, RZ, R8 ;  /* 0x000000ffff0e7224 */ /* 0x000fce00078e0008 */
.L_x_6461:
[----:B------:R-:W-:Y:S05]  /*31e0*/  BSYNC.RECONVERGENT B1 ;  /* 0x0000000000017941 */ /* 0x000fea0003800200 */
.L_x_6459:
[----:B------:R-:W-:Y:S02]  /*31f0*/  IMAD.MOV.U32 R13, RZ, RZ, 0x0 ;  /* 0x00000000ff0d7424 */ /* 0x000fe400078e00ff */
[----:B------:R-:W-:Y:S02]  /*3200*/  IMAD.MOV.U32 R4, RZ, RZ, R14 ;  /* 0x000000ffff047224 */ /* 0x000fe400078e000e */
[----:B------:R-:W-:Y:S01]  /*3210*/  IMAD.MOV.U32 R5, RZ, RZ, R15 ;  /* 0x000000ffff057224 */ /* 0x000fe200078e000f */
[----:B------:R-:W-:Y:S06]  /*3220*/  RET.REL.NODEC R12 `(_ZN4vllm3moe44grouped_topk_fused_small_expert_count_kernelI6__halffiLNS0_11ScoringFuncE1ELi256ELb1ELi8EEEvPT_PfPT1_PKT0_llllllbd) ;  /* 0xffffffcc0c747950 */ /* 0x000fec0003c3ffff */
.L_x_6464:
        /* <DEDUP_REMOVED lines=13> */
.L_x_7821:


//--------------------- .text._ZN4vllm3moe25grouped_topk_fused_kernelIf13__nv_bfloat16iLNS0_11ScoringFuncE1EEEvPT_PfPT1_PKT0_lllllbd --------------------------
	.section	.text._ZN4vllm3moe25grouped_topk_fused_kernelIf13__nv_bfloat16iLNS0_11ScoringFuncE1EEEvPT_PfPT1_PKT0_lllllbd,"ax",@progbits
	.align	128
        .global         _ZN4vllm3moe25grouped_topk_fused_kernelIf13__nv_bfloat16iLNS0_11ScoringFuncE1EEEvPT_PfPT1_PKT0_lllllbd
        .type           _ZN4vllm3moe25grouped_topk_fused_kernelIf13__nv_bfloat16iLNS0_11ScoringFuncE1EEEvPT_PfPT1_PKT0_lllllbd,@function
        .size           _ZN4vllm3moe25grouped_topk_fused_kernelIf13__nv_bfloat16iLNS0_11ScoringFuncE1EEEvPT_PfPT1_PKT0_lllllbd,(.L_x_7927 - _ZN4vllm3moe25grouped_topk_fused_kernelIf13__nv_bfloat16iLNS0_11ScoringFuncE1EEEvPT_PfPT1_PKT0_lllllbd)
        .other          _ZN4vllm3moe25grouped_topk_fused_kernelIf13__nv_bfloat16iLNS0_11ScoringFuncE1EEEvPT_PfPT1_PKT0_lllllbd,@"STO_CUDA_ENTRY STV_DEFAULT"
_ZN4vllm3moe25grouped_topk_fused_kernelIf13__nv_bfloat16iLNS0_11ScoringFuncE1EEEvPT_PfPT1_PKT0_lllllbd:
.text._ZN4vllm3moe25grouped_topk_fused_kernelIf13__nv_bfloat16iLNS0_11ScoringFuncE1EEEvPT_PfPT1_PKT0_lllllbd:
        /* <DEDUP_REMOVED lines=103> */
.L_x_6469:
[----:B------:R-:W-:-:S05]  /*0670*/  IMAD.WIDE.U32 R8, R15, 0x4, R6 ;  /* 0x000000040f087825 */ /* 0x000fca00078e0006 */
[----:B------:R-:W2:Y:S01]  /*0680*/  LDG.E R21, desc[UR18][R8.64] ;  /* 0x0000001208157981 */ /* 0x000ea2000c1e1900 */
[----:B------:R-:W-:-:S03]  /*0690*/  IMAD.WIDE.U32 R10, R15, 0x2, R4 ;  /* 0x000000020f0a7825 */ /* 0x000fc600078e0004 */
[----:B------:R-:W3:Y:S04]  /*06a0*/  LDG.E R18, desc[UR18][R8.64+0x80] ;  /* 0x0000801208127981 */ /* 0x000ee8000c1e1900 */
[----:B------:R-:W4:Y:S04]  /*06b0*/  LDG.E.U16 R26, desc[UR18][R10.64] ;  /* 0x000000120a1a7981 */ /* 0x000f28000c1e1500 */
[----:B------:R-:W5:Y:S04]  /*06c0*/  LDG.E R20, desc[UR18][R8.64+0x100] ;  /* 0x0001001208147981 */ /* 0x000f68000c1e1900 */
[----:B------:R-:W5:Y:S01]  /*06d0*/  LDG.E R22, desc[UR18][R8.64+0x180] ;  /* 0x0001801208167981 */ /* 0x000f62000c1e1900 */
[----:B------:R-:W-:-:S03]  /*06e0*/  IMAD.MOV.U32 R24, RZ, RZ, 0x3f000000 ;  /* 0x3f000000ff187424 */ /* 0x000fc600078e00ff */
[----:B------:R-:W5:Y:S04]  /*06f0*/  LDG.E R23, desc[UR18][R8.64+0x200] ;  /* 0x0002001208177981 */ /* 0x000f68000c1e1900 */
[----:B------:R-:W5:Y:S04]  /*0700*/  LDG.E.U16 R25, desc[UR18][R10.64+0x80] ;  /* 0x000080120a197981 */ /* 0x000f68000c1e1500 */
[----:B------:R-:W5:Y:S04]  /*0710*/  LDG.E R32, desc[UR18][R8.64+0x380] ;  /* 0x0003801208207981 */ /* 0x000f68000c1e1900 */
[----:B------:R-:W5:Y:S01]  /*0720*/  LDG.E.U16 R35, desc[UR18][R10.64+0x1c0] ;  /* 0x0001c0120a237981 */ /* 0x000f62000c1e1500 */
[----:B--2---:R-:W-:-:S03]  /*0730*/  FMUL.FTZ R28, R21, 0.5 ;  /* 0x3f000000151c7820 */ /* 0x004fc60000410000 */
[----:B------:R-:W2:Y:S01]  /*0740*/  LDG.E.U16 R21, desc[UR18][R10.64+0x40] ;  /* 0x000040120a157981 */ /* 0x000ea2000c1e1500 */
[----:B------:R0:W1:Y:S01]  /*0750*/  MUFU.TANH R27, R28 ;  /* 0x0000001c001b7308 */ /* 0x0000620000002400 */
[----:B----4-:R-:W-:Y:S02]  /*0760*/  IMAD.U32 R30, R26, 0x10000, RZ ;  /* 0x000100001a1e7824 */ /* 0x010fe400078e00ff */
[----:B------:R-:W4:Y:S04]  /*0770*/  LDG.E R26, desc[UR18][R8.64+0x280] ;  /* 0x00028012081a7981 */ /* 0x000f28000c1e1900 */
[----:B0-----:R-:W4:Y:S01]  /*0780*/  LDG.E.U16 R28, desc[UR18][R10.64+0x100] ;  /* 0x000100120a1c7981 */ /* 0x001f22000c1e1500 */
[----:B-1----:R-:W-:-:S04]  /*0790*/  FFMA.FTZ R27, R27, R24, 0.5 ;  /* 0x3f0000001b1b7423 */ /* 0x002fc80000010018 */
[----:B------:R-:W-:Y:S02]  /*07a0*/  FADD.FTZ R34, R27, R30 ;  /* 0x0000001e1b227221 */ /* 0x000fe40000010000 */
[----:B------:R-:W4:Y:S03]  /*07b0*/  LDG.E.U16 R27, desc[UR18][R10.64+0xc0] ;  /* 0x0000c0120a1b7981 */ /* 0x000f26000c1e1500 */
[C---:B------:R-:W-:Y:S01]  /*07c0*/  FSETP.GT.FTZ.AND P1, PT, R34.reuse, R29, PT ;  /* 0x0000001d2200720b */ /* 0x040fe20003f34000 */
[----:B------:R0:W4:Y:S01]  /*07d0*/  LDG.E R30, desc[UR18][R8.64+0x300] ;  /* 0x00030012081e7981 */ /* 0x000122000c1e1900 */
[C---:B------:R-:W-:Y:S02]  /*07e0*/  FSETP.GT.FTZ.AND P2, PT, R34.reuse, R33, PT ;  /* 0x000000212200720b */ /* 0x040fe40003f54000 */
[----:B------:R-:W-:-:S09]  /*07f0*/  FSEL R31, R34, R29, P1 ;  /* 0x0000001d221f7208 */ /* 0x000fd20000800000 */
[----:B------:R-:W-:Y:S02]  /*0800*/  @!P1 FSEL R29, R34, R33, P2 ;  /* 0x00000021221d9208 */ /* 0x000fe40001000000 */
[----:B------:R-:W4:Y:S04]  /*0810*/  LDG.E.U16 R33, desc[UR18][R10.64+0x140] ;  /* 0x000140120a217981 */ /* 0x000f28000c1e1500 */
[----:B------:R1:W4:Y:S01]  /*0820*/  LDG.E.U16 R34, desc[UR18][R10.64+0x180] ;  /* 0x000180120a227981 */ /* 0x000322000c1e1500 */
[----:B---3--:R-:W-:-:S06]  /*0830*/  FMUL.FTZ R18, R18, 0.5 ;  /* 0x3f00000012127820 */ /* 0x008fcc0000410000 */
[----:B------:R-:W3:Y:S01]  /*0840*/  MUFU.TANH R18, R18 ;  /* 0x0000001200127308 */ /* 0x000ee20000002400 */
[----:B-----5:R-:W-:Y:S01]  /*0850*/  FMUL.FTZ R20, R20, 0.5 ;  /* 0x3f00000014147820 */ /* 0x020fe20000410000 */
[----:B0-----:R-:W-:-:S06]  /*0860*/  FMUL.FTZ R9, R22, 0.5 ;  /* 0x3f00000016097820 */ /* 0x001fcc0000410000 */
[----:B------:R-:W0:Y:S01]  /*0870*/  MUFU.TANH R37, R20 ;  /* 0x0000001400257308 */ /* 0x000e220000002400 */
[----:B------:R-:W-:-:S07]  /*0880*/  FMUL.FTZ R23, R23, 0.5 ;  /* 0x3f00000017177820 */ /* 0x000fce0000410000 */
[----:B------:R-:W5:Y:S01]  /*0890*/  MUFU.TANH R9, R9 ;  /* 0x0000000900097308 */ /* 0x000f620000002400 */
[----:B---3--:R-:W-:Y:S01]  /*08a0*/  FFMA.FTZ R8, R18, R24, 0.5 ;  /* 0x3f00000012087423 */ /* 0x008fe20000010018 */
[----:B------:R-:W-:-:S06]  /*08b0*/  IMAD.U32 R25, R25, 0x10000, RZ ;  /* 0x0001000019197824 */ /* 0x000fcc00078e00ff */
[----:B-1----:R-:W1:Y:S01]  /*08c0*/  MUFU.TANH R11, R23 ;  /* 0x00000017000b7308 */ /* 0x002e620000002400 */
[----:B0-----:R-:W-:-:S04]  /*08d0*/  FFMA.FTZ R18, R37, R24, 0.5 ;  /* 0x3f00000025127423 */ /* 0x001fc80000010018 */
[----:B------:R-:W-:Y:S01]  /*08e0*/  FADD.FTZ R18, R18, R25 ;  /* 0x0000001912127221 */ /* 0x000fe20000010000 */
[-C--:B-----5:R-:W-:Y:S01]  /*08f0*/  FFMA.FTZ R9, R9, R24.reuse, 0.5 ;  /* 0x3f00000009097423 */ /* 0x0a0fe20000010018 */
[----:B-1----:R-:W-:Y:S01]  /*0900*/  FFMA.FTZ R11, R11, R24, 0.5 ;  /* 0x3f0000000b0b7423 */ /* 0x002fe20000010018 */
[----:B------:R-:W-:-:S04]  /*0910*/  FMUL.FTZ R32, R32, 0.5 ;  /* 0x3f00000020207820 */ /* 0x000fc80000410000 */
[----:B------:R-:W0:Y:S01]  /*0920*/  MUFU.TANH R25, R32 ;  /* 0x0000002000197308 */ /* 0x000e220000002400 */
[----:B------:R-:W-:Y:S02]  /*0930*/  VIADD R19, R19, 0x8 ;  /* 0x0000000813137836 */ /* 0x000fe40000000000 */
[----:B0-----:R-:W-:Y:S01]  /*0940*/  FFMA.FTZ R25, R25, R24, 0.5 ;  /* 0x3f00000019197423 */ /* 0x001fe20000010018 */
[----:B------:R-:W-:Y:S02]  /*0950*/  VIADD R15, R15, 0x100 ;  /* 0x000001000f0f7836 */ /* 0x000fe40000000000 */
[----:B--2---:R-:W-:-:S04]  /*0960*/  IMAD.U32 R21, R21, 0x10000, RZ ;  /* 0x0001000015157824 */ /* 0x004fc800078e00ff */
[----:B------:R-:W-:-:S05]  /*0970*/  FADD.FTZ R8, R8, R21 ;  /* 0x0000001508087221 */ /* 0x000fca0000010000 */
[----:B------:R-:W-:Y:S01]  /*0980*/  FSETP.GT.FTZ.AND P1, PT, R8, R31, PT ;  /* 0x0000001f0800720b */ /* 0x000fe20003f34000 */
[----:B----4-:R-:W-:-:S03]  /*0990*/  FMUL.FTZ R21, R26, 0.5 ;  /* 0x3f0000001a157820 */ /* 0x010fc60000410000 */
[C---:B------:R-:W-:Y:S02]  /*09a0*/  FSEL R10, R8.reuse, R31, P1 ;  /* 0x0000001f080a7208 */ /* 0x040fe40000800000 */
[----:B------:R-:W-:Y:S01]  /*09b0*/  FSETP.GT.FTZ.AND P2, PT, R8, R29, PT ;  /* 0x0000001d0800720b */ /* 0x000fe20003f54000 */
[----:B------:R-:W0:Y:S01]  /*09c0*/  MUFU.TANH R21, R21 ;  /* 0x0000001500157308 */ /* 0x000e220000002400 */
[----:B------:R-:W-:Y:S01]  /*09d0*/  FSETP.GT.FTZ.AND P3, PT, R18, R10, PT ;  /* 0x0000000a1200720b */ /* 0x000fe20003f74000 */
[----:B------:R-:W-:-:S04]  /*09e0*/  IMAD.U32 R20, R27, 0x10000, RZ ;  /* 0x000100001b147824 */ /* 0x000fc800078e00ff */
[----:B------:R-:W-:Y:S01]  /*09f0*/  @!P1 FSEL R31, R8, R29, P2 ;  /* 0x0000001d081f9208 */ /* 0x000fe20001000000 */
[----:B------:R-:W-:Y:S01]  /*0a00*/  FMUL.FTZ R23, R30, 0.5 ;  /* 0x3f0000001e177820 */ /* 0x000fe20000410000 */
[----:B------:R-:W-:Y:S01]  /*0a10*/  FADD.FTZ R9, R9, R20 ;  /* 0x0000001409097221 */ /* 0x000fe20000010000 */
[----:B------:R-:W-:Y:S01]  /*0a20*/  FSEL R8, R18, R10, P3 ;  /* 0x0000000a12087208 */ /* 0x000fe20001800000 */
[----:B------:R-:W-:-:S03]  /*0a30*/  IMAD.U32 R28, R28, 0x10000, RZ ;  /* 0x000100001c1c7824 */ /* 0x000fc600078e00ff */
[----:B------:R-:W1:Y:S01]  /*0a40*/  MUFU.TANH R23, R23 ;  /* 0x0000001700177308 */ /* 0x000e620000002400 */
[-C--:B------:R-:W-:Y:S02]  /*0a50*/  FSETP.GT.FTZ.AND P2, PT, R9, R8.reuse, PT ;  /* 0x000000080900720b */ /* 0x080fe40003f54000 */
[CC--:B------:R-:W-:Y:S01]  /*0a60*/  FSETP.GT.FTZ.AND P1, PT, R18.reuse, R31.reuse, PT ;  /* 0x0000001f1200720b */ /* 0x0c0fe20003f34000 */
[----:B------:R-:W-:Y:S01]  /*0a70*/  FADD.FTZ R28, R11, R28 ;  /* 0x0000001c0b1c7221 */ /* 0x000fe20000010000 */
[----:B------:R-:W-:Y:S02]  /*0a80*/  FSEL R11, R9, R8, P2 ;  /* 0x00000008090b7208 */ /* 0x000fe40001000000 */
[----:B------:R-:W-:Y:S01]  /*0a90*/  @!P3 FSEL R10, R18, R31, P1 ;  /* 0x0000001f120ab208 */ /* 0x000fe20000800000 */
[----:B------:R-:W-:Y:S02]  /*0aa0*/  IMAD.U32 R18, R33, 0x10000, RZ ;  /* 0x0001000021127824 */ /* 0x000fe400078e00ff */
[----:B0-----:R-:W-:Y:S01]  /*0ab0*/  FFMA.FTZ R21, R21, R24, 0.5 ;  /* 0x3f00000015157423 */ /* 0x001fe20000010018 */
[----:B------:R-:W-:-:S02]  /*0ac0*/  FSETP.GT.FTZ.AND P3, PT, R28, R11, PT ;  /* 0x0000000b1c00720b */ /* 0x000fc40003f74000 */
[-C--:B------:R-:W-:Y:S01]  /*0ad0*/  FSETP.GT.FTZ.AND P1, PT, R9, R10.reuse, PT ;  /* 0x0000000a0900720b */ /* 0x080fe20003f34000 */
[----:B------:R-:W-:Y:S01]  /*0ae0*/  FADD.FTZ R21, R21, R18 ;  /* 0x0000001215157221 */ /* 0x000fe20000010000 */
[----:B------:R-:W-:Y:S02]  /*0af0*/  FSEL R18, R28, R11, P3 ;  /* 0x0000000b1c127208 */ /* 0x000fe40001800000 */
[----:B------:R-:W-:Y:S01]  /*0b00*/  @!P2 FSEL R8, R9, R10, P1 ;  /* 0x0000000a0908a208 */ /* 0x000fe20000800000 */
[----:B------:R-:W-:Y:S02]  /*0b10*/  IMAD.U32 R34, R34, 0x10000, RZ ;  /* 0x0001000022227824 */ /* 0x000fe400078e00ff */
[----:B-1----:R-:W-:Y:S01]  /*0b20*/  FFMA.FTZ R23, R23, R24, 0.5 ;  /* 0x3f00000017177423 */ /* 0x002fe20000010018 */
[----:B------:R-:W-:Y:S02]  /*0b30*/  FSETP.GT.FTZ.AND P2, PT, R21, R18, PT ;  /* 0x000000121500720b */ /* 0x000fe40003f54000 */
[----:B------:R-:W-:Y:S01]  /*0b40*/  FSETP.GT.FTZ.AND P1, PT, R28, R8, PT ;  /* 0x000000081c00720b */ /* 0x000fe20003f34000 */
[----:B------:R-:W-:Y:S01]  /*0b50*/  FADD.FTZ R23, R23, R34 ;  /* 0x0000002217177221 */ /* 0x000fe20000010000 */
[----:B------:R-:W-:-:S02]  /*0b60*/  FSEL R9, R21, R18, P2 ;  /* 0x0000001215097208 */ /* 0x000fc40001000000 */
[----:B------:R-:W-:Y:S02]  /*0b70*/  @!P3 FSEL R11, R28, R8, P1 ;  /* 0x000000081c0bb208 */ /* 0x000fe40000800000 */
[----:B------:R-:W-:Y:S02]  /*0b80*/  FSETP.GT.FTZ.AND P3, PT, R23, R9, PT ;  /* 0x000000091700720b */ /* 0x000fe40003f74000 */
[----:B------:R-:W-:Y:S01]  /*0b90*/  FSETP.GT.FTZ.AND P1, PT, R21, R11, PT ;  /* 0x0000000b1500720b */ /* 0x000fe20003f34000 */
[----:B------:R-:W-:-:S03]  /*0ba0*/  IMAD.U32 R8, R35, 0x10000, RZ ;  /* 0x0001000023087824 */ /* 0x000fc600078e00ff */
[----:B------:R-:W-:Y:S01]  /*0bb0*/  @!P2 FSEL R18, R21, R11, P1 ;  /* 0x0000000b1512a208 */ /* 0x000fe20000800000 */
[----:B------:R-:W-:-:S03]  /*0bc0*/  FADD.FTZ R8, R25, R8 ;  /* 0x0000000819087221 */ /* 0x000fc60000010000 */
[CC--:B------:R-:W-:Y:S02]  /*0bd0*/  FSETP.GT.FTZ.AND P1, PT, R23.reuse, R18.reuse, PT ;  /* 0x000000121700720b */ /* 0x0c0fe40003f34000 */
[C---:B------:R-:W-:Y:S02]  /*0be0*/  FSEL R33, R23.reuse, R9, P3 ;  /* 0x0000000917217208 */ /* 0x040fe40001800000 */
[----:B------:R-:W-:Y:S02]  /*0bf0*/  @!P3 FSEL R9, R23, R18, P1 ;  /* 0x000000121709b208 */ /* 0x000fe40000800000 */
[----:B------:R-:W-:Y:S02]  /*0c00*/  ISETP.NE.AND P3, PT, R19, R16, PT ;  /* 0x000000101300720c */ /* 0x000fe40003f65270 */
[C---:B------:R-:W-:Y:S02]  /*0c10*/  FSETP.GT.FTZ.AND P2, PT, R8.reuse, R33, PT ;  /* 0x000000210800720b */ /* 0x040fe40003f54000 */
[----:B------:R-:W-:-:S02]  /*0c20*/  FSETP.GT.FTZ.AND P1, PT, R8, R9, PT ;  /* 0x000000090800720b */ /* 0x000fc40003f34000 */
[----:B------:R-:W-:-:S09]  /*0c30*/  FSEL R29, R8, R33, P2 ;  /* 0x00000021081d7208 */ /* 0x000fd20001000000 */
[----:B------:R-:W-:Y:S01]  /*0c40*/  @!P2 FSEL R33, R8, R9, P1 ;  /* 0x000000090821a208 */ /* 0x000fe20000800000 */
[----:B------:R-:W-:Y:S06]  /*0c50*/  @P3 BRA `(.L_x_6469) ;  /* 0xfffffff800843947 */ /* 0x000fec000383ffff */
.L_x_6468:
[----:B------:R-:W-:Y:S05]  /*0c60*/  BSYNC.RECONVERGENT B1 ;  /* 0x0000000000017941 */ /* 0x000fea0003800200 */
.L_x_6467:
[----:B------:R-:W-:Y:S05]  /*0c70*/  @!P0 BRA `(.L_x_6470) ;  /* 0x0000000800d88947 */ /* 0x000fea0003800000 */
[----:B------:R-:W-:Y:S01]  /*0c80*/  ISETP.GE.U32.AND P1, PT, R36, 0x4, PT ;  /* 0x000000042400780c */ /* 0x000fe20003f26070 */
[----:B------:R-:W-:Y:S01]  /*0c90*/  BSSY.RECONVERGENT B1, `(.L_x_6471) ;  /* 0x0000033000017945 */ /* 0x000fe20003800200 */
[----:B------:R-:W-:-:S11]  /*0ca0*/  LOP3.LUT P0, R12, R12, 0x3, RZ, 0xc0, !PT ;  /* 0x000000030c0c7812 */ /* 0x000fd6000780c0ff */
[----:B------:R-:W-:Y:S05]  /*0cb0*/  @!P1 BRA `(.L_x_6472) ;  /* 0x0000000000c09947 */ /* 0x000fea0003800000 */
[----:B------:R-:W-:-:S05]  /*0cc0*/  IMAD.WIDE.U32 R18, R15, 0x4, R6 ;  /* 0x000000040f127825 */ /* 0x000fca00078e0006 */
[----:B------:R-:W2:Y:S04]  /*0cd0*/  LDG.E R16, desc[UR18][R18.64] ;  /* 0x0000001212107981 */ /* 0x000ea8000c1e1900 */
[----:B------:R-:W3:Y:S01]  /*0ce0*/  LDG.E R21, desc[UR18][R18.64+0x80] ;  /* 0x0000801212157981 */ /* 0x000ee2000c1e1900 */
[----:B------:R-:W-:-:S03]  /*0cf0*/  IMAD.WIDE.U32 R8, R15, 0x2, R4 ;  /* 0x000000020f087825 */ /* 0x000fc600078e0004 */
[----:B------:R-:W4:Y:S04]  /*0d00*/  LDG.E R23, desc[UR18][R18.64+0x100] ;  /* 0x0001001212177981 */ /* 0x000f28000c1e1900 */
[----:B------:R-:W5:Y:S04]  /*0d10*/  LDG.E.U16 R20, desc[UR18][R8.64] ;  /* 0x0000001208147981 */ /* 0x000f68000c1e1500 */
[----:B------:R5:W5:Y:S04]  /*0d20*/  LDG.E R24, desc[UR18][R18.64+0x180] ;  /* 0x0001801212187981 */ /* 0x000b68000c1e1900 */
[----:B------:R-:W5:Y:S04]  /*0d30*/  LDG.E.U16 R22, desc[UR18][R8.64+0x40] ;  /* 0x0000401208167981 */ /* 0x000f68000c1e1500 */
[----:B------:R-:W5:Y:S04]  /*0d40*/  LDG.E.U16 R11, desc[UR18][R8.64+0x80] ;  /* 0x00008012080b7981 */ /* 0x000f68000c1e1500 */
[----:B------:R0:W5:Y:S01]  /*0d50*/  LDG.E.U16 R10, desc[UR18][R8.64+0xc0] ;  /* 0x0000c012080a7981 */ /* 0x000162000c1e1500 */
[----:B------:R-:W-:-:S02]  /*0d60*/  IMAD.MOV.U32 R25, RZ, RZ, 0x3f000000 ;  /* 0x3f000000ff197424 */ /* 0x000fc400078e00ff */
[----:B------:R-:W-:Y:S02]  /*0d70*/  VIADD R15, R15, 0x80 ;  /* 0x000000800f0f7836 */ /* 0x000fe40000000000 */
[----:B--2---:R-:W-:Y:S01]  /*0d80*/  FMUL.FTZ R16, R16, 0.5 ;  /* 0x3f00000010107820 */ /* 0x004fe20000410000 */
[----:B---3--:R-:W-:-:S05]  /*0d90*/  FMUL.FTZ R21, R21, 0.5 ;  /* 0x3f00000015157820 */ /* 0x008fca0000410000 */
[----:B------:R-:W1:Y:S01]  /*0da0*/  MUFU.TANH R16, R16 ;  /* 0x0000001000107308 */ /* 0x000e620000002400 */
[----:B----4-:R-:W-:Y:S01]  /*0db0*/  FMUL.FTZ R23, R23, 0.5 ;  /* 0x3f00000017177820 */ /* 0x010fe20000410000 */
[----:B-----5:R-:W-:-:S06]  /*0dc0*/  IMAD.U32 R19, R20, 0x10000, RZ ;  /* 0x0001000014137824 */ /* 0x020fcc00078e00ff */
[----:B------:R-:W2:Y:S01]  /*0dd0*/  MUFU.TANH R21, R21 ;  /* 0x0000001500157308 */ /* 0x000ea20000002400 */
[----:B------:R-:W-:Y:S01]  /*0de0*/  FMUL.FTZ R24, R24, 0.5 ;  /* 0x3f00000018187820 */ /* 0x000fe20000410000 */
[----:B0-----:R-:W-:-:S06]  /*0df0*/  IMAD.U32 R9, R22, 0x10000, RZ ;  /* 0x0001000016097824 */ /* 0x001fcc00078e00ff */
[----:B------:R-:W0:Y:S01]  /*0e00*/  MUFU.TANH R23, R23 ;  /* 0x0000001700177308 */ /* 0x000e220000002400 */
[----:B-1----:R-:W-:Y:S01]  /*0e10*/  FFMA.FTZ R18, R16, R25, 0.5 ;  /* 0x3f00000010127423 */ /* 0x002fe20000010019 */
[----:B------:R-:W-:-:S03]  /*0e20*/  IMAD.U32 R16, R11, 0x10000, RZ ;  /* 0x000100000b107824 */ /* 0x000fc600078e00ff */
[----:B------:R-:W-:Y:S01]  /*0e30*/  FADD.FTZ R18, R18, R19 ;  /* 0x0000001312127221 */ /* 0x000fe20000010000 */
[----:B------:R-:W-:Y:S02]  /*0e40*/  IMAD.U32 R19, R10, 0x10000, RZ ;  /* 0x000100000a137824 */ /* 0x000fe400078e00ff */
[----:B------:R-:W1:Y:S01]  /*0e50*/  MUFU.TANH R24, R24 ;  /* 0x0000001800187308 */ /* 0x000e620000002400 */
[----:B--2---:R-:W-:Y:S01]  /*0e60*/  FFMA.FTZ R8, R21, R25, 0.5 ;  /* 0x3f00000015087423 */ /* 0x004fe20000010019 */
[C---:B------:R-:W-:Y:S02]  /*0e70*/  FSETP.GT.FTZ.AND P1, PT, R18.reuse, R29, PT ;  /* 0x0000001d1200720b */ /* 0x040fe40003f34000 */
[----:B------:R-:W-:Y:S01]  /*0e80*/  FSETP.GT.FTZ.AND P2, PT, R18, R33, PT ;  /* 0x000000211200720b */ /* 0x000fe20003f54000 */
[----:B------:R-:W-:Y:S01]  /*0e90*/  FADD.FTZ R9, R8, R9 ;  /* 0x0000000908097221 */ /* 0x000fe20000010000 */
[----:B------:R-:W-:Y:S01]  /*0ea0*/  FSEL R8, R18, R29, P1 ;  /* 0x0000001d12087208 */ /* 0x000fe20000800000 */
[----:B0-----:R-:W-:-:S03]  /*0eb0*/  FFMA.FTZ R23, R23, R25, 0.5 ;  /* 0x3f00000017177423 */ /* 0x001fc60000010019 */
[----:B------:R-:W-:Y:S01]  /*0ec0*/  FSETP.GT.FTZ.AND P3, PT, R9, R8, PT ;  /* 0x000000080900720b */ /* 0x000fe20003f74000 */
[----:B------:R-:W-:-:S03]  /*0ed0*/  FADD.FTZ R16, R23, R16 ;  /* 0x0000001017107221 */ /* 0x000fc60000010000 */
[C---:B------:R-:W-:Y:S02]  /*0ee0*/  FSEL R11, R9.reuse, R8, P3 ;  /* 0x00000008090b7208 */ /* 0x040fe40001800000 */
[----:B------:R-:W-:Y:S01]  /*0ef0*/  @!P1 FSEL R29, R18, R33, P2 ;  /* 0x00000021121d9208 */ /* 0x000fe20001000000 */
[----:B-1----:R-:W-:Y:S01]  /*0f00*/  FFMA.FTZ R24, R24, R25, 0.5 ;  /* 0x3f00000018187423 */ /* 0x002fe20000010019 */
[----:B------:R-:W-:Y:S02]  /*0f10*/  FSETP.GT.FTZ.AND P2, PT, R16, R11, PT ;  /* 0x0000000b1000720b */ /* 0x000fe40003f54000 */
[C---:B------:R-:W-:Y:S01]  /*0f20*/  FSETP.GT.FTZ.AND P1, PT, R9.reuse, R29, PT ;  /* 0x0000001d0900720b */ /* 0x040fe20003f34000 */
        /* <DEDUP_REMOVED lines=9> */
.L_x_6472:
[----:B------:R-:W-:Y:S05]  /*0fc0*/  BSYNC.RECONVERGENT B1 ;  /* 0x0000000000017941 */ /* 0x000fea0003800200 */
.L_x_6471:
[----:B------:R-:W-:Y:S05]  /*0fd0*/  @!P0 BRA `(.L_x_6470) ;  /* 0x0000000800008947 */ /* 0x000fea0003800000 */
[----:B------:R-:W-:Y:S01]  /*0fe0*/  ISETP.NE.AND P1, PT, R12, 0x1, PT ;  /* 0x000000010c00780c */ /* 0x000fe20003f25270 */
[----:B------:R-:W-:Y:S01]  /*0ff0*/  BSSY.RECONVERGENT B1, `(.L_x_6473) ;  /* 0x000001f000017945 */ /* 0x000fe20003800200 */
[----:B------:R-:W-:-:S11]  /*1000*/  LOP3.LUT P0, RZ, R14, 0x20, RZ, 0xc0, !PT ;  /* 0x000000200eff7812 */ /* 0x000fd6000780c0ff */
[----:B------:R-:W-:Y:S05]  /*1010*/  @!P1 BRA `(.L_x_6474) ;  /* 0x0000000000709947 */ /* 0x000fea0003800000 */
[----:B------:R-:W-:-:S05]  /*1020*/  IMAD.WIDE.U32 R8, R15, 0x4, R6 ;  /* 0x000000040f087825 */ /* 0x000fca00078e0006 */
[----:B------:R-:W2:Y:S04]  /*1030*/  LDG.E R12, desc[UR18][R8.64] ;  /* 0x00000012080c7981 */ /* 0x000ea8000c1e1900 */
[----:B------:R-:W3:Y:S01]  /*1040*/  LDG.E R16, desc[UR18][R8.64+0x80] ;  /* 0x0000801208107981 */ /* 0x000ee2000c1e1900 */
[----:B------:R-:W-:-:S05]  /*1050*/  IMAD.WIDE.U32 R10, R15, 0x2, R4 ;  /* 0x000000020f0a7825 */ /* 0x000fca00078e0004 */
[----:B------:R-:W4:Y:S04]  /*1060*/  LDG.E.U16 R14, desc[UR18][R10.64] ;  /* 0x000000120a0e7981 */ /* 0x000f28000c1e1500 */
[----:B------:R-:W5:Y:S01]  /*1070*/  LDG.E.U16 R18, desc[UR18][R10.64+0x40] ;  /* 0x000040120a127981 */ /* 0x000f62000c1e1500 */
[----:B------:R-:W-:Y:S02]  /*1080*/  IMAD.MOV.U32 R19, RZ, RZ, 0x3f000000 ;  /* 0x3f000000ff137424 */ /* 0x000fe400078e00ff */
[----:B------:R-:W-:Y:S02]  /*1090*/  VIADD R15, R15, 0x40 ;  /* 0x000000400f0f7836 */ /* 0x000fe40000000000 */
[----:B--2---:R-:W-:Y:S01]  /*10a0*/  FMUL.FTZ R12, R12, 0.5 ;  /* 0x3f0000000c0c7820 */ /* 0x004fe20000410000 */
[----:B---3--:R-:W-:-:S05]  /*10b0*/  FMUL.FTZ R16, R16, 0.5 ;  /* 0x3f00000010107820 */ /* 0x008fca0000410000 */
[----:B------:R-:W0:Y:S01]  /*10c0*/  MUFU.TANH R12, R12 ;  /* 0x0000000c000c7308 */ /* 0x000e220000002400 */
[----:B----4-:R-:W-:-:S07]  /*10d0*/  IMAD.U32 R21, R14, 0x10000, RZ ;  /* 0x000100000e157824 */ /* 0x010fce00078e00ff */
[----:B------:R-:W1:Y:S01]  /*10e0*/  MUFU.TANH R16, R16 ;  /* 0x0000001000107308 */ /* 0x000e620000002400 */
[----:B-----5:R-:W-:Y:S02]  /*10f0*/  IMAD.U32 R18, R18, 0x10000, RZ ;  /* 0x0001000012127824 */ /* 0x020fe400078e00ff */
[----:B0-----:R-:W-:-:S04]  /*1100*/  FFMA.FTZ R14, R12, R19, 0.5 ;  /* 0x3f0000000c0e7423 */ /* 0x001fc80000010013 */
[----:B------:R-:W-:Y:S01]  /*1110*/  FADD.FTZ R14, R14, R21 ;  /* 0x000000150e0e7221 */ /* 0x000fe20000010000 */
[----:B-1----:R-:W-:-:S04]  /*1120*/  FFMA.FTZ R19, R16, R19, 0.5 ;  /* 0x3f00000010137423 */ /* 0x002fc80000010013 */
[C---:B------:R-:W-:Y:S02]  /*1130*/  FSETP.GT.FTZ.AND P1, PT, R14.reuse, R29, PT ;  /* 0x0000001d0e00720b */ /* 0x040fe40003f34000 */
[C---:B------:R-:W-:Y:S01]  /*1140*/  FSETP.GT.FTZ.AND P2, PT, R14.reuse, R33, PT ;  /* 0x000000210e00720b */ /* 0x040fe20003f54000 */
[----:B------:R-:W-:Y:S01]  /*1150*/  FADD.FTZ R18, R19, R18 ;  /* 0x0000001213127221 */ /* 0x000fe20000010000 */
        /* <DEDUP_REMOVED lines=8> */
.L_x_6474:
[----:B------:R-:W-:Y:S05]  /*11e0*/  BSYNC.RECONVERGENT B1 ;  /* 0x0000000000017941 */ /* 0x000fea0003800200 */
.L_x_6473:
[----:B------:R-:W-:Y:S05]  /*11f0*/  @P0 BRA `(.L_x_6470) ;  /* 0x0000000400780947 */ /* 0x000fea0003800000 */
[----:B------:R-:W-:-:S06]  /*1200*/  IMAD.WIDE.U32 R6, R15, 0x4, R6 ;  /* 0x000000040f067825 */ /* 0x000fcc00078e0006 */
[----:B------:R-:W2:Y:S01]  /*1210*/  LDG.E R6, desc[UR18][R6.64] ;  /* 0x0000001206067981 */ /* 0x000ea2000c1e1900 */
[----:B------:R-:W-:-:S06]  /*1220*/  IMAD.WIDE.U32 R4, R15, 0x2, R4 ;  /* 0x000000020f047825 */ /* 0x000fcc00078e0004 */
[----:B------:R-:W3:Y:S01]  /*1230*/  LDG.E.U16 R4, desc[UR18][R4.64] ;  /* 0x0000001204047981 */ /* 0x000ee2000c1e1500 */
[----:B------:R-:W-:Y:S02]  /*1240*/  IMAD.MOV.U32 R9, RZ, RZ, 0x3f000000 ;  /* 0x3f000000ff097424 */ /* 0x000fe400078e00ff */
[----:B--2---:R-:W-:-:S06]  /*1250*/  FMUL.FTZ R8, R6, 0.5 ;  /* 0x3f00000006087820 */ /* 0x004fcc0000410000 */
[----:B------:R-:W0:Y:S01]  /*1260*/  MUFU.TANH R8, R8 ;  /* 0x0000000800087308 */ /* 0x000e220000002400 */
[----:B---3--:R-:W-:Y:S02]  /*1270*/  IMAD.U32 R10, R4, 0x10000, RZ ;  /* 0x00010000040a7824 */ /* 0x008fe400078e00ff */
[----:B0-----:R-:W-:-:S04]  /*1280*/  FFMA.FTZ R9, R8, R9, 0.5 ;  /* 0x3f00000008097423 */ /* 0x001fc80000010009 */
[----:B------:R-:W-:-:S05]  /*1290*/  FADD.FTZ R10, R9, R10 ;  /* 0x0000000a090a7221 */ /* 0x000fca0000010000 */
[C---:B------:R-:W-:Y:S02]  /*12a0*/  FSETP.GT.FTZ.AND P0, PT, R10.reuse, R29, PT ;  /* 0x0000001d0a00720b */ /* 0x040fe40003f14000 */
[C---:B------:R-:W-:Y:S02]  /*12b0*/  FSETP.GT.FTZ.AND P1, PT, R10.reuse, R33, PT ;  /* 0x000000210a00720b */ /* 0x040fe40003f34000 */
[----:B------:R-:W-:-:S09]  /*12c0*/  FSEL R6, R10, R29, P0 ;  /* 0x0000001d0a067208 */ /* 0x000fd20000000000 */
[----:B------:R-:W-:-:S05]  /*12d0*/  @!P0 FSEL R29, R10, R33, P1 ;  /* 0x000000210a1d8208 */ /* 0x000fca0000800000 */
[----:B------:R-:W-:Y:S02]  /*12e0*/  IMAD.MOV.U32 R33, RZ, RZ, R29 ;  /* 0x000000ffff217224 */ /* 0x000fe400078e001d */
[----:B------:R-:W-:Y:S01]  /*12f0*/  IMAD.MOV.U32 R29, RZ, RZ, R6 ;  /* 0x000000ffff1d7224 */ /* 0x000fe200078e0006 */
[----:B------:R-:W-:Y:S06]  /*1300*/  BRA `(.L_x_6470) ;  /* 0x0000000400347947 */ /* 0x000fec0003800000 */
.L_x_6466:
        /* <DEDUP_REMOVED lines=15> */
.L_x_6478:
        /* <DEDUP_REMOVED lines=8> */
.L_x_6477:
[----:B------:R-:W-:-:S06]  /*1480*/  IMAD.WIDE.U32 R10, R11, 0x2, R4 ;  /* 0x000000020b0a7825 */ /* 0x000fcc00078e0004 */
[----:B------:R-:W2:Y:S02]  /*1490*/  LDG.E.U16 R10, desc[UR18][R10.64+0x3c0] ;  /* 0x0003c0120a0a7981 */ /* 0x000ea4000c1e1500 */
[----:B--2---:R-:W-:-:S07]  /*14a0*/  IMAD.U32 R29, R10, 0x10000, RZ ;  /* 0x000100000a1d7824 */ /* 0x004fce00078e00ff */
.L_x_6476:
[----:B------:R-:W-:Y:S05]  /*14b0*/  BSYNC.RECONVERGENT B1 ;  /* 0x0000000000017941 */ /* 0x000fea0003800200 */
.L_x_6475:
        /* <DEDUP_REMOVED lines=14> */
.L_x_6482:
[----:B------:R-:W-:Y:S05]  /*15a0*/  BSYNC.RECONVERGENT B2 ;  /* 0x0000000000027941 */ /* 0x000fea0003800200 */
.L_x_6481:
        /* <DEDUP_REMOVED lines=12> */
.L_x_6484:
[----:B------:R-:W-:Y:S05]  /*1670*/  BSYNC.RECONVERGENT B2 ;  /* 0x0000000000027941 */ /* 0x000fea0003800200 */
.L_x_6483:
[----:B------:R-:W-:Y:S05]  /*1680*/  @!P1 BRA `(.L_x_6480) ;  /* 0x0000000000309947 */ /* 0x000fea0003800000 */
[----:B------:R-:W-:Y:S01]  /*1690*/  BSSY.RECONVERGENT B2, `(.L_x_6485) ;  /* 0x0000009000027945 */ /* 0x000fe20003800200 */
[----:B------:R-:W-:-:S07]  /*16a0*/  IMAD.MOV.U32 R12, RZ, RZ, RZ ;  /* 0x000000ffff0c7224 */ /* 0x000fce00078e00ff */
.L_x_6486:
        /* <DEDUP_REMOVED lines=8> */
.L_x_6485:
[----:B------:R-:W2:Y:S02]  /*1730*/  LDG.E.U16 R10, desc[UR18][R10.64] ;  /* 0x000000120a0a7981 */ /* 0x000ea4000c1e1500 */
[----:B--2---:R-:W-:-:S07]  /*1740*/  IMAD.U32 R29, R10, 0x10000, RZ ;  /* 0x000100000a1d7824 */ /* 0x004fce00078e00ff */
.L_x_6480:
[----:B------:R-:W-:Y:S05]  /*1750*/  BSYNC.RECONVERGENT B1 ;  /* 0x0000000000017941 */ /* 0x000fea0003800200 */
.L_x_6479:
[----:B------:R-:W-:-:S04]  /*1760*/  LEA R4, P0, R8, R6, 0x2 ;  /* 0x0000000608047211 */ /* 0x000fc800078010ff */
[----:B------:R-:W-:-:S05]  /*1770*/  LEA.HI.X R5, R8, R7, R9, 0x2, P0 ;  /* 0x0000000708057211 */ /* 0x000fca00000f1409 */
[----:B------:R-:W2:Y:S01]  /*1780*/  LDG.E R4, desc[UR18][R4.64] ;  /* 0x0000001204047981 */ /* 0x000ea2000c1e1900 */
[----:B------:R-:W-:Y:S02]  /*1790*/  IMAD.MOV.U32 R7, RZ, RZ, 0x3f000000 ;  /* 0x3f000000ff077424 */ /* 0x000fe400078e00ff */
[----:B--2---:R-:W-:-:S06]  /*17a0*/  FMUL.FTZ R6, R4, 0.5 ;  /* 0x3f00000004067820 */ /* 0x004fcc0000410000 */
[----:B------:R-:W0:Y:S02]  /*17b0*/  MUFU.TANH R6, R6 ;  /* 0x0000000600067308 */ /* 0x000e240000002400 */
[----:B0-----:R-:W-:-:S04]  /*17c0*/  FFMA.FTZ R8, R6, R7, 0.5 ;  /* 0x3f00000006087423 */ /* 0x001fc80000010007 */
[----:B------:R-:W-:-:S07]  /*17d0*/  FADD.FTZ R29, R8, R29 ;  /* 0x0000001d081d7221 */ /* 0x000fce0000010000 */
.L_x_6470:
[----:B------:R-:W-:Y:S05]  /*17e0*/  BSYNC.RECONVERGENT B0 ;  /* 0x0000000000007941 */ /* 0x000fea0003800200 */
.L_x_6465:
        /* <DEDUP_REMOVED lines=39> */
.L_x_6487:
        /* <DEDUP_REMOVED lines=68> */
.L_x_6491:
[----:B------:R-:W-:Y:S05]  /*1ea0*/  BSYNC.RECONVERGENT B0 ;  /* 0x0000000000007941 */ /* 0x000fea0003800200 */
.L_x_6490:
        /* <DEDUP_REMOVED lines=17> */
.L_x_6493:
[----:B------:R-:W-:Y:S05]  /*1fc0*/  BSYNC.RECONVERGENT B0 ;  /* 0x0000000000007941 */ /* 0x000fea0003800200 */
.L_x_6492:
        /* <DEDUP_REMOVED lines=15> */
.L_x_6495:
[----:B------:R-:W-:Y:S05]  /*20c0*/  BSYNC.RECONVERGENT B0 ;  /* 0x0000000000007941 */ /* 0x000fea0003800200 */
.L_x_6494:
        /* <DEDUP_REMOVED lines=17> */
.L_x_6497:
[----:B------:R-:W-:Y:S05]  /*21e0*/  BSYNC.RECONVERGENT B0 ;  /* 0x0000000000007941 */ /* 0x000fea0003800200 */
.L_x_6496:
        /* <DEDUP_REMOVED lines=15> */
.L_x_6499:
[----:B------:R-:W-:Y:S05]  /*22e0*/  BSYNC.RECONVERGENT B0 ;  /* 0x0000000000007941 */ /* 0x000fea0003800200 */
.L_x_6498:
        /* <DEDUP_REMOVED lines=15> */
.L_x_6501:
[----:B------:R-:W-:Y:S05]  /*23e0*/  BSYNC.RECONVERGENT B0 ;  /* 0x0000000000007941 */ /* 0x000fea0003800200 */
.L_x_6500:
        /* <DEDUP_REMOVED lines=17> */
.L_x_6503:
[----:B------:R-:W-:Y:S05]  /*2500*/  BSYNC.RECONVERGENT B0 ;  /* 0x0000000000007941 */ /* 0x000fea0003800200 */
.L_x_6502:
        /* <DEDUP_REMOVED lines=15> */
.L_x_6505:
[----:B------:R-:W-:Y:S05]  /*2600*/  BSYNC.RECONVERGENT B0 ;  /* 0x0000000000007941 */ /* 0x000fea0003800200 */
.L_x_6504:
        /* <DEDUP_REMOVED lines=15> */
.L_x_6507:
[----:B------:R-:W-:Y:S05]  /*2700*/  BSYNC.RECONVERGENT B0 ;  /* 0x0000000000007941 */ /* 0x000fea0003800200 */
.L_x_6506:
        /* <DEDUP_REMOVED lines=15> */
.L_x_6509:
[----:B------:R-:W-:Y:S05]  /*2800*/  BSYNC.RECONVERGENT B0 ;  /* 0x0000000000007941 */ /* 0x000fea0003800200 */
.L_x_6508:
        /* <DEDUP_REMOVED lines=14> */
.L_x_6511:
[----:B------:R-:W-:Y:S05]  /*28f0*/  BSYNC.RECONVERGENT B0 ;  /* 0x0000000000007941 */ /* 0x000fea0003800200 */
.L_x_6510:
        /* <DEDUP_REMOVED lines=16> */
.L_x_6513:
[----:B------:R-:W-:Y:S05]  /*2a00*/  BSYNC.RECONVERGENT B0 ;  /* 0x0000000000007941 */ /* 0x000fea0003800200 */
.L_x_6512:
        /* <DEDUP_REMOVED lines=15> */
.L_x_6515:
[----:B------:R-:W-:Y:S05]  /*2b00*/  BSYNC.RECONVERGENT B0 ;  /* 0x0000000000007941 */ /* 0x000fea0003800200 */
.L_x_6514:
        /* <DEDUP_REMOVED lines=15> */
.L_x_6517:
[----:B------:R-:W-:Y:S05]  /*2c00*/  BSYNC.RECONVERGENT B0 ;  /* 0x0000000000007941 */ /* 0x000fea0003800200 */
.L_x_6516:
        /* <DEDUP_REMOVED lines=13> */
.L_x_6519:
[----:B------:R-:W-:Y:S05]  /*2ce0*/  BSYNC.RECONVERGENT B0 ;  /* 0x0000000000007941 */ /* 0x000fea0003800200 */
.L_x_6518:
        /* <DEDUP_REMOVED lines=21> */
.L_x_6521:
[----:B------:R-:W-:Y:S05]  /*2e40*/  BSYNC.RECONVERGENT B0 ;  /* 0x0000000000007941 */ /* 0x000fea0003800200 */
.L_x_6520:
        /* <DEDUP_REMOVED lines=13> */
.L_x_6523:
[----:B------:R-:W-:Y:S05]  /*2f20*/  BSYNC.RECONVERGENT B0 ;  /* 0x0000000000007941 */ /* 0x000fea0003800200 */
.L_x_6522:
        /* <DEDUP_REMOVED lines=13> */
.L_x_6525:
[----:B------:R-:W-:Y:S05]  /*3000*/  BSYNC.RECONVERGENT B0 ;  /* 0x0000000000007941 */ /* 0x000fea0003800200 */
.L_x_6524:
        /* <DEDUP_REMOVED lines=13> */
.L_x_6527:
[----:B------:R-:W-:Y:S05]  /*30e0*/  BSYNC.RECONVERGENT B0 ;  /* 0x0000000000007941 */ /* 0x000fea0003800200 */
.L_x_6526:
        /* <DEDUP_REMOVED lines=13> */
.L_x_6529:
[----:B------:R-:W-:Y:S05]  /*31c0*/  BSYNC.RECONVERGENT B0 ;  /* 0x0000000000007941 */ /* 0x000fea0003800200 */
.L_x_6528:
[----:B------:R-:W-:Y:S01]  /*31d0*/  ISETP.NE.AND P0, PT, R12, R11, PT ;  /* 0x0000000b0c00720c */ /* 0x000fe20003f05270 */
[----:B------:R-:W-:-:S03]  /*31e0*/  VIADD R10, R10, 0xffffffe0 ;  /* 0xffffffe00a0a7836 */ /* 0x000fc60000000000 */
[----:B------:R-:W-:Y:S02]  /*31f0*/  FSEL R12, R16, R17, !P0 ;  /* 0x00000011100c7208 */ /* 0x000fe40004000000 */
[----:B------:R-:W-:-:S07]  /*3200*/  SEL R11, R15, R14, !P0 ;  /* 0x0000000e0f0b7207 */ /* 0x000fce0004000000 */
.L_x_6489:
[----:B------:R-:W-:Y:S01]  /*3210*/  NOP ;  /* 0x0000000000007918 */ /* 0x000fe20000000000 */
.L_x_6488:
        /* <DEDUP_REMOVED lines=22> */
.L_x_6532:
[----:B------:R-:W-:Y:S05]  /*3380*/  BSYNC.RECONVERGENT B0 ;  /* 0x0000000000007941 */ /* 0x000fea0003800200 */
.L_x_6531:
        /* <DEDUP_REMOVED lines=17> */
.L_x_6534:
[----:B------:R-:W-:Y:S05]  /*34a0*/  BSYNC.RECONVERGENT B0 ;  /* 0x0000000000007941 */ /* 0x000fea0003800200 */
.L_x_6533:
        /* <DEDUP_REMOVED lines=15> */
.L_x_6536:
[----:B------:R-:W-:Y:S05]  /*35a0*/  BSYNC.RECONVERGENT B0 ;  /* 0x0000000000007941 */ /* 0x000fea0003800200 */
.L_x_6535:
        /* <DEDUP_REMOVED lines=17> */
.L_x_6538:
[----:B------:R-:W-:Y:S05]  /*36c0*/  BSYNC.RECONVERGENT B0 ;  /* 0x0000000000007941 */ /* 0x000fea0003800200 */
.L_x_6537:
        /* <DEDUP_REMOVED lines=15> */
.L_x_6540:
[----:B------:R-:W-:Y:S05]  /*37c0*/  BSYNC.RECONVERGENT B0 ;  /* 0x0000000000007941 */ /* 0x000fea0003800200 */
.L_x_6539:
        /* <DEDUP_REMOVED lines=15> */
.L_x_6542:
[----:B------:R-:W-:Y:S05]  /*38c0*/  BSYNC.RECONVERGENT B0 ;  /* 0x0000000000007941 */ /* 0x000fea0003800200 */
.L_x_6541:
        /* <DEDUP_REMOVED lines=17> */
.L_x_6544:
[----:B------:R-:W-:Y:S05]  /*39e0*/  BSYNC.RECONVERGENT B0 ;  /* 0x0000000000007941 */ /* 0x000fea0003800200 */
.L_x_6543:
        /* <DEDUP_REMOVED lines=15> */
.L_x_6546:
[----:B------:R-:W-:Y:S05]  /*3ae0*/  BSYNC.RECONVERGENT B0 ;  /* 0x0000000000007941 */ /* 0x000fea0003800200 */
.L_x_6545:
        /* <DEDUP_REMOVED lines=15> */
.L_x_6548:
[----:B------:R-:W-:Y:S05]  /*3be0*/  BSYNC.RECONVERGENT B0 ;  /* 0x0000000000007941 */ /* 0x000fea0003800200 */
.L_x_6547:
        /* <DEDUP_REMOVED lines=15> */
.L_x_6550:
[----:B------:R-:W-:Y:S05]  /*3ce0*/  BSYNC.RECONVERGENT B0 ;  /* 0x0000000000007941 */ /* 0x000fea0003800200 */
.L_x_6549:
        /* <DEDUP_REMOVED lines=14> */
.L_x_6552:
[----:B------:R-:W-:Y:S05]  /*3dd0*/  BSYNC.RECONVERGENT B0 ;  /* 0x0000000000007941 */ /* 0x000fea0003800200 */
.L_x_6551:
        /* <DEDUP_REMOVED lines=16> */
.L_x_6554:
[----:B------:R-:W-:Y:S05]  /*3ee0*/  BSYNC.RECONVERGENT B0 ;  /* 0x0000000000007941 */ /* 0x000fea0003800200 */
.L_x_6553:
        /* <DEDUP_REMOVED lines=15> */
.L_x_6556:
[----:B------:R-:W-:Y:S05]  /*3fe0*/  BSYNC.RECONVERGENT B0 ;  /* 0x0000000000007941 */ /* 0x000fea0003800200 */
.L_x_6555:
        /* <DEDUP_REMOVED lines=15> */
.L_x_6558:
[----:B------:R-:W-:Y:S05]  /*40e0*/  BSYNC.RECONVERGENT B0 ;  /* 0x0000000000007941 */ /* 0x000fea0003800200 */
.L_x_6557:
        /* <DEDUP_REMOVED lines=13> */
.L_x_6560:
[----:B------:R-:W-:Y:S05]  /*41c0*/  BSYNC.RECONVERGENT B0 ;  /* 0x0000000000007941 */ /* 0x000fea0003800200 */
.L_x_6559:
        /* <DEDUP_REMOVED lines=22> */
.L_x_6562:
[----:B------:R-:W-:Y:S05]  /*4330*/  BSYNC.RECONVERGENT B0 ;  /* 0x0000000000007941 */ /* 0x000fea0003800200 */
.L_x_6561:
        /* <DEDUP_REMOVED lines=13> */
.L_x_6564:
[----:B------:R-:W-:Y:S05]  /*4410*/  BSYNC.RECONVERGENT B0 ;  /* 0x0000000000007941 */ /* 0x000fea0003800200 */
.L_x_6563:
        /* <DEDUP_REMOVED lines=13> */
.L_x_6566:
[----:B------:R-:W-:Y:S05]  /*44f0*/  BSYNC.RECONVERGENT B0 ;  /* 0x0000000000007941 */ /* 0x000fea0003800200 */
.L_x_6565:
        /* <DEDUP_REMOVED lines=13> */
.L_x_6568:
[----:B------:R-:W-:Y:S05]  /*45d0*/  BSYNC.RECONVERGENT B0 ;  /* 0x0000000000007941 */ /* 0x000fea0003800200 */
.L_x_6567:
        /* <DEDUP_REMOVED lines=13> */
.L_x_6570:
[----:B------:R-:W-:Y:S05]  /*46b0*/  BSYNC.RECONVERGENT B0 ;  /* 0x0000000000007941 */ /* 0x000fea0003800200 */
.L_x_6569:
[----:B------:R-:W-:-:S04]  /*46c0*/  ISETP.NE.AND P0, PT, R9, R10, PT ;  /* 0x0000000a0900720c */ /* 0x000fc80003f05270 */
[----:B------:R-:W-:Y:S02]  /*46d0*/  FSEL R12, R15, R14, !P0 ;  /* 0x0000000e0f0c7208 */ /* 0x000fe40004000000 */
[----:B------:R-:W-:-:S07]  /*46e0*/  SEL R11, R16, R11, !P0 ;  /* 0x0000000b100b7207 */ /* 0x000fce0004000000 */
.L_x_6530:
[----:B------:R-:W-:-:S13]  /*46f0*/  ISETP.GE.AND P0, PT, R8, 0x1, PT ;  /* 0x000000010800780c */ /* 0x000fda0003f06270 */
[----:B------:R-:W-:Y:S05]  /*4700*/  @!P0 BRA `(.L_x_6571) ;  /* 0x00000000000c8947 */ /* 0x000fea0003800000 */
[----:B------:R-:W0:Y:S02]  /*4710*/  SHFL.IDX PT, R5, R12, R5, 0x1f ;  /* 0x00001f050c057589 */ /* 0x000e2400000e0000 */
[----:B0-----:R-:W-:-:S13]  /*4720*/  FSETP.NEU.FTZ.AND P0, PT, R5, -INF , PT ;  /* 0xff8000000500780b */ /* 0x001fda0003f1d000 */
[----:B------:R-:W-:Y:S05]  /*4730*/  @P0 BRA `(.L_x_6572) ;  /* 0x00000004005c0947 */ /* 0x000fea0003800000 */
.L_x_6571:
        /* <DEDUP_REMOVED lines=16> */
.L_x_6578:
        /* <DEDUP_REMOVED lines=30> */
.L_x_6577:
[----:B------:R-:W-:-:S07]  /*4a20*/  VIADD R13, R13, 0xffffff80 ;  /* 0xffffff800d0d7836 */ /* 0x000fce0000000000 */
.L_x_6576:
[----:B------:R-:W-:Y:S05]  /*4a30*/  BSYNC.RECONVERGENT B1 ;  /* 0x0000000000017941 */ /* 0x000fea0003800200 */
.L_x_6575:
        /* <DEDUP_REMOVED lines=20> */
.L_x_6580:
[----:B------:R-:W-:Y:S05]  /*4b80*/  BSYNC.RECONVERGENT B1 ;  /* 0x0000000000017941 */ /* 0x000fea0003800200 */
.L_x_6579:
        /* <DEDUP_REMOVED lines=15> */
.L_x_6574:
[----:B------:R-:W-:Y:S05]  /*4c80*/  BSYNC.RECONVERGENT B0 ;  /* 0x0000000000007941 */ /* 0x000fea0003800200 */
.L_x_6573:
[----:B------:R-:W-:Y:S01]  /*4c90*/  PREEXIT ;  /* 0x000000000000782d */ /* 0x000fe20000000000 */
[----:B------:R-:W-:Y:S05]  /*4ca0*/  EXIT ;  /* 0x000000000000794d */ /* 0x000fea0003800000 */
.L_x_6572:
        /* <DEDUP_REMOVED lines=54> */
.L_x_6628:
[----:B------:R-:W-:Y:S01]  /*5010*/  UMOV UR5, 0xffffffff ;  /* 0xffffffff00057882 */ /* 0x000fe20000000000 */
[----:B------:R-:W-:Y:S02]  /*5020*/  ISETP.GE.AND P0, PT, R13, UR12, PT ;  /* 0x0000000c0d007c0c */ /* 0x000fe4000bf06270 */
[----:B01234-:R-:W-:Y:S11]  /*5030*/  BRA.DIV UR5, `(.L_x_6582) ;  /* 0x0000003205147947 */ /* 0x01fff6000b800000 */
[----:B------:R0:W1:Y:S02]  /*5040*/  SHFL.IDX PT, R2, R22, R23, 0x1f ;  /* 0x00001f1716027589 */ /* 0x00006400000e0000 */
.L_x_6697:
[----:B------:R-:W2:Y:S01]  /*5050*/  LDCU UR5, c[0x0][0x3b8] ;  /* 0x00007700ff0577ac */ /* 0x000ea20008000800 */
[----:B0-----:R-:W-:-:S05]  /*5060*/  VIADD R23, R23, 0x1 ;  /* 0x0000000117177836 */ /* 0x001fca0000000000 */
[----:B--2---:R-:W-:Y:S01]  /*5070*/  ISETP.NE.AND P1, PT, R23, UR5, PT ;  /* 0x0000000517007c0c */ /* 0x004fe2000bf25270 */
[----:B------:R-:W-:-:S12]  /*5080*/  @P0 BRA `(.L_x_6583) ;  /* 0x00000014008c0947 */ /* 0x000fd80003800000 */
[--C-:B-1----:R-:W-:Y:S02]  /*5090*/  IMAD R27, R2, UR8, R13.reuse ;  /* 0x00000008021b7c24 */ /* 0x102fe4000f8e020d */
[----:B------:R-:W-:-:S07]  /*50a0*/  IMAD.MOV.U32 R28, RZ, RZ, R13 ;  /* 0x000000ffff1c7224 */ /* 0x000fce00078e000d */
.L_x_6627:
        /* <DEDUP_REMOVED lines=12> */
[----:B------:R-:W2:Y:S01]  /*5170*/  LDG.E.U16 R2, desc[UR18][R2.64] ;  /* 0x0000001202027981 */ /* 0x000ea2000c1e1500 */
[----:B------:R-:W-:Y:S01]  /*5180*/  FMUL.FTZ R31, R31, 0.5 ;  /* 0x3f0000001f1f7820 */ /* 0x000fe20000410000 */
[----:B------:R-:W-:-:S05]  /*5190*/  IMAD.MOV.U32 R30, RZ, RZ, 0x3f000000 ;  /* 0x3f000000ff1e7424 */ /* 0x000fca00078e00ff */
[----:B------:R-:W0:Y:S02]  /*51a0*/  MUFU.TANH R31, R31 ;  /* 0x0000001f001f7308 */ /* 0x000e240000002400 */
[----:B0-----:R-:W-:Y:S01]  /*51b0*/  FFMA.FTZ R30, R31, R30, 0.5 ;  /* 0x3f0000001f1e7423 */ /* 0x001fe2000001001e */
[----:B--2---:R-:W-:-:S04]  /*51c0*/  IMAD.U32 R33, R2, 0x10000, RZ ;  /* 0x0001000002217824 */ /* 0x004fc800078e00ff */
[----:B------:R-:W-:-:S07]  /*51d0*/  FADD.FTZ R30, R30, R33 ;  /* 0x000000211e1e7221 */ /* 0x000fce0000010000 */
.L_x_6584:
        /* <DEDUP_REMOVED lines=44> */
.L_x_6588:
[----:B------:R-:W-:Y:S05]  /*54a0*/  BSYNC.RECONVERGENT B1 ;  /* 0x0000000000017941 */ /* 0x000fea0003800200 */
.L_x_6587:
        /* <DEDUP_REMOVED lines=13> */
.L_x_6590:
[----:B------:R-:W-:Y:S05]  /*5580*/  BSYNC.RECONVERGENT B1 ;  /* 0x0000000000017941 */ /* 0x000fea0003800200 */
.L_x_6589:
        /* <DEDUP_REMOVED lines=13> */
.L_x_6592:
[----:B------:R-:W-:Y:S05]  /*5660*/  BSYNC.RECONVERGENT B1 ;  /* 0x0000000000017941 */ /* 0x000fea0003800200 */
.L_x_6591:
        /* <DEDUP_REMOVED lines=13> */
.L_x_6594:
[----:B------:R-:W-:Y:S05]  /*5740*/  BSYNC.RECONVERGENT B1 ;  /* 0x0000000000017941 */ /* 0x000fea0003800200 */
.L_x_6593:
        /* <DEDUP_REMOVED lines=13> */
.L_x_6596:
[----:B------:R-:W-:Y:S05]  /*5820*/  BSYNC.RECONVERGENT B1 ;  /* 0x0000000000017941 */ /* 0x000fea0003800200 */
.L_x_6595:
        /* <DEDUP_REMOVED lines=13> */
.L_x_6598:
[----:B------:R-:W-:Y:S05]  /*5900*/  BSYNC.RECONVERGENT B1 ;  /* 0x0000000000017941 */ /* 0x000fea0003800200 */
.L_x_6597:
        /* <DEDUP_REMOVED lines=13> */
.L_x_6600:
[----:B------:R-:W-:Y:S05]  /*59e0*/  BSYNC.RECONVERGENT B1 ;  /* 0x0000000000017941 */ /* 0x000fea0003800200 */
.L_x_6599:
        /* <DEDUP_REMOVED lines=13> */
.L_x_6602:
[----:B------:R-:W-:Y:S05]  /*5ac0*/  BSYNC.RECONVERGENT B1 ;  /* 0x0000000000017941 */ /* 0x000fea0003800200 */
.L_x_6601:
        /* <DEDUP_REMOVED lines=13> */
.L_x_6604:
[----:B------:R-:W-:Y:S05]  /*5ba0*/  BSYNC.RECONVERGENT B1 ;  /* 0x0000000000017941 */ /* 0x000fea0003800200 */
.L_x_6603:
        /* <DEDUP_REMOVED lines=13> */
.L_x_6606:
[----:B------:R-:W-:Y:S05]  /*5c80*/  BSYNC.RECONVERGENT B1 ;  /* 0x0000000000017941 */ /* 0x000fea0003800200 */
.L_x_6605:
        /* <DEDUP_REMOVED lines=13> */
.L_x_6608:
[----:B------:R-:W-:Y:S05]  /*5d60*/  BSYNC.RECONVERGENT B1 ;  /* 0x0000000000017941 */ /* 0x000fea0003800200 */
.L_x_6607:
        /* <DEDUP_REMOVED lines=14> */
.L_x_6610:
[----:B------:R-:W-:Y:S05]  /*5e50*/  BSYNC.RECONVERGENT B1 ;  /* 0x0000000000017941 */ /* 0x000fea0003800200 */
.L_x_6609:
        /* <DEDUP_REMOVED lines=13> */
.L_x_6612:
[----:B------:R-:W-:Y:S05]  /*5f30*/  BSYNC.RECONVERGENT B1 ;  /* 0x0000000000017941 */ /* 0x000fea0003800200 */
.L_x_6611:
        /* <DEDUP_REMOVED lines=13> */
.L_x_6614:
[----:B------:R-:W-:Y:S05]  /*6010*/  BSYNC.RECONVERGENT B1 ;  /* 0x0000000000017941 */ /* 0x000fea0003800200 */
.L_x_6613:
        /* <DEDUP_REMOVED lines=13> */
.L_x_6616:
[----:B------:R-:W-:Y:S05]  /*60f0*/  BSYNC.RECONVERGENT B1 ;  /* 0x0000000000017941 */ /* 0x000fea0003800200 */
.L_x_6615:
        /* <DEDUP_REMOVED lines=22> */
.L_x_6618:
[----:B------:R-:W-:Y:S05]  /*6260*/  BSYNC.RECONVERGENT B1 ;  /* 0x0000000000017941 */ /* 0x000fea0003800200 */
.L_x_6617:
        /* <DEDUP_REMOVED lines=13> */
.L_x_6620:
[----:B------:R-:W-:Y:S05]  /*6340*/  BSYNC.RECONVERGENT B1 ;  /* 0x0000000000017941 */ /* 0x000fea0003800200 */
.L_x_6619:
        /* <DEDUP_REMOVED lines=13> */
.L_x_6622:
[----:B------:R-:W-:Y:S05]  /*6420*/  BSYNC.RECONVERGENT B1 ;  /* 0x0000000000017941 */ /* 0x000fea0003800200 */
.L_x_6621:
        /* <DEDUP_REMOVED lines=13> */
.L_x_6624:
[----:B------:R-:W-:Y:S05]  /*6500*/  BSYNC.RECONVERGENT B1 ;  /* 0x0000000000017941 */ /* 0x000fea0003800200 */
.L_x_6623:
        /* <DEDUP_REMOVED lines=13> */
.L_x_6626:
[----:B------:R-:W-:Y:S05]  /*65e0*/  BSYNC.RECONVERGENT B1 ;  /* 0x0000000000017941 */ /* 0x000fea0003800200 */
.L_x_6625:
        /* <DEDUP_REMOVED lines=8> */
.L_x_6586:
[----:B------:R4:W-:Y:S04]  /*6670*/  @!P0 STS [R2+-0x80], R30 ;  /* 0xffff801e02008388 */ /* 0x0009e80000000800 */
[----:B------:R4:W-:Y:S01]  /*6680*/  @!P0 STS [R2+UR4+-0x80], R29 ;  /* 0xffff801d02008988 */ /* 0x0009e20008000804 */
[----:B------:R-:W-:Y:S01]  /*6690*/  NOP ;  /* 0x0000000000007918 */ /* 0x000fe20000000000 */
.L_x_6585:
[----:B------:R-:W-:Y:S01]  /*66a0*/  VIADD R27, R27, 0x20 ;  /* 0x000000201b1b7836 */ /* 0x000fe20000000000 */
[----:B------:R-:W-:Y:S06]  /*66b0*/  @!P2 BRA `(.L_x_6627) ;  /* 0xffffffe8007ca947 */ /* 0x000fec000383ffff */
.L_x_6583:
[----:B------:R-:W-:Y:S05]  /*66c0*/  @P1 BRA `(.L_x_6628) ;  /* 0xffffffe800501947 */ /* 0x000fea000383ffff */
[----:B------:R-:W-:Y:S05]  /*66d0*/  BSYNC B0 ;  /* 0x0000000000007941 */ /* 0x000fea0003800000 */
.L_x_6581:
        /* <DEDUP_REMOVED lines=15> */
.L_x_6701:
        /* <DEDUP_REMOVED lines=8> */
.L_x_6632:
[----:B------:R-:W-:Y:S05]  /*6850*/  BSYNC.RECONVERGENT B0 ;  /* 0x0000000000007941 */ /* 0x000fea0003800200 */
.L_x_6631:
[----:B------:R-:W-:Y:S01]  /*6860*/  UMOV UR5, 0xffffffff ;  /* 0xffffffff00057882 */ /* 0x000fe20000000000 */
[----:B------:R-:W-:-:S04]  /*6870*/  ISETP.NE.AND P0, PT, R3, R18, PT ;  /* 0x000000120300720c */ /* 0x000fc80003f05270 */
[----:B-1--4-:R-:W-:Y:S02]  /*6880*/  SEL R25, R25, R22, !P0 ;  /* 0x0000001619197207 */ /* 0x012fe40004000000 */
[----:B------:R-:W-:Y:S01]  /*6890*/  FSEL R27, R24, R27, !P0 ;  /* 0x0000001b181b7208 */ /* 0x000fe20004000000 */
[----:B------:R-:W-:Y:S06]  /*68a0*/  BRA.DIV UR5, `(.L_x_6633) ;  /* 0x0000001a05607947 */ /* 0x000fec000b800000 */
[----:B------:R1:W3:Y:S04]  /*68b0*/  SHFL.BFLY PT, R18, R27, 0x2, 0x1f ;  /* 0x0c401f001b127f89 */ /* 0x0002e800000e0000 */
[----:B------:R1:W4:Y:S02]  /*68c0*/  SHFL.BFLY PT, R22, R25, 0x2, 0x1f ;  /* 0x0c401f0019167f89 */ /* 0x00032400000e0000 */
.L_x_6705:
        /* <DEDUP_REMOVED lines=8> */
.L_x_6635:
[----:B------:R-:W-:Y:S05]  /*6950*/  BSYNC.RECONVERGENT B0 ;  /* 0x0000000000007941 */ /* 0x000fea0003800200 */
.L_x_6634:
[----:B------:R-:W-:Y:S01]  /*6960*/  UMOV UR5, 0xffffffff ;  /* 0xffffffff00057882 */ /* 0x000fe20000000000 */
[----:B------:R-:W-:-:S04]  /*6970*/  ISETP.NE.AND P0, PT, R2, R11, PT ;  /* 0x0000000b0200720c */ /* 0x000fc80003f05270 */
[----:B-1--4-:R-:W-:Y:S02]  /*6980*/  SEL R25, R25, R22, !P0 ;  /* 0x0000001619197207 */ /* 0x012fe40004000000 */
[----:B------:R-:W-:Y:S01]  /*6990*/  FSEL R18, R27, R18, !P0 ;  /* 0x000000121b127208 */ /* 0x000fe20004000000 */
[----:B------:R-:W-:Y:S06]  /*69a0*/  BRA.DIV UR5, `(.L_x_6636) ;  /* 0x0000001a05687947 */ /* 0x000fec000b800000 */
[----:B------:R0:W1:Y:S04]  /*69b0*/  SHFL.BFLY PT, R11, R18, 0x1, 0x1f ;  /* 0x0c201f00120b7f89 */ /* 0x00006800000e0000 */
[----:B------:R0:W3:Y:S02]  /*69c0*/  SHFL.BFLY PT, R22, R25, 0x1, 0x1f ;  /* 0x0c201f0019167f89 */ /* 0x0000e400000e0000 */
.L_x_6709:
        /* <DEDUP_REMOVED lines=8> */
.L_x_6638:
[----:B------:R-:W-:Y:S05]  /*6a50*/  BSYNC.RECONVERGENT B0 ;  /* 0x0000000000007941 */ /* 0x000fea0003800200 */
.L_x_6637:
[----:B------:R-:W-:Y:S01]  /*6a60*/  UMOV UR5, 0xffffffff ;  /* 0xffffffff00057882 */ /* 0x000fe20000000000 */
[----:B------:R-:W-:-:S04]  /*6a70*/  ISETP.NE.AND P0, PT, R2, R17, PT ;  /* 0x000000110200720c */ /* 0x000fc80003f05270 */
[----:B0--3--:R-:W-:Y:S02]  /*6a80*/  SEL R25, R25, R22, !P0 ;  /* 0x0000001619197207 */ /* 0x009fe40004000000 */
[----:B------:R-:W-:Y:S01]  /*6a90*/  FSEL R18, R18, R11, !P0 ;  /* 0x0000000b12127208 */ /* 0x000fe20004000000 */
[----:B------:R-:W-:Y:S06]  /*6aa0*/  BRA.DIV UR5, `(.L_x_6639) ;  /* 0x0000001a05707947 */ /* 0x000fec000b800000 */
[----:B------:R0:W1:Y:S04]  /*6ab0*/  SHFL.BFLY PT, R11, R18, 0x4, 0x1f ;  /* 0x0c801f00120b7f89 */ /* 0x00006800000e0000 */
[----:B------:R0:W3:Y:S02]  /*6ac0*/  SHFL.BFLY PT, R22, R25, 0x4, 0x1f ;  /* 0x0c801f0019167f89 */ /* 0x0000e400000e0000 */
.L_x_6713:
        /* <DEDUP_REMOVED lines=8> */
.L_x_6641:
[----:B------:R-:W-:Y:S05]  /*6b50*/  BSYNC.RECONVERGENT B0 ;  /* 0x0000000000007941 */ /* 0x000fea0003800200 */
.L_x_6640:
[----:B------:R-:W-:Y:S01]  /*6b60*/  UMOV UR5, 0xffffffff ;  /* 0xffffffff00057882 */ /* 0x000fe20000000000 */
[----:B------:R-:W-:-:S04]  /*6b70*/  ISETP.NE.AND P0, PT, R3, R10, PT ;  /* 0x0000000a0300720c */ /* 0x000fc80003f05270 */
[----:B0--3--:R-:W-:Y:S02]  /*6b80*/  SEL R25, R25, R22, !P0 ;  /* 0x0000001619197207 */ /* 0x009fe40004000000 */
[----:B------:R-:W-:Y:S01]  /*6b90*/  FSEL R11, R18, R11, !P0 ;  /* 0x0000000b120b7208 */ /* 0x000fe20004000000 */
[----:B------:R-:W-:Y:S06]  /*6ba0*/  BRA.DIV UR5, `(.L_x_6642) ;  /* 0x0000001a05787947 */ /* 0x000fec000b800000 */
[----:B------:R0:W1:Y:S04]  /*6bb0*/  SHFL.BFLY PT, R10, R11, 0x2, 0x1f ;  /* 0x0c401f000b0a7f89 */ /* 0x00006800000e0000 */
[----:B------:R0:W3:Y:S02]  /*6bc0*/  SHFL.BFLY PT, R22, R25, 0x2, 0x1f ;  /* 0x0c401f0019167f89 */ /* 0x0000e400000e0000 */
.L_x_6717:
        /* <DEDUP_REMOVED lines=8> */
.L_x_6644:
[----:B------:R-:W-:Y:S05]  /*6c50*/  BSYNC.RECONVERGENT B0 ;  /* 0x0000000000007941 */ /* 0x000fea0003800200 */
.L_x_6643:
[----:B------:R-:W-:Y:S01]  /*6c60*/  UMOV UR5, 0xffffffff ;  /* 0xffffffff00057882 */ /* 0x000fe20000000000 */
[----:B------:R-:W-:-:S04]  /*6c70*/  ISETP.NE.AND P0, PT, R2, R9, PT ;  /* 0x000000090200720c */ /* 0x000fc80003f05270 */
[----:B0--3--:R-:W-:Y:S02]  /*6c80*/  SEL R25, R25, R22, !P0 ;  /* 0x0000001619197207 */ /* 0x009fe40004000000 */
[----:B------:R-:W-:Y:S01]  /*6c90*/  FSEL R10, R11, R10, !P0 ;  /* 0x0000000a0b0a7208 */ /* 0x000fe20004000000 */
[----:B------:R-:W-:Y:S06]  /*6ca0*/  BRA.DIV UR5, `(.L_x_6645) ;  /* 0x0000001a05807947 */ /* 0x000fec000b800000 */
[----:B------:R0:W1:Y:S04]  /*6cb0*/  SHFL.BFLY PT, R9, R10, 0x1, 0x1f ;  /* 0x0c201f000a097f89 */ /* 0x00006800000e0000 */
[----:B------:R0:W3:Y:S02]  /*6cc0*/  SHFL.BFLY PT, R22, R25, 0x1, 0x1f ;  /* 0x0c201f0019167f89 */ /* 0x0000e400000e0000 */
.L_x_6721:
        /* <DEDUP_REMOVED lines=8> */
.L_x_6647:
[----:B------:R-:W-:Y:S05]  /*6d50*/  BSYNC.RECONVERGENT B0 ;  /* 0x0000000000007941 */ /* 0x000fea0003800200 */
.L_x_6646:
[----:B------:R-:W-:Y:S01]  /*6d60*/  UMOV UR5, 0xffffffff ;  /* 0xffffffff00057882 */ /* 0x000fe20000000000 */
[----:B------:R-:W-:-:S04]  /*6d70*/  ISETP.NE.AND P0, PT, R3, R14, PT ;  /* 0x0000000e0300720c */ /* 0x000fc80003f05270 */
[----:B0--3--:R-:W-:Y:S02]  /*6d80*/  SEL R25, R25, R22, !P0 ;  /* 0x0000001619197207 */ /* 0x009fe40004000000 */
[----:B------:R-:W-:Y:S01]  /*6d90*/  FSEL R10, R10, R9, !P0 ;  /* 0x000000090a0a7208 */ /* 0x000fe20004000000 */
[----:B------:R-:W-:Y:S06]  /*6da0*/  BRA.DIV UR5, `(.L_x_6648) ;  /* 0x0000001a05887947 */ /* 0x000fec000b800000 */
[----:B------:R0:W1:Y:S04]  /*6db0*/  SHFL.BFLY PT, R9, R10, 0x8, 0x1f ;  /* 0x0d001f000a097f89 */ /* 0x00006800000e0000 */
[----:B------:R0:W3:Y:S02]  /*6dc0*/  SHFL.BFLY PT, R22, R25, 0x8, 0x1f ;  /* 0x0d001f0019167f89 */ /* 0x0000e400000e0000 */
.L_x_6725:
        /* <DEDUP_REMOVED lines=8> */
.L_x_6650:
[----:B------:R-:W-:Y:S05]  /*6e50*/  BSYNC.RECONVERGENT B0 ;  /* 0x0000000000007941 */ /* 0x000fea0003800200 */
.L_x_6649:
[----:B------:R-:W-:Y:S01]  /*6e60*/  UMOV UR5, 0xffffffff ;  /* 0xffffffff00057882 */ /* 0x000fe20000000000 */
[----:B------:R-:W-:-:S04]  /*6e70*/  ISETP.NE.AND P0, PT, R3, R6, PT ;  /* 0x000000060300720c */ /* 0x000fc80003f05270 */
[----:B0--3--:R-:W-:Y:S02]  /*6e80*/  SEL R25, R25, R22, !P0 ;  /* 0x0000001619197207 */ /* 0x009fe40004000000 */
[----:B------:R-:W-:Y:S01]  /*6e90*/  FSEL R9, R10, R9, !P0 ;  /* 0x000000090a097208 */ /* 0x000fe20004000000 */
[----:B------:R-:W-:Y:S06]  /*6ea0*/  BRA.DIV UR5, `(.L_x_6651) ;  /* 0x0000001a05907947 */ /* 0x000fec000b800000 */
[----:B------:R0:W1:Y:S04]  /*6eb0*/  SHFL.BFLY PT, R6, R9, 0x4, 0x1f ;  /* 0x0c801f0009067f89 */ /* 0x00006800000e0000 */
[----:B------:R0:W3:Y:S02]  /*6ec0*/  SHFL.BFLY PT, R22, R25, 0x4, 0x1f ;  /* 0x0c801f0019167f89 */ /* 0x0000e400000e0000 */
.L_x_6729:
        /* <DEDUP_REMOVED lines=8> */
.L_x_6653:
[----:B------:R-:W-:Y:S05]  /*6f50*/  BSYNC.RECONVERGENT B0 ;  /* 0x0000000000007941 */ /* 0x000fea0003800200 */
.L_x_6652:
[----:B------:R-:W-:Y:S01]  /*6f60*/  UMOV UR5, 0xffffffff ;  /* 0xffffffff00057882 */ /* 0x000fe20000000000 */
[----:B------:R-:W-:-:S04]  /*6f70*/  ISETP.NE.AND P0, PT, R3, R8, PT ;  /* 0x000000080300720c */ /* 0x000fc80003f05270 */
[----:B0--3--:R-:W-:Y:S02]  /*6f80*/  SEL R25, R25, R22, !P0 ;  /* 0x0000001619197207 */ /* 0x009fe40004000000 */
[----:B------:R-:W-:Y:S01]  /*6f90*/  FSEL R9, R9, R6, !P0 ;  /* 0x0000000609097208 */ /* 0x000fe20004000000 */
[----:B------:R-:W-:Y:S06]  /*6fa0*/  BRA.DIV UR5, `(.L_x_6654) ;  /* 0x0000001a05987947 */ /* 0x000fec000b800000 */
[----:B------:R0:W1:Y:S04]  /*6fb0*/  SHFL.BFLY PT, R6, R9, 0x2, 0x1f ;  /* 0x0c401f0009067f89 */ /* 0x00006800000e0000 */
[----:B------:R0:W3:Y:S02]  /*6fc0*/  SHFL.BFLY PT, R22, R25, 0x2, 0x1f ;  /* 0x0c401f0019167f89 */ /* 0x0000e400000e0000 */
.L_x_6733:
        /* <DEDUP_REMOVED lines=8> */
.L_x_6656:
[----:B------:R-:W-:Y:S05]  /*7050*/  BSYNC.RECONVERGENT B0 ;  /* 0x0000000000007941 */ /* 0x000fea0003800200 */
.L_x_6655:
[----:B------:R-:W-:Y:S01]  /*7060*/  UMOV UR5, 0xffffffff ;  /* 0xffffffff00057882 */ /* 0x000fe20000000000 */
[----:B------:R-:W-:-:S04]  /*7070*/  ISETP.NE.AND P0, PT, R2, R7, PT ;  /* 0x000000070200720c */ /* 0x000fc80003f05270 */
[----:B0--3--:R-:W-:Y:S02]  /*7080*/  SEL R25, R25, R22, !P0 ;  /* 0x0000001619197207 */ /* 0x009fe40004000000 */
[----:B------:R-:W-:Y:S01]  /*7090*/  FSEL R9, R9, R6, !P0 ;  /* 0x0000000609097208 */ /* 0x000fe20004000000 */
[----:B------:R-:W-:Y:S06]  /*70a0*/  BRA.DIV UR5, `(.L_x_6657) ;  /* 0x0000001a05a07947 */ /* 0x000fec000b800000 */
[----:B------:R0:W1:Y:S04]  /*70b0*/  SHFL.BFLY PT, R6, R9, 0x1, 0x1f ;  /* 0x0c201f0009067f89 */ /* 0x00006800000e0000 */
[----:B------:R0:W3:Y:S02]  /*70c0*/  SHFL.BFLY PT, R22, R25, 0x1, 0x1f ;  /* 0x0c201f0019167f89 */ /* 0x0000e400000e0000 */
.L_x_6737:
        /* <DEDUP_REMOVED lines=8> */
.L_x_6659:
[----:B------:R-:W-:Y:S05]  /*7150*/  BSYNC.RECONVERGENT B0 ;  /* 0x0000000000007941 */ /* 0x000fea0003800200 */
.L_x_6658:
[----:B------:R-:W-:Y:S01]  /*7160*/  UMOV UR5, 0xffffffff ;  /* 0xffffffff00057882 */ /* 0x000fe20000000000 */
[----:B------:R-:W-:-:S04]  /*7170*/  ISETP.NE.AND P0, PT, R3, R12, PT ;  /* 0x0000000c0300720c */ /* 0x000fc80003f05270 */
[----:B0--3--:R-:W-:Y:S02]  /*7180*/  SEL R25, R25, R22, !P0 ;  /* 0x0000001619197207 */ /* 0x009fe40004000000 */
[----:B------:R-:W-:Y:S01]  /*7190*/  FSEL R9, R9, R6, !P0 ;  /* 0x0000000609097208 */ /* 0x000fe20004000000 */
[----:B------:R-:W-:Y:S06]  /*71a0*/  BRA.DIV UR5, `(.L_x_6660) ;  /* 0x0000001a05a87947 */ /* 0x000fec000b800000 */
[----:B------:R0:W1:Y:S04]  /*71b0*/  SHFL.BFLY PT, R6, R9, 0x10, 0x1f ;  /* 0x0e001f0009067f89 */ /* 0x00006800000e0000 */
[----:B------:R0:W3:Y:S02]  /*71c0*/  SHFL.BFLY PT, R22, R25, 0x10, 0x1f ;  /* 0x0e001f0019167f89 */ /* 0x0000e400000e0000 */
.L_x_6741:
        /* <DEDUP_REMOVED lines=8> */
.L_x_6662:
[----:B------:R-:W-:Y:S05]  /*7250*/  BSYNC.RECONVERGENT B0 ;  /* 0x0000000000007941 */ /* 0x000fea0003800200 */
.L_x_6661:
        /* <DEDUP_REMOVED lines=8> */
.L_x_6745:
        /* <DEDUP_REMOVED lines=8> */
.L_x_6665:
[----:B------:R-:W-:Y:S05]  /*7360*/  BSYNC.RECONVERGENT B0 ;  /* 0x0000000000007941 */ /* 0x000fea0003800200 */
.L_x_6664:
[----:B------:R-:W-:Y:S01]  /*7370*/  UMOV UR5, 0xffffffff ;  /* 0xffffffff00057882 */ /* 0x000fe20000000000 */
[----:B------:R-:W-:-:S04]  /*7380*/  ISETP.NE.AND P0, PT, R19, R2, PT ;  /* 0x000000021300720c */ /* 0x000fc80003f05270 */
[----:B0--3--:R-:W-:Y:S02]  /*7390*/  SEL R25, R25, R22, !P0 ;  /* 0x0000001619197207 */ /* 0x009fe40004000000 */
[----:B------:R-:W-:Y:S01]  /*73a0*/  FSEL R9, R9, R6, !P0 ;  /* 0x0000000609097208 */ /* 0x000fe20004000000 */
[----:B------:R-:W-:Y:S06]  /*73b0*/  BRA.DIV UR5, `(.L_x_6666) ;  /* 0x0000001a05b47947 */ /* 0x000fec000b800000 */
[----:B------:R0:W1:Y:S04]  /*73c0*/  SHFL.BFLY PT, R6, R9, 0x4, 0x1f ;  /* 0x0c801f0009067f89 */ /* 0x00006800000e0000 */
[----:B------:R0:W3:Y:S02]  /*73d0*/  SHFL.BFLY PT, R22, R25, 0x4, 0x1f ;  /* 0x0c801f0019167f89 */ /* 0x0000e400000e0000 */
.L_x_6749:
        /* <DEDUP_REMOVED lines=8> */
.L_x_6668:
[----:B------:R-:W-:Y:S05]  /*7460*/  BSYNC.RECONVERGENT B0 ;  /* 0x0000000000007941 */ /* 0x000fea0003800200 */
.L_x_6667:
[----:B------:R-:W-:Y:S01]  /*7470*/  UMOV UR5, 0xffffffff ;  /* 0xffffffff00057882 */ /* 0x000fe20000000000 */
[----:B------:R-:W-:-:S04]  /*7480*/  ISETP.NE.AND P0, PT, R20, R3, PT ;  /* 0x000000031400720c */ /* 0x000fc80003f05270 */
[----:B0--3--:R-:W-:Y:S02]  /*7490*/  SEL R25, R25, R22, !P0 ;  /* 0x0000001619197207 */ /* 0x009fe40004000000 */
[----:B------:R-:W-:Y:S01]  /*74a0*/  FSEL R9, R9, R6, !P0 ;  /* 0x0000000609097208 */ /* 0x000fe20004000000 */
[----:B------:R-:W-:Y:S06]  /*74b0*/  BRA.DIV UR5, `(.L_x_6669) ;  /* 0x0000001a05bc7947 */ /* 0x000fec000b800000 */
[----:B------:R0:W1:Y:S04]  /*74c0*/  SHFL.BFLY PT, R6, R9, 0x2, 0x1f ;  /* 0x0c401f0009067f89 */ /* 0x00006800000e0000 */
[----:B------:R0:W3:Y:S02]  /*74d0*/  SHFL.BFLY PT, R22, R25, 0x2, 0x1f ;  /* 0x0c401f0019167f89 */ /* 0x0000e400000e0000 */
.L_x_6753:
        /* <DEDUP_REMOVED lines=8> */
.L_x_6671:
[----:B------:R-:W-:Y:S05]  /*7560*/  BSYNC.RECONVERGENT B0 ;  /* 0x0000000000007941 */ /* 0x000fea0003800200 */
.L_x_6670:
[----:B------:R-:W-:Y:S01]  /*7570*/  UMOV UR5, 0xffffffff ;  /* 0xffffffff00057882 */ /* 0x000fe20000000000 */
[----:B------:R-:W-:-:S04]  /*7580*/  ISETP.NE.AND P0, PT, R21, R2, PT ;  /* 0x000000021500720c */ /* 0x000fc80003f05270 */
[----:B0--3--:R-:W-:Y:S02]  /*7590*/  SEL R25, R25, R22, !P0 ;  /* 0x0000001619197207 */ /* 0x009fe40004000000 */
[----:B------:R-:W-:Y:S01]  /*75a0*/  FSEL R9, R9, R6, !P0 ;  /* 0x0000000609097208 */ /* 0x000fe20004000000 */
[----:B------:R-:W-:Y:S06]  /*75b0*/  BRA.DIV UR5, `(.L_x_6672) ;  /* 0x0000001a05c47947 */ /* 0x000fec000b800000 */
[----:B------:R0:W1:Y:S04]  /*75c0*/  SHFL.BFLY PT, R6, R9, 0x1, 0x1f ;  /* 0x0c201f0009067f89 */ /* 0x00006800000e0000 */
[----:B------:R0:W3:Y:S02]  /*75d0*/  SHFL.BFLY PT, R22, R25, 0x1, 0x1f ;  /* 0x0c201f0019167f89 */ /* 0x0000e400000e0000 */
.L_x_6757:
        /* <DEDUP_REMOVED lines=8> */
.L_x_6674:
[----:B------:R-:W-:Y:S05]  /*7660*/  BSYNC.RECONVERGENT B0 ;  /* 0x0000000000007941 */ /* 0x000fea0003800200 */
.L_x_6673:
        /* <DEDUP_REMOVED lines=16> */
.L_x_6761:
        /* <DEDUP_REMOVED lines=8> */
.L_x_6677:
[----:B------:R-:W-:Y:S05]  /*77f0*/  BSYNC.RECONVERGENT B0 ;  /* 0x0000000000007941 */ /* 0x000fea0003800200 */
.L_x_6676:
[----:B------:R-:W-:Y:S01]  /*7800*/  UMOV UR5, 0xffffffff ;  /* 0xffffffff00057882 */ /* 0x000fe20000000000 */
[----:B------:R-:W-:-:S04]  /*7810*/  ISETP.NE.AND P0, PT, R3, R0, PT ;  /* 0x000000000300720c */ /* 0x000fc80003f05270 */
[----:B-1--4-:R-:W-:Y:S02]  /*7820*/  SEL R15, R22, R15, !P0 ;  /* 0x0000000f160f7207 */ /* 0x012fe40004000000 */
[----:B------:R-:W-:Y:S01]  /*7830*/  FSEL R7, R6, R7, !P0 ;  /* 0x0000000706077208 */ /* 0x000fe20004000000 */
[----:B------:R-:W-:Y:S06]  /*7840*/  BRA.DIV UR5, `(.L_x_6678) ;  /* 0x0000001a05b07947 */ /* 0x000fec000b800000 */
[----:B------:R1:W3:Y:S04]  /*7850*/  SHFL.BFLY PT, R0, R7, 0x8, 0x1f ;  /* 0x0d001f0007007f89 */ /* 0x0002e800000e0000 */
[----:B------:R1:W4:Y:S02]  /*7860*/  SHFL.BFLY PT, R22, R15, 0x8, 0x1f ;  /* 0x0d001f000f167f89 */ /* 0x00032400000e0000 */
.L_x_6765:
        /* <DEDUP_REMOVED lines=8> */
.L_x_6680:
[----:B------:R-:W-:Y:S05]  /*78f0*/  BSYNC.RECONVERGENT B0 ;  /* 0x0000000000007941 */ /* 0x000fea0003800200 */
.L_x_6679:
[----:B------:R-:W-:Y:S01]  /*7900*/  UMOV UR5, 0xffffffff ;  /* 0xffffffff00057882 */ /* 0x000fe20000000000 */
[----:B------:R-:W-:-:S04]  /*7910*/  ISETP.NE.AND P0, PT, R2, R19, PT ;  /* 0x000000130200720c */ /* 0x000fc80003f05270 */
[----:B-1--4-:R-:W-:Y:S02]  /*7920*/  SEL R15, R22, R15, !P0 ;  /* 0x0000000f160f7207 */ /* 0x012fe40004000000 */
[----:B------:R-:W-:Y:S01]  /*7930*/  FSEL R7, R0, R7, !P0 ;  /* 0x0000000700077208 */ /* 0x000fe20004000000 */
[----:B------:R-:W-:Y:S06]  /*7940*/  BRA.DIV UR5, `(.L_x_6681) ;  /* 0x0000001a05b87947 */ /* 0x000fec000b800000 */
[----:B------:R1:W3:Y:S04]  /*7950*/  SHFL.BFLY PT, R0, R7, 0x4, 0x1f ;  /* 0x0c801f0007007f89 */ /* 0x0002e800000e0000 */
[----:B------:R1:W4:Y:S02]  /*7960*/  SHFL.BFLY PT, R22, R15, 0x4, 0x1f ;  /* 0x0c801f000f167f89 */ /* 0x00032400000e0000 */
.L_x_6769:
        /* <DEDUP_REMOVED lines=8> */
.L_x_6683:
[----:B------:R-:W-:Y:S05]  /*79f0*/  BSYNC.RECONVERGENT B0 ;  /* 0x0000000000007941 */ /* 0x000fea0003800200 */
.L_x_6682:
[----:B------:R-:W-:Y:S01]  /*7a00*/  UMOV UR5, 0xffffffff ;  /* 0xffffffff00057882 */ /* 0x000fe20000000000 */
[----:B------:R-:W-:-:S04]  /*7a10*/  ISETP.NE.AND P0, PT, R3, R20, PT ;  /* 0x000000140300720c */ /* 0x000fc80003f05270 */
[----:B-1--4-:R-:W-:Y:S02]  /*7a20*/  SEL R15, R22, R15, !P0 ;  /* 0x0000000f160f7207 */ /* 0x012fe40004000000 */
[----:B------:R-:W-:Y:S01]  /*7a30*/  FSEL R7, R0, R7, !P0 ;  /* 0x0000000700077208 */ /* 0x000fe20004000000 */
[----:B------:R-:W-:Y:S06]  /*7a40*/  BRA.DIV UR5, `(.L_x_6684) ;  /* 0x0000001a05c07947 */ /* 0x000fec000b800000 */
[----:B------:R1:W3:Y:S04]  /*7a50*/  SHFL.BFLY PT, R0, R7, 0x2, 0x1f ;  /* 0x0c401f0007007f89 */ /* 0x0002e800000e0000 */
[----:B------:R1:W4:Y:S02]  /*7a60*/  SHFL.BFLY PT, R22, R15, 0x2, 0x1f ;  /* 0x0c401f000f167f89 */ /* 0x00032400000e0000 */
.L_x_6773:
        /* <DEDUP_REMOVED lines=8> */
.L_x_6686:
[----:B------:R-:W-:Y:S05]  /*7af0*/  BSYNC.RECONVERGENT B0 ;  /* 0x0000000000007941 */ /* 0x000fea0003800200 */
.L_x_6685:
[----:B------:R-:W-:Y:S01]  /*7b00*/  UMOV UR5, 0xffffffff ;  /* 0xffffffff00057882 */ /* 0x000fe20000000000 */
[----:B------:R-:W-:-:S04]  /*7b10*/  ISETP.NE.AND P0, PT, R2, R21, PT ;  /* 0x000000150200720c */ /* 0x000fc80003f05270 */
[----:B-1--4-:R-:W-:Y:S02]  /*7b20*/  SEL R15, R22, R15, !P0 ;  /* 0x0000000f160f7207 */ /* 0x012fe40004000000 */
[----:B------:R-:W-:Y:S01]  /*7b30*/  FSEL R7, R0, R7, !P0 ;  /* 0x0000000700077208 */ /* 0x000fe20004000000 */
[----:B------:R-:W-:Y:S06]  /*7b40*/  BRA.DIV UR5, `(.L_x_6687) ;  /* 0x0000001a05c87947 */ /* 0x000fec000b800000 */
[----:B------:R1:W3:Y:S04]  /*7b50*/  SHFL.BFLY PT, R0, R7, 0x1, 0x1f ;  /* 0x0c201f0007007f89 */ /* 0x0002e800000e0000 */
[----:B------:R1:W4:Y:S02]  /*7b60*/  SHFL.BFLY PT, R22, R15, 0x1, 0x1f ;  /* 0x0c201f000f167f89 */ /* 0x00032400000e0000 */
.L_x_6777:
        /* <DEDUP_REMOVED lines=8> */
.L_x_6689:
[----:B------:R-:W-:Y:S05]  /*7bf0*/  BSYNC.RECONVERGENT B0 ;  /* 0x0000000000007941 */ /* 0x000fea0003800200 */
.L_x_6688:
[----:B------:R-:W-:Y:S01]  /*7c00*/  UMOV UR5, 0xffffffff ;  /* 0xffffffff00057882 */ /* 0x000fe20000000000 */
[----:B------:R-:W-:-:S04]  /*7c10*/  ISETP.NE.AND P0, PT, R2, R5, PT ;  /* 0x000000050200720c */ /* 0x000fc80003f05270 */
[----:B-1--4-:R-:W-:Y:S02]  /*7c20*/  SEL R15, R22, R15, !P0 ;  /* 0x0000000f160f7207 */ /* 0x012fe40004000000 */
[----:B------:R-:W-:Y:S01]  /*7c30*/  SEL R0, R0, R7, !P0 ;  /* 0x0000000700007207 */ /* 0x000fe20004000000 */
[----:B------:R-:W-:Y:S06]  /*7c40*/  BRA.DIV UR5, `(.L_x_6690) ;  /* 0x0000001a05d07947 */ /* 0x000fec000b800000 */
.L_x_6780:
[----:B------:R-:W-:-:S03]  /*7c50*/  UMOV UR5, 0xffffffff ;  /* 0xffffffff00057882 */ /* 0x000fc60000000000 */
[----:B------:R-:W-:Y:S05]  /*7c60*/  BRA.DIV UR5, `(.L_x_6691) ;  /* 0x0000001a05f47947 */ /* 0x000fea000b800000 */
.L_x_6629:
[----:B------:R-:W5:Y:S01]  /*7c70*/  LDCU UR5, c[0x0][0x3c0] ;  /* 0x00007800ff0577ac */ /* 0x000f620008000800 */
[----:B01--4-:R-:W-:Y:S01]  /*7c80*/  IMAD.MOV.U32 R2, RZ, RZ, 0x4 ;  /* 0x00000004ff027424 */ /* 0x013fe200078e00ff */
[----:B-----5:R-:W-:Y:S01]  /*7c90*/  ISETP.GE.AND P1, PT, R13, UR5, PT ;  /* 0x000000050d007c0c */ /* 0x020fe2000bf26270 */
[----:B------:R-:W0:-:S12]  /*7ca0*/  LDCU.U8 UR5, c[0x0][0x3c8] ;  /* 0x00007900ff0577ac */ /* 0x000e180008000000 */
[----:B------:R-:W-:-:S06]  /*7cb0*/  @!P1 IMAD.WIDE R2, R15, R2, UR6 ;  /* 0x000000060f029e25 */ /* 0x000fcc000f8e0202 */
[----:B------:R-:W4:Y:S01]  /*7cc0*/  @!P1 LDG.E R2, desc[UR18][R2.64] ;  /* 0x0000001202029981 */ /* 0x000f22000c1e1900 */
[----:B0-----:R-:W-:Y:S01]  /*7cd0*/  UPRMT UR5, UR5, 0x8880, URZ ;  /* 0x0000888005057896 */ /* 0x001fe200080000ff */
[----:B------:R-:W-:Y:S02]  /*7ce0*/  @!P1 IMAD.MOV.U32 R5, RZ, RZ, 0x3f000000 ;  /* 0x3f000000ff059424 */ /* 0x000fe400078e00ff */
[----:B------:R-:W-:Y:S01]  /*7cf0*/  IMAD.MOV.U32 R6, RZ, RZ, RZ ;  /* 0x000000ffff067224 */ /* 0x000fe200078e00ff */
[----:B------:R-:W-:Y:S01]  /*7d00*/  UISETP.NE.AND UP0, UPT, UR5, URZ, UPT ;  /* 0x000000ff0500728c */ /* 0x000fe2000bf05270 */
[----:B------:R-:W-:Y:S02]  /*7d10*/  IMAD.MOV.U32 R0, RZ, RZ, RZ ;  /* 0x000000ffff007224 */ /* 0x000fe400078e00ff */
[----:B------:R-:W-:Y:S02]  /*7d20*/  @!P1 IMAD.MOV.U32 R0, RZ, RZ, R15 ;  /* 0x000000ffff009224 */ /* 0x000fe400078e000f */
[----:B----4-:R-:W-:-:S06]  /*7d30*/  @!P1 FMUL.FTZ R4, R2, 0.5 ;  /* 0x3f00000002049820 */ /* 0x010fcc0000410000 */
[----:B------:R-:W0:Y:S02]  /*7d40*/  @!P1 MUFU.TANH R4, R4 ;  /* 0x0000000400049308 */ /* 0x000e240000002400 */
[----:B0-----:R-:W-:Y:S01]  /*7d50*/  @!P1 FFMA.FTZ R6, R4, R5, 0.5 ;  /* 0x3f00000004069423 */ /* 0x001fe20000010005 */
        /* <DEDUP_REMOVED lines=8> */
.L_x_6692:
        /* <DEDUP_REMOVED lines=11> */
.L_x_6789:
[----:B------:R-:W4:Y:S01]  /*7e90*/  LDCU.64 UR10, c[0x0][0x3d0] ;  /* 0x00007a00ff0a77ac */ /* 0x000f220008000a00 */
[----:B-1----:R-:W-:Y:S01]  /*7ea0*/  FADD.FTZ R22, R8, R22 ;  /* 0x0000001608167221 */ /* 0x002fe20000010000 */
[----:B------:R-:W-:Y:S02]  /*7eb0*/  IMAD.MOV.U32 R2, RZ, RZ, -0x10000000 ;  /* 0xf0000000ff027424 */ /* 0x000fe400078e00ff */
[----:B------:R-:W-:Y:S02]  /*7ec0*/  IMAD.MOV.U32 R3, RZ, RZ, 0x380fffff ;  /* 0x380fffffff037424 */ /* 0x000fe400078e00ff */
[----:B------:R-:W-:-:S06]  /*7ed0*/  FADD.FTZ R22, R22, 9.999999682655225389e-21 ;  /* 0x1e3ce50816167421 */ /* 0x000fcc0000010000 */
[----:B------:R-:W1:Y:S01]  /*7ee0*/  MUFU.RCP R22, R22 ;  /* 0x0000001600167308 */ /* 0x000e620000001000 */
[----:B----4-:R-:W-:-:S07]  /*7ef0*/  DSETP.LEU.AND P0, PT, R2, |UR10|, PT ;  /* 0x4000000a02007e2a */ /* 0x010fce000bf0b000 */
[----:B------:R-:W4:Y:S07]  /*7f00*/  F2F.F32.F64 R7, UR10 ;  /* 0x0000000a00077d10 */ /* 0x000f2e0008301000 */
[----:B----4-:R-:W-:-:S04]  /*7f10*/  @!P0 FMUL R7, R7, 1.175494350822287508e-38 ;  /* 0x0080000007078820 */ /* 0x010fc80000400000 */
[----:B-1----:R-:W-:-:S07]  /*7f20*/  FMUL.FTZ R7, R7, R22 ;  /* 0x0000001607077220 */ /* 0x002fce0000410000 */
.L_x_6693:
[----:B------:R-:W1:Y:S01]  /*7f30*/  LDCU.64 UR14, c[0x0][0x3c0] ;  /* 0x00007800ff0e77ac */ /* 0x000e620008000a00 */
[----:B------:R-:W-:Y:S01]  /*7f40*/  @!P1 FMUL.FTZ R7, R7, R6 ;  /* 0x0000000607079220 */ /* 0x000fe20000410000 */
[----:B------:R-:W4:Y:S01]  /*7f50*/  LDCU.64 UR22, c[0x0][0x390] ;  /* 0x00007200ff1677ac */ /* 0x000f220008000a00 */
[----:B------:R-:W5:Y:S01]  /*7f60*/  LDCU.64 UR16, c[0x0][0x388] ;  /* 0x00007100ff1077ac */ /* 0x000f620008000a00 */
[----:B-1----:R-:W-:-:S04]  /*7f70*/  UIMAD.WIDE.U32 UR10, UR21, UR14, URZ ;  /* 0x0000000e150a72a5 */ /* 0x002fc8000f8e00ff */
        /* <DEDUP_REMOVED lines=17> */
.L_x_6582:
[----:B------:R-:W-:Y:S01]  /*8090*/  BSSY B1, `(.L_x_6695) ;  /* 0x0000006000017945 */ /* 0x000fe20003800000 */
[----:B------:R-:W-:Y:S02]  /*80a0*/  IMAD.MOV.U32 R3, RZ, RZ, 0x1f ;  /* 0x0000001fff037424 */ /* 0x000fe400078e00ff */
[----:B------:R-:W-:-:S07]  /*80b0*/  IMAD.MOV.U32 R2, RZ, RZ, -0x1 ;  /* 0xffffffffff027424 */ /* 0x000fce00078e00ff */
[----:B------:R-:W-:Y:S05]  /*80c0*/  WARPSYNC.COLLECTIVE R2, `(.L_x_6696) ;  /* 0x0000000002087348 */ /* 0x000fea0003c00000 */
[----:B------:R0:W1:Y:S02]  /*80d0*/  SHFL.IDX P1, R2, R22, R23, R3 ;  /* 0x0000001716027389 */ /* 0x0000640000020003 */
[----:B01----:R-:W-:Y:S05]  /*80e0*/  ENDCOLLECTIVE ;  /* 0x000000000000791b */ /* 0x003fea0003800000 */
.L_x_6696:
[----:B------:R-:W-:Y:S05]  /*80f0*/  BSYNC B1 ;  /* 0x0000000000017941 */ /* 0x000fea0003800000 */
.L_x_6695:
[----:B------:R-:W-:Y:S05]  /*8100*/  BRA `(.L_x_6697) ;  /* 0xffffffcc00d07947 */ /* 0x000fea000383ffff */
.L_x_6630:
        /* <DEDUP_REMOVED lines=8> */
.L_x_6699:
[----:B------:R-:W-:Y:S05]  /*8190*/  BSYNC B0 ;  /* 0x0000000000007941 */ /* 0x000fea0003800000 */
.L_x_6698:
        /* <DEDUP_REMOVED lines=8> */
.L_x_6700:
[----:B------:R-:W-:Y:S05]  /*8220*/  BRA `(.L_x_6701) ;  /* 0xffffffe400687947 */ /* 0x000fea000383ffff */
.L_x_6633:
        /* <DEDUP_REMOVED lines=8> */
.L_x_6703:
[----:B------:R-:W-:Y:S05]  /*82b0*/  BSYNC B0 ;  /* 0x0000000000007941 */ /* 0x000fea0003800000 */
.L_x_6702:
        /* <DEDUP_REMOVED lines=8> */
.L_x_6704:
[----:B------:R-:W-:Y:S05]  /*8340*/  BRA `(.L_x_6705) ;  /* 0xffffffe400607947 */ /* 0x000fea000383ffff */
.L_x_6636:
        /* <DEDUP_REMOVED lines=8> */
.L_x_6707:
[----:B------:R-:W-:Y:S05]  /*83d0*/  BSYNC B0 ;  /* 0x0000000000007941 */ /* 0x000fea0003800000 */
.L_x_6706:
        /* <DEDUP_REMOVED lines=8> */
.L_x_6708:
[----:B------:R-:W-:Y:S05]  /*8460*/  BRA `(.L_x_6709) ;  /* 0xffffffe400587947 */ /* 0x000fea000383ffff */
.L_x_6639:
        /* <DEDUP_REMOVED lines=8> */
.L_x_6711:
[----:B------:R-:W-:Y:S05]  /*84f0*/  BSYNC B0 ;  /* 0x0000000000007941 */ /* 0x000fea0003800000 */
.L_x_6710:
        /* <DEDUP_REMOVED lines=8> */
.L_x_6712:
[----:B------:R-:W-:Y:S05]  /*8580*/  BRA `(.L_x_6713) ;  /* 0xffffffe400507947 */ /* 0x000fea000383ffff */
.L_x_6642:
        /* <DEDUP_REMOVED lines=8> */
.L_x_6715:
[----:B------:R-:W-:Y:S05]  /*8610*/  BSYNC B0 ;  /* 0x0000000000007941 */ /* 0x000fea0003800000 */
.L_x_6714:
        /* <DEDUP_REMOVED lines=8> */
.L_x_6716:
[----:B------:R-:W-:Y:S05]  /*86a0*/  BRA `(.L_x_6717) ;  /* 0xffffffe400487947 */ /* 0x000fea000383ffff */
.L_x_6645:
        /* <DEDUP_REMOVED lines=8> */
.L_x_6719:
[----:B------:R-:W-:Y:S05]  /*8730*/  BSYNC B0 ;  /* 0x0000000000007941 */ /* 0x000fea0003800000 */
.L_x_6718:
        /* <DEDUP_REMOVED lines=8> */
.L_x_6720:
[----:B------:R-:W-:Y:S05]  /*87c0*/  BRA `(.L_x_6721) ;  /* 0xffffffe400407947 */ /* 0x000fea000383ffff */
.L_x_6648:
        /* <DEDUP_REMOVED lines=8> */
.L_x_6723:
[----:B------:R-:W-:Y:S05]  /*8850*/  BSYNC B0 ;  /* 0x0000000000007941 */ /* 0x000fea0003800000 */
.L_x_6722:
        /* <DEDUP_REMOVED lines=8> */
.L_x_6724:
[----:B------:R-:W-:Y:S05]  /*88e0*/  BRA `(.L_x_6725) ;  /* 0xffffffe400387947 */ /* 0x000fea000383ffff */
.L_x_6651:
        /* <DEDUP_REMOVED lines=8> */
.L_x_6727:
[----:B------:R-:W-:Y:S05]  /*8970*/  BSYNC B0 ;  /* 0x0000000000007941 */ /* 0x000fea0003800000 */
.L_x_6726:
        /* <DEDUP_REMOVED lines=8> */
.L_x_6728:
[----:B------:R-:W-:Y:S05]  /*8a00*/  BRA `(.L_x_6729) ;  /* 0xffffffe400307947 */ /* 0x000fea000383ffff */
.L_x_6654:
        /* <DEDUP_REMOVED lines=8> */
.L_x_6731:
[----:B------:R-:W-:Y:S05]  /*8a90*/  BSYNC B0 ;  /* 0x0000000000007941 */ /* 0x000fea0003800000 */
.L_x_6730:
        /* <DEDUP_REMOVED lines=8> */
.L_x_6732:
[----:B------:R-:W-:Y:S05]  /*8b20*/  BRA `(.L_x_6733) ;  /* 0xffffffe400287947 */ /* 0x000fea000383ffff */
.L_x_6657:
        /* <DEDUP_REMOVED lines=8> */
.L_x_6735:
[----:B------:R-:W-:Y:S05]  /*8bb0*/  BSYNC B0 ;  /* 0x0000000000007941 */ /* 0x000fea0003800000 */
.L_x_6734:
        /* <DEDUP_REMOVED lines=8> */
.L_x_6736:
[----:B------:R-:W-:Y:S05]  /*8c40*/  BRA `(.L_x_6737) ;  /* 0xffffffe400207947 */ /* 0x000fea000383ffff */
.L_x_6660:
        /* <DEDUP_REMOVED lines=8> */
.L_x_6739:
[----:B------:R-:W-:Y:S05]  /*8cd0*/  BSYNC B0 ;  /* 0x0000000000007941 */ /* 0x000fea0003800000 */
.L_x_6738:
        /* <DEDUP_REMOVED lines=8> */
.L_x_6740:
[----:B------:R-:W-:Y:S05]  /*8d60*/  BRA `(.L_x_6741) ;  /* 0xffffffe400187947 */ /* 0x000fea000383ffff */
.L_x_6663:
        /* <DEDUP_REMOVED lines=8> */
.L_x_6743:
[----:B------:R-:W-:Y:S05]  /*8df0*/  BSYNC B0 ;  /* 0x0000000000007941 */ /* 0x000fea0003800000 */
.L_x_6742:
        /* <DEDUP_REMOVED lines=8> */
.L_x_6744:
[----:B------:R-:W-:Y:S05]  /*8e80*/  BRA `(.L_x_6745) ;  /* 0xffffffe400147947 */ /* 0x000fea000383ffff */
.L_x_6666:
        /* <DEDUP_REMOVED lines=8> */
.L_x_6747:
[----:B------:R-:W-:Y:S05]  /*8f10*/  BSYNC B0 ;  /* 0x0000000000007941 */ /* 0x000fea0003800000 */
.L_x_6746:
        /* <DEDUP_REMOVED lines=8> */
.L_x_6748:
[----:B------:R-:W-:Y:S05]  /*8fa0*/  BRA `(.L_x_6749) ;  /* 0xffffffe4000c7947 */ /* 0x000fea000383ffff */
.L_x_6669:
        /* <DEDUP_REMOVED lines=8> */
.L_x_6751:
[----:B------:R-:W-:Y:S05]  /*9030*/  BSYNC B0 ;  /* 0x0000000000007941 */ /* 0x000fea0003800000 */
.L_x_6750:
        /* <DEDUP_REMOVED lines=8> */
.L_x_6752:
[----:B------:R-:W-:Y:S05]  /*90c0*/  BRA `(.L_x_6753) ;  /* 0xffffffe400047947 */ /* 0x000fea000383ffff */
.L_x_6672:
        /* <DEDUP_REMOVED lines=8> */
.L_x_6755:
[----:B------:R-:W-:Y:S05]  /*9150*/  BSYNC B0 ;  /* 0x0000000000007941 */ /* 0x000fea0003800000 */
.L_x_6754:
        /* <DEDUP_REMOVED lines=8> */
.L_x_6756:
[----:B------:R-:W-:Y:S05]  /*91e0*/  BRA `(.L_x_6757) ;  /* 0xffffffe000fc7947 */ /* 0x000fea000383ffff */
.L_x_6675:
        /* <DEDUP_REMOVED lines=8> */
.L_x_6759:
[----:B------:R-:W-:Y:S05]  /*9270*/  BSYNC B0 ;  /* 0x0000000000007941 */ /* 0x000fea0003800000 */
.L_x_6758:
        /* <DEDUP_REMOVED lines=8> */
.L_x_6760:
[----:B------:R-:W-:Y:S05]  /*9300*/  BRA `(.L_x_6761) ;  /* 0xffffffe400187947 */ /* 0x000fea000383ffff */
.L_x_6678:
        /* <DEDUP_REMOVED lines=8> */
.L_x_6763:
[----:B------:R-:W-:Y:S05]  /*9390*/  BSYNC B0 ;  /* 0x0000000000007941 */ /* 0x000fea0003800000 */
.L_x_6762:
        /* <DEDUP_REMOVED lines=8> */
.L_x_6764:
[----:B------:R-:W-:Y:S05]  /*9420*/  BRA `(.L_x_6765) ;  /* 0xffffffe400107947 */ /* 0x000fea000383ffff */
.L_x_6681:
        /* <DEDUP_REMOVED lines=8> */
.L_x_6767:
[----:B------:R-:W-:Y:S05]  /*94b0*/  BSYNC B0 ;  /* 0x0000000000007941 */ /* 0x000fea0003800000 */
.L_x_6766:
        /* <DEDUP_REMOVED lines=8> */
.L_x_6768:
[----:B------:R-:W-:Y:S05]  /*9540*/  BRA `(.L_x_6769) ;  /* 0xffffffe400087947 */ /* 0x000fea000383ffff */
.L_x_6684:
        /* <DEDUP_REMOVED lines=8> */
.L_x_6771:
[----:B------:R-:W-:Y:S05]  /*95d0*/  BSYNC B0 ;  /* 0x0000000000007941 */ /* 0x000fea0003800000 */
.L_x_6770:
        /* <DEDUP_REMOVED lines=8> */
.L_x_6772:
[----:B------:R-:W-:Y:S05]  /*9660*/  BRA `(.L_x_6773) ;  /* 0xffffffe400007947 */ /* 0x000fea000383ffff */
.L_x_6687:
        /* <DEDUP_REMOVED lines=8> */
.L_x_6775:
[----:B------:R-:W-:Y:S05]  /*96f0*/  BSYNC B0 ;  /* 0x0000000000007941 */ /* 0x000fea0003800000 */
.L_x_6774:
        /* <DEDUP_REMOVED lines=8> */
.L_x_6776:
[----:B------:R-:W-:Y:S05]  /*9780*/  BRA `(.L_x_6777) ;  /* 0xffffffe000f87947 */ /* 0x000fea000383ffff */
.L_x_6690:
        /* <DEDUP_REMOVED lines=9> */
.L_x_6779:
[----:B------:R-:W-:Y:S05]  /*9820*/  BSYNC B0 ;  /* 0x0000000000007941 */ /* 0x000fea0003800000 */
.L_x_6778:
[----:B------:R-:W-:Y:S05]  /*9830*/  BRA `(.L_x_6780) ;  /* 0xffffffe400047947 */ /* 0x000fea000383ffff */
.L_x_6691:
        /* <DEDUP_REMOVED lines=9> */
.L_x_6782:
[----:B------:R-:W-:Y:S05]  /*98d0*/  BSYNC B0 ;  /* 0x0000000000007941 */ /* 0x000fea0003800000 */
.L_x_6781:
[----:B------:R-:W-:Y:S05]  /*98e0*/  BRA `(.L_x_6629) ;  /* 0xffffffe000e07947 */ /* 0x000fea000383ffff */
.L_x_6694:
[----:B------:R-:W-:Y:S01]  /*98f0*/  BSSY B0, `(.L_x_6783) ;  /* 0x0000008000007945 */ /* 0x000fe20003800000 */
[----:B------:R-:W-:Y:S02]  /*9900*/  IMAD.MOV.U32 R23, RZ, RZ, R6 ;  /* 0x000000ffff177224 */ /* 0x000fe400078e0006 */
[----:B------:R-:W-:Y:S02]  /*9910*/  IMAD.MOV.U32 R4, RZ, RZ, 0x10 ;  /* 0x00000010ff047424 */ /* 0x000fe400078e00ff */
[----:B------:R-:W-:Y:S02]  /*9920*/  IMAD.MOV.U32 R3, RZ, RZ, 0x1f ;  /* 0x0000001fff037424 */ /* 0x000fe400078e00ff */
[----:B------:R-:W-:-:S07]  /*9930*/  IMAD.MOV.U32 R2, RZ, RZ, -0x1 ;  /* 0xffffffffff027424 */ /* 0x000fce00078e00ff */
[----:B--23--:R-:W-:Y:S05]  /*9940*/  WARPSYNC.COLLECTIVE R2, `(.L_x_6784) ;  /* 0x0000000002087348 */ /* 0x00cfea0003c00000 */
[----:B------:R0:W1:Y:S02]  /*9950*/  SHFL.BFLY P0, R22, R23, R4, R3 ;  /* 0x0c00000417167389 */ /* 0x0000640000000003 */
[----:B0123--:R-:W-:Y:S05]  /*9960*/  ENDCOLLECTIVE ;  /* 0x000000000000791b */ /* 0x00ffea0003800000 */
.L_x_6784:
[----:B------:R-:W-:Y:S05]  /*9970*/  BSYNC B0 ;  /* 0x0000000000007941 */ /* 0x000fea0003800000 */
.L_x_6783:
[----:B------:R-:W-:Y:S01]  /*9980*/  FADD.FTZ R23, R22, R6 ;  /* 0x0000000616177221 */ /* 0x000fe20000010000 */
[----:B------:R-:W-:Y:S02]  /*9990*/  IMAD.MOV.U32 R4, RZ, RZ, 0x8 ;  /* 0x00000008ff047424 */ /* 0x000fe400078e00ff */
[----:B------:R-:W-:Y:S02]  /*99a0*/  IMAD.MOV.U32 R3, RZ, RZ, 0x1f ;  /* 0x0000001fff037424 */ /* 0x000fe400078e00ff */
[----:B------:R-:W-:-:S07]  /*99b0*/  IMAD.MOV.U32 R2, RZ, RZ, -0x1 ;  /* 0xffffffffff027424 */ /* 0x000fce00078e00ff */
[----:B------:R-:W-:Y:S05]  /*99c0*/  WARPSYNC.COLLECTIVE R2, `(.L_x_6785) ;  /* 0x0000000002087348 */ /* 0x000fea0003c00000 */
[----:B------:R0:W1:Y:S02]  /*99d0*/  SHFL.BFLY P0, R22, R23, R4, R3 ;  /* 0x0c00000417167389 */ /* 0x0000640000000003 */
[----:B01----:R-:W-:Y:S05]  /*99e0*/  ENDCOLLECTIVE ;  /* 0x000000000000791b */ /* 0x003fea0003800000 */
.L_x_6785:
[----:B------:R-:W-:Y:S02]  /*99f0*/  IMAD.MOV.U32 R4, RZ, RZ, 0x4 ;  /* 0x00000004ff047424 */ /* 0x000fe400078e00ff */
[----:B------:R-:W-:-:S04]  /*9a00*/  FADD.FTZ R5, R23, R22 ;  /* 0x0000001617057221 */ /* 0x000fc80000010000 */
[----:B------:R-:W-:-:S07]  /*9a10*/  IMAD.MOV.U32 R23, RZ, RZ, R5 ;  /* 0x000000ffff177224 */ /* 0x000fce00078e0005 */
[----:B------:R-:W-:Y:S05]  /*9a20*/  WARPSYNC.COLLECTIVE R2, `(.L_x_6786) ;  /* 0x0000000002087348 */ /* 0x000fea0003c00000 */
[----:B------:R0:W1:Y:S02]  /*9a30*/  SHFL.BFLY P0, R22, R23, R4, R3 ;  /* 0x0c00000417167389 */ /* 0x0000640000000003 */
[----:B01----:R-:W-:Y:S05]  /*9a40*/  ENDCOLLECTIVE ;  /* 0x000000000000791b */ /* 0x003fea0003800000 */
.L_x_6786:
[----:B------:R-:W-:Y:S02]  /*9a50*/  IMAD.MOV.U32 R4, RZ, RZ, 0x2 ;  /* 0x00000002ff047424 */ /* 0x000fe400078e00ff */
[----:B------:R-:W-:-:S04]  /*9a60*/  FADD.FTZ R7, R5, R22 ;  /* 0x0000001605077221 */ /* 0x000fc80000010000 */
[----:B------:R-:W-:-:S07]  /*9a70*/  IMAD.MOV.U32 R23, RZ, RZ, R7 ;  /* 0x000000ffff177224 */ /* 0x000fce00078e0007 */
[----:B------:R-:W-:Y:S05]  /*9a80*/  WARPSYNC.COLLECTIVE R2, `(.L_x_6787) ;  /* 0x0000000002087348 */ /* 0x000fea0003c00000 */
[----:B------:R0:W1:Y:S02]  /*9a90*/  SHFL.BFLY P0, R22, R23, R4, R3 ;  /* 0x0c00000417167389 */ /* 0x0000640000000003 */
[----:B01----:R-:W-:Y:S05]  /*9aa0*/  ENDCOLLECTIVE ;  /* 0x000000000000791b */ /* 0x003fea0003800000 */
.L_x_6787:
[----:B------:R-:W-:Y:S02]  /*9ab0*/  IMAD.MOV.U32 R4, RZ, RZ, 0x1 ;  /* 0x00000001ff047424 */ /* 0x000fe400078e00ff */
[----:B------:R-:W-:-:S04]  /*9ac0*/  FADD.FTZ R8, R7, R22 ;  /* 0x0000001607087221 */ /* 0x000fc80000010000 */
[----:B------:R-:W-:-:S07]  /*9ad0*/  IMAD.MOV.U32 R23, RZ, RZ, R8 ;  /* 0x000000ffff177224 */ /* 0x000fce00078e0008 */
[----:B------:R-:W-:Y:S05]  /*9ae0*/  WARPSYNC.COLLECTIVE R2, `(.L_x_6788) ;  /* 0x0000000002087348 */ /* 0x000fea0003c00000 */
[----:B------:R0:W1:Y:S02]  /*9af0*/  SHFL.BFLY P0, R22, R23, R4, R3 ;  /* 0x0c00000417167389 */ /* 0x0000640000000003 */
[----:B01----:R-:W-:Y:S05]  /*9b00*/  ENDCOLLECTIVE ;  /* 0x000000000000791b */ /* 0x003fea0003800000 */
.L_x_6788:
[----:B------:R-:W-:Y:S05]  /*9b10*/  BRA `(.L_x_6789) ;  /* 0xffffffe000dc7947 */ /* 0x000fea000383ffff */
.L_x_6790:
        /* <DEDUP_REMOVED lines=14> */
.L_x_7927:


//--------------------- .text._ZN4vllm3moe44grouped_topk_fused_small_expert_count_kernelIf13__nv_bfloat16iLNS0_11ScoringFuncE1ELi128ELb0ELi8EEEvPT_PfPT1_PKT0_llllllbd --------------------------
	.section	.text._ZN4vllm3moe44grouped_topk_fused_small_expert_count_kernelIf13__nv_bfloat16iLNS0_11ScoringFuncE1ELi128ELb0ELi8EEEvPT_PfPT1_PKT0_llllllbd,"ax",@progbits
	.align	128
        .global         _ZN4vllm3moe44grouped_topk_fused_small_expert_count_kernelIf13__nv_bfloat16iLNS0_11ScoringFuncE1ELi128ELb0ELi8EEEvPT_PfPT1_PKT0_llllllbd
        .type           _ZN4vllm3moe44grouped_topk_fused_small_expert_count_kernelIf13__nv_bfloat16iLNS0_11ScoringFuncE1ELi128ELb0ELi8EEEvPT_PfPT1_PKT0_llllllbd,@function
        .size           _ZN4vllm3moe44grouped_topk_fused_small_expert_count_kernelIf13__nv_bfloat16iLNS0_11ScoringFuncE1ELi128ELb0ELi8EEEvPT_PfPT1_PKT0_llllllbd,(.L_x_7822 - _ZN4vllm3moe44grouped_topk_fused_small_expert_count_kernelIf13__nv_bfloat16iLNS0_11ScoringFuncE1ELi128ELb0ELi8EEEvPT_PfPT1_PKT0_llllllbd)
        .other          _ZN4vllm3moe44grouped_topk_fused_small_expert_count_kernelIf13__nv_bfloat16iLNS0_11ScoringFuncE1ELi128ELb0ELi8EEEvPT_PfPT1_PKT0_llllllbd,@"STO_CUDA_ENTRY STV_DEFAULT"
_ZN4vllm3moe44grouped_topk_fused_small_expert_count_kernelIf13__nv_bfloat16iLNS0_11ScoringFuncE1ELi128ELb0ELi8EEEvPT_PfPT1_PKT0_llllllbd:
.text._ZN4vllm3moe44grouped_topk_fused_small_expert_count_kernelIf13__nv_bfloat16iLNS0_11ScoringFuncE1ELi128ELb0ELi8EEEvPT_PfPT1_PKT0_llllllbd:
        /* <DEDUP_REMOVED lines=20> */
[----:B------:R1:W3:Y:S01]  /*0140*/  @!P0 LDG.E R8, desc[UR8][R8.64] ;  /* 0x0000000808088981 */ /* 0x0002e2000c1e1900 */
[----:B--2---:R-:W-:-:S04]  /*0150*/  @!P0 LEA R4, P1, R2, R10, 0x1 ;  /* 0x0000000a02048211 */ /* 0x004fc800078208ff */
[----:B------:R-:W-:-:S05]  /*0160*/  @!P0 LEA.HI.X R5, R2, R11, RZ, 0x1, P1 ;  /* 0x0000000b02058211 */ /* 0x000fca00008f0cff */
[----:B------:R-:W2:Y:S01]  /*0170*/  @!P0 LDG.E.U16 R4, desc[UR8][R4.64] ;  /* 0x0000000804048981 */ /* 0x000ea2000c1e1500 */
[----:B------:R-:W4:Y:S01]  /*0180*/  S2UR UR6, SR_CgaCtaId ;  /* 0x00000000000679c3 */ /* 0x000f220000008800 */
[----:B------:R-:W-:Y:S01]  /*0190*/  IMAD.MOV.U32 R10, RZ, RZ, -0x800000 ;  /* 0xff800000ff0a7424 */ /* 0x000fe200078e00ff */
[----:B------:R-:W-:Y:S01]  /*01a0*/  UMOV UR4, 0x400 ;  /* 0x0000040000047882 */ /* 0x000fe20000000000 */
[----:B-1----:R-:W-:Y:S01]  /*01b0*/  IMAD.MOV.U32 R9, RZ, RZ, 0x3f000000 ;  /* 0x3f000000ff097424 */ /* 0x002fe200078e00ff */
[----:B------:R-:W-:Y:S01]  /*01c0*/  UIADD3 UR5, UPT, UPT, UR4, 0x200, URZ ;  /* 0x0000020004057890 */ /* 0x000fe2000fffe0ff */
[----:B------:R-:W-:Y:S01]  /*01d0*/  IMAD.MOV.U32 R6, RZ, RZ, -0x800000 ;  /* 0xff800000ff067424 */ /* 0x000fe200078e00ff */
[----:B----4-:R-:W-:Y:S02]  /*01e0*/  ULEA UR4, UR6, UR4, 0x18 ;  /* 0x0000000406047291 */ /* 0x010fe4000f8ec0ff */
[----:B------:R-:W-:Y:S01]  /*01f0*/  ULEA UR5, UR6, UR5, 0x18 ;  /* 0x0000000506057291 */ /* 0x000fe2000f8ec0ff */
[----:B---3--:R-:W-:-:S06]  /*0200*/  @!P0 FMUL.FTZ R10, R8, 0.5 ;  /* 0x3f000000080a8820 */ /* 0x008fcc0000410000 */
        /* <DEDUP_REMOVED lines=8> */
.L_x_6792:
[----:B------:R-:W-:Y:S05]  /*0290*/  BSYNC.RECONVERGENT B0 ;  /* 0x0000000000007941 */ /* 0x000fea0003800200 */
.L_x_6791:
        /* <DEDUP_REMOVED lines=101> */
.L_x_6796:
        /* <DEDUP_REMOVED lines=173> */
.L_x_6795:
[----:B------:R-:W-:Y:S05]  /*13c0*/  BRA.U !UP0, `(.L_x_6794) ;  /* 0x0000000108cc7547 */ /* 0x000fea000b800000 */
[----:B------:R-:W-:Y:S01]  /*13d0*/  IMAD R4, R12, 0x4, R1 ;  /* 0x000000040c047824 */ /* 0x000fe200078e0201 */
[----:B------:R-:W-:-:S12]  /*13e0*/  UIADD3 UR5, UPT, UPT, -UR5, URZ, URZ ;  /* 0x000000ff05057290 */ /* 0x000fd8000fffe1ff */
.L_x_6797:
        /* <DEDUP_REMOVED lines=49> */
.L_x_6794:
        /* <DEDUP_REMOVED lines=56> */
[----:B------:R-:W-:Y:S05]  /*1a80*/  CALL.REL.NOINC `($__internal_75_$__cuda_sm20_div_rn_f64_full) ;  /* 0x0000000000747944 */ /* 0x000fea0003c00000 */
[----:B------:R-:W-:Y:S02]  /*1a90*/  IMAD.MOV.U32 R4, RZ, RZ, R14 ;  /* 0x000000ffff047224 */ /* 0x000fe400078e000e */
[----:B------:R-:W-:-:S07]  /*1aa0*/  IMAD.MOV.U32 R5, RZ, RZ, R15 ;  /* 0x000000ffff057224 */ /* 0x000fce00078e000f */
.L_x_6800:
[----:B------:R-:W-:Y:S05]  /*1ab0*/  BSYNC.RECONVERGENT B0 ;  /* 0x0000000000007941 */ /* 0x000fea0003800200 */
.L_x_6799:
[----:B------:R-:W-:Y:S01]  /*1ac0*/  UMOV UR4, 0xf0000000 ;  /* 0xf000000000047882 */ /* 0x000fe20000000000 */
[----:B------:R-:W-:Y:S01]  /*1ad0*/  UMOV UR5, 0x380fffff ;  /* 0x380fffff00057882 */ /* 0x000fe20000000000 */
[----:B------:R-:W0:Y:S01]  /*1ae0*/  F2F.F32.F64 R6, R4 ;  /* 0x0000000400067310 */ /* 0x000e220000301000 */
[----:B------:R-:W-:-:S14]  /*1af0*/  DSETP.GEU.AND P0, PT, |R4|, UR4, PT ;  /* 0x0000000404007e2a */ /* 0x000fdc000bf0e200 */
[----:B0-----:R-:W-:-:S07]  /*1b00*/  @!P0 FMUL R6, R6, 1.175494350822287508e-38 ;  /* 0x0080000006068820 */ /* 0x001fce0000400000 */
.L_x_6798:
        /* <DEDUP_REMOVED lines=18> */
.L_x_6801:
[----:B------:R-:W-:Y:S05]  /*1c30*/  BSYNC.RECONVERGENT B0 ;  /* 0x0000000000007941 */ /* 0x000fea0003800200 */
.L_x_6793:
[----:B------:R-:W-:Y:S01]  /*1c40*/  PREEXIT ;  /* 0x000000000000782d */ /* 0x000fe20000000000 */
[----:B------:R-:W-:Y:S05]  /*1c50*/  EXIT ;  /* 0x000000000000794d */ /* 0x000fea0003800000 */
        .weak           $__internal_75_$__cuda_sm20_div_rn_f64_full
        .type           $__internal_75_$__cuda_sm20_div_rn_f64_full,@function
        .size           $__internal_75_$__cuda_sm20_div_rn_f64_full,(.L_x_7822 - $__internal_75_$__cuda_sm20_div_rn_f64_full)
$__internal_75_$__cuda_sm20_div_rn_f64_full:
        /* <DEDUP_REMOVED lines=67> */
.L_x_6803:
        /* <DEDUP_REMOVED lines=16> */
.L_x_6806:
[----:B------:R-:W-:Y:S01]  /*2190*/  LOP3.LUT R15, R9, 0x80000, RZ, 0xfc, !PT ;  /* 0x00080000090f7812 */ /* 0x000fe200078efcff */
[----:B------:R-:W-:Y:S01]  /*21a0*/  IMAD.MOV.U32 R14, RZ, RZ, R8 ;  /* 0x000000ffff0e7224 */ /* 0x000fe200078e0008 */
[----:B------:R-:W-:Y:S06]  /*21b0*/  BRA `(.L_x_6804) ;  /* 0x0000000000087947 */ /* 0x000fec0003800000 */
.L_x_6805:
[----:B------:R-:W-:Y:S01]  /*21c0*/  LOP3.LUT R15, R11, 0x80000, RZ, 0xfc, !PT ;  /* 0x000800000b0f7812 */ /* 0x000fe200078efcff */
[----:B------:R-:W-:-:S07]  /*21d0*/  IMAD.MOV.U32 R14, RZ, RZ, R10 ;  /* 0x000000ffff0e7224 */ /* 0x000fce00078e000a */
.L_x_6804:
[----:B------:R-:W-:Y:S05]  /*21e0*/  BSYNC.RECONVERGENT B1 ;  /* 0x0000000000017941 */ /* 0x000fea0003800200 */
.L_x_6802:
[----:B------:R-:W-:Y:S02]  /*21f0*/  IMAD.MOV.U32 R4, RZ, RZ, R6 ;  /* 0x000000ffff047224 */ /* 0x000fe400078e0006 */
[----:B------:R-:W-:-:S04]  /*2200*/  IMAD.MOV.U32 R5, RZ, RZ, 0x0 ;  /* 0x00000000ff057424 */ /* 0x000fc800078e00ff */
[----:B------:R-:W-:Y:S05]  /*2210*/  RET.REL.NODEC R4 `(_ZN4vllm3moe44grouped_topk_fused_small_expert_count_kernelIf13__nv_bfloat16iLNS0_11ScoringFuncE1ELi128ELb0ELi8EEEvPT_PfPT1_PKT0_llllllbd) ;  /* 0xffffffdc04787950 */ /* 0x000fea0003c3ffff */
.L_x_6807:
        /* <DEDUP_REMOVED lines=14> */
.L_x_7822:


//--------------------- .text._ZN4vllm3moe44grouped_topk_fused_small_expert_count_kernelIf13__nv_bfloat16iLNS0_11ScoringFuncE1ELi384ELb0ELi8EEEvPT_PfPT1_PKT0_llllllbd --------------------------
	.section	.text._ZN4vllm3moe44grouped_topk_fused_small_expert_count_kernelIf13__nv_bfloat16iLNS0_11ScoringFuncE1ELi384ELb0ELi8EEEvPT_PfPT1_PKT0_llllllbd,"ax",@progbits
	.align	128
        .global         _ZN4vllm3moe44grouped_topk_fused_small_expert_count_kernelIf13__nv_bfloat16iLNS0_11ScoringFuncE1ELi384ELb0ELi8EEEvPT_PfPT1_PKT0_llllllbd
        .type           _ZN4vllm3moe44grouped_topk_fused_small_expert_count_kernelIf13__nv_bfloat16iLNS0_11ScoringFuncE1ELi384ELb0ELi8EEEvPT_PfPT1_PKT0_llllllbd,@function
        .size           _ZN4vllm3moe44grouped_topk_fused_small_expert_count_kernelIf13__nv_bfloat16iLNS0_11ScoringFuncE1ELi384ELb0ELi8EEEvPT_PfPT1_PKT0_llllllbd,(.L_x_7823 - _ZN4vllm3moe44grouped_topk_fused_small_expert_count_kernelIf13__nv_bfloat16iLNS0_11ScoringFuncE1ELi384ELb0ELi8EEEvPT_PfPT1_PKT0_llllllbd)
        .other          _ZN4vllm3moe44grouped_topk_fused_small_expert_count_kernelIf13__nv_bfloat16iLNS0_11ScoringFuncE1ELi384ELb0ELi8EEEvPT_PfPT1_PKT0_llllllbd,@"STO_CUDA_ENTRY STV_DEFAULT"
_ZN4vllm3moe44grouped_topk_fused_small_expert_count_kernelIf13__nv_bfloat16iLNS0_11ScoringFuncE1ELi384ELb0ELi8EEEvPT_PfPT1_PKT0_llllllbd:
.text._ZN4vllm3moe44grouped_topk_fused_small_expert_count_kernelIf13__nv_bfloat16iLNS0_11ScoringFuncE1ELi384ELb0ELi8EEEvPT_PfPT1_PKT0_llllllbd:
        /* <DEDUP_REMOVED lines=41> */
.L_x_6809:
[----:B------:R-:W-:Y:S05]  /*0290*/  BSYNC.RECONVERGENT B0 ;  /* 0x0000000000007941 */ /* 0x000fea0003800200 */
.L_x_6808:
        /* <DEDUP_REMOVED lines=113> */
.L_x_6813:
        /* <DEDUP_REMOVED lines=99> */
.L_x_6812:
        /* <DEDUP_REMOVED lines=43> */
.L_x_6811:
        /* <DEDUP_REMOVED lines=18> */
.L_x_6814:
        /* <DEDUP_REMOVED lines=12> */
.L_x_6815:
[----:B------:R-:W-:Y:S05]  /*1470*/  BSYNC.RECONVERGENT B0 ;  /* 0x0000000000007941 */ /* 0x000fea0003800200 */
.L_x_6810:
        /* <DEDUP_REMOVED lines=23> */
.L_x_6818:
[----:B------:R-:W-:Y:S05]  /*15f0*/  BSYNC.RECONVERGENT B0 ;  /* 0x0000000000007941 */ /* 0x000fea0003800200 */
.L_x_6817:
        /* <DEDUP_REMOVED lines=21> */
.L_x_6821:
        /* <DEDUP_REMOVED lines=168> */
.L_x_6820:
[----:B------:R-:W-:Y:S05]  /*21d0*/  @!P1 BRA `(.L_x_6819) ;  /* 0x0000000000d09947 */ /* 0x000fea0003800000 */
[C---:B------:R-:W-:Y:S02]  /*21e0*/  IMAD R0, R10.reuse, 0x4, R0 ;  /* 0x000000040a007824 */ /* 0x040fe400078e0200 */
[----:B------:R-:W-:Y:S02]  /*21f0*/  IMAD.MOV R6, RZ, RZ, -R6 ;  /* 0x000000ffff067224 */ /* 0x000fe400078e0a06 */
[----:B------:R-:W-:-:S07]  /*2200*/  IMAD R12, R10, 0x4, R1 ;  /* 0x000000040a0c7824 */ /* 0x000fce00078e0201 */
.L_x_6822:
        /* <DEDUP_REMOVED lines=49> */
.L_x_6819:
        /* <DEDUP_REMOVED lines=58> */
[----:B------:R-:W-:Y:S05]  /*28c0*/  CALL.REL.NOINC `($__internal_76_$__cuda_sm20_div_rn_f64_full) ;  /* 0x0000000000747944 */ /* 0x000fea0003c00000 */
[----:B------:R-:W-:Y:S02]  /*28d0*/  IMAD.MOV.U32 R4, RZ, RZ, R14 ;  /* 0x000000ffff047224 */ /* 0x000fe400078e000e */
[----:B------:R-:W-:-:S07]  /*28e0*/  IMAD.MOV.U32 R5, RZ, RZ, R15 ;  /* 0x000000ffff057224 */ /* 0x000fce00078e000f */
.L_x_6825:
[----:B------:R-:W-:Y:S05]  /*28f0*/  BSYNC.RECONVERGENT B0 ;  /* 0x0000000000007941 */ /* 0x000fea0003800200 */
.L_x_6824:
[----:B------:R-:W-:Y:S01]  /*2900*/  UMOV UR4, 0xf0000000 ;  /* 0xf000000000047882 */ /* 0x000fe20000000000 */
[----:B------:R-:W-:Y:S01]  /*2910*/  UMOV UR5, 0x380fffff ;  /* 0x380fffff00057882 */ /* 0x000fe20000000000 */
[----:B------:R-:W0:Y:S01]  /*2920*/  F2F.F32.F64 R6, R4 ;  /* 0x0000000400067310 */ /* 0x000e220000301000 */
[----:B------:R-:W-:-:S14]  /*2930*/  DSETP.GEU.AND P0, PT, |R4|, UR4, PT ;  /* 0x0000000404007e2a */ /* 0x000fdc000bf0e200 */
[----:B0-----:R-:W-:-:S07]  /*2940*/  @!P0 FMUL R6, R6, 1.175494350822287508e-38 ;  /* 0x0080000006068820 */ /* 0x001fce0000400000 */
.L_x_6823:
        /* <DEDUP_REMOVED lines=18> */
.L_x_6826:
[----:B------:R-:W-:Y:S05]  /*2a70*/  BSYNC.RECONVERGENT B0 ;  /* 0x0000000000007941 */ /* 0x000fea0003800200 */
.L_x_6816:
[----:B------:R-:W-:Y:S01]  /*2a80*/  PREEXIT ;  /* 0x000000000000782d */ /* 0x000fe20000000000 */
[----:B------:R-:W-:Y:S05]  /*2a90*/  EXIT ;  /* 0x000000000000794d */ /* 0x000fea0003800000 */
        .weak           $__internal_76_$__cuda_sm20_div_rn_f64_full
        .type           $__internal_76_$__cuda_sm20_div_rn_f64_full,@function
        .size           $__internal_76_$__cuda_sm20_div_rn_f64_full,(.L_x_7823 - $__internal_76_$__cuda_sm20_div_rn_f64_full)
$__internal_76_$__cuda_sm20_div_rn_f64_full:
        /* <DEDUP_REMOVED lines=67> */
.L_x_6828:
        /* <DEDUP_REMOVED lines=16> */
.L_x_6831:
[----:B------:R-:W-:Y:S01]  /*2fd0*/  LOP3.LUT R15, R9, 0x80000, RZ, 0xfc, !PT ;  /* 0x00080000090f7812 */ /* 0x000fe200078efcff */
[----:B------:R-:W-:Y:S01]  /*2fe0*/  IMAD.MOV.U32 R14, RZ, RZ, R8 ;  /* 0x000000ffff0e7224 */ /* 0x000fe200078e0008 */
[----:B------:R-:W-:Y:S06]  /*2ff0*/  BRA `(.L_x_6829) ;  /* 0x0000000000087947 */ /* 0x000fec0003800000 */
.L_x_6830:
[----:B------:R-:W-:Y:S01]  /*3000*/  LOP3.LUT R15, R11, 0x80000, RZ, 0xfc, !PT ;  /* 0x000800000b0f7812 */ /* 0x000fe200078efcff */
[----:B------:R-:W-:-:S07]  /*3010*/  IMAD.MOV.U32 R14, RZ, RZ, R10 ;  /* 0x000000ffff0e7224 */ /* 0x000fce00078e000a */
.L_x_6829:
[----:B------:R-:W-:Y:S05]  /*3020*/  BSYNC.RECONVERGENT B1 ;  /* 0x0000000000017941 */ /* 0x000fea0003800200 */
.L_x_6827:
[----:B------:R-:W-:Y:S02]  /*3030*/  IMAD.MOV.U32 R4, RZ, RZ, R6 ;  /* 0x000000ffff047224 */ /* 0x000fe400078e0006 */
[----:B------:R-:W-:-:S04]  /*3040*/  IMAD.MOV.U32 R5, RZ, RZ, 0x0 ;  /* 0x00000000ff057424 */ /* 0x000fc800078e00ff */
[----:B------:R-:W-:Y:S05]  /*3050*/  RET.REL.NODEC R4 `(_ZN4vllm3moe44grouped_topk_fused_small_expert_count_kernelIf13__nv_bfloat16iLNS0_11ScoringFuncE1ELi384ELb0ELi8EEEvPT_PfPT1_PKT0_llllllbd) ;  /* 0xffffffcc04e87950 */ /* 0x000fea0003c3ffff */
.L_x_6832:
        /* <DEDUP_REMOVED lines=10> */
.L_x_7823:


//--------------------- .text._ZN4vllm3moe44grouped_topk_fused_small_expert_count_kernelIf13__nv_bfloat16iLNS0_11ScoringFuncE1ELi512ELb0ELi8EEEvPT_PfPT1_PKT0_llllllbd --------------------------
	.section	.text._ZN4vllm3moe44grouped_topk_fused_small_expert_count_kernelIf13__nv_bfloat16iLNS0_11ScoringFuncE1ELi512ELb0ELi8EEEvPT_PfPT1_PKT0_llllllbd,"ax",@progbits
	.align	128
        .global         _ZN4vllm3moe44grouped_topk_fused_small_expert_count_kernelIf13__nv_bfloat16iLNS0_11ScoringFuncE1ELi512ELb0ELi8EEEvPT_PfPT1_PKT0_llllllbd
        .type           _ZN4vllm3moe44grouped_topk_fused_small_expert_count_kernelIf13__nv_bfloat16iLNS0_11ScoringFuncE1ELi512ELb0ELi8EEEvPT_PfPT1_PKT0_llllllbd,@function
        .size           _ZN4vllm3moe44grouped_topk_fused_small_expert_count_kernelIf13__nv_bfloat16iLNS0_11ScoringFuncE1ELi512ELb0ELi8EEEvPT_PfPT1_PKT0_llllllbd,(.L_x_7824 - _ZN4vllm3moe44grouped_topk_fused_small_expert_count_kernelIf13__nv_bfloat16iLNS0_11ScoringFuncE1ELi512ELb0ELi8EEEvPT_PfPT1_PKT0_llllllbd)
        .other          _ZN4vllm3moe44grouped_topk_fused_small_expert_count_kernelIf13__nv_bfloat16iLNS0_11ScoringFuncE1ELi512ELb0ELi8EEEvPT_PfPT1_PKT0_llllllbd,@"STO_CUDA_ENTRY STV_DEFAULT"
_ZN4vllm3moe44grouped_topk_fused_small_expert_count_kernelIf13__nv_bfloat16iLNS0_11ScoringFuncE1ELi512ELb0ELi8EEEvPT_PfPT1_PKT0_llllllbd:
.text._ZN4vllm3moe44grouped_topk_fused_small_expert_count_kernelIf13__nv_bfloat16iLNS0_11ScoringFuncE1ELi512ELb0ELi8EEEvPT_PfPT1_PKT0_llllllbd:
        /* <DEDUP_REMOVED lines=41> */
.L_x_6834:
[----:B------:R-:W-:Y:S05]  /*0290*/  BSYNC.RECONVERGENT B0 ;  /* 0x0000000000007941 */ /* 0x000fea0003800200 */
.L_x_6833:
        /* <DEDUP_REMOVED lines=113> */
.L_x_6838:
        /* <DEDUP_REMOVED lines=99> */
.L_x_6837:
        /* <DEDUP_REMOVED lines=43> */
.L_x_6836:
        /* <DEDUP_REMOVED lines=18> */
.L_x_6839:
        /* <DEDUP_REMOVED lines=12> */
.L_x_6840:
[----:B------:R-:W-:Y:S05]  /*1470*/  BSYNC.RECONVERGENT B0 ;  /* 0x0000000000007941 */ /* 0x000fea0003800200 */
.L_x_6835:
        /* <DEDUP_REMOVED lines=37> */
.L_x_6844:
        /* <DEDUP_REMOVED lines=168> */
.L_x_6843:
[----:B------:R-:W-:Y:S05]  /*2150*/  @!P1 BRA `(.L_x_6842) ;  /* 0x0000000000d09947 */ /* 0x000fea0003800000 */
[C---:B------:R-:W-:Y:S02]  /*2160*/  IMAD R0, R11.reuse, 0x4, R0 ;  /* 0x000000040b007824 */ /* 0x040fe400078e0200 */
[----:B------:R-:W-:Y:S02]  /*2170*/  IMAD.MOV R8, RZ, RZ, -R8 ;  /* 0x000000ffff087224 */ /* 0x000fe400078e0a08 */
[----:B------:R-:W-:-:S07]  /*2180*/  IMAD R13, R11, 0x4, R1 ;  /* 0x000000040b0d7824 */ /* 0x000fce00078e0201 */
.L_x_6845:
        /* <DEDUP_REMOVED lines=49> */
.L_x_6842:
        /* <DEDUP_REMOVED lines=56> */
[----:B------:R-:W-:Y:S05]  /*2820*/  CALL.REL.NOINC `($__internal_77_$__cuda_sm20_div_rn_f64_full) ;  /* 0x0000000000747944 */ /* 0x000fea0003c00000 */
[----:B------:R-:W-:Y:S02]  /*2830*/  IMAD.MOV.U32 R4, RZ, RZ, R14 ;  /* 0x000000ffff047224 */ /* 0x000fe400078e000e */
[----:B------:R-:W-:-:S07]  /*2840*/  IMAD.MOV.U32 R5, RZ, RZ, R15 ;  /* 0x000000ffff057224 */ /* 0x000fce00078e000f */
.L_x_6848:
[----:B------:R-:W-:Y:S05]  /*2850*/  BSYNC.RECONVERGENT B0 ;  /* 0x0000000000007941 */ /* 0x000fea0003800200 */
.L_x_6847:
[----:B------:R-:W-:Y:S01]  /*2860*/  UMOV UR4, 0xf0000000 ;  /* 0xf000000000047882 */ /* 0x000fe20000000000 */
[----:B------:R-:W-:Y:S01]  /*2870*/  UMOV UR5, 0x380fffff ;  /* 0x380fffff00057882 */ /* 0x000fe20000000000 */
[----:B------:R-:W0:Y:S01]  /*2880*/  F2F.F32.F64 R6, R4 ;  /* 0x0000000400067310 */ /* 0x000e220000301000 */
[----:B------:R-:W-:-:S14]  /*2890*/  DSETP.GEU.AND P0, PT, |R4|, UR4, PT ;  /* 0x0000000404007e2a */ /* 0x000fdc000bf0e200 */
[----:B0-----:R-:W-:-:S07]  /*28a0*/  @!P0 FMUL R6, R6, 1.175494350822287508e-38 ;  /* 0x0080000006068820 */ /* 0x001fce0000400000 */
.L_x_6846:
        /* <DEDUP_REMOVED lines=18> */
.L_x_6849:
[----:B------:R-:W-:Y:S05]  /*29d0*/  BSYNC.RECONVERGENT B0 ;  /* 0x0000000000007941 */ /* 0x000fea0003800200 */
.L_x_6841:
[----:B------:R-:W-:Y:S01]  /*29e0*/  PREEXIT ;  /* 0x000000000000782d */ /* 0x000fe20000000000 */
[----:B------:R-:W-:Y:S05]  /*29f0*/  EXIT ;  /* 0x000000000000794d */ /* 0x000fea0003800000 */
        .weak           $__internal_77_$__cuda_sm20_div_rn_f64_full
        .type           $__internal_77_$__cuda_sm20_div_rn_f64_full,@function
        .size           $__internal_77_$__cuda_sm20_div_rn_f64_full,(.L_x_7824 - $__internal_77_$__cuda_sm20_div_rn_f64_full)
$__internal_77_$__cuda_sm20_div_rn_f64_full:
        /* <DEDUP_REMOVED lines=67> */
.L_x_6851:
        /* <DEDUP_REMOVED lines=16> */
.L_x_6854:
[----:B------:R-:W-:Y:S01]  /*2f30*/  LOP3.LUT R15, R9, 0x80000, RZ, 0xfc, !PT ;  /* 0x00080000090f7812 */ /* 0x000fe200078efcff */
[----:B------:R-:W-:Y:S01]  /*2f40*/  IMAD.MOV.U32 R14, RZ, RZ, R8 ;  /* 0x000000ffff0e7224 */ /* 0x000fe200078e0008 */
[----:B------:R-:W-:Y:S06]  /*2f50*/  BRA `(.L_x_6852) ;  /* 0x0000000000087947 */ /* 0x000fec0003800000 */
.L_x_6853:
[----:B------:R-:W-:Y:S01]  /*2f60*/  LOP3.LUT R15, R11, 0x80000, RZ, 0xfc, !PT ;  /* 0x000800000b0f7812 */ /* 0x000fe200078efcff */
[----:B------:R-:W-:-:S07]  /*2f70*/  IMAD.MOV.U32 R14, RZ, RZ, R10 ;  /* 0x000000ffff0e7224 */ /* 0x000fce00078e000a */
.L_x_6852:
[----:B------:R-:W-:Y:S05]  /*2f80*/  BSYNC.RECONVERGENT B1 ;  /* 0x0000000000017941 */ /* 0x000fea0003800200 */
.L_x_6850:
[----:B------:R-:W-:Y:S02]  /*2f90*/  IMAD.MOV.U32 R4, RZ, RZ, R6 ;  /* 0x000000ffff047224 */ /* 0x000fe400078e0006 */
[----:B------:R-:W-:-:S04]  /*2fa0*/  IMAD.MOV.U32 R5, RZ, RZ, 0x0 ;  /* 0x00000000ff057424 */ /* 0x000fc800078e00ff */
[----:B------:R-:W-:Y:S05]  /*2fb0*/  RET.REL.NODEC R4 `(_ZN4vllm3moe44grouped_topk_fused_small_expert_count_kernelIf13__nv_bfloat16iLNS0_11ScoringFuncE1ELi512ELb0ELi8EEEvPT_PfPT1_PKT0_llllllbd) ;  /* 0xffffffd004107950 */ /* 0x000fea0003c3ffff */
.L_x_6855:
        /* <DEDUP_REMOVED lines=12> */
.L_x_7824:


//--------------------- .text._ZN4vllm3moe44grouped_topk_fused_small_expert_count_kernelIf13__nv_bfloat16iLNS0_11ScoringFuncE1ELi512ELb0ELi22EEEvPT_PfPT1_PKT0_llllllbd --------------------------
	.section	.text._ZN4vllm3moe44grouped_topk_fused_small_expert_count_kernelIf13__nv_bfloat16iLNS0_11ScoringFuncE1ELi512ELb0ELi22EEEvPT_PfPT1_PKT0_llllllbd,"ax",@progbits
	.align	128
        .global         _ZN4vllm3moe44grouped_topk_fused_small_expert_count_kernelIf13__nv_bfloat16iLNS0_11ScoringFuncE1ELi512ELb0ELi22EEEvPT_PfPT1_PKT0_llllllbd
        .type           _ZN4vllm3moe44grouped_topk_fused_small_expert_count_kernelIf13__nv_bfloat16iLNS0_11ScoringFuncE1ELi512ELb0ELi22EEEvPT_PfPT1_PKT0_llllllbd,@function
        .size           _ZN4vllm3moe44grouped_topk_fused_small_expert_count_kernelIf13__nv_bfloat16iLNS0_11ScoringFuncE1ELi512ELb0ELi22EEEvPT_PfPT1_PKT0_llllllbd,(.L_x_7825 - _ZN4vllm3moe44grouped_topk_fused_small_expert_count_kernelIf13__nv_bfloat16iLNS0_11ScoringFuncE1ELi512ELb0ELi22EEEvPT_PfPT1_PKT0_llllllbd)
        .other          _ZN4vllm3moe44grouped_topk_fused_small_expert_count_kernelIf13__nv_bfloat16iLNS0_11ScoringFuncE1ELi512ELb0ELi22EEEvPT_PfPT1_PKT0_llllllbd,@"STO_CUDA_ENTRY STV_DEFAULT"
_ZN4vllm3moe44grouped_topk_fused_small_expert_count_kernelIf13__nv_bfloat16iLNS0_11ScoringFuncE1ELi512ELb0ELi22EEEvPT_PfPT1_PKT0_llllllbd:
.text._ZN4vllm3moe44grouped_topk_fused_small_expert_count_kernelIf13__nv_bfloat16iLNS0_11ScoringFuncE1ELi512ELb0ELi22EEEvPT_PfPT1_PKT0_llllllbd:
        /* <DEDUP_REMOVED lines=41> */
.L_x_6857:
[----:B------:R-:W-:Y:S05]  /*0290*/  BSYNC.RECONVERGENT B0 ;  /* 0x0000000000007941 */ /* 0x000fea0003800200 */
.L_x_6856:
        /* <DEDUP_REMOVED lines=113> */
.L_x_6861:
        /* <DEDUP_REMOVED lines=99> */
.L_x_6860:
        /* <DEDUP_REMOVED lines=43> */
.L_x_6859:
        /* <DEDUP_REMOVED lines=18> */
.L_x_6862:
        /* <DEDUP_REMOVED lines=12> */
.L_x_6863:
[----:B------:R-:W-:Y:S05]  /*1470*/  BSYNC.RECONVERGENT B0 ;  /* 0x0000000000007941 */ /* 0x000fea0003800200 */
.L_x_6858:
        /* <DEDUP_REMOVED lines=77> */
.L_x_6867:
        /* <DEDUP_REMOVED lines=183> */
.L_x_6866:
[----:B------:R-:W-:Y:S05]  /*24c0*/  @!P2 BRA `(.L_x_6865) ;  /* 0x0000000000dca947 */ /* 0x000fea0003800000 */
[C---:B------:R-:W-:Y:S02]  /*24d0*/  IMAD R0, R13.reuse, 0x4, R0 ;  /* 0x000000040d007824 */ /* 0x040fe400078e0200 */
[----:B------:R-:W-:Y:S02]  /*24e0*/  IMAD.MOV R10, RZ, RZ, -R10 ;  /* 0x000000ffff0a7224 */ /* 0x000fe400078e0a0a */
[----:B------:R-:W-:-:S07]  /*24f0*/  IMAD R15, R13, 0x4, R1 ;  /* 0x000000040d0f7824 */ /* 0x000fce00078e0201 */
.L_x_6868:
        /* <DEDUP_REMOVED lines=52> */
.L_x_6865:
        /* <DEDUP_REMOVED lines=56> */
[----:B------:R-:W-:Y:S05]  /*2bc0*/  CALL.REL.NOINC `($__internal_78_$__cuda_sm20_div_rn_f64_full) ;  /* 0x0000000000747944 */ /* 0x000fea0003c00000 */
[----:B------:R-:W-:Y:S02]  /*2bd0*/  IMAD.MOV.U32 R4, RZ, RZ, R14 ;  /* 0x000000ffff047224 */ /* 0x000fe400078e000e */
[----:B------:R-:W-:-:S07]  /*2be0*/  IMAD.MOV.U32 R5, RZ, RZ, R15 ;  /* 0x000000ffff057224 */ /* 0x000fce00078e000f */
.L_x_6871:
[----:B------:R-:W-:Y:S05]  /*2bf0*/  BSYNC.RECONVERGENT B0 ;  /* 0x0000000000007941 */ /* 0x000fea0003800200 */
.L_x_6870:
[----:B------:R-:W-:Y:S01]  /*2c00*/  UMOV UR4, 0xf0000000 ;  /* 0xf000000000047882 */ /* 0x000fe20000000000 */
[----:B------:R-:W-:Y:S01]  /*2c10*/  UMOV UR5, 0x380fffff ;  /* 0x380fffff00057882 */ /* 0x000fe20000000000 */
[----:B------:R-:W0:Y:S01]  /*2c20*/  F2F.F32.F64 R6, R4 ;  /* 0x0000000400067310 */ /* 0x000e220000301000 */
[----:B------:R-:W-:-:S14]  /*2c30*/  DSETP.GEU.AND P0, PT, |R4|, UR4, PT ;  /* 0x0000000404007e2a */ /* 0x000fdc000bf0e200 */
[----:B0-----:R-:W-:-:S07]  /*2c40*/  @!P0 FMUL R6, R6, 1.175494350822287508e-38 ;  /* 0x0080000006068820 */ /* 0x001fce0000400000 */
.L_x_6869:
        /* <DEDUP_REMOVED lines=18> */
.L_x_6872:
[----:B------:R-:W-:Y:S05]  /*2d70*/  BSYNC.RECONVERGENT B0 ;  /* 0x0000000000007941 */ /* 0x000fea0003800200 */
.L_x_6864:
[----:B------:R-:W-:Y:S01]  /*2d80*/  PREEXIT ;  /* 0x000000000000782d */ /* 0x000fe20000000000 */
[----:B------:R-:W-:Y:S05]  /*2d90*/  EXIT ;  /* 0x000000000000794d */ /* 0x000fea0003800000 */
        .weak           $__internal_78_$__cuda_sm20_div_rn_f64_full
        .type           $__internal_78_$__cuda_sm20_div_rn_f64_full,@function
        .size           $__internal_78_$__cuda_sm20_div_rn_f64_full,(.L_x_7825 - $__internal_78_$__cuda_sm20_div_rn_f64_full)
$__internal_78_$__cuda_sm20_div_rn_f64_full:
        /* <DEDUP_REMOVED lines=67> */
.L_x_6874:
        /* <DEDUP_REMOVED lines=16> */
.L_x_6877:
[----:B------:R-:W-:Y:S01]  /*32d0*/  LOP3.LUT R15, R9, 0x80000, RZ, 0xfc, !PT ;  /* 0x00080000090f7812 */ /* 0x000fe200078efcff */
[----:B------:R-:W-:Y:S01]  /*32e0*/  IMAD.MOV.U32 R14, RZ, RZ, R8 ;  /* 0x000000ffff0e7224 */ /* 0x000fe200078e0008 */
[----:B------:R-:W-:Y:S06]  /*32f0*/  BRA `(.L_x_6875) ;  /* 0x0000000000087947 */ /* 0x000fec0003800000 */
.L_x_6876:
[----:B------:R-:W-:Y:S01]  /*3300*/  LOP3.LUT R15, R11, 0x80000, RZ, 0xfc, !PT ;  /* 0x000800000b0f7812 */ /* 0x000fe200078efcff */
[----:B------:R-:W-:-:S07]  /*3310*/  IMAD.MOV.U32 R14, RZ, RZ, R10 ;  /* 0x000000ffff0e7224 */ /* 0x000fce00078e000a */
.L_x_6875:
[----:B------:R-:W-:Y:S05]  /*3320*/  BSYNC.RECONVERGENT B1 ;  /* 0x0000000000017941 */ /* 0x000fea0003800200 */
.L_x_6873:
[----:B------:R-:W-:Y:S02]  /*3330*/  IMAD.MOV.U32 R4, RZ, RZ, R6 ;  /* 0x000000ffff047224 */ /* 0x000fe400078e0006 */
[----:B------:R-:W-:-:S04]  /*3340*/  IMAD.MOV.U32 R5, RZ, RZ, 0x0 ;  /* 0x00000000ff057424 */ /* 0x000fc800078e00ff */
[----:B------:R-:W-:Y:S05]  /*3350*/  RET.REL.NODEC R4 `(_ZN4vllm3moe44grouped_topk_fused_small_expert_count_kernelIf13__nv_bfloat16iLNS0_11ScoringFuncE1ELi512ELb0ELi22EEEvPT_PfPT1_PKT0_llllllbd) ;  /* 0xffffffcc04287950 */ /* 0x000fea0003c3ffff */
.L_x_6878:
        /* <DEDUP_REMOVED lines=10> */
.L_x_7825:


//--------------------- .text._ZN4vllm3moe44grouped_topk_fused_small_expert_count_kernelIf13__nv_bfloat16iLNS0_11ScoringFuncE1ELi256ELb1ELi8EEEvPT_PfPT1_PKT0_llllllbd --------------------------
	.section	.text._ZN4vllm3moe44grouped_topk_fused_small_expert_count_kernelIf13__nv_bfloat16iLNS0_11ScoringFuncE1ELi256ELb1ELi8EEEvPT_PfPT1_PKT0_llllllbd,"ax",@progbits
	.align	128
        .global         _ZN4vllm3moe44grouped_topk_fused_small_expert_count_kernelIf13__nv_bfloat16iLNS0_11ScoringFuncE1ELi256ELb1ELi8EEEvPT_PfPT1_PKT0_llllllbd
        .type           _ZN4vllm3moe44grouped_topk_fused_small_expert_count_kernelIf13__nv_bfloat16iLNS0_11ScoringFuncE1ELi256ELb1ELi8EEEvPT_PfPT1_PKT0_llllllbd,@function
        .size           _ZN4vllm3moe44grouped_topk_fused_small_expert_count_kernelIf13__nv_bfloat16iLNS0_11ScoringFuncE1ELi256ELb1ELi8EEEvPT_PfPT1_PKT0_llllllbd,(.L_x_7826 - _ZN4vllm3moe44grouped_topk_fused_small_expert_count_kernelIf13__nv_bfloat16iLNS0_11ScoringFuncE1ELi256ELb1ELi8EEEvPT_PfPT1_PKT0_llllllbd)
        .other          _ZN4vllm3moe44grouped_topk_fused_small_expert_count_kernelIf13__nv_bfloat16iLNS0_11ScoringFuncE1ELi256ELb1ELi8EEEvPT_PfPT1_PKT0_llllllbd,@"STO_CUDA_ENTRY STV_DEFAULT"
_ZN4vllm3moe44grouped_topk_fused_small_expert_count_kernelIf13__nv_bfloat16iLNS0_11ScoringFuncE1ELi256ELb1ELi8EEEvPT_PfPT1_PKT0_llllllbd:
.text._ZN4vllm3moe44grouped_topk_fused_small_expert_count_kernelIf13__nv_bfloat16iLNS0_11ScoringFuncE1ELi256ELb1ELi8EEEvPT_PfPT1_PKT0_llllllbd:
        /* <DEDUP_REMOVED lines=26> */
[----:B--2---:R-:W2:Y:S01]  /*01a0*/  @!P2 LDG.E R10, desc[UR8][R10.64] ;  /* 0x000000080a0aa981 */ /* 0x004ea2000c1e1900 */
[----:B---3--:R-:W-:-:S04]  /*01b0*/  @!P2 LEA R8, P0, R4, R12, 0x1 ;  /* 0x0000000c0408a211 */ /* 0x008fc800078008ff */
[----:B------:R-:W-:-:S05]  /*01c0*/  @!P2 LEA.HI.X R9, R4, R13, RZ, 0x1, P0 ;  /* 0x0000000d0409a211 */ /* 0x000fca00000f0cff */
[----:B------:R0:W3:Y:S01]  /*01d0*/  @!P2 LDG.E.U16 R8, desc[UR8][R8.64] ;  /* 0x000000080808a981 */ /* 0x0000e2000c1e1500 */
[----:B------:R-:W-:Y:S01]  /*01e0*/  IMAD.MOV.U32 R12, RZ, RZ, -0x800000 ;  /* 0xff800000ff0c7424 */ /* 0x000fe200078e00ff */
[----:B------:R-:W-:Y:S01]  /*01f0*/  ISETP.GE.U32.AND P0, PT, R2, UR12, PT ;  /* 0x0000000c02007c0c */ /* 0x000fe2000bf06070 */
[----:B------:R-:W-:Y:S01]  /*0200*/  IMAD.MOV.U32 R14, RZ, RZ, 0x3f000000 ;  /* 0x3f000000ff0e7424 */ /* 0x000fe200078e00ff */
[----:B------:R-:W1:Y:S01]  /*0210*/  LDCU UR4, c[0x0][0x360] ;  /* 0x00006c00ff0477ac */ /* 0x000e620008000800 */
[----:B------:R-:W-:Y:S01]  /*0220*/  IMAD.MOV.U32 R0, RZ, RZ, -0x800000 ;  /* 0xff800000ff007424 */ /* 0x000fe200078e00ff */
[----:B------:R-:W-:Y:S01]  /*0230*/  ISETP.GE.AND.EX P0, PT, RZ, UR13, PT, P0 ;  /* 0x0000000dff007c0c */ /* 0x000fe2000bf06300 */
[----:B------:R-:W-:Y:S01]  /*0240*/  BSSY.RECONVERGENT B0, `(.L_x_6879) ;  /* 0x0000064000007945 */ /* 0x000fe20003800200 */
[----:B------:R-:W4:Y:S01]  /*0250*/  LDCU UR5, c[0x0][0x364] ;  /* 0x00006c80ff0577ac */ /* 0x000f220008000800 */
[----:B0-----:R-:W-:Y:S01]  /*0260*/  LOP3.LUT R9, R4, 0xffff, RZ, 0xc, !PT ;  /* 0x0000ffff04097812 */ /* 0x001fe200078e0cff */
[----:B--2---:R-:W-:-:S04]  /*0270*/  @!P2 FMUL.FTZ R12, R10, 0.5 ;  /* 0x3f0000000a0ca820 */ /* 0x004fc80000410000 */
[----:B------:R-:W0:Y:S01]  /*0280*/  SHFL.BFLY PT, R10, R9, 0x10, 0x1f ;  /* 0x0e001f00090a7f89 */ /* 0x000e2200000e0000 */
        /* <DEDUP_REMOVED lines=95> */
.L_x_6880:
[----:B------:R-:W-:Y:S05]  /*0880*/  BSYNC.RECONVERGENT B0 ;  /* 0x0000000000007941 */ /* 0x000fea0003800200 */
.L_x_6879:
        /* <DEDUP_REMOVED lines=263> */
.L_x_6884:
        /* <DEDUP_REMOVED lines=173> */
.L_x_6883:
[----:B------:R-:W-:Y:S05]  /*23d0*/  BRA.U !UP0, `(.L_x_6882) ;  /* 0x0000000108c87547 */ /* 0x000fea000b800000 */
[----:B------:R-:W-:Y:S01]  /*23e0*/  IMAD R5, R4, 0x4, R1 ;  /* 0x0000000404057824 */ /* 0x000fe200078e0201 */
[----:B------:R-:W-:-:S12]  /*23f0*/  UIADD3 UR5, UPT, UPT, -UR5, URZ, URZ ;  /* 0x000000ff05057290 */ /* 0x000fd8000fffe1ff */
.L_x_6885:
        /* <DEDUP_REMOVED lines=48> */
.L_x_6882:
        /* <DEDUP_REMOVED lines=58> */
[----:B------:R-:W-:Y:S05]  /*2aa0*/  CALL.REL.NOINC `($__internal_79_$__cuda_sm20_div_rn_f64_full) ;  /* 0x00000000006c7944 */ /* 0x000fea0003c00000 */
.L_x_6888:
[----:B------:R-:W-:Y:S05]  /*2ab0*/  BSYNC.RECONVERGENT B0 ;  /* 0x0000000000007941 */ /* 0x000fea0003800200 */
.L_x_6887:
[----:B------:R-:W-:Y:S01]  /*2ac0*/  UMOV UR4, 0xf0000000 ;  /* 0xf000000000047882 */ /* 0x000fe20000000000 */
[----:B------:R-:W-:Y:S01]  /*2ad0*/  UMOV UR5, 0x380fffff ;  /* 0x380fffff00057882 */ /* 0x000fe20000000000 */
[----:B------:R-:W0:Y:S01]  /*2ae0*/  F2F.F32.F64 R8, R4 ;  /* 0x0000000400087310 */ /* 0x000e220000301000 */
[----:B------:R-:W-:-:S14]  /*2af0*/  DSETP.GEU.AND P0, PT, |R4|, UR4, PT ;  /* 0x0000000404007e2a */ /* 0x000fdc000bf0e200 */
[----:B0-----:R-:W-:-:S07]  /*2b00*/  @!P0 FMUL R8, R8, 1.175494350822287508e-38 ;  /* 0x0080000008088820 */ /* 0x001fce0000400000 */
.L_x_6886:
        /* <DEDUP_REMOVED lines=18> */
.L_x_6889:
[----:B------:R-:W-:Y:S05]  /*2c30*/  BSYNC.RECONVERGENT B0 ;  /* 0x0000000000007941 */ /* 0x000fea0003800200 */
.L_x_6881:
[----:B------:R-:W-:Y:S01]  /*2c40*/  PREEXIT ;  /* 0x000000000000782d */ /* 0x000fe20000000000 */
[----:B------:R-:W-:Y:S05]  /*2c50*/  EXIT ;  /* 0x000000000000794d */ /* 0x000fea0003800000 */
        .weak           $__internal_79_$__cuda_sm20_div_rn_f64_full
        .type           $__internal_79_$__cuda_sm20_div_rn_f64_full,@function
        .size           $__internal_79_$__cuda_sm20_div_rn_f64_full,(.L_x_7826 - $__internal_79_$__cuda_sm20_div_rn_f64_full)
$__internal_79_$__cuda_sm20_div_rn_f64_full:
        /* <DEDUP_REMOVED lines=67> */
.L_x_6891:
        /* <DEDUP_REMOVED lines=16> */
.L_x_6894:
[----:B------:R-:W-:Y:S01]  /*3190*/  LOP3.LUT R15, R7, 0x80000, RZ, 0xfc, !PT ;  /* 0x00080000070f7812 */ /* 0x000fe200078efcff */
[----:B------:R-:W-:Y:S01]  /*31a0*/  IMAD.MOV.U32 R14, RZ, RZ, R6 ;  /* 0x000000ffff0e7224 */ /* 0x000fe200078e0006 */
[----:B------:R-:W-:Y:S06]  /*31b0*/  BRA `(.L_x_6892) ;  /* 0x0000000000087947 */ /* 0x000fec0003800000 */
.L_x_6893:
[----:B------:R-:W-:Y:S01]  /*31c0*/  LOP3.LUT R15, R9, 0x80000, RZ, 0xfc, !PT ;  /* 0x00080000090f7812 */ /* 0x000fe200078efcff */
[----:B------:R-:W-:-:S07]  /*31d0*/  IMAD.MOV.U32 R14, RZ, RZ, R8 ;  /* 0x000000ffff0e7224 */ /* 0x000fce00078e0008 */
.L_x_6892:
[----:B------:R-:W-:Y:S05]  /*31e0*/  BSYNC.RECONVERGENT B1 ;  /* 0x0000000000017941 */ /* 0x000fea0003800200 */
.L_x_6890:
[----:B------:R-:W-:Y:S02]  /*31f0*/  IMAD.MOV.U32 R13, RZ, RZ, 0x0 ;  /* 0x00000000ff0d7424 */ /* 0x000fe400078e00ff */
[----:B------:R-:W-:Y:S02]  /*3200*/  IMAD.MOV.U32 R4, RZ, RZ, R14 ;  /* 0x000000ffff047224 */ /* 0x000fe400078e000e */
[----:B------:R-:W-:Y:S01]  /*3210*/  IMAD.MOV.U32 R5, RZ, RZ, R15 ;  /* 0x000000ffff057224 */ /* 0x000fe200078e000f */
[----:B------:R-:W-:Y:S06]  /*3220*/  RET.REL.NODEC R12 `(_ZN4vllm3moe44grouped_topk_fused_small_expert_count_kernelIf13__nv_bfloat16iLNS0_11ScoringFuncE1ELi256ELb1ELi8EEEvPT_PfPT1_PKT0_llllllbd) ;  /* 0xffffffcc0c747950 */ /* 0x000fec0003c3ffff */
.L_x_6895:
        /* <DEDUP_REMOVED lines=13> */
.L_x_7826:


//--------------------- .text._ZN4vllm3moe25grouped_topk_fused_kernelIf6__halfiLNS0_11ScoringFuncE1EEEvPT_PfPT1_PKT0_lllllbd --------------------------
	.section	.text._ZN4vllm3moe25grouped_topk_fused_kernelIf6__halfiLNS0_11ScoringFuncE1EEEvPT_PfPT1_PKT0_lllllbd,"ax",@progbits
	.align	128
        .global         _ZN4vllm3moe25grouped_topk_fused_kernelIf6__halfiLNS0_11ScoringFuncE1EEEvPT_PfPT1_PKT0_lllllbd
        .type           _ZN4vllm3moe25grouped_topk_fused_kernelIf6__halfiLNS0_11ScoringFuncE1EEEvPT_PfPT1_PKT0_lllllbd,@function
        .size           _ZN4vllm3moe25grouped_topk_fused_kernelIf6__halfiLNS0_11ScoringFuncE1EEEvPT_PfPT1_PKT0_lllllbd,(.L_x_7933 - _ZN4vllm3moe25grouped_topk_fused_kernelIf6__halfiLNS0_11ScoringFuncE1EEEvPT_PfPT1_PKT0_lllllbd)
        .other          _ZN4vllm3moe25grouped_topk_fused_kernelIf6__halfiLNS0_11ScoringFuncE1EEEvPT_PfPT1_PKT0_lllllbd,@"STO_CUDA_ENTRY STV_DEFAULT"
_ZN4vllm3moe25grouped_topk_fused_kernelIf6__halfiLNS0_11ScoringFuncE1EEEvPT_PfPT1_PKT0_lllllbd:
.text._ZN4vllm3moe25grouped_topk_fused_kernelIf6__halfiLNS0_11ScoringFuncE1EEEvPT_PfPT1_PKT0_lllllbd:
        /* <DEDUP_REMOVED lines=103> */
.L_x_6900:
        /* <DEDUP_REMOVED lines=15> */
[----:B----4-:R-:W-:Y:S02]  /*0760*/  HADD2.F32 R30, -RZ, R26.H0_H0 ;  /* 0x2000001aff1e7230 */ /* 0x010fe40000004100 */
        /* <DEDUP_REMOVED lines=20> */
[----:B------:R-:W-:-:S06]  /*08b0*/  HADD2.F32 R25, -RZ, R25.H0_H0 ;  /* 0x20000019ff197230 */ /* 0x000fcc0000004100 */
        /* <DEDUP_REMOVED lines=10> */
[----:B--2---:R-:W-:-:S05]  /*0960*/  HADD2.F32 R21, -RZ, R21.H0_H0 ;  /* 0x20000015ff157230 */ /* 0x004fca0000004100 */
[----:B------:R-:W-:Y:S01]  /*0970*/  FADD.FTZ R8, R8, R21 ;  /* 0x0000001508087221 */ /* 0x000fe20000010000 */
[----:B----4-:R-:W-:-:S04]  /*0980*/  FMUL.FTZ R21, R26, 0.5 ;  /* 0x3f0000001a157820 */ /* 0x010fc80000410000 */
[----:B------:R-:W-:-:S04]  /*0990*/  FSETP.GT.FTZ.AND P1, PT, R8, R31, PT ;  /* 0x0000001f0800720b */ /* 0x000fc80003f34000 */
[C---:B------:R-:W-:Y:S01]  /*09a0*/  FSEL R10, R8.reuse, R31, P1 ;  /* 0x0000001f080a7208 */ /* 0x040fe20000800000 */
[----:B------:R-:W0:Y:S01]  /*09b0*/  MUFU.TANH R21, R21 ;  /* 0x0000001500157308 */ /* 0x000e220000002400 */
[----:B------:R-:W-:Y:S02]  /*09c0*/  FSETP.GT.FTZ.AND P2, PT, R8, R29, PT ;  /* 0x0000001d0800720b */ /* 0x000fe40003f54000 */
[----:B------:R-:W-:Y:S01]  /*09d0*/  FSETP.GT.FTZ.AND P3, PT, R18, R10, PT ;  /* 0x0000000a1200720b */ /* 0x000fe20003f74000 */
[----:B------:R-:W-:-:S04]  /*09e0*/  HADD2.F32 R20, -RZ, R27.H0_H0 ;  /* 0x2000001bff147230 */ /* 0x000fc80000004100 */
[----:B------:R-:W-:Y:S01]  /*09f0*/  @!P1 FSEL R31, R8, R29, P2 ;  /* 0x0000001d081f9208 */ /* 0x000fe20001000000 */
[----:B------:R-:W-:Y:S01]  /*0a00*/  FMUL.FTZ R23, R30, 0.5 ;  /* 0x3f0000001e177820 */ /* 0x000fe20000410000 */
[----:B------:R-:W-:Y:S01]  /*0a10*/  FADD.FTZ R9, R9, R20 ;  /* 0x0000001409097221 */ /* 0x000fe20000010000 */
[----:B------:R-:W-:Y:S01]  /*0a20*/  FSEL R8, R18, R10, P3 ;  /* 0x0000000a12087208 */ /* 0x000fe20001800000 */
[----:B------:R-:W-:-:S03]  /*0a30*/  HADD2.F32 R28, -RZ, R28.H0_H0 ;  /* 0x2000001cff1c7230 */ /* 0x000fc60000004100 */
[----:B------:R-:W1:Y:S01]  /*0a40*/  MUFU.TANH R23, R23 ;  /* 0x0000001700177308 */ /* 0x000e620000002400 */
[-C--:B------:R-:W-:Y:S02]  /*0a50*/  FSETP.GT.FTZ.AND P2, PT, R9, R8.reuse, PT ;  /* 0x000000080900720b */ /* 0x080fe40003f54000 */
[CC--:B------:R-:W-:Y:S01]  /*0a60*/  FSETP.GT.FTZ.AND P1, PT, R18.reuse, R31.reuse, PT ;  /* 0x0000001f1200720b */ /* 0x0c0fe20003f34000 */
[----:B------:R-:W-:Y:S01]  /*0a70*/  FADD.FTZ R28, R11, R28 ;  /* 0x0000001c0b1c7221 */ /* 0x000fe20000010000 */
[----:B------:R-:W-:Y:S02]  /*0a80*/  FSEL R11, R9, R8, P2 ;  /* 0x00000008090b7208 */ /* 0x000fe40001000000 */
[----:B------:R-:W-:Y:S01]  /*0a90*/  @!P3 FSEL R10, R18, R31, P1 ;  /* 0x0000001f120ab208 */ /* 0x000fe20000800000 */
[----:B------:R-:W-:Y:S02]  /*0aa0*/  HADD2.F32 R18, -RZ, R33.H0_H0 ;  /* 0x20000021ff127230 */ /* 0x000fe40000004100 */
[----:B0-----:R-:W-:Y:S01]  /*0ab0*/  FFMA.FTZ R21, R21, R24, 0.5 ;  /* 0x3f00000015157423 */ /* 0x001fe20000010018 */
[----:B------:R-:W-:-:S02]  /*0ac0*/  FSETP.GT.FTZ.AND P3, PT, R28, R11, PT ;  /* 0x0000000b1c00720b */ /* 0x000fc40003f74000 */
[-C--:B------:R-:W-:Y:S01]  /*0ad0*/  FSETP.GT.FTZ.AND P1, PT, R9, R10.reuse, PT ;  /* 0x0000000a0900720b */ /* 0x080fe20003f34000 */
[----:B------:R-:W-:Y:S01]  /*0ae0*/  FADD.FTZ R21, R21, R18 ;  /* 0x0000001215157221 */ /* 0x000fe20000010000 */
[C---:B------:R-:W-:Y:S01]  /*0af0*/  FSEL R18, R28.reuse, R11, P3 ;  /* 0x0000000b1c127208 */ /* 0x040fe20001800000 */
[----:B------:R-:W-:Y:S01]  /*0b00*/  HADD2.F32 R34, -RZ, R34.H0_H0 ;  /* 0x20000022ff227230 */ /* 0x000fe20000004100 */
[----:B------:R-:W-:Y:S01]  /*0b10*/  @!P2 FSEL R8, R9, R10, P1 ;  /* 0x0000000a0908a208 */ /* 0x000fe20000800000 */
        /* <DEDUP_REMOVED lines=8> */
[----:B------:R-:W-:-:S03]  /*0ba0*/  HADD2.F32 R8, -RZ, R35.H0_H0 ;  /* 0x20000023ff087230 */ /* 0x000fc60000004100 */
[----:B------:R-:W-:Y:S02]  /*0bb0*/  @!P2 FSEL R18, R21, R11, P1 ;  /* 0x0000000b1512a208 */ /* 0x000fe40000800000 */
[----:B------:R-:W-:Y:S02]  /*0bc0*/  FADD.FTZ R8, R25, R8 ;  /* 0x0000000819087221 */ /* 0x000fe40000010000 */
[CC--:B------:R-:W-:Y:S02]  /*0bd0*/  FSETP.GT.FTZ.AND P1, PT, R23.reuse, R18.reuse, PT ;  /* 0x000000121700720b */ /* 0x0c0fe40003f34000 */
[C---:B------:R-:W-:Y:S02]  /*0be0*/  FSEL R33, R23.reuse, R9, P3 ;  /* 0x0000000917217208 */ /* 0x040fe40001800000 */
[----:B------:R-:W-:Y:S02]  /*0bf0*/  @!P3 FSEL R9, R23, R18, P1 ;  /* 0x000000121709b208 */ /* 0x000fe40000800000 */
[----:B------:R-:W-:-:S02]  /*0c00*/  ISETP.NE.AND P3, PT, R19, R16, PT ;  /* 0x000000101300720c */ /* 0x000fc40003f65270 */
[C---:B------:R-:W-:Y:S02]  /*0c10*/  FSETP.GT.FTZ.AND P2, PT, R8.reuse, R33, PT ;  /* 0x000000210800720b */ /* 0x040fe40003f54000 */
[C---:B------:R-:W-:Y:S02]  /*0c20*/  FSETP.GT.FTZ.AND P1, PT, R8.reuse, R9, PT ;  /* 0x000000090800720b */ /* 0x040fe40003f34000 */
[----:B------:R-:W-:-:S09]  /*0c30*/  FSEL R29, R8, R33, P2 ;  /* 0x00000021081d7208 */ /* 0x000fd20001000000 */
[----:B------:R-:W-:Y:S01]  /*0c40*/  @!P2 FSEL R33, R8, R9, P1 ;  /* 0x000000090821a208 */ /* 0x000fe20000800000 */
[----:B------:R-:W-:Y:S06]  /*0c50*/  @P3 BRA `(.L_x_6900) ;  /* 0xfffffff800843947 */ /* 0x000fec000383ffff */
.L_x_6899:
[----:B------:R-:W-:Y:S05]  /*0c60*/  BSYNC.RECONVERGENT B1 ;  /* 0x0000000000017941 */ /* 0x000fea0003800200 */
.L_x_6898:
        /* <DEDUP_REMOVED lines=21> */
[----:B-----5:R-:W-:-:S06]  /*0dc0*/  HADD2.F32 R19, -RZ, R20.H0_H0 ;  /* 0x20000014ff137230 */ /* 0x020fcc0000004100 */
[----:B------:R-:W2:Y:S01]  /*0dd0*/  MUFU.TANH R21, R21 ;  /* 0x0000001500157308 */ /* 0x000ea20000002400 */
[----:B------:R-:W-:Y:S01]  /*0de0*/  FMUL.FTZ R24, R24, 0.5 ;  /* 0x3f00000018187820 */ /* 0x000fe20000410000 */
[----:B0-----:R-:W-:-:S06]  /*0df0*/  HADD2.F32 R9, -RZ, R22.H0_H0 ;  /* 0x20000016ff097230 */ /* 0x001fcc0000004100 */
[----:B------:R-:W0:Y:S01]  /*0e00*/  MUFU.TANH R23, R23 ;  /* 0x0000001700177308 */ /* 0x000e220000002400 */
[----:B-1----:R-:W-:Y:S01]  /*0e10*/  FFMA.FTZ R18, R16, R25, 0.5 ;  /* 0x3f00000010127423 */ /* 0x002fe20000010019 */
[----:B------:R-:W-:-:S03]  /*0e20*/  HADD2.F32 R16, -RZ, R11.H0_H0 ;  /* 0x2000000bff107230 */ /* 0x000fc60000004100 */
[----:B------:R-:W-:Y:S01]  /*0e30*/  FADD.FTZ R18, R18, R19 ;  /* 0x0000001312127221 */ /* 0x000fe20000010000 */
[----:B------:R-:W-:Y:S02]  /*0e40*/  HADD2.F32 R19, -RZ, R10.H0_H0 ;  /* 0x2000000aff137230 */ /* 0x000fe40000004100 */
        /* <DEDUP_REMOVED lines=23> */
.L_x_6903:
[----:B------:R-:W-:Y:S05]  /*0fc0*/  BSYNC.RECONVERGENT B1 ;  /* 0x0000000000017941 */ /* 0x000fea0003800200 */
.L_x_6902:
        /* <DEDUP_REMOVED lines=16> */
[----:B----4-:R-:W-:-:S07]  /*10d0*/  HADD2.F32 R21, -RZ, R14.H0_H0 ;  /* 0x2000000eff157230 */ /* 0x010fce0000004100 */
[----:B------:R-:W1:Y:S01]  /*10e0*/  MUFU.TANH R16, R16 ;  /* 0x0000001000107308 */ /* 0x000e620000002400 */
[----:B-----5:R-:W-:Y:S02]  /*10f0*/  HADD2.F32 R18, -RZ, R18.H0_H0 ;  /* 0x20000012ff127230 */ /* 0x020fe40000004100 */
        /* <DEDUP_REMOVED lines=14> */
.L_x_6905:
[----:B------:R-:W-:Y:S05]  /*11e0*/  BSYNC.RECONVERGENT B1 ;  /* 0x0000000000017941 */ /* 0x000fea0003800200 */
.L_x_6904:
        /* <DEDUP_REMOVED lines=8> */
[----:B---3--:R-:W-:Y:S02]  /*1270*/  HADD2.F32 R10, -RZ, R4.H0_H0 ;  /* 0x20000004ff0a7230 */ /* 0x008fe40000004100 */
        /* <DEDUP_REMOVED lines=9> */
.L_x_6897:
        /* <DEDUP_REMOVED lines=15> */
.L_x_6909:
        /* <DEDUP_REMOVED lines=8> */
.L_x_6908:
[----:B------:R-:W-:-:S06]  /*1480*/  IMAD.WIDE.U32 R10, R11, 0x2, R4 ;  /* 0x000000020b0a7825 */ /* 0x000fcc00078e0004 */
[----:B------:R-:W2:Y:S02]  /*1490*/  LDG.E.U16 R10, desc[UR18][R10.64+0x3c0] ;  /* 0x0003c0120a0a7981 */ /* 0x000ea4000c1e1500 */
[----:B--2---:R-:W-:-:S07]  /*14a0*/  HADD2.F32 R29, -RZ, R10.H0_H0 ;  /* 0x2000000aff1d7230 */ /* 0x004fce0000004100 */
.L_x_6907:
[----:B------:R-:W-:Y:S05]  /*14b0*/  BSYNC.RECONVERGENT B1 ;  /* 0x0000000000017941 */ /* 0x000fea0003800200 */
.L_x_6906:
        /* <DEDUP_REMOVED lines=14> */
.L_x_6913:
[----:B------:R-:W-:Y:S05]  /*15a0*/  BSYNC.RECONVERGENT B2 ;  /* 0x0000000000027941 */ /* 0x000fea0003800200 */
.L_x_6912:
        /* <DEDUP_REMOVED lines=12> */
.L_x_6915:
[----:B------:R-:W-:Y:S05]  /*1670*/  BSYNC.RECONVERGENT B2 ;  /* 0x0000000000027941 */ /* 0x000fea0003800200 */
.L_x_6914:
[----:B------:R-:W-:Y:S05]  /*1680*/  @!P1 BRA `(.L_x_6911) ;  /* 0x0000000000309947 */ /* 0x000fea0003800000 */
[----:B------:R-:W-:Y:S01]  /*1690*/  BSSY.RECONVERGENT B2, `(.L_x_6916) ;  /* 0x0000009000027945 */ /* 0x000fe20003800200 */
[----:B------:R-:W-:-:S07]  /*16a0*/  IMAD.MOV.U32 R12, RZ, RZ, RZ ;  /* 0x000000ffff0c7224 */ /* 0x000fce00078e00ff */
.L_x_6917:
        /* <DEDUP_REMOVED lines=8> */
.L_x_6916:
[----:B------:R-:W2:Y:S02]  /*1730*/  LDG.E.U16 R10, desc[UR18][R10.64] ;  /* 0x000000120a0a7981 */ /* 0x000ea4000c1e1500 */
[----:B--2---:R-:W-:-:S07]  /*1740*/  HADD2.F32 R29, -RZ, R10.H0_H0 ;  /* 0x2000000aff1d7230 */ /* 0x004fce0000004100 */
.L_x_6911:
[----:B------:R-:W-:Y:S05]  /*1750*/  BSYNC.RECONVERGENT B1 ;  /* 0x0000000000017941 */ /* 0x000fea0003800200 */
.L_x_6910:
        /* <DEDUP_REMOVED lines=8> */
.L_x_6901:
[----:B------:R-:W-:Y:S05]  /*17e0*/  BSYNC.RECONVERGENT B0 ;  /* 0x0000000000007941 */ /* 0x000fea0003800200 */
.L_x_6896:
        /* <DEDUP_REMOVED lines=39> */
.L_x_6918:
        /* <DEDUP_REMOVED lines=68> */
.L_x_6922:
[----:B------:R-:W-:Y:S05]  /*1ea0*/  BSYNC.RECONVERGENT B0 ;  /* 0x0000000000007941 */ /* 0x000fea0003800200 */
.L_x_6921:
        /* <DEDUP_REMOVED lines=17> */
.L_x_6924:
[----:B------:R-:W-:Y:S05]  /*1fc0*/  BSYNC.RECONVERGENT B0 ;  /* 0x0000000000007941 */ /* 0x000fea0003800200 */
.L_x_6923:
        /* <DEDUP_REMOVED lines=15> */
.L_x_6926:
[----:B------:R-:W-:Y:S05]  /*20c0*/  BSYNC.RECONVERGENT B0 ;  /* 0x0000000000007941 */ /* 0x000fea0003800200 */
.L_x_6925:
        /* <DEDUP_REMOVED lines=17> */
.L_x_6928:
[----:B------:R-:W-:Y:S05]  /*21e0*/  BSYNC.RECONVERGENT B0 ;  /* 0x0000000000007941 */ /* 0x000fea0003800200 */
.L_x_6927:
        /* <DEDUP_REMOVED lines=15> */
.L_x_6930:
[----:B------:R-:W-:Y:S05]  /*22e0*/  BSYNC.RECONVERGENT B0 ;  /* 0x0000000000007941 */ /* 0x000fea0003800200 */
.L_x_6929:
        /* <DEDUP_REMOVED lines=15> */
.L_x_6932:
[----:B------:R-:W-:Y:S05]  /*23e0*/  BSYNC.RECONVERGENT B0 ;  /* 0x0000000000007941 */ /* 0x000fea0003800200 */
.L_x_6931:
        /* <DEDUP_REMOVED lines=17> */
.L_x_6934:
[----:B------:R-:W-:Y:S05]  /*2500*/  BSYNC.RECONVERGENT B0 ;  /* 0x0000000000007941 */ /* 0x000fea0003800200 */
.L_x_6933:
        /* <DEDUP_REMOVED lines=15> */
.L_x_6936:
[----:B------:R-:W-:Y:S05]  /*2600*/  BSYNC.RECONVERGENT B0 ;  /* 0x0000000000007941 */ /* 0x000fea0003800200 */
.L_x_6935:
        /* <DEDUP_REMOVED lines=15> */
.L_x_6938:
[----:B------:R-:W-:Y:S05]  /*2700*/  BSYNC.RECONVERGENT B0 ;  /* 0x0000000000007941 */ /* 0x000fea0003800200 */
.L_x_6937:
        /* <DEDUP_REMOVED lines=15> */
.L_x_6940:
[----:B------:R-:W-:Y:S05]  /*2800*/  BSYNC.RECONVERGENT B0 ;  /* 0x0000000000007941 */ /* 0x000fea0003800200 */
.L_x_6939:
        /* <DEDUP_REMOVED lines=14> */
.L_x_6942:
[----:B------:R-:W-:Y:S05]  /*28f0*/  BSYNC.RECONVERGENT B0 ;  /* 0x0000000000007941 */ /* 0x000fea0003800200 */
.L_x_6941:
        /* <DEDUP_REMOVED lines=16> */
.L_x_6944:
[----:B------:R-:W-:Y:S05]  /*2a00*/  BSYNC.RECONVERGENT B0 ;  /* 0x0000000000007941 */ /* 0x000fea0003800200 */
.L_x_6943:
        /* <DEDUP_REMOVED lines=15> */
.L_x_6946:
[----:B------:R-:W-:Y:S05]  /*2b00*/  BSYNC.RECONVERGENT B0 ;  /* 0x0000000000007941 */ /* 0x000fea0003800200 */
.L_x_6945:
        /* <DEDUP_REMOVED lines=15> */
.L_x_6948:
[----:B------:R-:W-:Y:S05]  /*2c00*/  BSYNC.RECONVERGENT B0 ;  /* 0x0000000000007941 */ /* 0x000fea0003800200 */
.L_x_6947:
        /* <DEDUP_REMOVED lines=13> */
.L_x_6950:
[----:B------:R-:W-:Y:S05]  /*2ce0*/  BSYNC.RECONVERGENT B0 ;  /* 0x0000000000007941 */ /* 0x000fea0003800200 */
.L_x_6949:
        /* <DEDUP_REMOVED lines=21> */
.L_x_6952:
[----:B------:R-:W-:Y:S05]  /*2e40*/  BSYNC.RECONVERGENT B0 ;  /* 0x0000000000007941 */ /* 0x000fea0003800200 */
.L_x_6951:
        /* <DEDUP_REMOVED lines=13> */
.L_x_6954:
[----:B------:R-:W-:Y:S05]  /*2f20*/  BSYNC.RECONVERGENT B0 ;  /* 0x0000000000007941 */ /* 0x000fea0003800200 */
.L_x_6953:
        /* <DEDUP_REMOVED lines=13> */
.L_x_6956:
[----:B------:R-:W-:Y:S05]  /*3000*/  BSYNC.RECONVERGENT B0 ;  /* 0x0000000000007941 */ /* 0x000fea0003800200 */
.L_x_6955:
        /* <DEDUP_REMOVED lines=13> */
.L_x_6958:
[----:B------:R-:W-:Y:S05]  /*30e0*/  BSYNC.RECONVERGENT B0 ;  /* 0x0000000000007941 */ /* 0x000fea0003800200 */
.L_x_6957:
        /* <DEDUP_REMOVED lines=13> */
.L_x_6960:
[----:B------:R-:W-:Y:S05]  /*31c0*/  BSYNC.RECONVERGENT B0 ;  /* 0x0000000000007941 */ /* 0x000fea0003800200 */
.L_x_6959:
[----:B------:R-:W-:Y:S01]  /*31d0*/  ISETP.NE.AND P0, PT, R12, R11, PT ;  /* 0x0000000b0c00720c */ /* 0x000fe20003f05270 */
[----:B------:R-:W-:-:S03]  /*31e0*/  VIADD R10, R10, 0xffffffe0 ;  /* 0xffffffe00a0a7836 */ /* 0x000fc60000000000 */
[----:B------:R-:W-:Y:S02]  /*31f0*/  FSEL R12, R16, R17, !P0 ;  /* 0x00000011100c7208 */ /* 0x000fe40004000000 */
[----:B------:R-:W-:-:S07]  /*3200*/  SEL R11, R15, R14, !P0 ;  /* 0x0000000e0f0b7207 */ /* 0x000fce0004000000 */
.L_x_6920:
[----:B------:R-:W-:Y:S01]  /*3210*/  NOP ;  /* 0x0000000000007918 */ /* 0x000fe20000000000 */
.L_x_6919:
        /* <DEDUP_REMOVED lines=22> */
.L_x_6963:
[----:B------:R-:W-:Y:S05]  /*3380*/  BSYNC.RECONVERGENT B0 ;  /* 0x0000000000007941 */ /* 0x000fea0003800200 */
.L_x_6962:
        /* <DEDUP_REMOVED lines=17> */
.L_x_6965:
[----:B------:R-:W-:Y:S05]  /*34a0*/  BSYNC.RECONVERGENT B0 ;  /* 0x0000000000007941 */ /* 0x000fea0003800200 */
.L_x_6964:
        /* <DEDUP_REMOVED lines=15> */
.L_x_6967:
[----:B------:R-:W-:Y:S05]  /*35a0*/  BSYNC.RECONVERGENT B0 ;  /* 0x0000000000007941 */ /* 0x000fea0003800200 */
.L_x_6966:
        /* <DEDUP_REMOVED lines=17> */
.L_x_6969:
[----:B------:R-:W-:Y:S05]  /*36c0*/  BSYNC.RECONVERGENT B0 ;  /* 0x0000000000007941 */ /* 0x000fea0003800200 */
.L_x_6968:
        /* <DEDUP_REMOVED lines=15> */
.L_x_6971:
[----:B------:R-:W-:Y:S05]  /*37c0*/  BSYNC.RECONVERGENT B0 ;  /* 0x0000000000007941 */ /* 0x000fea0003800200 */
.L_x_6970:
        /* <DEDUP_REMOVED lines=15> */
.L_x_6973:
[----:B------:R-:W-:Y:S05]  /*38c0*/  BSYNC.RECONVERGENT B0 ;  /* 0x0000000000007941 */ /* 0x000fea0003800200 */
.L_x_6972:
        /* <DEDUP_REMOVED lines=17> */
.L_x_6975:
[----:B------:R-:W-:Y:S05]  /*39e0*/  BSYNC.RECONVERGENT B0 ;  /* 0x0000000000007941 */ /* 0x000fea0003800200 */
.L_x_6974:
        /* <DEDUP_REMOVED lines=15> */
.L_x_6977:
[----:B------:R-:W-:Y:S05]  /*3ae0*/  BSYNC.RECONVERGENT B0 ;  /* 0x0000000000007941 */ /* 0x000fea0003800200 */
.L_x_6976:
        /* <DEDUP_REMOVED lines=15> */
.L_x_6979:
[----:B------:R-:W-:Y:S05]  /*3be0*/  BSYNC.RECONVERGENT B0 ;  /* 0x0000000000007941 */ /* 0x000fea0003800200 */
.L_x_6978:
        /* <DEDUP_REMOVED lines=15> */
.L_x_6981:
[----:B------:R-:W-:Y:S05]  /*3ce0*/  BSYNC.RECONVERGENT B0 ;  /* 0x0000000000007941 */ /* 0x000fea0003800200 */
.L_x_6980:
        /* <DEDUP_REMOVED lines=14> */
.L_x_6983:
[----:B------:R-:W-:Y:S05]  /*3dd0*/  BSYNC.RECONVERGENT B0 ;  /* 0x0000000000007941 */ /* 0x000fea0003800200 */
.L_x_6982:
        /* <DEDUP_REMOVED lines=16> */
.L_x_6985:
[----:B------:R-:W-:Y:S05]  /*3ee0*/  BSYNC.RECONVERGENT B0 ;  /* 0x0000000000007941 */ /* 0x000fea0003800200 */
.L_x_6984:
        /* <DEDUP_REMOVED lines=15> */
.L_x_6987:
[----:B------:R-:W-:Y:S05]  /*3fe0*/  BSYNC.RECONVERGENT B0 ;  /* 0x0000000000007941 */ /* 0x000fea0003800200 */
.L_x_6986:
        /* <DEDUP_REMOVED lines=15> */
.L_x_6989:
[----:B------:R-:W-:Y:S05]  /*40e0*/  BSYNC.RECONVERGENT B0 ;  /* 0x0000000000007941 */ /* 0x000fea0003800200 */
.L_x_6988:
        /* <DEDUP_REMOVED lines=13> */
.L_x_6991:
[----:B------:R-:W-:Y:S05]  /*41c0*/  BSYNC.RECONVERGENT B0 ;  /* 0x0000000000007941 */ /* 0x000fea0003800200 */
.L_x_6990:
        /* <DEDUP_REMOVED lines=22> */
.L_x_6993:
[----:B------:R-:W-:Y:S05]  /*4330*/  BSYNC.RECONVERGENT B0 ;  /* 0x0000000000007941 */ /* 0x000fea0003800200 */
.L_x_6992:
        /* <DEDUP_REMOVED lines=13> */
.L_x_6995:
[----:B------:R-:W-:Y:S05]  /*4410*/  BSYNC.RECONVERGENT B0 ;  /* 0x0000000000007941 */ /* 0x000fea0003800200 */
.L_x_6994:
        /* <DEDUP_REMOVED lines=13> */
.L_x_6997:
[----:B------:R-:W-:Y:S05]  /*44f0*/  BSYNC.RECONVERGENT B0 ;  /* 0x0000000000007941 */ /* 0x000fea0003800200 */
.L_x_6996:
        /* <DEDUP_REMOVED lines=13> */
.L_x_6999:
[----:B------:R-:W-:Y:S05]  /*45d0*/  BSYNC.RECONVERGENT B0 ;  /* 0x0000000000007941 */ /* 0x000fea0003800200 */
.L_x_6998:
        /* <DEDUP_REMOVED lines=13> */
.L_x_7001:
[----:B------:R-:W-:Y:S05]  /*46b0*/  BSYNC.RECONVERGENT B0 ;  /* 0x0000000000007941 */ /* 0x000fea0003800200 */
.L_x_7000:
[----:B------:R-:W-:-:S04]  /*46c0*/  ISETP.NE.AND P0, PT, R9, R10, PT ;  /* 0x0000000a0900720c */ /* 0x000fc80003f05270 */
[----:B------:R-:W-:Y:S02]  /*46d0*/  FSEL R12, R15, R14, !P0 ;  /* 0x0000000e0f0c7208 */ /* 0x000fe40004000000 */
[----:B------:R-:W-:-:S07]  /*46e0*/  SEL R11, R16, R11, !P0 ;  /* 0x0000000b100b7207 */ /* 0x000fce0004000000 */
.L_x_6961:
[----:B------:R-:W-:-:S13]  /*46f0*/  ISETP.GE.AND P0, PT, R8, 0x1, PT ;  /* 0x000000010800780c */ /* 0x000fda0003f06270 */
[----:B------:R-:W-:Y:S05]  /*4700*/  @!P0 BRA `(.L_x_7002) ;  /* 0x00000000000c8947 */ /* 0x000fea0003800000 */
[----:B------:R-:W0:Y:S02]  /*4710*/  SHFL.IDX PT, R5, R12, R5, 0x1f ;  /* 0x00001f050c057589 */ /* 0x000e2400000e0000 */
[----:B0-----:R-:W-:-:S13]  /*4720*/  FSETP.NEU.FTZ.AND P0, PT, R5, -INF , PT ;  /* 0xff8000000500780b */ /* 0x001fda0003f1d000 */
[----:B------:R-:W-:Y:S05]  /*4730*/  @P0 BRA `(.L_x_7003) ;  /* 0x00000004005c0947 */ /* 0x000fea0003800000 */
.L_x_7002:
        /* <DEDUP_REMOVED lines=16> */
.L_x_7009:
        /* <DEDUP_REMOVED lines=30> */
.L_x_7008:
[----:B------:R-:W-:-:S07]  /*4a20*/  VIADD R13, R13, 0xffffff80 ;  /* 0xffffff800d0d7836 */ /* 0x000fce0000000000 */
.L_x_7007:
[----:B------:R-:W-:Y:S05]  /*4a30*/  BSYNC.RECONVERGENT B1 ;  /* 0x0000000000017941 */ /* 0x000fea0003800200 */
.L_x_7006:
        /* <DEDUP_REMOVED lines=20> */
.L_x_7011:
[----:B------:R-:W-:Y:S05]  /*4b80*/  BSYNC.RECONVERGENT B1 ;  /* 0x0000000000017941 */ /* 0x000fea0003800200 */
.L_x_7010:
        /* <DEDUP_REMOVED lines=15> */
.L_x_7005:
[----:B------:R-:W-:Y:S05]  /*4c80*/  BSYNC.RECONVERGENT B0 ;  /* 0x0000000000007941 */ /* 0x000fea0003800200 */
.L_x_7004:
[----:B------:R-:W-:Y:S01]  /*4c90*/  PREEXIT ;  /* 0x000000000000782d */ /* 0x000fe20000000000 */
[----:B------:R-:W-:Y:S05]  /*4ca0*/  EXIT ;  /* 0x000000000000794d */ /* 0x000fea0003800000 */
.L_x_7003:
        /* <DEDUP_REMOVED lines=54> */
.L_x_7059:
[----:B------:R-:W-:Y:S01]  /*5010*/  UMOV UR5, 0xffffffff ;  /* 0xffffffff00057882 */ /* 0x000fe20000000000 */
[----:B------:R-:W-:Y:S02]  /*5020*/  ISETP.GE.AND P0, PT, R13, UR12, PT ;  /* 0x0000000c0d007c0c */ /* 0x000fe4000bf06270 */
[----:B01234-:R-:W-:Y:S11]  /*5030*/  BRA.DIV UR5, `(.L_x_7013) ;  /* 0x0000003205147947 */ /* 0x01fff6000b800000 */
[----:B------:R0:W1:Y:S02]  /*5040*/  SHFL.IDX PT, R2, R22, R23, 0x1f ;  /* 0x00001f1716027589 */ /* 0x00006400000e0000 */
.L_x_7128:
[----:B------:R-:W2:Y:S01]  /*5050*/  LDCU UR5, c[0x0][0x3b8] ;  /* 0x00007700ff0577ac */ /* 0x000ea20008000800 */
[----:B0-----:R-:W-:-:S05]  /*5060*/  VIADD R23, R23, 0x1 ;  /* 0x0000000117177836 */ /* 0x001fca0000000000 */
[----:B--2---:R-:W-:Y:S01]  /*5070*/  ISETP.NE.AND P1, PT, R23, UR5, PT ;  /* 0x0000000517007c0c */ /* 0x004fe2000bf25270 */
[----:B------:R-:W-:-:S12]  /*5080*/  @P0 BRA `(.L_x_7014) ;  /* 0x00000014008c0947 */ /* 0x000fd80003800000 */
[--C-:B-1----:R-:W-:Y:S02]  /*5090*/  IMAD R27, R2, UR8, R13.reuse ;  /* 0x00000008021b7c24 */ /* 0x102fe4000f8e020d */
[----:B------:R-:W-:-:S07]  /*50a0*/  IMAD.MOV.U32 R28, RZ, RZ, R13 ;  /* 0x000000ffff1c7224 */ /* 0x000fce00078e000d */
.L_x_7058:
        /* <DEDUP_REMOVED lines=17> */
[----:B--2---:R-:W-:-:S05]  /*51c0*/  HADD2.F32 R33, -RZ, R2.H0_H0 ;  /* 0x20000002ff217230 */ /* 0x004fca0000004100 */
[----:B------:R-:W-:-:S07]  /*51d0*/  FADD.FTZ R30, R30, R33 ;  /* 0x000000211e1e7221 */ /* 0x000fce0000010000 */
.L_x_7015:
        /* <DEDUP_REMOVED lines=44> */
.L_x_7019:
[----:B------:R-:W-:Y:S05]  /*54a0*/  BSYNC.RECONVERGENT B1 ;  /* 0x0000000000017941 */ /* 0x000fea0003800200 */
.L_x_7018:
        /* <DEDUP_REMOVED lines=13> */
.L_x_7021:
[----:B------:R-:W-:Y:S05]  /*5580*/  BSYNC.RECONVERGENT B1 ;  /* 0x0000000000017941 */ /* 0x000fea0003800200 */
.L_x_7020:
        /* <DEDUP_REMOVED lines=13> */
.L_x_7023:
[----:B------:R-:W-:Y:S05]  /*5660*/  BSYNC.RECONVERGENT B1 ;  /* 0x0000000000017941 */ /* 0x000fea0003800200 */
.L_x_7022:
        /* <DEDUP_REMOVED lines=13> */
.L_x_7025:
[----:B------:R-:W-:Y:S05]  /*5740*/  BSYNC.RECONVERGENT B1 ;  /* 0x0000000000017941 */ /* 0x000fea0003800200 */
.L_x_7024:
        /* <DEDUP_REMOVED lines=13> */
.L_x_7027:
[----:B------:R-:W-:Y:S05]  /*5820*/  BSYNC.RECONVERGENT B1 ;  /* 0x0000000000017941 */ /* 0x000fea0003800200 */
.L_x_7026:
        /* <DEDUP_REMOVED lines=13> */
.L_x_7029:
[----:B------:R-:W-:Y:S05]  /*5900*/  BSYNC.RECONVERGENT B1 ;  /* 0x0000000000017941 */ /* 0x000fea0003800200 */
.L_x_7028:
        /* <DEDUP_REMOVED lines=13> */
.L_x_7031:
[----:B------:R-:W-:Y:S05]  /*59e0*/  BSYNC.RECONVERGENT B1 ;  /* 0x0000000000017941 */ /* 0x000fea0003800200 */
.L_x_7030:
        /* <DEDUP_REMOVED lines=13> */
.L_x_7033:
[----:B------:R-:W-:Y:S05]  /*5ac0*/  BSYNC.RECONVERGENT B1 ;  /* 0x0000000000017941 */ /* 0x000fea0003800200 */
.L_x_7032:
        /* <DEDUP_REMOVED lines=13> */
.L_x_7035:
[----:B------:R-:W-:Y:S05]  /*5ba0*/  BSYNC.RECONVERGENT B1 ;  /* 0x0000000000017941 */ /* 0x000fea0003800200 */
.L_x_7034:
        /* <DEDUP_REMOVED lines=13> */
.L_x_7037:
[----:B------:R-:W-:Y:S05]  /*5c80*/  BSYNC.RECONVERGENT B1 ;  /* 0x0000000000017941 */ /* 0x000fea0003800200 */
.L_x_7036:
        /* <DEDUP_REMOVED lines=13> */
.L_x_7039:
[----:B------:R-:W-:Y:S05]  /*5d60*/  BSYNC.RECONVERGENT B1 ;  /* 0x0000000000017941 */ /* 0x000fea0003800200 */
.L_x_7038:
        /* <DEDUP_REMOVED lines=14> */
.L_x_7041:
[----:B------:R-:W-:Y:S05]  /*5e50*/  BSYNC.RECONVERGENT B1 ;  /* 0x0000000000017941 */ /* 0x000fea0003800200 */
.L_x_7040:
        /* <DEDUP_REMOVED lines=13> */
.L_x_7043:
[----:B------:R-:W-:Y:S05]  /*5f30*/  BSYNC.RECONVERGENT B1 ;  /* 0x0000000000017941 */ /* 0x000fea0003800200 */
.L_x_7042:
        /* <DEDUP_REMOVED lines=13> */
.L_x_7045:
[----:B------:R-:W-:Y:S05]  /*6010*/  BSYNC.RECONVERGENT B1 ;  /* 0x0000000000017941 */ /* 0x000fea0003800200 */
.L_x_7044:
        /* <DEDUP_REMOVED lines=13> */
.L_x_7047:
[----:B------:R-:W-:Y:S05]  /*60f0*/  BSYNC.RECONVERGENT B1 ;  /* 0x0000000000017941 */ /* 0x000fea0003800200 */
.L_x_7046:
        /* <DEDUP_REMOVED lines=22> */
.L_x_7049:
[----:B------:R-:W-:Y:S05]  /*6260*/  BSYNC.RECONVERGENT B1 ;  /* 0x0000000000017941 */ /* 0x000fea0003800200 */
.L_x_7048:
        /* <DEDUP_REMOVED lines=13> */
.L_x_7051:
[----:B------:R-:W-:Y:S05]  /*6340*/  BSYNC.RECONVERGENT B1 ;  /* 0x0000000000017941 */ /* 0x000fea0003800200 */
.L_x_7050:
        /* <DEDUP_REMOVED lines=13> */
.L_x_7053:
[----:B------:R-:W-:Y:S05]  /*6420*/  BSYNC.RECONVERGENT B1 ;  /* 0x0000000000017941 */ /* 0x000fea0003800200 */
.L_x_7052:
        /* <DEDUP_REMOVED lines=13> */
.L_x_7055:
[----:B------:R-:W-:Y:S05]  /*6500*/  BSYNC.RECONVERGENT B1 ;  /* 0x0000000000017941 */ /* 0x000fea0003800200 */
.L_x_7054:
        /* <DEDUP_REMOVED lines=13> */
.L_x_7057:
[----:B------:R-:W-:Y:S05]  /*65e0*/  BSYNC.RECONVERGENT B1 ;  /* 0x0000000000017941 */ /* 0x000fea0003800200 */
.L_x_7056:
        /* <DEDUP_REMOVED lines=8> */
.L_x_7017:
[----:B------:R4:W-:Y:S04]  /*6670*/  @!P0 STS [R2+-0x80], R30 ;  /* 0xffff801e02008388 */ /* 0x0009e80000000800 */
[----:B------:R4:W-:Y:S01]  /*6680*/  @!P0 STS [R2+UR4+-0x80], R29 ;  /* 0xffff801d02008988 */ /* 0x0009e20008000804 */
[----:B------:R-:W-:Y:S01]  /*6690*/  NOP ;  /* 0x0000000000007918 */ /* 0x000fe20000000000 */
.L_x_7016:
[----:B------:R-:W-:Y:S01]  /*66a0*/  VIADD R27, R27, 0x20 ;  /* 0x000000201b1b7836 */ /* 0x000fe20000000000 */
[----:B------:R-:W-:Y:S06]  /*66b0*/  @!P2 BRA `(.L_x_7058) ;  /* 0xffffffe8007ca947 */ /* 0x000fec000383ffff */
.L_x_7014:
[----:B------:R-:W-:Y:S05]  /*66c0*/  @P1 BRA `(.L_x_7059) ;  /* 0xffffffe800501947 */ /* 0x000fea000383ffff */
[----:B------:R-:W-:Y:S05]  /*66d0*/  BSYNC B0 ;  /* 0x0000000000007941 */ /* 0x000fea0003800000 */
.L_x_7012:
        /* <DEDUP_REMOVED lines=15> */
.L_x_7132:
        /* <DEDUP_REMOVED lines=8> */
.L_x_7063:
[----:B------:R-:W-:Y:S05]  /*6850*/  BSYNC.RECONVERGENT B0 ;  /* 0x0000000000007941 */ /* 0x000fea0003800200 */
.L_x_7062:
[----:B------:R-:W-:Y:S01]  /*6860*/  UMOV UR5, 0xffffffff ;  /* 0xffffffff00057882 */ /* 0x000fe20000000000 */
[----:B------:R-:W-:-:S04]  /*6870*/  ISETP.NE.AND P0, PT, R3, R18, PT ;  /* 0x000000120300720c */ /* 0x000fc80003f05270 */
[----:B-1--4-:R-:W-:Y:S02]  /*6880*/  SEL R25, R25, R22, !P0 ;  /* 0x0000001619197207 */ /* 0x012fe40004000000 */
[----:B------:R-:W-:Y:S01]  /*6890*/  FSEL R27, R24, R27, !P0 ;  /* 0x0000001b181b7208 */ /* 0x000fe20004000000 */
[----:B------:R-:W-:Y:S06]  /*68a0*/  BRA.DIV UR5, `(.L_x_7064) ;  /* 0x0000001a05607947 */ /* 0x000fec000b800000 */
[----:B------:R1:W3:Y:S04]  /*68b0*/  SHFL.BFLY PT, R18, R27, 0x2, 0x1f ;  /* 0x0c401f001b127f89 */ /* 0x0002e800000e0000 */
[----:B------:R1:W4:Y:S02]  /*68c0*/  SHFL.BFLY PT, R22, R25, 0x2, 0x1f ;  /* 0x0c401f0019167f89 */ /* 0x00032400000e0000 */
.L_x_7136:
        /* <DEDUP_REMOVED lines=8> */
.L_x_7066:
[----:B------:R-:W-:Y:S05]  /*6950*/  BSYNC.RECONVERGENT B0 ;  /* 0x0000000000007941 */ /* 0x000fea0003800200 */
.L_x_7065:
[----:B------:R-:W-:Y:S01]  /*6960*/  UMOV UR5, 0xffffffff ;  /* 0xffffffff00057882 */ /* 0x000fe20000000000 */
[----:B------:R-:W-:-:S04]  /*6970*/  ISETP.NE.AND P0, PT, R2, R11, PT ;  /* 0x0000000b0200720c */ /* 0x000fc80003f05270 */
[----:B-1--4-:R-:W-:Y:S02]  /*6980*/  SEL R25, R25, R22, !P0 ;  /* 0x0000001619197207 */ /* 0x012fe40004000000 */
[----:B------:R-:W-:Y:S01]  /*6990*/  FSEL R18, R27, R18, !P0 ;  /* 0x000000121b127208 */ /* 0x000fe20004000000 */
[----:B------:R-:W-:Y:S06]  /*69a0*/  BRA.DIV UR5, `(.L_x_7067) ;  /* 0x0000001a05687947 */ /* 0x000fec000b800000 */
[----:B------:R0:W1:Y:S04]  /*69b0*/  SHFL.BFLY PT, R11, R18, 0x1, 0x1f ;  /* 0x0c201f00120b7f89 */ /* 0x00006800000e0000 */
[----:B------:R0:W3:Y:S02]  /*69c0*/  SHFL.BFLY PT, R22, R25, 0x1, 0x1f ;  /* 0x0c201f0019167f89 */ /* 0x0000e400000e0000 */
.L_x_7140:
        /* <DEDUP_REMOVED lines=8> */
.L_x_7069:
[----:B------:R-:W-:Y:S05]  /*6a50*/  BSYNC.RECONVERGENT B0 ;  /* 0x0000000000007941 */ /* 0x000fea0003800200 */
.L_x_7068:
[----:B------:R-:W-:Y:S01]  /*6a60*/  UMOV UR5, 0xffffffff ;  /* 0xffffffff00057882 */ /* 0x000fe20000000000 */
[----:B------:R-:W-:-:S04]  /*6a70*/  ISETP.NE.AND P0, PT, R2, R17, PT ;  /* 0x000000110200720c */ /* 0x000fc80003f05270 */
[----:B0--3--:R-:W-:Y:S02]  /*6a80*/  SEL R25, R25, R22, !P0 ;  /* 0x0000001619197207 */ /* 0x009fe40004000000 */
[----:B------:R-:W-:Y:S01]  /*6a90*/  FSEL R18, R18, R11, !P0 ;  /* 0x0000000b12127208 */ /* 0x000fe20004000000 */
[----:B------:R-:W-:Y:S06]  /*6aa0*/  BRA.DIV UR5, `(.L_x_7070) ;  /* 0x0000001a05707947 */ /* 0x000fec000b800000 */
[----:B------:R0:W1:Y:S04]  /*6ab0*/  SHFL.BFLY PT, R11, R18, 0x4, 0x1f ;  /* 0x0c801f00120b7f89 */ /* 0x00006800000e0000 */
[----:B------:R0:W3:Y:S02]  /*6ac0*/  SHFL.BFLY PT, R22, R25, 0x4, 0x1f ;  /* 0x0c801f0019167f89 */ /* 0x0000e400000e0000 */
.L_x_7144:
        /* <DEDUP_REMOVED lines=8> */
.L_x_7072:
[----:B------:R-:W-:Y:S05]  /*6b50*/  BSYNC.RECONVERGENT B0 ;  /* 0x0000000000007941 */ /* 0x000fea0003800200 */
.L_x_7071:
[----:B------:R-:W-:Y:S01]  /*6b60*/  UMOV UR5, 0xffffffff ;  /* 0xffffffff00057882 */ /* 0x000fe20000000000 */
[----:B------:R-:W-:-:S04]  /*6b70*/  ISETP.NE.AND P0, PT, R3, R10, PT ;  /* 0x0000000a0300720c */ /* 0x000fc80003f05270 */
[----:B0--3--:R-:W-:Y:S02]  /*6b80*/  SEL R25, R25, R22, !P0 ;  /* 0x0000001619197207 */ /* 0x009fe40004000000 */
[----:B------:R-:W-:Y:S01]  /*6b90*/  FSEL R11, R18, R11, !P0 ;  /* 0x0000000b120b7208 */ /* 0x000fe20004000000 */
[----:B------:R-:W-:Y:S06]  /*6ba0*/  BRA.DIV UR5, `(.L_x_7073) ;  /* 0x0000001a05787947 */ /* 0x000fec000b800000 */
[----:B------:R0:W1:Y:S04]  /*6bb0*/  SHFL.BFLY PT, R10, R11, 0x2, 0x1f ;  /* 0x0c401f000b0a7f89 */ /* 0x00006800000e0000 */
[----:B------:R0:W3:Y:S02]  /*6bc0*/  SHFL.BFLY PT, R22, R25, 0x2, 0x1f ;  /* 0x0c401f0019167f89 */ /* 0x0000e400000e0000 */
.L_x_7148:
        /* <DEDUP_REMOVED lines=8> */
.L_x_7075:
[----:B------:R-:W-:Y:S05]  /*6c50*/  BSYNC.RECONVERGENT B0 ;  /* 0x0000000000007941 */ /* 0x000fea0003800200 */
.L_x_7074:
[----:B------:R-:W-:Y:S01]  /*6c60*/  UMOV UR5, 0xffffffff ;  /* 0xffffffff00057882 */ /* 0x000fe20000000000 */
[----:B------:R-:W-:-:S04]  /*6c70*/  ISETP.NE.AND P0, PT, R2, R9, PT ;  /* 0x000000090200720c */ /* 0x000fc80003f05270 */
[----:B0--3--:R-:W-:Y:S02]  /*6c80*/  SEL R25, R25, R22, !P0 ;  /* 0x0000001619197207 */ /* 0x009fe40004000000 */
[----:B------:R-:W-:Y:S01]  /*6c90*/  FSEL R10, R11, R10, !P0 ;  /* 0x0000000a0b0a7208 */ /* 0x000fe20004000000 */
[----:B------:R-:W-:Y:S06]  /*6ca0*/  BRA.DIV UR5, `(.L_x_7076) ;  /* 0x0000001a05807947 */ /* 0x000fec000b800000 */
[----:B------:R0:W1:Y:S04]  /*6cb0*/  SHFL.BFLY PT, R9, R10, 0x1, 0x1f ;  /* 0x0c201f000a097f89 */ /* 0x00006800000e0000 */
[----:B------:R0:W3:Y:S02]  /*6cc0*/  SHFL.BFLY PT, R22, R25, 0x1, 0x1f ;  /* 0x0c201f0019167f89 */ /* 0x0000e400000e0000 */
.L_x_7152:
        /* <DEDUP_REMOVED lines=8> */
.L_x_7078:
[----:B------:R-:W-:Y:S05]  /*6d50*/  BSYNC.RECONVERGENT B0 ;  /* 0x0000000000007941 */ /* 0x000fea0003800200 */
.L_x_7077:
[----:B------:R-:W-:Y:S01]  /*6d60*/  UMOV UR5, 0xffffffff ;  /* 0xffffffff00057882 */ /* 0x000fe20000000000 */
[----:B------:R-:W-:-:S04]  /*6d70*/  ISETP.NE.AND P0, PT, R3, R14, PT ;  /* 0x0000000e0300720c */ /* 0x000fc80003f05270 */
[----:B0--3--:R-:W-:Y:S02]  /*6d80*/  SEL R25, R25, R22, !P0 ;  /* 0x0000001619197207 */ /* 0x009fe40004000000 */
[----:B------:R-:W-:Y:S01]  /*6d90*/  FSEL R10, R10, R9, !P0 ;  /* 0x000000090a0a7208 */ /* 0x000fe20004000000 */
[----:B------:R-:W-:Y:S06]  /*6da0*/  BRA.DIV UR5, `(.L_x_7079) ;  /* 0x0000001a05887947 */ /* 0x000fec000b800000 */
[----:B------:R0:W1:Y:S04]  /*6db0*/  SHFL.BFLY PT, R9, R10, 0x8, 0x1f ;  /* 0x0d001f000a097f89 */ /* 0x00006800000e0000 */
[----:B------:R0:W3:Y:S02]  /*6dc0*/  SHFL.BFLY PT, R22, R25, 0x8, 0x1f ;  /* 0x0d001f0019167f89 */ /* 0x0000e400000e0000 */
.L_x_7156:
        /* <DEDUP_REMOVED lines=8> */
.L_x_7081:
[----:B------:R-:W-:Y:S05]  /*6e50*/  BSYNC.RECONVERGENT B0 ;  /* 0x0000000000007941 */ /* 0x000fea0003800200 */
.L_x_7080:
[----:B------:R-:W-:Y:S01]  /*6e60*/  UMOV UR5, 0xffffffff ;  /* 0xffffffff00057882 */ /* 0x000fe20000000000 */
[----:B------:R-:W-:-:S04]  /*6e70*/  ISETP.NE.AND P0, PT, R3, R6, PT ;  /* 0x000000060300720c */ /* 0x000fc80003f05270 */
[----:B0--3--:R-:W-:Y:S02]  /*6e80*/  SEL R25, R25, R22, !P0 ;  /* 0x0000001619197207 */ /* 0x009fe40004000000 */
[----:B------:R-:W-:Y:S01]  /*6e90*/  FSEL R9, R10, R9, !P0 ;  /* 0x000000090a097208 */ /* 0x000fe20004000000 */
[----:B------:R-:W-:Y:S06]  /*6ea0*/  BRA.DIV UR5, `(.L_x_7082) ;  /* 0x0000001a05907947 */ /* 0x000fec000b800000 */
[----:B------:R0:W1:Y:S04]  /*6eb0*/  SHFL.BFLY PT, R6, R9, 0x4, 0x1f ;  /* 0x0c801f0009067f89 */ /* 0x00006800000e0000 */
[----:B------:R0:W3:Y:S02]  /*6ec0*/  SHFL.BFLY PT, R22, R25, 0x4, 0x1f ;  /* 0x0c801f0019167f89 */ /* 0x0000e400000e0000 */
.L_x_7160:
        /* <DEDUP_REMOVED lines=8> */
.L_x_7084:
[----:B------:R-:W-:Y:S05]  /*6f50*/  BSYNC.RECONVERGENT B0 ;  /* 0x0000000000007941 */ /* 0x000fea0003800200 */
.L_x_7083:
[----:B------:R-:W-:Y:S01]  /*6f60*/  UMOV UR5, 0xffffffff ;  /* 0xffffffff00057882 */ /* 0x000fe20000000000 */
[----:B------:R-:W-:-:S04]  /*6f70*/  ISETP.NE.AND P0, PT, R3, R8, PT ;  /* 0x000000080300720c */ /* 0x000fc80003f05270 */
[----:B0--3--:R-:W-:Y:S02]  /*6f80*/  SEL R25, R25, R22, !P0 ;  /* 0x0000001619197207 */ /* 0x009fe40004000000 */
[----:B------:R-:W-:Y:S01]  /*6f90*/  FSEL R9, R9, R6, !P0 ;  /* 0x0000000609097208 */ /* 0x000fe20004000000 */
[----:B------:R-:W-:Y:S06]  /*6fa0*/  BRA.DIV UR5, `(.L_x_7085) ;  /* 0x0000001a05987947 */ /* 0x000fec000b800000 */
[----:B------:R0:W1:Y:S04]  /*6fb0*/  SHFL.BFLY PT, R6, R9, 0x2, 0x1f ;  /* 0x0c401f0009067f89 */ /* 0x00006800000e0000 */
[----:B------:R0:W3:Y:S02]  /*6fc0*/  SHFL.BFLY PT, R22, R25, 0x2, 0x1f ;  /* 0x0c401f0019167f89 */ /* 0x0000e400000e0000 */
.L_x_7164:
        /* <DEDUP_REMOVED lines=8> */
.L_x_7087:
[----:B------:R-:W-:Y:S05]  /*7050*/  BSYNC.RECONVERGENT B0 ;  /* 0x0000000000007941 */ /* 0x000fea0003800200 */
.L_x_7086:
[----:B------:R-:W-:Y:S01]  /*7060*/  UMOV UR5, 0xffffffff ;  /* 0xffffffff00057882 */ /* 0x000fe20000000000 */
[----:B------:R-:W-:-:S04]  /*7070*/  ISETP.NE.AND P0, PT, R2, R7, PT ;  /* 0x000000070200720c */ /* 0x000fc80003f05270 */
[----:B0--3--:R-:W-:Y:S02]  /*7080*/  SEL R25, R25, R22, !P0 ;  /* 0x0000001619197207 */ /* 0x009fe40004000000 */
[----:B------:R-:W-:Y:S01]  /*7090*/  FSEL R9, R9, R6, !P0 ;  /* 0x0000000609097208 */ /* 0x000fe20004000000 */
[----:B------:R-:W-:Y:S06]  /*70a0*/  BRA.DIV UR5, `(.L_x_7088) ;  /* 0x0000001a05a07947 */ /* 0x000fec000b800000 */
[----:B------:R0:W1:Y:S04]  /*70b0*/  SHFL.BFLY PT, R6, R9, 0x1, 0x1f ;  /* 0x0c201f0009067f89 */ /* 0x00006800000e0000 */
[----:B------:R0:W3:Y:S02]  /*70c0*/  SHFL.BFLY PT, R22, R25, 0x1, 0x1f ;  /* 0x0c201f0019167f89 */ /* 0x0000e400000e0000 */
.L_x_7168:
        /* <DEDUP_REMOVED lines=8> */
.L_x_7090:
[----:B------:R-:W-:Y:S05]  /*7150*/  BSYNC.RECONVERGENT B0 ;  /* 0x0000000000007941 */ /* 0x000fea0003800200 */
.L_x_7089:
[----:B------:R-:W-:Y:S01]  /*7160*/  UMOV UR5, 0xffffffff ;  /* 0xffffffff00057882 */ /* 0x000fe20000000000 */
[----:B------:R-:W-:-:S04]  /*7170*/  ISETP.NE.AND P0, PT, R3, R12, PT ;  /* 0x0000000c0300720c */ /* 0x000fc80003f05270 */
[----:B0--3--:R-:W-:Y:S02]  /*7180*/  SEL R25, R25, R22, !P0 ;  /* 0x0000001619197207 */ /* 0x009fe40004000000 */
[----:B------:R-:W-:Y:S01]  /*7190*/  FSEL R9, R9, R6, !P0 ;  /* 0x0000000609097208 */ /* 0x000fe20004000000 */
[----:B------:R-:W-:Y:S06]  /*71a0*/  BRA.DIV UR5, `(.L_x_7091) ;  /* 0x0000001a05a87947 */ /* 0x000fec000b800000 */
[----:B------:R0:W1:Y:S04]  /*71b0*/  SHFL.BFLY PT, R6, R9, 0x10, 0x1f ;  /* 0x0e001f0009067f89 */ /* 0x00006800000e0000 */
[----:B------:R0:W3:Y:S02]  /*71c0*/  SHFL.BFLY PT, R22, R25, 0x10, 0x1f ;  /* 0x0e001f0019167f89 */ /* 0x0000e400000e0000 */
.L_x_7172:
        /* <DEDUP_REMOVED lines=8> */
.L_x_7093:
[----:B------:R-:W-:Y:S05]  /*7250*/  BSYNC.RECONVERGENT B0 ;  /* 0x0000000000007941 */ /* 0x000fea0003800200 */
.L_x_7092:
        /* <DEDUP_REMOVED lines=8> */
.L_x_7176:
        /* <DEDUP_REMOVED lines=8> */
.L_x_7096:
[----:B------:R-:W-:Y:S05]  /*7360*/  BSYNC.RECONVERGENT B0 ;  /* 0x0000000000007941 */ /* 0x000fea0003800200 */
.L_x_7095:
[----:B------:R-:W-:Y:S01]  /*7370*/  UMOV UR5, 0xffffffff ;  /* 0xffffffff00057882 */ /* 0x000fe20000000000 */
[----:B------:R-:W-:-:S04]  /*7380*/  ISETP.NE.AND P0, PT, R19, R2, PT ;  /* 0x000000021300720c */ /* 0x000fc80003f05270 */
[----:B0--3--:R-:W-:Y:S02]  /*7390*/  SEL R25, R25, R22, !P0 ;  /* 0x0000001619197207 */ /* 0x009fe40004000000 */
[----:B------:R-:W-:Y:S01]  /*73a0*/  FSEL R9, R9, R6, !P0 ;  /* 0x0000000609097208 */ /* 0x000fe20004000000 */
[----:B------:R-:W-:Y:S06]  /*73b0*/  BRA.DIV UR5, `(.L_x_7097) ;  /* 0x0000001a05b47947 */ /* 0x000fec000b800000 */
[----:B------:R0:W1:Y:S04]  /*73c0*/  SHFL.BFLY PT, R6, R9, 0x4, 0x1f ;  /* 0x0c801f0009067f89 */ /* 0x00006800000e0000 */
[----:B------:R0:W3:Y:S02]  /*73d0*/  SHFL.BFLY PT, R22, R25, 0x4, 0x1f ;  /* 0x0c801f0019167f89 */ /* 0x0000e400000e0000 */
.L_x_7180:
        /* <DEDUP_REMOVED lines=8> */
.L_x_7099:
[----:B------:R-:W-:Y:S05]  /*7460*/  BSYNC.RECONVERGENT B0 ;  /* 0x0000000000007941 */ /* 0x000fea0003800200 */
.L_x_7098:
[----:B------:R-:W-:Y:S01]  /*7470*/  UMOV UR5, 0xffffffff ;  /* 0xffffffff00057882 */ /* 0x000fe20000000000 */
[----:B------:R-:W-:-:S04]  /*7480*/  ISETP.NE.AND P0, PT, R20, R3, PT ;  /* 0x000000031400720c */ /* 0x000fc80003f05270 */
[----:B0--3--:R-:W-:Y:S02]  /*7490*/  SEL R25, R25, R22, !P0 ;  /* 0x0000001619197207 */ /* 0x009fe40004000000 */
[----:B------:R-:W-:Y:S01]  /*74a0*/  FSEL R9, R9, R6, !P0 ;  /* 0x0000000609097208 */ /* 0x000fe20004000000 */
[----:B------:R-:W-:Y:S06]  /*74b0*/  BRA.DIV UR5, `(.L_x_7100) ;  /* 0x0000001a05bc7947 */ /* 0x000fec000b800000 */
[----:B------:R0:W1:Y:S04]  /*74c0*/  SHFL.BFLY PT, R6, R9, 0x2, 0x1f ;  /* 0x0c401f0009067f89 */ /* 0x00006800000e0000 */
[----:B------:R0:W3:Y:S02]  /*74d0*/  SHFL.BFLY PT, R22, R25, 0x2, 0x1f ;  /* 0x0c401f0019167f89 */ /* 0x0000e400000e0000 */
.L_x_7184:
        /* <DEDUP_REMOVED lines=8> */
.L_x_7102:
[----:B------:R-:W-:Y:S05]  /*7560*/  BSYNC.RECONVERGENT B0 ;  /* 0x0000000000007941 */ /* 0x000fea0003800200 */
.L_x_7101:
[----:B------:R-:W-:Y:S01]  /*7570*/  UMOV UR5, 0xffffffff ;  /* 0xffffffff00057882 */ /* 0x000fe20000000000 */
[----:B------:R-:W-:-:S04]  /*7580*/  ISETP.NE.AND P0, PT, R21, R2, PT ;  /* 0x000000021500720c */ /* 0x000fc80003f05270 */
[----:B0--3--:R-:W-:Y:S02]  /*7590*/  SEL R25, R25, R22, !P0 ;  /* 0x0000001619197207 */ /* 0x009fe40004000000 */
[----:B------:R-:W-:Y:S01]  /*75a0*/  FSEL R9, R9, R6, !P0 ;  /* 0x0000000609097208 */ /* 0x000fe20004000000 */
[----:B------:R-:W-:Y:S06]  /*75b0*/  BRA.DIV UR5, `(.L_x_7103) ;  /* 0x0000001a05c47947 */ /* 0x000fec000b800000 */
[----:B------:R0:W1:Y:S04]  /*75c0*/  SHFL.BFLY PT, R6, R9, 0x1, 0x1f ;  /* 0x0c201f0009067f89 */ /* 0x00006800000e0000 */
[----:B------:R0:W3:Y:S02]  /*75d0*/  SHFL.BFLY PT, R22, R25, 0x1, 0x1f ;  /* 0x0c201f0019167f89 */ /* 0x0000e400000e0000 */
.L_x_7188:
        /* <DEDUP_REMOVED lines=8> */
.L_x_7105:
[----:B------:R-:W-:Y:S05]  /*7660*/  BSYNC.RECONVERGENT B0 ;  /* 0x0000000000007941 */ /* 0x000fea0003800200 */
.L_x_7104:
        /* <DEDUP_REMOVED lines=16> */
.L_x_7192:
        /* <DEDUP_REMOVED lines=8> */
.L_x_7108:
[----:B------:R-:W-:Y:S05]  /*77f0*/  BSYNC.RECONVERGENT B0 ;  /* 0x0000000000007941 */ /* 0x000fea0003800200 */
.L_x_7107:
[----:B------:R-:W-:Y:S01]  /*7800*/  UMOV UR5, 0xffffffff ;  /* 0xffffffff00057882 */ /* 0x000fe20000000000 */
[----:B------:R-:W-:-:S04]  /*7810*/  ISETP.NE.AND P0, PT, R3, R0, PT ;  /* 0x000000000300720c */ /* 0x000fc80003f05270 */
[----:B-1--4-:R-:W-:Y:S02]  /*7820*/  SEL R15, R22, R15, !P0 ;  /* 0x0000000f160f7207 */ /* 0x012fe40004000000 */
[----:B------:R-:W-:Y:S01]  /*7830*/  FSEL R7, R6, R7, !P0 ;  /* 0x0000000706077208 */ /* 0x000fe20004000000 */
[----:B------:R-:W-:Y:S06]  /*7840*/  BRA.DIV UR5, `(.L_x_7109) ;  /* 0x0000001a05b07947 */ /* 0x000fec000b800000 */
[----:B------:R1:W3:Y:S04]  /*7850*/  SHFL.BFLY PT, R0, R7, 0x8, 0x1f ;  /* 0x0d001f0007007f89 */ /* 0x0002e800000e0000 */
[----:B------:R1:W4:Y:S02]  /*7860*/  SHFL.BFLY PT, R22, R15, 0x8, 0x1f ;  /* 0x0d001f000f167f89 */ /* 0x00032400000e0000 */
.L_x_7196:
        /* <DEDUP_REMOVED lines=8> */
.L_x_7111:
[----:B------:R-:W-:Y:S05]  /*78f0*/  BSYNC.RECONVERGENT B0 ;  /* 0x0000000000007941 */ /* 0x000fea0003800200 */
.L_x_7110:
[----:B------:R-:W-:Y:S01]  /*7900*/  UMOV UR5, 0xffffffff ;  /* 0xffffffff00057882 */ /* 0x000fe20000000000 */
[----:B------:R-:W-:-:S04]  /*7910*/  ISETP.NE.AND P0, PT, R2, R19, PT ;  /* 0x000000130200720c */ /* 0x000fc80003f05270 */
[----:B-1--4-:R-:W-:Y:S02]  /*7920*/  SEL R15, R22, R15, !P0 ;  /* 0x0000000f160f7207 */ /* 0x012fe40004000000 */
[----:B------:R-:W-:Y:S01]  /*7930*/  FSEL R7, R0, R7, !P0 ;  /* 0x0000000700077208 */ /* 0x000fe20004000000 */
[----:B------:R-:W-:Y:S06]  /*7940*/  BRA.DIV UR5, `(.L_x_7112) ;  /* 0x0000001a05b87947 */ /* 0x000fec000b800000 */
[----:B------:R1:W3:Y:S04]  /*7950*/  SHFL.BFLY PT, R0, R7, 0x4, 0x1f ;  /* 0x0c801f0007007f89 */ /* 0x0002e800000e0000 */
[----:B------:R1:W4:Y:S02]  /*7960*/  SHFL.BFLY PT, R22, R15, 0x4, 0x1f ;  /* 0x0c801f000f167f89 */ /* 0x00032400000e0000 */
.L_x_7200:
        /* <DEDUP_REMOVED lines=8> */
.L_x_7114:
[----:B------:R-:W-:Y:S05]  /*79f0*/  BSYNC.RECONVERGENT B0 ;  /* 0x0000000000007941 */ /* 0x000fea0003800200 */
.L_x_7113:
[----:B------:R-:W-:Y:S01]  /*7a00*/  UMOV UR5, 0xffffffff ;  /* 0xffffffff00057882 */ /* 0x000fe20000000000 */
[----:B------:R-:W-:-:S04]  /*7a10*/  ISETP.NE.AND P0, PT, R3, R20, PT ;  /* 0x000000140300720c */ /* 0x000fc80003f05270 */
[----:B-1--4-:R-:W-:Y:S02]  /*7a20*/  SEL R15, R22, R15, !P0 ;  /* 0x0000000f160f7207 */ /* 0x012fe40004000000 */
[----:B------:R-:W-:Y:S01]  /*7a30*/  FSEL R7, R0, R7, !P0 ;  /* 0x0000000700077208 */ /* 0x000fe20004000000 */
[----:B------:R-:W-:Y:S06]  /*7a40*/  BRA.DIV UR5, `(.L_x_7115) ;  /* 0x0000001a05c07947 */ /* 0x000fec000b800000 */
[----:B------:R1:W3:Y:S04]  /*7a50*/  SHFL.BFLY PT, R0, R7, 0x2, 0x1f ;  /* 0x0c401f0007007f89 */ /* 0x0002e800000e0000 */
[----:B------:R1:W4:Y:S02]  /*7a60*/  SHFL.BFLY PT, R22, R15, 0x2, 0x1f ;  /* 0x0c401f000f167f89 */ /* 0x00032400000e0000 */
.L_x_7204:
        /* <DEDUP_REMOVED lines=8> */
.L_x_7117:
[----:B------:R-:W-:Y:S05]  /*7af0*/  BSYNC.RECONVERGENT B0 ;  /* 0x0000000000007941 */ /* 0x000fea0003800200 */
.L_x_7116:
[----:B------:R-:W-:Y:S01]  /*7b00*/  UMOV UR5, 0xffffffff ;  /* 0xffffffff00057882 */ /* 0x000fe20000000000 */
[----:B------:R-:W-:-:S04]  /*7b10*/  ISETP.NE.AND P0, PT, R2, R21, PT ;  /* 0x000000150200720c */ /* 0x000fc80003f05270 */
[----:B-1--4-:R-:W-:Y:S02]  /*7b20*/  SEL R15, R22, R15, !P0 ;  /* 0x0000000f160f7207 */ /* 0x012fe40004000000 */
[----:B------:R-:W-:Y:S01]  /*7b30*/  FSEL R7, R0, R7, !P0 ;  /* 0x0000000700077208 */ /* 0x000fe20004000000 */
[----:B------:R-:W-:Y:S06]  /*7b40*/  BRA.DIV UR5, `(.L_x_7118) ;  /* 0x0000001a05c87947 */ /* 0x000fec000b800000 */
[----:B------:R1:W3:Y:S04]  /*7b50*/  SHFL.BFLY PT, R0, R7, 0x1, 0x1f ;  /* 0x0c201f0007007f89 */ /* 0x0002e800000e0000 */
[----:B------:R1:W4:Y:S02]  /*7b60*/  SHFL.BFLY PT, R22, R15, 0x1, 0x1f ;  /* 0x0c201f000f167f89 */ /* 0x00032400000e0000 */
.L_x_7208:
        /* <DEDUP_REMOVED lines=8> */
.L_x_7120:
[----:B------:R-:W-:Y:S05]  /*7bf0*/  BSYNC.RECONVERGENT B0 ;  /* 0x0000000000007941 */ /* 0x000fea0003800200 */
.L_x_7119:
[----:B------:R-:W-:Y:S01]  /*7c00*/  UMOV UR5, 0xffffffff ;  /* 0xffffffff00057882 */ /* 0x000fe20000000000 */
[----:B------:R-:W-:-:S04]  /*7c10*/  ISETP.NE.AND P0, PT, R2, R5, PT ;  /* 0x000000050200720c */ /* 0x000fc80003f05270 */
[----:B-1--4-:R-:W-:Y:S02]  /*7c20*/  SEL R15, R22, R15, !P0 ;  /* 0x0000000f160f7207 */ /* 0x012fe40004000000 */
[----:B------:R-:W-:Y:S01]  /*7c30*/  SEL R0, R0, R7, !P0 ;  /* 0x0000000700007207 */ /* 0x000fe20004000000 */
[----:B------:R-:W-:Y:S06]  /*7c40*/  BRA.DIV UR5, `(.L_x_7121) ;  /* 0x0000001a05d07947 */ /* 0x000fec000b800000 */
.L_x_7211:
[----:B------:R-:W-:-:S03]  /*7c50*/  UMOV UR5, 0xffffffff ;  /* 0xffffffff00057882 */ /* 0x000fc60000000000 */
[----:B------:R-:W-:Y:S05]  /*7c60*/  BRA.DIV UR5, `(.L_x_7122) ;  /* 0x0000001a05f47947 */ /* 0x000fea000b800000 */
.L_x_7060:
        /* <DEDUP_REMOVED lines=23> */
.L_x_7123:
        /* <DEDUP_REMOVED lines=11> */
.L_x_7220:
        /* <DEDUP_REMOVED lines=10> */
.L_x_7124:
        /* <DEDUP_REMOVED lines=22> */
.L_x_7013:
[----:B------:R-:W-:Y:S01]  /*8090*/  BSSY B1, `(.L_x_7126) ;  /* 0x0000006000017945 */ /* 0x000fe20003800000 */
[----:B------:R-:W-:Y:S02]  /*80a0*/  IMAD.MOV.U32 R3, RZ, RZ, 0x1f ;  /* 0x0000001fff037424 */ /* 0x000fe400078e00ff */
[----:B------:R-:W-:-:S07]  /*80b0*/  IMAD.MOV.U32 R2, RZ, RZ, -0x1 ;  /* 0xffffffffff027424 */ /* 0x000fce00078e00ff */
[----:B------:R-:W-:Y:S05]  /*80c0*/  WARPSYNC.COLLECTIVE R2, `(.L_x_7127) ;  /* 0x0000000002087348 */ /* 0x000fea0003c00000 */
[----:B------:R0:W1:Y:S02]  /*80d0*/  SHFL.IDX P1, R2, R22, R23, R3 ;  /* 0x0000001716027389 */ /* 0x0000640000020003 */
[----:B01----:R-:W-:Y:S05]  /*80e0*/  ENDCOLLECTIVE ;  /* 0x000000000000791b */ /* 0x003fea0003800000 */
.L_x_7127:
[----:B------:R-:W-:Y:S05]  /*80f0*/  BSYNC B1 ;  /* 0x0000000000017941 */ /* 0x000fea0003800000 */
.L_x_7126:
[----:B------:R-:W-:Y:S05]  /*8100*/  BRA `(.L_x_7128) ;  /* 0xffffffcc00d07947 */ /* 0x000fea000383ffff */
.L_x_7061:
        /* <DEDUP_REMOVED lines=8> */
.L_x_7130:
[----:B------:R-:W-:Y:S05]  /*8190*/  BSYNC B0 ;  /* 0x0000000000007941 */ /* 0x000fea0003800000 */
.L_x_7129:
        /* <DEDUP_REMOVED lines=8> */
.L_x_7131:
[----:B------:R-:W-:Y:S05]  /*8220*/  BRA `(.L_x_7132) ;  /* 0xffffffe400687947 */ /* 0x000fea000383ffff */
.L_x_7064:
        /* <DEDUP_REMOVED lines=8> */
.L_x_7134:
[----:B------:R-:W-:Y:S05]  /*82b0*/  BSYNC B0 ;  /* 0x0000000000007941 */ /* 0x000fea0003800000 */
.L_x_7133:
        /* <DEDUP_REMOVED lines=8> */
.L_x_7135:
[----:B------:R-:W-:Y:S05]  /*8340*/  BRA `(.L_x_7136) ;  /* 0xffffffe400607947 */ /* 0x000fea000383ffff */
.L_x_7067:
        /* <DEDUP_REMOVED lines=8> */
.L_x_7138:
[----:B------:R-:W-:Y:S05]  /*83d0*/  BSYNC B0 ;  /* 0x0000000000007941 */ /* 0x000fea0003800000 */
.L_x_7137:
        /* <DEDUP_REMOVED lines=8> */
.L_x_7139:
[----:B------:R-:W-:Y:S05]  /*8460*/  BRA `(.L_x_7140) ;  /* 0xffffffe400587947 */ /* 0x000fea000383ffff */
.L_x_7070:
        /* <DEDUP_REMOVED lines=8> */
.L_x_7142:
[----:B------:R-:W-:Y:S05]  /*84f0*/  BSYNC B0 ;  /* 0x0000000000007941 */ /* 0x000fea0003800000 */
.L_x_7141:
        /* <DEDUP_REMOVED lines=8> */
.L_x_7143:
[----:B------:R-:W-:Y:S05]  /*8580*/  BRA `(.L_x_7144) ;  /* 0xffffffe400507947 */ /* 0x000fea000383ffff */
.L_x_7073:
        /* <DEDUP_REMOVED lines=8> */
.L_x_7146:
[----:B------:R-:W-:Y:S05]  /*8610*/  BSYNC B0 ;  /* 0x0000000000007941 */ /* 0x000fea0003800000 */
.L_x_7145:
        /* <DEDUP_REMOVED lines=8> */
.L_x_7147:
[----:B------:R-:W-:Y:S05]  /*86a0*/  BRA `(.L_x_7148) ;  /* 0xffffffe400487947 */ /* 0x000fea000383ffff */
.L_x_7076:
        /* <DEDUP_REMOVED lines=8> */
.L_x_7150:
[----:B------:R-:W-:Y:S05]  /*8730*/  BSYNC B0 ;  /* 0x0000000000007941 */ /* 0x000fea0003800000 */
.L_x_7149:
        /* <DEDUP_REMOVED lines=8> */
.L_x_7151:
[----:B------:R-:W-:Y:S05]  /*87c0*/  BRA `(.L_x_7152) ;  /* 0xffffffe400407947 */ /* 0x000fea000383ffff */
.L_x_7079:
        /* <DEDUP_REMOVED lines=8> */
.L_x_7154:
[----:B------:R-:W-:Y:S05]  /*8850*/  BSYNC B0 ;  /* 0x0000000000007941 */ /* 0x000fea0003800000 */
.L_x_7153:
        /* <DEDUP_REMOVED lines=8> */
.L_x_7155:
[----:B------:R-:W-:Y:S05]  /*88e0*/  BRA `(.L_x_7156) ;  /* 0xffffffe400387947 */ /* 0x000fea000383ffff */
.L_x_7082:
        /* <DEDUP_REMOVED lines=8> */
.L_x_7158:
[----:B------:R-:W-:Y:S05]  /*8970*/  BSYNC B0 ;  /* 0x0000000000007941 */ /* 0x000fea0003800000 */
.L_x_7157:
        /* <DEDUP_REMOVED lines=8> */
.L_x_7159:
[----:B------:R-:W-:Y:S05]  /*8a00*/  BRA `(.L_x_7160) ;  /* 0xffffffe400307947 */ /* 0x000fea000383ffff */
.L_x_7085:
        /* <DEDUP_REMOVED lines=8> */
.L_x_7162:
[----:B------:R-:W-:Y:S05]  /*8a90*/  BSYNC B0 ;  /* 0x0000000000007941 */ /* 0x000fea0003800000 */
.L_x_7161:
        /* <DEDUP_REMOVED lines=8> */
.L_x_7163:
[----:B------:R-:W-:Y:S05]  /*8b20*/  BRA `(.L_x_7164) ;  /* 0xffffffe400287947 */ /* 0x000fea000383ffff */
.L_x_7088:
        /* <DEDUP_REMOVED lines=8> */
.L_x_7166:
[----:B------:R-:W-:Y:S05]  /*8bb0*/  BSYNC B0 ;  /* 0x0000000000007941 */ /* 0x000fea0003800000 */
.L_x_7165:
        /* <DEDUP_REMOVED lines=8> */
.L_x_7167:
[----:B------:R-:W-:Y:S05]  /*8c40*/  BRA `(.L_x_7168) ;  /* 0xffffffe400207947 */ /* 0x000fea000383ffff */
.L_x_7091:
        /* <DEDUP_REMOVED lines=8> */
.L_x_7170:
[----:B------:R-:W-:Y:S05]  /*8cd0*/  BSYNC B0 ;  /* 0x0000000000007941 */ /* 0x000fea0003800000 */
.L_x_7169:
        /* <DEDUP_REMOVED lines=8> */
.L_x_7171:
[----:B------:R-:W-:Y:S05]  /*8d60*/  BRA `(.L_x_7172) ;  /* 0xffffffe400187947 */ /* 0x000fea000383ffff */
.L_x_7094:
        /* <DEDUP_REMOVED lines=8> */
.L_x_7174:
[----:B------:R-:W-:Y:S05]  /*8df0*/  BSYNC B0 ;  /* 0x0000000000007941 */ /* 0x000fea0003800000 */
.L_x_7173:
        /* <DEDUP_REMOVED lines=8> */
.L_x_7175:
[----:B------:R-:W-:Y:S05]  /*8e80*/  BRA `(.L_x_7176) ;  /* 0xffffffe400147947 */ /* 0x000fea000383ffff */
.L_x_7097:
        /* <DEDUP_REMOVED lines=8> */
.L_x_7178:
[----:B------:R-:W-:Y:S05]  /*8f10*/  BSYNC B0 ;  /* 0x0000000000007941 */ /* 0x000fea0003800000 */
.L_x_7177:
        /* <DEDUP_REMOVED lines=8> */
.L_x_7179:
[----:B------:R-:W-:Y:S05]  /*8fa0*/  BRA `(.L_x_7180) ;  /* 0xffffffe4000c7947 */ /* 0x000fea000383ffff */
.L_x_7100:
        /* <DEDUP_REMOVED lines=8> */
.L_x_7182:
[----:B------:R-:W-:Y:S05]  /*9030*/  BSYNC B0 ;  /* 0x0000000000007941 */ /* 0x000fea0003800000 */
.L_x_7181:
        /* <DEDUP_REMOVED lines=8> */
.L_x_7183:
[----:B------:R-:W-:Y:S05]  /*90c0*/  BRA `(.L_x_7184) ;  /* 0xffffffe400047947 */ /* 0x000fea000383ffff */
.L_x_7103:
        /* <DEDUP_REMOVED lines=8> */
.L_x_7186:
[----:B------:R-:W-:Y:S05]  /*9150*/  BSYNC B0 ;  /* 0x0000000000007941 */ /* 0x000fea0003800000 */
.L_x_7185:
        /* <DEDUP_REMOVED lines=8> */
.L_x_7187:
[----:B------:R-:W-:Y:S05]  /*91e0*/  BRA `(.L_x_7188) ;  /* 0xffffffe000fc7947 */ /* 0x000fea000383ffff */
.L_x_7106:
        /* <DEDUP_REMOVED lines=8> */
.L_x_7190:
[----:B------:R-:W-:Y:S05]  /*9270*/  BSYNC B0 ;  /* 0x0000000000007941 */ /* 0x000fea0003800000 */
.L_x_7189:
        /* <DEDUP_REMOVED lines=8> */
.L_x_7191:
[----:B------:R-:W-:Y:S05]  /*9300*/  BRA `(.L_x_7192) ;  /* 0xffffffe400187947 */ /* 0x000fea000383ffff */
.L_x_7109:
        /* <DEDUP_REMOVED lines=8> */
.L_x_7194:
[----:B------:R-:W-:Y:S05]  /*9390*/  BSYNC B0 ;  /* 0x0000000000007941 */ /* 0x000fea0003800000 */
.L_x_7193:
        /* <DEDUP_REMOVED lines=8> */
.L_x_7195:
[----:B------:R-:W-:Y:S05]  /*9420*/  BRA `(.L_x_7196) ;  /* 0xffffffe400107947 */ /* 0x000fea000383ffff */
.L_x_7112:
        /* <DEDUP_REMOVED lines=8> */
.L_x_7198:
[----:B------:R-:W-:Y:S05]  /*94b0*/  BSYNC B0 ;  /* 0x0000000000007941 */ /* 0x000fea0003800000 */
.L_x_7197:
        /* <DEDUP_REMOVED lines=8> */
.L_x_7199:
[----:B------:R-:W-:Y:S05]  /*9540*/  BRA `(.L_x_7200) ;  /* 0xffffffe400087947 */ /* 0x000fea000383ffff */
.L_x_7115:
        /* <DEDUP_REMOVED lines=8> */
.L_x_7202:
[----:B------:R-:W-:Y:S05]  /*95d0*/  BSYNC B0 ;  /* 0x0000000000007941 */ /* 0x000fea0003800000 */
.L_x_7201:
        /* <DEDUP_REMOVED lines=8> */
.L_x_7203:
[----:B------:R-:W-:Y:S05]  /*9660*/  BRA `(.L_x_7204) ;  /* 0xffffffe400007947 */ /* 0x000fea000383ffff */
.L_x_7118:
        /* <DEDUP_REMOVED lines=8> */
.L_x_7206:
[----:B------:R-:W-:Y:S05]  /*96f0*/  BSYNC B0 ;  /* 0x0000000000007941 */ /* 0x000fea0003800000 */
.L_x_7205:
        /* <DEDUP_REMOVED lines=8> */
.L_x_7207:
[----:B------:R-:W-:Y:S05]  /*9780*/  BRA `(.L_x_7208) ;  /* 0xffffffe000f87947 */ /* 0x000fea000383ffff */
.L_x_7121:
        /* <DEDUP_REMOVED lines=9> */
.L_x_7210:
[----:B------:R-:W-:Y:S05]  /*9820*/  BSYNC B0 ;  /* 0x0000000000007941 */ /* 0x000fea0003800000 */
.L_x_7209:
[----:B------:R-:W-:Y:S05]  /*9830*/  BRA `(.L_x_7211) ;  /* 0xffffffe400047947 */ /* 0x000fea000383ffff */
.L_x_7122:
        /* <DEDUP_REMOVED lines=9> */
.L_x_7213:
[----:B------:R-:W-:Y:S05]  /*98d0*/  BSYNC B0 ;  /* 0x0000000000007941 */ /* 0x000fea0003800000 */
.L_x_7212:
[----:B------:R-:W-:Y:S05]  /*98e0*/  BRA `(.L_x_7060) ;  /* 0xffffffe000e07947 */ /* 0x000fea000383ffff */
.L_x_7125:
        /* <DEDUP_REMOVED lines=8> */
.L_x_7215:
[----:B------:R-:W-:Y:S05]  /*9970*/  BSYNC B0 ;  /* 0x0000000000007941 */ /* 0x000fea0003800000 */
.L_x_7214:
[----:B------:R-:W-:Y:S01]  /*9980*/  FADD.FTZ R23, R22, R6 ;  /* 0x0000000616177221 */ /* 0x000fe20000010000 */
[----:B------:R-:W-:Y:S02]  /*9990*/  IMAD.MOV.U32 R4, RZ, RZ, 0x8 ;  /* 0x00000008ff047424 */ /* 0x000fe400078e00ff */
[----:B------:R-:W-:Y:S02]  /*99a0*/  IMAD.MOV.U32 R3, RZ, RZ, 0x1f ;  /* 0x0000001fff037424 */ /* 0x000fe400078e00ff */
[----:B------:R-:W-:-:S07]  /*99b0*/  IMAD.MOV.U32 R2, RZ, RZ, -0x1 ;  /* 0xffffffffff027424 */ /* 0x000fce00078e00ff */
[----:B------:R-:W-:Y:S05]  /*99c0*/  WARPSYNC.COLLECTIVE R2, `(.L_x_7216) ;  /* 0x0000000002087348 */ /* 0x000fea0003c00000 */
[----:B------:R0:W1:Y:S02]  /*99d0*/  SHFL.BFLY P0, R22, R23, R4, R3 ;  /* 0x0c00000417167389 */ /* 0x0000640000000003 */
[----:B01----:R-:W-:Y:S05]  /*99e0*/  ENDCOLLECTIVE ;  /* 0x000000000000791b */ /* 0x003fea0003800000 */
.L_x_7216:
[----:B------:R-:W-:Y:S02]  /*99f0*/  IMAD.MOV.U32 R4, RZ, RZ, 0x4 ;  /* 0x00000004ff047424 */ /* 0x000fe400078e00ff */
[----:B------:R-:W-:-:S04]  /*9a00*/  FADD.FTZ R5, R23, R22 ;  /* 0x0000001617057221 */ /* 0x000fc80000010000 */
[----:B------:R-:W-:-:S07]  /*9a10*/  IMAD.MOV.U32 R23, RZ, RZ, R5 ;  /* 0x000000ffff177224 */ /* 0x000fce00078e0005 */
[----:B------:R-:W-:Y:S05]  /*9a20*/  WARPSYNC.COLLECTIVE R2, `(.L_x_7217) ;  /* 0x0000000002087348 */ /* 0x000fea0003c00000 */
[----:B------:R0:W1:Y:S02]  /*9a30*/  SHFL.BFLY P0, R22, R23, R4, R3 ;  /* 0x0c00000417167389 */ /* 0x0000640000000003 */
[----:B01----:R-:W-:Y:S05]  /*9a40*/  ENDCOLLECTIVE ;  /* 0x000000000000791b */ /* 0x003fea0003800000 */
.L_x_7217:
[----:B------:R-:W-:Y:S02]  /*9a50*/  IMAD.MOV.U32 R4, RZ, RZ, 0x2 ;  /* 0x00000002ff047424 */ /* 0x000fe400078e00ff */
[----:B------:R-:W-:-:S04]  /*9a60*/  FADD.FTZ R7, R5, R22 ;  /* 0x0000001605077221 */ /* 0x000fc80000010000 */
[----:B------:R-:W-:-:S07]  /*9a70*/  IMAD.MOV.U32 R23, RZ, RZ, R7 ;  /* 0x000000ffff177224 */ /* 0x000fce00078e0007 */
[----:B------:R-:W-:Y:S05]  /*9a80*/  WARPSYNC.COLLECTIVE R2, `(.L_x_7218) ;  /* 0x0000000002087348 */ /* 0x000fea0003c00000 */
[----:B------:R0:W1:Y:S02]  /*9a90*/  SHFL.BFLY P0, R22, R23, R4, R3 ;  /* 0x0c00000417167389 */ /* 0x0000640000000003 */
[----:B01----:R-:W-:Y:S05]  /*9aa0*/  ENDCOLLECTIVE ;  /* 0x000000000000791b */ /* 0x003fea0003800000 */
.L_x_7218:
[----:B------:R-:W-:Y:S02]  /*9ab0*/  IMAD.MOV.U32 R4, RZ, RZ, 0x1 ;  /* 0x00000001ff047424 */ /* 0x000fe400078e00ff */
[----:B------:R-:W-:-:S04]  /*9ac0*/  FADD.FTZ R8, R7, R22 ;  /* 0x0000001607087221 */ /* 0x000fc80000010000 */
[----:B------:R-:W-:-:S07]  /*9ad0*/  IMAD.MOV.U32 R23, RZ, RZ, R8 ;  /* 0x000000ffff177224 */ /* 0x000fce00078e0008 */
[----:B------:R-:W-:Y:S05]  /*9ae0*/  WARPSYNC.COLLECTIVE R2, `(.L_x_7219) ;  /* 0x0000000002087348 */ /* 0x000fea0003c00000 */
[----:B------:R0:W1:Y:S02]  /*9af0*/  SHFL.BFLY P0, R22, R23, R4, R3 ;  /* 0x0c00000417167389 */ /* 0x0000640000000003 */
[----:B01----:R-:W-:Y:S05]  /*9b00*/  ENDCOLLECTIVE ;  /* 0x000000000000791b */ /* 0x003fea0003800000 */
.L_x_7219:
[----:B------:R-:W-:Y:S05]  /*9b10*/  BRA `(.L_x_7220) ;  /* 0xffffffe000dc7947 */ /* 0x000fea000383ffff */
.L_x_7221:
        /* <DEDUP_REMOVED lines=14> */
.L_x_7933:


//--------------------- .text._ZN4vllm3moe44grouped_topk_fused_small_expert_count_kernelIf6__halfiLNS0_11ScoringFuncE1ELi128ELb0ELi8EEEvPT_PfPT1_PKT0_llllllbd --------------------------
	.section	.text._ZN4vllm3moe44grouped_topk_fused_small_expert_count_kernelIf6__halfiLNS0_11ScoringFuncE1ELi128ELb0ELi8EEEvPT_PfPT1_PKT0_llllllbd,"ax",@progbits
	.align	128
        .global         _ZN4vllm3moe44grouped_topk_fused_small_expert_count_kernelIf6__halfiLNS0_11ScoringFuncE1ELi128ELb0ELi8EEEvPT_PfPT1_PKT0_llllllbd
        .type           _ZN4vllm3moe44grouped_topk_fused_small_expert_count_kernelIf6__halfiLNS0_11ScoringFuncE1ELi128ELb0ELi8EEEvPT_PfPT1_PKT0_llllllbd,@function
        .size           _ZN4vllm3moe44grouped_topk_fused_small_expert_count_kernelIf6__halfiLNS0_11ScoringFuncE1ELi128ELb0ELi8EEEvPT_PfPT1_PKT0_llllllbd,(.L_x_7827 - _ZN4vllm3moe44grouped_topk_fused_small_expert_count_kernelIf6__halfiLNS0_11ScoringFuncE1ELi128ELb0ELi8EEEvPT_PfPT1_PKT0_llllllbd)
        .other          _ZN4vllm3moe44grouped_topk_fused_small_expert_count_kernelIf6__halfiLNS0_11ScoringFuncE1ELi128ELb0ELi8EEEvPT_PfPT1_PKT0_llllllbd,@"STO_CUDA_ENTRY STV_DEFAULT"
_ZN4vllm3moe44grouped_topk_fused_small_expert_count_kernelIf6__halfiLNS0_11ScoringFuncE1ELi128ELb0ELi8EEEvPT_PfPT1_PKT0_llllllbd:
.text._ZN4vllm3moe44grouped_topk_fused_small_expert_count_kernelIf6__halfiLNS0_11ScoringFuncE1ELi128ELb0ELi8EEEvPT_PfPT1_PKT0_llllllbd:
        /* <DEDUP_REMOVED lines=41> */
.L_x_7223:
[----:B------:R-:W-:Y:S05]  /*0290*/  BSYNC.RECONVERGENT B0 ;  /* 0x0000000000007941 */ /* 0x000fea0003800200 */
.L_x_7222:
        /* <DEDUP_REMOVED lines=101> */
.L_x_7227:
        /* <DEDUP_REMOVED lines=173> */
.L_x_7226:
[----:B------:R-:W-:Y:S05]  /*13c0*/  BRA.U !UP0, `(.L_x_7225) ;  /* 0x0000000108cc7547 */ /* 0x000fea000b800000 */
[----:B------:R-:W-:Y:S01]  /*13d0*/  IMAD R4, R12, 0x4, R1 ;  /* 0x000000040c047824 */ /* 0x000fe200078e0201 */
[----:B------:R-:W-:-:S12]  /*13e0*/  UIADD3 UR5, UPT, UPT, -UR5, URZ, URZ ;  /* 0x000000ff05057290 */ /* 0x000fd8000fffe1ff */
.L_x_7228:
        /* <DEDUP_REMOVED lines=49> */
.L_x_7225:
        /* <DEDUP_REMOVED lines=56> */
[----:B------:R-:W-:Y:S05]  /*1a80*/  CALL.REL.NOINC `($__internal_80_$__cuda_sm20_div_rn_f64_full) ;  /* 0x0000000000747944 */ /* 0x000fea0003c00000 */
[----:B------:R-:W-:Y:S02]  /*1a90*/  IMAD.MOV.U32 R4, RZ, RZ, R14 ;  /* 0x000000ffff047224 */ /* 0x000fe400078e000e */
[----:B------:R-:W-:-:S07]  /*1aa0*/  IMAD.MOV.U32 R5, RZ, RZ, R15 ;  /* 0x000000ffff057224 */ /* 0x000fce00078e000f */
.L_x_7231:
[----:B------:R-:W-:Y:S05]  /*1ab0*/  BSYNC.RECONVERGENT B0 ;  /* 0x0000000000007941 */ /* 0x000fea0003800200 */
.L_x_7230:
[----:B------:R-:W-:Y:S01]  /*1ac0*/  UMOV UR4, 0xf0000000 ;  /* 0xf000000000047882 */ /* 0x000fe20000000000 */
[----:B------:R-:W-:Y:S01]  /*1ad0*/  UMOV UR5, 0x380fffff ;  /* 0x380fffff00057882 */ /* 0x000fe20000000000 */
[----:B------:R-:W0:Y:S01]  /*1ae0*/  F2F.F32.F64 R6, R4 ;  /* 0x0000000400067310 */ /* 0x000e220000301000 */
[----:B------:R-:W-:-:S14]  /*1af0*/  DSETP.GEU.AND P0, PT, |R4|, UR4, PT ;  /* 0x0000000404007e2a */ /* 0x000fdc000bf0e200 */
[----:B0-----:R-:W-:-:S07]  /*1b00*/  @!P0 FMUL R6, R6, 1.175494350822287508e-38 ;  /* 0x0080000006068820 */ /* 0x001fce0000400000 */
.L_x_7229:
        /* <DEDUP_REMOVED lines=18> */
.L_x_7232:
[----:B------:R-:W-:Y:S05]  /*1c30*/  BSYNC.RECONVERGENT B0 ;  /* 0x0000000000007941 */ /* 0x000fea0003800200 */
.L_x_7224:
[----:B------:R-:W-:Y:S01]  /*1c40*/  PREEXIT ;  /* 0x000000000000782d */ /* 0x000fe20000000000 */
[----:B------:R-:W-:Y:S05]  /*1c50*/  EXIT ;  /* 0x000000000000794d */ /* 0x000fea0003800000 */
        .weak           $__internal_80_$__cuda_sm20_div_rn_f64_full
        .type           $__internal_80_$__cuda_sm20_div_rn_f64_full,@function
        .size           $__internal_80_$__cuda_sm20_div_rn_f64_full,(.L_x_7827 - $__internal_80_$__cuda_sm20_div_rn_f64_full)
$__internal_80_$__cuda_sm20_div_rn_f64_full:
        /* <DEDUP_REMOVED lines=67> */
.L_x_7234:
        /* <DEDUP_REMOVED lines=16> */
.L_x_7237:
[----:B------:R-:W-:Y:S01]  /*2190*/  LOP3.LUT R15, R9, 0x80000, RZ, 0xfc, !PT ;  /* 0x00080000090f7812 */ /* 0x000fe200078efcff */
[----:B------:R-:W-:Y:S01]  /*21a0*/  IMAD.MOV.U32 R14, RZ, RZ, R8 ;  /* 0x000000ffff0e7224 */ /* 0x000fe200078e0008 */
[----:B------:R-:W-:Y:S06]  /*21b0*/  BRA `(.L_x_7235) ;  /* 0x0000000000087947 */ /* 0x000fec0003800000 */
.L_x_7236:
[----:B------:R-:W-:Y:S01]  /*21c0*/  LOP3.LUT R15, R11, 0x80000, RZ, 0xfc, !PT ;  /* 0x000800000b0f7812 */ /* 0x000fe200078efcff */
[----:B------:R-:W-:-:S07]  /*21d0*/  IMAD.MOV.U32 R14, RZ, RZ, R10 ;  /* 0x000000ffff0e7224 */ /* 0x000fce00078e000a */
.L_x_7235:
[----:B------:R-:W-:Y:S05]  /*21e0*/  BSYNC.RECONVERGENT B1 ;  /* 0x0000000000017941 */ /* 0x000fea0003800200 */
.L_x_7233:
[----:B------:R-:W-:Y:S02]  /*21f0*/  IMAD.MOV.U32 R4, RZ, RZ, R6 ;  /* 0x000000ffff047224 */ /* 0x000fe400078e0006 */
[----:B------:R-:W-:-:S04]  /*2200*/  IMAD.MOV.U32 R5, RZ, RZ, 0x0 ;  /* 0x00000000ff057424 */ /* 0x000fc800078e00ff */
[----:B------:R-:W-:Y:S05]  /*2210*/  RET.REL.NODEC R4 `(_ZN4vllm3moe44grouped_topk_fused_small_expert_count_kernelIf6__halfiLNS0_11ScoringFuncE1ELi128ELb0ELi8EEEvPT_PfPT1_PKT0_llllllbd) ;  /* 0xffffffdc04787950 */ /* 0x000fea0003c3ffff */
.L_x_7238:
        /* <DEDUP_REMOVED lines=14> */
.L_x_7827:


//--------------------- .text._ZN4vllm3moe44grouped_topk_fused_small_expert_count_kernelIf6__halfiLNS0_11ScoringFuncE1ELi384ELb0ELi8EEEvPT_PfPT1_PKT0_llllllbd --------------------------
	.section	.text._ZN4vllm3moe44grouped_topk_fused_small_expert_count_kernelIf6__halfiLNS0_11ScoringFuncE1ELi384ELb0ELi8EEEvPT_PfPT1_PKT0_llllllbd,"ax",@progbits
	.align	128
        .global         _ZN4vllm3moe44grouped_topk_fused_small_expert_count_kernelIf6__halfiLNS0_11ScoringFuncE1ELi384ELb0ELi8EEEvPT_PfPT1_PKT0_llllllbd
        .type           _ZN4vllm3moe44grouped_topk_fused_small_expert_count_kernelIf6__halfiLNS0_11ScoringFuncE1ELi384ELb0ELi8EEEvPT_PfPT1_PKT0_llllllbd,@function
        .size           _ZN4vllm3moe44grouped_topk_fused_small_expert_count_kernelIf6__halfiLNS0_11ScoringFuncE1ELi384ELb0ELi8EEEvPT_PfPT1_PKT0_llllllbd,(.L_x_7828 - _ZN4vllm3moe44grouped_topk_fused_small_expert_count_kernelIf6__halfiLNS0_11ScoringFuncE1ELi384ELb0ELi8EEEvPT_PfPT1_PKT0_llllllbd)
        .other          _ZN4vllm3moe44grouped_topk_fused_small_expert_count_kernelIf6__halfiLNS0_11ScoringFuncE1ELi384ELb0ELi8EEEvPT_PfPT1_PKT0_llllllbd,@"STO_CUDA_ENTRY STV_DEFAULT"
_ZN4vllm3moe44grouped_topk_fused_small_expert_count_kernelIf6__halfiLNS0_11ScoringFuncE1ELi384ELb0ELi8EEEvPT_PfPT1_PKT0_llllllbd:
.text._ZN4vllm3moe44grouped_topk_fused_small_expert_count_kernelIf6__halfiLNS0_11ScoringFuncE1ELi384ELb0ELi8EEEvPT_PfPT1_PKT0_llllllbd:
        /* <DEDUP_REMOVED lines=41> */
.L_x_7240:
[----:B------:R-:W-:Y:S05]  /*0290*/  BSYNC.RECONVERGENT B0 ;  /* 0x0000000000007941 */ /* 0x000fea0003800200 */
.L_x_7239:
        /* <DEDUP_REMOVED lines=113> */
.L_x_7244:
        /* <DEDUP_REMOVED lines=99> */
.L_x_7243:
        /* <DEDUP_REMOVED lines=43> */
.L_x_7242:
        /* <DEDUP_REMOVED lines=18> */
.L_x_7245:
        /* <DEDUP_REMOVED lines=12> */
.L_x_7246:
[----:B------:R-:W-:Y:S05]  /*1470*/  BSYNC.RECONVERGENT B0 ;  /* 0x0000000000007941 */ /* 0x000fea0003800200 */
.L_x_7241:
        /* <DEDUP_REMOVED lines=23> */
.L_x_7249:
[----:B------:R-:W-:Y:S05]  /*15f0*/  BSYNC.RECONVERGENT B0 ;  /* 0x0000000000007941 */ /* 0x000fea0003800200 */
.L_x_7248:
        /* <DEDUP_REMOVED lines=21> */
.L_x_7252:
        /* <DEDUP_REMOVED lines=168> */
.L_x_7251:
[----:B------:R-:W-:Y:S05]  /*21d0*/  @!P1 BRA `(.L_x_7250) ;  /* 0x0000000000d09947 */ /* 0x000fea0003800000 */
[C---:B------:R-:W-:Y:S02]  /*21e0*/  IMAD R0, R10.reuse, 0x4, R0 ;  /* 0x000000040a007824 */ /* 0x040fe400078e0200 */
[----:B------:R-:W-:Y:S02]  /*21f0*/  IMAD.MOV R6, RZ, RZ, -R6 ;  /* 0x000000ffff067224 */ /* 0x000fe400078e0a06 */
[----:B------:R-:W-:-:S07]  /*2200*/  IMAD R12, R10, 0x4, R1 ;  /* 0x000000040a0c7824 */ /* 0x000fce00078e0201 */
.L_x_7253:
        /* <DEDUP_REMOVED lines=49> */
.L_x_7250:
        /* <DEDUP_REMOVED lines=58> */
[----:B------:R-:W-:Y:S05]  /*28c0*/  CALL.REL.NOINC `($__internal_81_$__cuda_sm20_div_rn_f64_full) ;  /* 0x0000000000747944 */ /* 0x000fea0003c00000 */
[----:B------:R-:W-:Y:S02]  /*28d0*/  IMAD.MOV.U32 R4, RZ, RZ, R14 ;  /* 0x000000ffff047224 */ /* 0x000fe400078e000e */
[----:B------:R-:W-:-:S07]  /*28e0*/  IMAD.MOV.U32 R5, RZ, RZ, R15 ;  /* 0x000000ffff057224 */ /* 0x000fce00078e000f */
.L_x_7256:
[----:B------:R-:W-:Y:S05]  /*28f0*/  BSYNC.RECONVERGENT B0 ;  /* 0x0000000000007941 */ /* 0x000fea0003800200 */
.L_x_7255:
[----:B------:R-:W-:Y:S01]  /*2900*/  UMOV UR4, 0xf0000000 ;  /* 0xf000000000047882 */ /* 0x000fe20000000000 */
[----:B------:R-:W-:Y:S01]  /*2910*/  UMOV UR5, 0x380fffff ;  /* 0x380fffff00057882 */ /* 0x000fe20000000000 */
[----:B------:R-:W0:Y:S01]  /*2920*/  F2F.F32.F64 R6, R4 ;  /* 0x0000000400067310 */ /* 0x000e220000301000 */
[----:B------:R-:W-:-:S14]  /*2930*/  DSETP.GEU.AND P0, PT, |R4|, UR4, PT ;  /* 0x0000000404007e2a */ /* 0x000fdc000bf0e200 */
[----:B0-----:R-:W-:-:S07]  /*2940*/  @!P0 FMUL R6, R6, 1.175494350822287508e-38 ;  /* 0x0080000006068820 */ /* 0x001fce0000400000 */
.L_x_7254:
        /* <DEDUP_REMOVED lines=18> */
.L_x_7257:
[----:B------:R-:W-:Y:S05]  /*2a70*/  BSYNC.RECONVERGENT B0 ;  /* 0x0000000000007941 */ /* 0x000fea0003800200 */
.L_x_7247:
[----:B------:R-:W-:Y:S01]  /*2a80*/  PREEXIT ;  /* 0x000000000000782d */ /* 0x000fe20000000000 */
[----:B------:R-:W-:Y:S05]  /*2a90*/  EXIT ;  /* 0x000000000000794d */ /* 0x000fea0003800000 */
        .weak           $__internal_81_$__cuda_sm20_div_rn_f64_full
        .type           $__internal_81_$__cuda_sm20_div_rn_f64_full,@function
        .size           $__internal_81_$__cuda_sm20_div_rn_f64_full,(.L_x_7828 - $__internal_81_$__cuda_sm20_div_rn_f64_full)
$__internal_81_$__cuda_sm20_div_rn_f64_full:
        /* <DEDUP_REMOVED lines=67> */
.L_x_7259:
        /* <DEDUP_REMOVED lines=16> */
.L_x_7262:
[----:B------:R-:W-:Y:S01]  /*2fd0*/  LOP3.LUT R15, R9, 0x80000, RZ, 0xfc, !PT ;  /* 0x00080000090f7812 */ /* 0x000fe200078efcff */
[----:B------:R-:W-:Y:S01]  /*2fe0*/  IMAD.MOV.U32 R14, RZ, RZ, R8 ;  /* 0x000000ffff0e7224 */ /* 0x000fe200078e0008 */
[----:B------:R-:W-:Y:S06]  /*2ff0*/  BRA `(.L_x_7260) ;  /* 0x0000000000087947 */ /* 0x000fec0003800000 */
.L_x_7261:
[----:B------:R-:W-:Y:S01]  /*3000*/  LOP3.LUT R15, R11, 0x80000, RZ, 0xfc, !PT ;  /* 0x000800000b0f7812 */ /* 0x000fe200078efcff */
[----:B------:R-:W-:-:S07]  /*3010*/  IMAD.MOV.U32 R14, RZ, RZ, R10 ;  /* 0x000000ffff0e7224 */ /* 0x000fce00078e000a */
.L_x_7260:
[----:B------:R-:W-:Y:S05]  /*3020*/  BSYNC.RECONVERGENT B1 ;  /* 0x0000000000017941 */ /* 0x000fea0003800200 */
.L_x_7258:
[----:B------:R-:W-:Y:S02]  /*3030*/  IMAD.MOV.U32 R4, RZ, RZ, R6 ;  /* 0x000000ffff047224 */ /* 0x000fe400078e0006 */
[----:B------:R-:W-:-:S04]  /*3040*/  IMAD.MOV.U32 R5, RZ, RZ, 0x0 ;  /* 0x00000000ff057424 */ /* 0x000fc800078e00ff */
[----:B------:R-:W-:Y:S05]  /*3050*/  RET.REL.NODEC R4 `(_ZN4vllm3moe44grouped_topk_fused_small_expert_count_kernelIf6__halfiLNS0_11ScoringFuncE1ELi384ELb0ELi8EEEvPT_PfPT1_PKT0_llllllbd) ;  /* 0xffffffcc04e87950 */ /* 0x000fea0003c3ffff */
.L_x_7263:
        /* <DEDUP_REMOVED lines=10> */
.L_x_7828:


//--------------------- .text._ZN4vllm3moe44grouped_topk_fused_small_expert_count_kernelIf6__halfiLNS0_11ScoringFuncE1ELi512ELb0ELi8EEEvPT_PfPT1_PKT0_llllllbd --------------------------
	.section	.text._ZN4vllm3moe44grouped_topk_fused_small_expert_count_kernelIf6__halfiLNS0_11ScoringFuncE1ELi512ELb0ELi8EEEvPT_PfPT1_PKT0_llllllbd,"ax",@progbits
	.align	128
        .global         _ZN4vllm3moe44grouped_topk_fused_small_expert_count_kernelIf6__halfiLNS0_11ScoringFuncE1ELi512ELb0ELi8EEEvPT_PfPT1_PKT0_llllllbd
        .type           _ZN4vllm3moe44grouped_topk_fused_small_expert_count_kernelIf6__halfiLNS0_11ScoringFuncE1ELi512ELb0ELi8EEEvPT_PfPT1_PKT0_llllllbd,@function
        .size           _ZN4vllm3moe44grouped_topk_fused_small_expert_count_kernelIf6__halfiLNS0_11ScoringFuncE1ELi512ELb0ELi8EEEvPT_PfPT1_PKT0_llllllbd,(.L_x_7829 - _ZN4vllm3moe44grouped_topk_fused_small_expert_count_kernelIf6__halfiLNS0_11ScoringFuncE1ELi512ELb0ELi8EEEvPT_PfPT1_PKT0_llllllbd)
        .other          _ZN4vllm3moe44grouped_topk_fused_small_expert_count_kernelIf6__halfiLNS0_11ScoringFuncE1ELi512ELb0ELi8EEEvPT_PfPT1_PKT0_llllllbd,@"STO_CUDA_ENTRY STV_DEFAULT"
_ZN4vllm3moe44grouped_topk_fused_small_expert_count_kernelIf6__halfiLNS0_11ScoringFuncE1ELi512ELb0ELi8EEEvPT_PfPT1_PKT0_llllllbd:
.text._ZN4vllm3moe44grouped_topk_fused_small_expert_count_kernelIf6__halfiLNS0_11ScoringFuncE1ELi512ELb0ELi8EEEvPT_PfPT1_PKT0_llllllbd:
        /* <DEDUP_REMOVED lines=41> */
.L_x_7265:
[----:B------:R-:W-:Y:S05]  /*0290*/  BSYNC.RECONVERGENT B0 ;  /* 0x0000000000007941 */ /* 0x000fea0003800200 */
.L_x_7264:
        /* <DEDUP_REMOVED lines=113> */
.L_x_7269:
        /* <DEDUP_REMOVED lines=99> */
.L_x_7268:
        /* <DEDUP_REMOVED lines=43> */
.L_x_7267:
        /* <DEDUP_REMOVED lines=18> */
.L_x_7270:
        /* <DEDUP_REMOVED lines=12> */
.L_x_7271:
[----:B------:R-:W-:Y:S05]  /*1470*/  BSYNC.RECONVERGENT B0 ;  /* 0x0000000000007941 */ /* 0x000fea0003800200 */
.L_x_7266:
        /* <DEDUP_REMOVED lines=37> */
.L_x_7275:
        /* <DEDUP_REMOVED lines=168> */
.L_x_7274:
[----:B------:R-:W-:Y:S05]  /*2150*/  @!P1 BRA `(.L_x_7273) ;  /* 0x0000000000d09947 */ /* 0x000fea0003800000 */
[C---:B------:R-:W-:Y:S02]  /*2160*/  IMAD R0, R11.reuse, 0x4, R0 ;  /* 0x000000040b007824 */ /* 0x040fe400078e0200 */
[----:B------:R-:W-:Y:S02]  /*2170*/  IMAD.MOV R8, RZ, RZ, -R8 ;  /* 0x000000ffff087224 */ /* 0x000fe400078e0a08 */
[----:B------:R-:W-:-:S07]  /*2180*/  IMAD R13, R11, 0x4, R1 ;  /* 0x000000040b0d7824 */ /* 0x000fce00078e0201 */
.L_x_7276:
        /* <DEDUP_REMOVED lines=49> */
.L_x_7273:
        /* <DEDUP_REMOVED lines=56> */
[----:B------:R-:W-:Y:S05]  /*2820*/  CALL.REL.NOINC `($__internal_82_$__cuda_sm20_div_rn_f64_full) ;  /* 0x0000000000747944 */ /* 0x000fea0003c00000 */
[----:B------:R-:W-:Y:S02]  /*2830*/  IMAD.MOV.U32 R4, RZ, RZ, R14 ;  /* 0x000000ffff047224 */ /* 0x000fe400078e000e */
[----:B------:R-:W-:-:S07]  /*2840*/  IMAD.MOV.U32 R5, RZ, RZ, R15 ;  /* 0x000000ffff057224 */ /* 0x000fce00078e000f */
.L_x_7279:
[----:B------:R-:W-:Y:S05]  /*2850*/  BSYNC.RECONVERGENT B0 ;  /* 0x0000000000007941 */ /* 0x000fea0003800200 */
.L_x_7278:
[----:B------:R-:W-:Y:S01]  /*2860*/  UMOV UR4, 0xf0000000 ;  /* 0xf000000000047882 */ /* 0x000fe20000000000 */
[----:B------:R-:W-:Y:S01]  /*2870*/  UMOV UR5, 0x380fffff ;  /* 0x380fffff00057882 */ /* 0x000fe20000000000 */
[----:B------:R-:W0:Y:S01]  /*2880*/  F2F.F32.F64 R6, R4 ;  /* 0x0000000400067310 */ /* 0x000e220000301000 */
[----:B------:R-:W-:-:S14]  /*2890*/  DSETP.GEU.AND P0, PT, |R4|, UR4, PT ;  /* 0x0000000404007e2a */ /* 0x000fdc000bf0e200 */
[----:B0-----:R-:W-:-:S07]  /*28a0*/  @!P0 FMUL R6, R6, 1.175494350822287508e-38 ;  /* 0x0080000006068820 */ /* 0x001fce0000400000 */
.L_x_7277:
        /* <DEDUP_REMOVED lines=18> */
.L_x_7280:
[----:B------:R-:W-:Y:S05]  /*29d0*/  BSYNC.RECONVERGENT B0 ;  /* 0x0000000000007941 */ /* 0x000fea0003800200 */
.L_x_7272:
[----:B------:R-:W-:Y:S01]  /*29e0*/  PREEXIT ;  /* 0x000000000000782d */ /* 0x000fe20000000000 */
[----:B------:R-:W-:Y:S05]  /*29f0*/  EXIT ;  /* 0x000000000000794d */ /* 0x000fea0003800000 */
        .weak           $__internal_82_$__cuda_sm20_div_rn_f64_full
        .type           $__internal_82_$__cuda_sm20_div_rn_f64_full,@function
        .size           $__internal_82_$__cuda_sm20_div_rn_f64_full,(.L_x_7829 - $__internal_82_$__cuda_sm20_div_rn_f64_full)
$__internal_82_$__cuda_sm20_div_rn_f64_full:
        /* <DEDUP_REMOVED lines=67> */
.L_x_7282:
        /* <DEDUP_REMOVED lines=16> */
.L_x_7285:
[----:B------:R-:W-:Y:S01]  /*2f30*/  LOP3.LUT R15, R9, 0x80000, RZ, 0xfc, !PT ;  /* 0x00080000090f7812 */ /* 0x000fe200078efcff */
[----:B------:R-:W-:Y:S01]  /*2f40*/  IMAD.MOV.U32 R14, RZ, RZ, R8 ;  /* 0x000000ffff0e7224 */ /* 0x000fe200078e0008 */
[----:B------:R-:W-:Y:S06]  /*2f50*/  BRA `(.L_x_7283) ;  /* 0x0000000000087947 */ /* 0x000fec0003800000 */
.L_x_7284:
[----:B------:R-:W-:Y:S01]  /*2f60*/  LOP3.LUT R15, R11, 0x80000, RZ, 0xfc, !PT ;  /* 0x000800000b0f7812 */ /* 0x000fe200078efcff */
[----:B------:R-:W-:-:S07]  /*2f70*/  IMAD.MOV.U32 R14, RZ, RZ, R10 ;  /* 0x000000ffff0e7224 */ /* 0x000fce00078e000a */
.L_x_7283:
[----:B------:R-:W-:Y:S05]  /*2f80*/  BSYNC.RECONVERGENT B1 ;  /* 0x0000000000017941 */ /* 0x000fea0003800200 */
.L_x_7281:
[----:B------:R-:W-:Y:S02]  /*2f90*/  IMAD.MOV.U32 R4, RZ, RZ, R6 ;  /* 0x000000ffff047224 */ /* 0x000fe400078e0006 */
[----:B------:R-:W-:-:S04]  /*2fa0*/  IMAD.MOV.U32 R5, RZ, RZ, 0x0 ;  /* 0x00000000ff057424 */ /* 0x000fc800078e00ff */
[----:B------:R-:W-:Y:S05]  /*2fb0*/  RET.REL.NODEC R4 `(_ZN4vllm3moe44grouped_topk_fused_small_expert_count_kernelIf6__halfiLNS0_11ScoringFuncE1ELi512ELb0ELi8EEEvPT_PfPT1_PKT0_llllllbd) ;  /* 0xffffffd004107950 */ /* 0x000fea0003c3ffff */
.L_x_7286:
        /* <DEDUP_REMOVED lines=12> */
.L_x_7829:


//--------------------- .text._ZN4vllm3moe44grouped_topk_fused_small_expert_count_kernelIf6__halfiLNS0_11ScoringFuncE1ELi512ELb0ELi22EEEvPT_PfPT1_PKT0_llllllbd --------------------------
	.section	.text._ZN4vllm3moe44grouped_topk_fused_small_expert_count_kernelIf6__halfiLNS0_11ScoringFuncE1ELi512ELb0ELi22EEEvPT_PfPT1_PKT0_llllllbd,"ax",@progbits
	.align	128
        .global         _ZN4vllm3moe44grouped_topk_fused_small_expert_count_kernelIf6__halfiLNS0_11ScoringFuncE1ELi512ELb0ELi22EEEvPT_PfPT1_PKT0_llllllbd
        .type           _ZN4vllm3moe44grouped_topk_fused_small_expert_count_kernelIf6__halfiLNS0_11ScoringFuncE1ELi512ELb0ELi22EEEvPT_PfPT1_PKT0_llllllbd,@function
        .size           _ZN4vllm3moe44grouped_topk_fused_small_expert_count_kernelIf6__halfiLNS0_11ScoringFuncE1ELi512ELb0ELi22EEEvPT_PfPT1_PKT0_llllllbd,(.L_x_7830 - _ZN4vllm3moe44grouped_topk_fused_small_expert_count_kernelIf6__halfiLNS0_11ScoringFuncE1ELi512ELb0ELi22EEEvPT_PfPT1_PKT0_llllllbd)
        .other          _ZN4vllm3moe44grouped_topk_fused_small_expert_count_kernelIf6__halfiLNS0_11ScoringFuncE1ELi512ELb0ELi22EEEvPT_PfPT1_PKT0_llllllbd,@"STO_CUDA_ENTRY STV_DEFAULT"
_ZN4vllm3moe44grouped_topk_fused_small_expert_count_kernelIf6__halfiLNS0_11ScoringFuncE1ELi512ELb0ELi22EEEvPT_PfPT1_PKT0_llllllbd:
.text._ZN4vllm3moe44grouped_topk_fused_small_expert_count_kernelIf6__halfiLNS0_11ScoringFuncE1ELi512ELb0ELi22EEEvPT_PfPT1_PKT0_llllllbd:
        /* <DEDUP_REMOVED lines=41> */
.L_x_7288:
[----:B------:R-:W-:Y:S05]  /*0290*/  BSYNC.RECONVERGENT B0 ;  /* 0x0000000000007941 */ /* 0x000fea0003800200 */
.L_x_7287:
        /* <DEDUP_REMOVED lines=113> */
.L_x_7292:
        /* <DEDUP_REMOVED lines=99> */
.L_x_7291:
        /* <DEDUP_REMOVED lines=43> */
.L_x_7290:
        /* <DEDUP_REMOVED lines=18> */
.L_x_7293:
        /* <DEDUP_REMOVED lines=12> */
.L_x_7294:
[----:B------:R-:W-:Y:S05]  /*1470*/  BSYNC.RECONVERGENT B0 ;  /* 0x0000000000007941 */ /* 0x000fea0003800200 */
.L_x_7289:
        /* <DEDUP_REMOVED lines=77> */
.L_x_7298:
        /* <DEDUP_REMOVED lines=183> */
.L_x_7297:
[----:B------:R-:W-:Y:S05]  /*24c0*/  @!P2 BRA `(.L_x_7296) ;  /* 0x0000000000dca947 */ /* 0x000fea0003800000 */
[C---:B------:R-:W-:Y:S02]  /*24d0*/  IMAD R0, R13.reuse, 0x4, R0 ;  /* 0x000000040d007824 */ /* 0x040fe400078e0200 */
[----:B------:R-:W-:Y:S02]  /*24e0*/  IMAD.MOV R10, RZ, RZ, -R10 ;  /* 0x000000ffff0a7224 */ /* 0x000fe400078e0a0a */
[----:B------:R-:W-:-:S07]  /*24f0*/  IMAD R15, R13, 0x4, R1 ;  /* 0x000000040d0f7824 */ /* 0x000fce00078e0201 */
.L_x_7299:
        /* <DEDUP_REMOVED lines=52> */
.L_x_7296:
        /* <DEDUP_REMOVED lines=56> */
[----:B------:R-:W-:Y:S05]  /*2bc0*/  CALL.REL.NOINC `($__internal_83_$__cuda_sm20_div_rn_f64_full) ;  /* 0x0000000000747944 */ /* 0x000fea0003c00000 */
[----:B------:R-:W-:Y:S02]  /*2bd0*/  IMAD.MOV.U32 R4, RZ, RZ, R14 ;  /* 0x000000ffff047224 */ /* 0x000fe400078e000e */
[----:B------:R-:W-:-:S07]  /*2be0*/  IMAD.MOV.U32 R5, RZ, RZ, R15 ;  /* 0x000000ffff057224 */ /* 0x000fce00078e000f */
.L_x_7302:
[----:B------:R-:W-:Y:S05]  /*2bf0*/  BSYNC.RECONVERGENT B0 ;  /* 0x0000000000007941 */ /* 0x000fea0003800200 */
.L_x_7301:
[----:B------:R-:W-:Y:S01]  /*2c00*/  UMOV UR4, 0xf0000000 ;  /* 0xf000000000047882 */ /* 0x000fe20000000000 */
[----:B------:R-:W-:Y:S01]  /*2c10*/  UMOV UR5, 0x380fffff ;  /* 0x380fffff00057882 */ /* 0x000fe20000000000 */
[----:B------:R-:W0:Y:S01]  /*2c20*/  F2F.F32.F64 R6, R4 ;  /* 0x0000000400067310 */ /* 0x000e220000301000 */
[----:B------:R-:W-:-:S14]  /*2c30*/  DSETP.GEU.AND P0, PT, |R4|, UR4, PT ;  /* 0x0000000404007e2a */ /* 0x000fdc000bf0e200 */
[----:B0-----:R-:W-:-:S07]  /*2c40*/  @!P0 FMUL R6, R6, 1.175494350822287508e-38 ;  /* 0x0080000006068820 */ /* 0x001fce0000400000 */
.L_x_7300:
        /* <DEDUP_REMOVED lines=18> */
.L_x_7303:
[----:B------:R-:W-:Y:S05]  /*2d70*/  BSYNC.RECONVERGENT B0 ;  /* 0x0000000000007941 */ /* 0x000fea0003800200 */
.L_x_7295:
[----:B------:R-:W-:Y:S01]  /*2d80*/  PREEXIT ;  /* 0x000000000000782d */ /* 0x000fe20000000000 */
[----:B------:R-:W-:Y:S05]  /*2d90*/  EXIT ;  /* 0x000000000000794d */ /* 0x000fea0003800000 */
        .weak           $__internal_83_$__cuda_sm20_div_rn_f64_full
        .type           $__internal_83_$__cuda_sm20_div_rn_f64_full,@function
        .size           $__internal_83_$__cuda_sm20_div_rn_f64_full,(.L_x_7830 - $__internal_83_$__cuda_sm20_div_rn_f64_full)
$__internal_83_$__cuda_sm20_div_rn_f64_full:
        /* <DEDUP_REMOVED lines=67> */
.L_x_7305:
        /* <DEDUP_REMOVED lines=16> */
.L_x_7308:
[----:B------:R-:W-:Y:S01]  /*32d0*/  LOP3.LUT R15, R9, 0x80000, RZ, 0xfc, !PT ;  /* 0x00080000090f7812 */ /* 0x000fe200078efcff */
[----:B------:R-:W-:Y:S01]  /*32e0*/  IMAD.MOV.U32 R14, RZ, RZ, R8 ;  /* 0x000000ffff0e7224 */ /* 0x000fe200078e0008 */
[----:B------:R-:W-:Y:S06]  /*32f0*/  BRA `(.L_x_7306) ;  /* 0x0000000000087947 */ /* 0x000fec0003800000 */
.L_x_7307:
[----:B------:R-:W-:Y:S01]  /*3300*/  LOP3.LUT R15, R11, 0x80000, RZ, 0xfc, !PT ;  /* 0x000800000b0f7812 */ /* 0x000fe200078efcff */
[----:B------:R-:W-:-:S07]  /*3310*/  IMAD.MOV.U32 R14, RZ, RZ, R10 ;  /* 0x000000ffff0e7224 */ /* 0x000fce00078e000a */
.L_x_7306:
[----:B------:R-:W-:Y:S05]  /*3320*/  BSYNC.RECONVERGENT B1 ;  /* 0x0000000000017941 */ /* 0x000fea0003800200 */
.L_x_7304:
[----:B------:R-:W-:Y:S02]  /*3330*/  IMAD.MOV.U32 R4, RZ, RZ, R6 ;  /* 0x000000ffff047224 */ /* 0x000fe400078e0006 */
[----:B------:R-:W-:-:S04]  /*3340*/  IMAD.MOV.U32 R5, RZ, RZ, 0x0 ;  /* 0x00000000ff057424 */ /* 0x000fc800078e00ff */
[----:B------:R-:W-:Y:S05]  /*3350*/  RET.REL.NODEC R4 `(_ZN4vllm3moe44grouped_topk_fused_small_expert_count_kernelIf6__halfiLNS0_11ScoringFuncE1ELi512ELb0ELi22EEEvPT_PfPT1_PKT0_llllllbd) ;  /* 0xffffffcc04287950 */ /* 0x000fea0003c3ffff */
.L_x_7309:
        /* <DEDUP_REMOVED lines=10> */
.L_x_7830:


//--------------------- .text._ZN4vllm3moe44grouped_topk_fused_small_expert_count_kernelIf6__halfiLNS0_11ScoringFuncE1ELi256ELb1ELi8EEEvPT_PfPT1_PKT0_llllllbd --------------------------
	.section	.text._ZN4vllm3moe44grouped_topk_fused_small_expert_count_kernelIf6__halfiLNS0_11ScoringFuncE1ELi256ELb1ELi8EEEvPT_PfPT1_PKT0_llllllbd,"ax",@progbits
	.align	128
        .global         _ZN4vllm3moe44grouped_topk_fused_small_expert_count_kernelIf6__halfiLNS0_11ScoringFuncE1ELi256ELb1ELi8EEEvPT_PfPT1_PKT0_llllllbd
        .type           _ZN4vllm3moe44grouped_topk_fused_small_expert_count_kernelIf6__halfiLNS0_11ScoringFuncE1ELi256ELb1ELi8EEEvPT_PfPT1_PKT0_llllllbd,@function
        .size           _ZN4vllm3moe44grouped_topk_fused_small_expert_count_kernelIf6__halfiLNS0_11ScoringFuncE1ELi256ELb1ELi8EEEvPT_PfPT1_PKT0_llllllbd,(.L_x_7831 - _ZN4vllm3moe44grouped_topk_fused_small_expert_count_kernelIf6__halfiLNS0_11ScoringFuncE1ELi256ELb1ELi8EEEvPT_PfPT1_PKT0_llllllbd)
        .other          _ZN4vllm3moe44grouped_topk_fused_small_expert_count_kernelIf6__halfiLNS0_11ScoringFuncE1ELi256ELb1ELi8EEEvPT_PfPT1_PKT0_llllllbd,@"STO_CUDA_ENTRY STV_DEFAULT"
_ZN4vllm3moe44grouped_topk_fused_small_expert_count_kernelIf6__halfiLNS0_11ScoringFuncE1ELi256ELb1ELi8EEEvPT_PfPT1_PKT0_llllllbd:
.text._ZN4vllm3moe44grouped_topk_fused_small_expert_count_kernelIf6__halfiLNS0_11ScoringFuncE1ELi256ELb1ELi8EEEvPT_PfPT1_PKT0_llllllbd:
        /* <DEDUP_REMOVED lines=136> */
.L_x_7311:
[----:B------:R-:W-:Y:S05]  /*0880*/  BSYNC.RECONVERGENT B0 ;  /* 0x0000000000007941 */ /* 0x000fea0003800200 */
.L_x_7310:
        /* <DEDUP_REMOVED lines=263> */
.L_x_7315:
        /* <DEDUP_REMOVED lines=173> */
.L_x_7314:
[----:B------:R-:W-:Y:S05]  /*23d0*/  BRA.U !UP0, `(.L_x_7313) ;  /* 0x0000000108c87547 */ /* 0x000fea000b800000 */
[----:B------:R-:W-:Y:S01]  /*23e0*/  IMAD R5, R4, 0x4, R1 ;  /* 0x0000000404057824 */ /* 0x000fe200078e0201 */
[----:B------:R-:W-:-:S12]  /*23f0*/  UIADD3 UR5, UPT, UPT, -UR5, URZ, URZ ;  /* 0x000000ff05057290 */ /* 0x000fd8000fffe1ff */
.L_x_7316:
        /* <DEDUP_REMOVED lines=48> */
.L_x_7313:
        /* <DEDUP_REMOVED lines=58> */
[----:B------:R-:W-:Y:S05]  /*2aa0*/  CALL.REL.NOINC `($__internal_84_$__cuda_sm20_div_rn_f64_full) ;  /* 0x00000000006c7944 */ /* 0x000fea0003c00000 */
.L_x_7319:
[----:B------:R-:W-:Y:S05]  /*2ab0*/  BSYNC.RECONVERGENT B0 ;  /* 0x0000000000007941 */ /* 0x000fea0003800200 */
.L_x_7318:
[----:B------:R-:W-:Y:S01]  /*2ac0*/  UMOV UR4, 0xf0000000 ;  /* 0xf000000000047882 */ /* 0x000fe20000000000 */
[----:B------:R-:W-:Y:S01]  /*2ad0*/  UMOV UR5, 0x380fffff ;  /* 0x380fffff00057882 */ /* 0x000fe20000000000 */
[----:B------:R-:W0:Y:S01]  /*2ae0*/  F2F.F32.F64 R8, R4 ;  /* 0x0000000400087310 */ /* 0x000e220000301000 */
[----:B------:R-:W-:-:S14]  /*2af0*/  DSETP.GEU.AND P0, PT, |R4|, UR4, PT ;  /* 0x0000000404007e2a */ /* 0x000fdc000bf0e200 */
[----:B0-----:R-:W-:-:S07]  /*2b00*/  @!P0 FMUL R8, R8, 1.175494350822287508e-38 ;  /* 0x0080000008088820 */ /* 0x001fce0000400000 */
.L_x_7317:
        /* <DEDUP_REMOVED lines=18> */
.L_x_7320:
[----:B------:R-:W-:Y:S05]  /*2c30*/  BSYNC.RECONVERGENT B0 ;  /* 0x0000000000007941 */ /* 0x000fea0003800200 */
.L_x_7312:
[----:B------:R-:W-:Y:S01]  /*2c40*/  PREEXIT ;  /* 0x000000000000782d */ /* 0x000fe20000000000 */
[----:B------:R-:W-:Y:S05]  /*2c50*/  EXIT ;  /* 0x000000000000794d */ /* 0x000fea0003800000 */
        .weak           $__internal_84_$__cuda_sm20_div_rn_f64_full
        .type           $__internal_84_$__cuda_sm20_div_rn_f64_full,@function
        .size           $__internal_84_$__cuda_sm20_div_rn_f64_full,(.L_x_7831 - $__internal_84_$__cuda_sm20_div_rn_f64_full)
$__internal_84_$__cuda_sm20_div_rn_f64_full:
        /* <DEDUP_REMOVED lines=67> */
.L_x_7322:
        /* <DEDUP_REMOVED lines=16> */
.L_x_7325:
[----:B------:R-:W-:Y:S01]  /*3190*/  LOP3.LUT R15, R7, 0x80000, RZ, 0xfc, !PT ;  /* 0x00080000070f7812 */ /* 0x000fe200078efcff */
[----:B------:R-:W-:Y:S01]  /*31a0*/  IMAD.MOV.U32 R14, RZ, RZ, R6 ;  /* 0x000000ffff0e7224 */ /* 0x000fe200078e0006 */
[----:B------:R-:W-:Y:S06]  /*31b0*/  BRA `(.L_x_7323) ;  /* 0x0000000000087947 */ /* 0x000fec0003800000 */
.L_x_7324:
[----:B------:R-:W-:Y:S01]  /*31c0*/  LOP3.LUT R15, R9, 0x80000, RZ, 0xfc, !PT ;  /* 0x00080000090f7812 */ /* 0x000fe200078efcff */
[----:B------:R-:W-:-:S07]  /*31d0*/  IMAD.MOV.U32 R14, RZ, RZ, R8 ;  /* 0x000000ffff0e7224 */ /* 0x000fce00078e0008 */
.L_x_7323:
[----:B------:R-:W-:Y:S05]  /*31e0*/  BSYNC.RECONVERGENT B1 ;  /* 0x0000000000017941 */ /* 0x000fea0003800200 */
.L_x_7321:
[----:B------:R-:W-:Y:S02]  /*31f0*/  IMAD.MOV.U32 R13, RZ, RZ, 0x0 ;  /* 0x00000000ff0d7424 */ /* 0x000fe400078e00ff */
[----:B------:R-:W-:Y:S02]  /*3200*/  IMAD.MOV.U32 R4, RZ, RZ, R14 ;  /* 0x000000ffff047224 */ /* 0x000fe400078e000e */
[----:B------:R-:W-:Y:S01]  /*3210*/  IMAD.MOV.U32 R5, RZ, RZ, R15 ;  /* 0x000000ffff057224 */ /* 0x000fe200078e000f */
[----:B------:R-:W-:Y:S06]  /*3220*/  RET.REL.NODEC R12 `(_ZN4vllm3moe44grouped_topk_fused_small_expert_count_kernelIf6__halfiLNS0_11ScoringFuncE1ELi256ELb1ELi8EEEvPT_PfPT1_PKT0_llllllbd) ;  /* 0xffffffcc0c747950 */ /* 0x000fec0003c3ffff */
.L_x_7326:
        /* <DEDUP_REMOVED lines=13> */
.L_x_7831:


//--------------------- .text._ZN4vllm3moe25grouped_topk_fused_kernelIffiLNS0_11ScoringFuncE1EEEvPT_PfPT1_PKT0_lllllbd --------------------------
	.section	.text._ZN4vllm3moe25grouped_topk_fused_kernelIffiLNS0_11ScoringFuncE1EEEvPT_PfPT1_PKT0_lllllbd,"ax",@progbits
	.align	128
        .global         _ZN4vllm3moe25grouped_topk_fused_kernelIffiLNS0_11ScoringFuncE1EEEvPT_PfPT1_PKT0_lllllbd
        .type           _ZN4vllm3moe25grouped_topk_fused_kernelIffiLNS0_11ScoringFuncE1EEEvPT_PfPT1_PKT0_lllllbd,@function
        .size           _ZN4vllm3moe25grouped_topk_fused_kernelIffiLNS0_11ScoringFuncE1EEEvPT_PfPT1_PKT0_lllllbd,(.L_x_7939 - _ZN4vllm3moe25grouped_topk_fused_kernelIffiLNS0_11ScoringFuncE1EEEvPT_PfPT1_PKT0_lllllbd)
        .other          _ZN4vllm3moe25grouped_topk_fused_kernelIffiLNS0_11ScoringFuncE1EEEvPT_PfPT1_PKT0_lllllbd,@"STO_CUDA_ENTRY STV_DEFAULT"
_ZN4vllm3moe25grouped_topk_fused_kernelIffiLNS0_11ScoringFuncE1EEEvPT_PfPT1_PKT0_lllllbd:
.text._ZN4vllm3moe25grouped_topk_fused_kernelIffiLNS0_11ScoringFuncE1EEEvPT_PfPT1_PKT0_lllllbd:
        /* <DEDUP_REMOVED lines=103> */
.L_x_7331:
[----:B------:R-:W-:-:S05]  /*0670*/  IMAD.WIDE.U32 R8, R15, 0x4, R6 ;  /* 0x000000040f087825 */ /* 0x000fca00078e0006 */
[----:B------:R-:W2:Y:S01]  /*0680*/  LDG.E R21, desc[UR20][R8.64] ;  /* 0x0000001408157981 */ /* 0x000ea2000c1e1900 */
[----:B------:R-:W-:-:S03]  /*0690*/  IMAD.WIDE.U32 R10, R15, 0x4, R4 ;  /* 0x000000040f0a7825 */ /* 0x000fc600078e0004 */
[----:B------:R-:W3:Y:S04]  /*06a0*/  LDG.E R18, desc[UR20][R8.64+0x80] ;  /* 0x0000801408127981 */ /* 0x000ee8000c1e1900 */
[----:B------:R-:W4:Y:S04]  /*06b0*/  LDG.E R28, desc[UR20][R10.64] ;  /* 0x000000140a1c7981 */ /* 0x000f28000c1e1900 */
[----:B------:R-:W5:Y:S04]  /*06c0*/  LDG.E R20, desc[UR20][R8.64+0x100] ;  /* 0x0001001408147981 */ /* 0x000f68000c1e1900 */
[----:B------:R-:W5:Y:S04]  /*06d0*/  LDG.E R22, desc[UR20][R10.64+0x80] ;  /* 0x000080140a167981 */ /* 0x000f68000c1e1900 */
[----:B------:R-:W5:Y:S01]  /*06e0*/  LDG.E R23, desc[UR20][R8.64+0x200] ;  /* 0x0002001408177981 */ /* 0x000f62000c1e1900 */
[----:B------:R-:W-:-:S03]  /*06f0*/  IMAD.MOV.U32 R24, RZ, RZ, 0x3f000000 ;  /* 0x3f000000ff187424 */ /* 0x000fc600078e00ff */
[----:B------:R-:W5:Y:S04]  /*0700*/  LDG.E R25, desc[UR20][R8.64+0x280] ;  /* 0x0002801408197981 */ /* 0x000f68000c1e1900 */
[----:B------:R-:W5:Y:S04]  /*0710*/  LDG.E R26, desc[UR20][R10.64+0x100] ;  /* 0x000100140a1a7981 */ /* 0x000f68000c1e1900 */
[----:B------:R-:W5:Y:S04]  /*0720*/  LDG.E R31, desc[UR20][R10.64+0x200] ;  /* 0x000200140a1f7981 */ /* 0x000f68000c1e1900 */
[----:B------:R-:W5:Y:S04]  /*0730*/  LDG.E R32, desc[UR20][R8.64+0x380] ;  /* 0x0003801408207981 */ /* 0x000f68000c1e1900 */
[----:B------:R-:W5:Y:S01]  /*0740*/  LDG.E R35, desc[UR20][R10.64+0x380] ;  /* 0x000380140a237981 */ /* 0x000f62000c1e1900 */
[----:B--2---:R-:W-:-:S03]  /*0750*/  FMUL.FTZ R30, R21, 0.5 ;  /* 0x3f000000151e7820 */ /* 0x004fc60000410000 */
[----:B------:R-:W2:Y:S01]  /*0760*/  LDG.E R21, desc[UR20][R8.64+0x180] ;  /* 0x0001801408157981 */ /* 0x000ea2000c1e1900 */
[----:B------:R-:W0:Y:S02]  /*0770*/  MUFU.TANH R29, R30 ;  /* 0x0000001e001d7308 */ /* 0x000e240000002400 */
[----:B0-----:R-:W-:-:S04]  /*0780*/  FFMA.FTZ R29, R29, R24, 0.5 ;  /* 0x3f0000001d1d7423 */ /* 0x001fc80000010018 */
[----:B----4-:R-:W-:Y:S02]  /*0790*/  FADD.FTZ R34, R29, R28 ;  /* 0x0000001c1d227221 */ /* 0x010fe40000010000 */
[----:B------:R-:W4:Y:S04]  /*07a0*/  LDG.E R28, desc[UR20][R8.64+0x300] ;  /* 0x00030014081c7981 */ /* 0x000f28000c1e1900 */
[----:B------:R-:W4:Y:S01]  /*07b0*/  LDG.E R29, desc[UR20][R10.64+0x180] ;  /* 0x000180140a1d7981 */ /* 0x000f22000c1e1900 */
[C---:B------:R-:W-:Y:S02]  /*07c0*/  FSETP.GT.FTZ.AND P1, PT, R34.reuse, R27, PT ;  /* 0x0000001b2200720b */ /* 0x040fe40003f34000 */
[C---:B------:R-:W-:Y:S02]  /*07d0*/  FSETP.GT.FTZ.AND P2, PT, R34.reuse, R33, PT ;  /* 0x000000212200720b */ /* 0x040fe40003f54000 */
[----:B------:R-:W-:-:S09]  /*07e0*/  FSEL R30, R34, R27, P1 ;  /* 0x0000001b221e7208 */ /* 0x000fd20000800000 */
[----:B------:R-:W-:Y:S02]  /*07f0*/  @!P1 FSEL R27, R34, R33, P2 ;  /* 0x00000021221b9208 */ /* 0x000fe40001000000 */
[----:B------:R-:W4:Y:S04]  /*0800*/  LDG.E R34, desc[UR20][R10.64+0x280] ;  /* 0x000280140a227981 */ /* 0x000f28000c1e1900 */
[----:B------:R0:W4:Y:S01]  /*0810*/  LDG.E R33, desc[UR20][R10.64+0x300] ;  /* 0x000300140a217981 */ /* 0x000122000c1e1900 */
[----:B---3--:R-:W-:-:S06]  /*0820*/  FMUL.FTZ R18, R18, 0.5 ;  /* 0x3f00000012127820 */ /* 0x008fcc0000410000 */
[----:B------:R-:W-:Y:S01]  /*0830*/  MUFU.TANH R18, R18 ;  /* 0x0000001200127308 */ /* 0x000fe20000002400 */
[----:B-----5:R-:W-:-:S07]  /*0840*/  FMUL.FTZ R20, R20, 0.5 ;  /* 0x3f00000014147820 */ /* 0x020fce0000410000 */
[----:B------:R-:W0:Y:S02]  /*0850*/  MUFU.TANH R37, R20 ;  /* 0x0000001400257308 */ /* 0x000e240000002400 */
[----:B0-----:R-:W-:-:S04]  /*0860*/  FFMA.FTZ R11, R37, R24, 0.5 ;  /* 0x3f000000250b7423 */ /* 0x001fc80000010018 */
[----:B------:R-:W-:Y:S01]  /*0870*/  FADD.FTZ R11, R11, R26 ;  /* 0x0000001a0b0b7221 */ /* 0x000fe20000010000 */
[----:B------:R-:W-:Y:S01]  /*0880*/  FMUL.FTZ R32, R32, 0.5 ;  /* 0x3f00000020207820 */ /* 0x000fe20000410000 */
[----:B------:R-:W-:Y:S02]  /*0890*/  VIADD R19, R19, 0x8 ;  /* 0x0000000813137836 */ /* 0x000fe40000000000 */
[----:B------:R-:W-:Y:S02]  /*08a0*/  VIADD R15, R15, 0x100 ;  /* 0x000001000f0f7836 */ /* 0x000fe40000000000 */
[----:B--2---:R-:W-:Y:S01]  /*08b0*/  FMUL.FTZ R9, R21, 0.5 ;  /* 0x3f00000015097820 */ /* 0x004fe20000410000 */
[----:B------:R-:W-:-:S04]  /*08c0*/  FFMA.FTZ R21, R18, R24, 0.5 ;  /* 0x3f00000012157423 */ /* 0x000fc80000010018 */
[----:B------:R-:W-:Y:S01]  /*08d0*/  FADD.FTZ R22, R21, R22 ;  /* 0x0000001615167221 */ /* 0x000fe20000010000 */
[----:B------:R-:W0:Y:S01]  /*08e0*/  MUFU.TANH R9, R9 ;  /* 0x0000000900097308 */ /* 0x000e220000002400 */
[----:B------:R-:W-:Y:S01]  /*08f0*/  FMUL.FTZ R21, R23, 0.5 ;  /* 0x3f00000017157820 */ /* 0x000fe20000410000 */
[----:B------:R-:W-:Y:S02]  /*0900*/  FMUL.FTZ R23, R25, 0.5 ;  /* 0x3f00000019177820 */ /* 0x000fe40000410000 */
[----:B------:R-:W-:-:S04]  /*0910*/  FSETP.GT.FTZ.AND P1, PT, R22, R30, PT ;  /* 0x0000001e1600720b */ /* 0x000fc80003f34000 */
[----:B------:R-:W1:Y:S01]  /*0920*/  MUFU.TANH R21, R21 ;  /* 0x0000001500157308 */ /* 0x000e620000002400 */
[C---:B------:R-:W-:Y:S02]  /*0930*/  FSEL R8, R22.reuse, R30, P1 ;  /* 0x0000001e16087208 */ /* 0x040fe40000800000 */
[----:B------:R-:W-:Y:S02]  /*0940*/  FSETP.GT.FTZ.AND P2, PT, R22, R27, PT ;  /* 0x0000001b1600720b */ /* 0x000fe40003f54000 */
[----:B------:R-:W-:-:S03]  /*0950*/  FSETP.GT.FTZ.AND P3, PT, R11, R8, PT ;  /* 0x000000080b00720b */ /* 0x000fc60003f74000 */
[----:B------:R-:W2:Y:S01]  /*0960*/  MUFU.TANH R23, R23 ;  /* 0x0000001700177308 */ /* 0x000ea20000002400 */
[----:B0-----:R-:W-:Y:S01]  /*0970*/  FFMA.FTZ R10, R9, R24, 0.5 ;  /* 0x3f000000090a7423 */ /* 0x001fe20000010018 */
[----:B----4-:R-:W-:Y:S01]  /*0980*/  FMUL.FTZ R28, R28, 0.5 ;  /* 0x3f0000001c1c7820 */ /* 0x010fe20000410000 */
[----:B------:R-:W-:Y:S02]  /*0990*/  FSEL R9, R11, R8, P3 ;  /* 0x000000080b097208 */ /* 0x000fe40001800000 */
[----:B------:R-:W-:Y:S01]  /*09a0*/  FADD.FTZ R29, R10, R29 ;  /* 0x0000001d0a1d7221 */ /* 0x000fe20000010000 */
[----:B------:R-:W-:Y:S02]  /*09b0*/  @!P1 FSEL R30, R22, R27, P2 ;  /* 0x0000001b161e9208 */ /* 0x000fe40001000000 */
[----:B------:R-:W0:Y:S01]  /*09c0*/  MUFU.TANH R25, R28 ;  /* 0x0000001c00197308 */ /* 0x000e220000002400 */
[----:B-1----:R-:W-:Y:S01]  /*09d0*/  FFMA.FTZ R10, R21, R24, 0.5 ;  /* 0x3f000000150a7423 */ /* 0x002fe20000010018 */
[----:B------:R-:W-:-:S02]  /*09e0*/  FSETP.GT.FTZ.AND P2, PT, R29, R9, PT ;  /* 0x000000091d00720b */ /* 0x000fc40003f54000 */
[-C--:B------:R-:W-:Y:S01]  /*09f0*/  FSETP.GT.FTZ.AND P1, PT, R11, R30.reuse, PT ;  /* 0x0000001e0b00720b */ /* 0x080fe20003f34000 */
[----:B------:R-:W-:Y:S01]  /*0a00*/  FADD.FTZ R31, R10, R31 ;  /* 0x0000001f0a1f7221 */ /* 0x000fe20000010000 */
[----:B------:R-:W-:Y:S02]  /*0a10*/  FSEL R10, R29, R9, P2 ;  /* 0x000000091d0a7208 */ /* 0x000fe40001000000 */
[----:B------:R-:W-:Y:S01]  /*0a20*/  @!P3 FSEL R8, R11, R30, P1 ;  /* 0x0000001e0b08b208 */ /* 0x000fe20000800000 */
[----:B--2---:R-:W-:Y:S01]  /*0a30*/  FFMA.FTZ R23, R23, R24, 0.5 ;  /* 0x3f00000017177423 */ /* 0x004fe20000010018 */
[----:B------:R-:W-:Y:S02]  /*0a40*/  FSETP.GT.FTZ.AND P3, PT, R31, R10, PT ;  /* 0x0000000a1f00720b */ /* 0x000fe40003f74000 */
[----:B------:R-:W-:Y:S01]  /*0a50*/  FSETP.GT.FTZ.AND P1, PT, R29, R8, PT ;  /* 0x000000081d00720b */ /* 0x000fe20003f34000 */
[----:B------:R-:W-:Y:S01]  /*0a60*/  FADD.FTZ R23, R23, R34 ;  /* 0x0000002217177221 */ /* 0x000fe20000010000 */
[----:B------:R-:W-:Y:S01]  /*0a70*/  FSEL R11, R31, R10, P3 ;  /* 0x0000000a1f0b7208 */ /* 0x000fe20001800000 */
[----:B------:R-:W1:Y:S01]  /*0a80*/  MUFU.TANH R21, R32 ;  /* 0x0000002000157308 */ /* 0x000e620000002400 */
[----:B------:R-:W-:Y:S01]  /*0a90*/  @!P2 FSEL R9, R29, R8, P1 ;  /* 0x000000081d09a208 */ /* 0x000fe20000800000 */
[----:B0-----:R-:W-:Y:S01]  /*0aa0*/  FFMA.FTZ R8, R25, R24, 0.5 ;  /* 0x3f00000019087423 */ /* 0x001fe20000010018 */
[----:B------:R-:W-:-:S02]  /*0ab0*/  FSETP.GT.FTZ.AND P2, PT, R23, R11, PT ;  /* 0x0000000b1700720b */ /* 0x000fc40003f54000 */
[----:B------:R-:W-:Y:S01]  /*0ac0*/  FSETP.GT.FTZ.AND P1, PT, R31, R9, PT ;  /* 0x000000091f00720b */ /* 0x000fe20003f34000 */
[----:B------:R-:W-:Y:S01]  /*0ad0*/  FADD.FTZ R18, R8, R33 ;  /* 0x0000002108127221 */ /* 0x000fe20000010000 */
[----:B------:R-:W-:Y:S02]  /*0ae0*/  FSEL R8, R23, R11, P2 ;  /* 0x0000000b17087208 */ /* 0x000fe40001000000 */
[----:B------:R-:W-:Y:S02]  /*0af0*/  @!P3 FSEL R10, R31, R9, P1 ;  /* 0x000000091f0ab208 */ /* 0x000fe40000800000 */
[----:B------:R-:W-:Y:S02]  /*0b00*/  FSETP.GT.FTZ.AND P3, PT, R18, R8, PT ;  /* 0x000000081200720b */ /* 0x000fe40003f74000 */
[----:B------:R-:W-:-:S04]  /*0b10*/  FSETP.GT.FTZ.AND P1, PT, R23, R10, PT ;  /* 0x0000000a1700720b */ /* 0x000fc80003f34000 */
[----:B------:R-:W-:Y:S01]  /*0b20*/  @!P2 FSEL R11, R23, R10, P1 ;  /* 0x0000000a170ba208 */ /* 0x000fe20000800000 */
[----:B-1----:R-:W-:-:S03]  /*0b30*/  FFMA.FTZ R24, R21, R24, 0.5 ;  /* 0x3f00000015187423 */ /* 0x002fc60000010018 */
[-C--:B------:R-:W-:Y:S01]  /*0b40*/  FSETP.GT.FTZ.AND P1, PT, R18, R11.reuse, PT ;  /* 0x0000000b1200720b */ /* 0x080fe20003f34000 */
[----:B------:R-:W-:Y:S01]  /*0b50*/  FADD.FTZ R24, R24, R35 ;  /* 0x0000002318187221 */ /* 0x000fe20000010000 */
        /* <DEDUP_REMOVED lines=8> */
.L_x_7330:
[----:B------:R-:W-:Y:S05]  /*0be0*/  BSYNC.RECONVERGENT B1 ;  /* 0x0000000000017941 */ /* 0x000fea0003800200 */
.L_x_7329:
[----:B------:R-:W-:Y:S05]  /*0bf0*/  @!P0 BRA `(.L_x_7332) ;  /* 0x0000000400c48947 */ /* 0x000fea0003800000 */
[----:B------:R-:W-:Y:S01]  /*0c00*/  ISETP.GE.U32.AND P1, PT, R36, 0x4, PT ;  /* 0x000000042400780c */ /* 0x000fe20003f26070 */
[----:B------:R-:W-:Y:S01]  /*0c10*/  BSSY.RECONVERGENT B1, `(.L_x_7333) ;  /* 0x000002f000017945 */ /* 0x000fe20003800200 */
[----:B------:R-:W-:-:S11]  /*0c20*/  LOP3.LUT P0, R12, R12, 0x3, RZ, 0xc0, !PT ;  /* 0x000000030c0c7812 */ /* 0x000fd6000780c0ff */
[----:B------:R-:W-:Y:S05]  /*0c30*/  @!P1 BRA `(.L_x_7334) ;  /* 0x0000000000b09947 */ /* 0x000fea0003800000 */
[----:B------:R-:W-:-:S05]  /*0c40*/  IMAD.WIDE.U32 R18, R15, 0x4, R6 ;  /* 0x000000040f127825 */ /* 0x000fca00078e0006 */
[----:B------:R-:W2:Y:S04]  /*0c50*/  LDG.E R16, desc[UR20][R18.64] ;  /* 0x0000001412107981 */ /* 0x000ea8000c1e1900 */
[----:B------:R-:W3:Y:S04]  /*0c60*/  LDG.E R20, desc[UR20][R18.64+0x80] ;  /* 0x0000801412147981 */ /* 0x000ee8000c1e1900 */
[----:B------:R-:W4:Y:S01]  /*0c70*/  LDG.E R22, desc[UR20][R18.64+0x100] ;  /* 0x0001001412167981 */ /* 0x000f22000c1e1900 */
[----:B------:R-:W-:-:S03]  /*0c80*/  IMAD.WIDE.U32 R8, R15, 0x4, R4 ;  /* 0x000000040f087825 */ /* 0x000fc600078e0004 */
[----:B------:R-:W5:Y:S04]  /*0c90*/  LDG.E R24, desc[UR20][R18.64+0x180] ;  /* 0x0001801412187981 */ /* 0x000f68000c1e1900 */
[----:B------:R-:W5:Y:S04]  /*0ca0*/  LDG.E R21, desc[UR20][R8.64] ;  /* 0x0000001408157981 */ /* 0x000f68000c1e1900 */
[----:B------:R-:W5:Y:S04]  /*0cb0*/  LDG.E R23, desc[UR20][R8.64+0x80] ;  /* 0x0000801408177981 */ /* 0x000f68000c1e1900 */
[----:B------:R-:W5:Y:S04]  /*0cc0*/  LDG.E R10, desc[UR20][R8.64+0x100] ;  /* 0x00010014080a7981 */ /* 0x000f68000c1e1900 */
[----:B------:R0:W5:Y:S01]  /*0cd0*/  LDG.E R11, desc[UR20][R8.64+0x180] ;  /* 0x00018014080b7981 */ /* 0x000162000c1e1900 */
[----:B------:R-:W-:-:S02]  /*0ce0*/  IMAD.MOV.U32 R25, RZ, RZ, 0x3f000000 ;  /* 0x3f000000ff197424 */ /* 0x000fc400078e00ff */
[----:B------:R-:W-:Y:S02]  /*0cf0*/  VIADD R15, R15, 0x80 ;  /* 0x000000800f0f7836 */ /* 0x000fe40000000000 */
[----:B--2---:R-:W-:Y:S01]  /*0d00*/  FMUL.FTZ R16, R16, 0.5 ;  /* 0x3f00000010107820 */ /* 0x004fe20000410000 */
[----:B---3--:R-:W-:-:S05]  /*0d10*/  FMUL.FTZ R20, R20, 0.5 ;  /* 0x3f00000014147820 */ /* 0x008fca0000410000 */
[----:B------:R-:W1:Y:S01]  /*0d20*/  MUFU.TANH R16, R16 ;  /* 0x0000001000107308 */ /* 0x000e620000002400 */
[----:B----4-:R-:W-:Y:S01]  /*0d30*/  FMUL.FTZ R22, R22, 0.5 ;  /* 0x3f00000016167820 */ /* 0x010fe20000410000 */
[----:B-----5:R-:W-:-:S06]  /*0d40*/  FMUL.FTZ R24, R24, 0.5 ;  /* 0x3f00000018187820 */ /* 0x020fcc0000410000 */
[----:B------:R-:W0:Y:S08]  /*0d50*/  MUFU.TANH R20, R20 ;  /* 0x0000001400147308 */ /* 0x000e300000002400 */
[----:B------:R-:W2:Y:S01]  /*0d60*/  MUFU.TANH R22, R22 ;  /* 0x0000001600167308 */ /* 0x000ea20000002400 */
[----:B-1----:R-:W-:-:S04]  /*0d70*/  FFMA.FTZ R18, R16, R25, 0.5 ;  /* 0x3f00000010127423 */ /* 0x002fc80000010019 */
[----:B------:R-:W-:-:S03]  /*0d80*/  FADD.FTZ R18, R18, R21 ;  /* 0x0000001512127221 */ /* 0x000fc60000010000 */
[----:B------:R-:W1:Y:S01]  /*0d90*/  MUFU.TANH R24, R24 ;  /* 0x0000001800187308 */ /* 0x000e620000002400 */
[----:B0-----:R-:W-:Y:S01]  /*0da0*/  FFMA.FTZ R8, R20, R25, 0.5 ;  /* 0x3f00000014087423 */ /* 0x001fe20000010019 */
[C---:B------:R-:W-:Y:S02]  /*0db0*/  FSETP.GT.FTZ.AND P1, PT, R18.reuse, R27, PT ;  /* 0x0000001b1200720b */ /* 0x040fe40003f34000 */
[----:B------:R-:W-:Y:S01]  /*0dc0*/  FSETP.GT.FTZ.AND P2, PT, R18, R33, PT ;  /* 0x000000211200720b */ /* 0x000fe20003f54000 */
[----:B------:R-:W-:Y:S01]  /*0dd0*/  FADD.FTZ R23, R8, R23 ;  /* 0x0000001708177221 */ /* 0x000fe20000010000 */
[----:B------:R-:W-:Y:S01]  /*0de0*/  FSEL R8, R18, R27, P1 ;  /* 0x0000001b12087208 */ /* 0x000fe20000800000 */
[----:B--2---:R-:W-:-:S03]  /*0df0*/  FFMA.FTZ R9, R22, R25, 0.5 ;  /* 0x3f00000016097423 */ /* 0x004fc60000010019 */
        /* <DEDUP_REMOVED lines=16> */
.L_x_7334:
[----:B------:R-:W-:Y:S05]  /*0f00*/  BSYNC.RECONVERGENT B1 ;  /* 0x0000000000017941 */ /* 0x000fea0003800200 */
.L_x_7333:
        /* <DEDUP_REMOVED lines=9> */
[----:B------:R-:W4:Y:S04]  /*0fa0*/  LDG.E R21, desc[UR20][R10.64] ;  /* 0x000000140a157981 */ /* 0x000f28000c1e1900 */
[----:B------:R-:W5:Y:S01]  /*0fb0*/  LDG.E R18, desc[UR20][R10.64+0x80] ;  /* 0x000080140a127981 */ /* 0x000f62000c1e1900 */
[----:B------:R-:W-:Y:S02]  /*0fc0*/  IMAD.MOV.U32 R19, RZ, RZ, 0x3f000000 ;  /* 0x3f000000ff137424 */ /* 0x000fe400078e00ff */
[----:B------:R-:W-:Y:S02]  /*0fd0*/  VIADD R15, R15, 0x40 ;  /* 0x000000400f0f7836 */ /* 0x000fe40000000000 */
[----:B--2---:R-:W-:Y:S01]  /*0fe0*/  FMUL.FTZ R12, R12, 0.5 ;  /* 0x3f0000000c0c7820 */ /* 0x004fe20000410000 */
[----:B---3--:R-:W-:-:S05]  /*0ff0*/  FMUL.FTZ R16, R14, 0.5 ;  /* 0x3f0000000e107820 */ /* 0x008fca0000410000 */
[----:B------:R-:W0:Y:S08]  /*1000*/  MUFU.TANH R12, R12 ;  /* 0x0000000c000c7308 */ /* 0x000e300000002400 */
[----:B------:R-:W1:Y:S01]  /*1010*/  MUFU.TANH R16, R16 ;  /* 0x0000001000107308 */ /* 0x000e620000002400 */
[----:B0-----:R-:W-:-:S04]  /*1020*/  FFMA.FTZ R14, R12, R19, 0.5 ;  /* 0x3f0000000c0e7423 */ /* 0x001fc80000010013 */
[----:B----4-:R-:W-:Y:S01]  /*1030*/  FADD.FTZ R14, R14, R21 ;  /* 0x000000150e0e7221 */ /* 0x010fe20000010000 */
[----:B-1----:R-:W-:-:S04]  /*1040*/  FFMA.FTZ R19, R16, R19, 0.5 ;  /* 0x3f00000010137423 */ /* 0x002fc80000010013 */
[C---:B------:R-:W-:Y:S02]  /*1050*/  FSETP.GT.FTZ.AND P1, PT, R14.reuse, R27, PT ;  /* 0x0000001b0e00720b */ /* 0x040fe40003f34000 */
[C---:B------:R-:W-:Y:S01]  /*1060*/  FSETP.GT.FTZ.AND P2, PT, R14.reuse, R33, PT ;  /* 0x000000210e00720b */ /* 0x040fe20003f54000 */
        /* <DEDUP_REMOVED lines=9> */
.L_x_7336:
[----:B------:R-:W-:Y:S05]  /*1100*/  BSYNC.RECONVERGENT B1 ;  /* 0x0000000000017941 */ /* 0x000fea0003800200 */
.L_x_7335:
[----:B------:R-:W-:Y:S05]  /*1110*/  @P0 BRA `(.L_x_7332) ;  /* 0x00000000007c0947 */ /* 0x000fea0003800000 */
[----:B------:R-:W-:-:S06]  /*1120*/  IMAD.WIDE.U32 R6, R15, 0x4, R6 ;  /* 0x000000040f067825 */ /* 0x000fcc00078e0006 */
[----:B------:R-:W2:Y:S01]  /*1130*/  LDG.E R6, desc[UR20][R6.64] ;  /* 0x0000001406067981 */ /* 0x000ea2000c1e1900 */
[----:B------:R-:W-:-:S06]  /*1140*/  IMAD.WIDE.U32 R4, R15, 0x4, R4 ;  /* 0x000000040f047825 */ /* 0x000fcc00078e0004 */
[----:B------:R-:W3:Y:S01]  /*1150*/  LDG.E R4, desc[UR20][R4.64] ;  /* 0x0000001404047981 */ /* 0x000ee2000c1e1900 */
[----:B------:R-:W-:Y:S02]  /*1160*/  IMAD.MOV.U32 R9, RZ, RZ, 0x3f000000 ;  /* 0x3f000000ff097424 */ /* 0x000fe400078e00ff */
[----:B--2---:R-:W-:-:S06]  /*1170*/  FMUL.FTZ R8, R6, 0.5 ;  /* 0x3f00000006087820 */ /* 0x004fcc0000410000 */
[----:B------:R-:W0:Y:S02]  /*1180*/  MUFU.TANH R8, R8 ;  /* 0x0000000800087308 */ /* 0x000e240000002400 */
[----:B0-----:R-:W-:-:S04]  /*1190*/  FFMA.FTZ R9, R8, R9, 0.5 ;  /* 0x3f00000008097423 */ /* 0x001fc80000010009 */
[----:B---3--:R-:W-:-:S05]  /*11a0*/  FADD.FTZ R10, R9, R4 ;  /* 0x00000004090a7221 */ /* 0x008fca0000010000 */
[C---:B------:R-:W-:Y:S02]  /*11b0*/  FSETP.GT.FTZ.AND P0, PT, R10.reuse, R27, PT ;  /* 0x0000001b0a00720b */ /* 0x040fe40003f14000 */
[C---:B------:R-:W-:Y:S02]  /*11c0*/  FSETP.GT.FTZ.AND P1, PT, R10.reuse, R33, PT ;  /* 0x000000210a00720b */ /* 0x040fe40003f34000 */
[----:B------:R-:W-:-:S09]  /*11d0*/  FSEL R9, R10, R27, P0 ;  /* 0x0000001b0a097208 */ /* 0x000fd20000000000 */
[----:B------:R-:W-:-:S05]  /*11e0*/  @!P0 FSEL R27, R10, R33, P1 ;  /* 0x000000210a1b8208 */ /* 0x000fca0000800000 */
[----:B------:R-:W-:Y:S02]  /*11f0*/  IMAD.MOV.U32 R33, RZ, RZ, R27 ;  /* 0x000000ffff217224 */ /* 0x000fe400078e001b */
[----:B------:R-:W-:Y:S01]  /*1200*/  IMAD.MOV.U32 R27, RZ, RZ, R9 ;  /* 0x000000ffff1b7224 */ /* 0x000fe200078e0009 */
[----:B------:R-:W-:Y:S06]  /*1210*/  BRA `(.L_x_7332) ;  /* 0x00000000003c7947 */ /* 0x000fec0003800000 */
.L_x_7328:
[----:B------:R-:W-:Y:S01]  /*1220*/  ISETP.GE.AND P0, PT, R13, UR8, PT ;  /* 0x000000080d007c0c */ /* 0x000fe2000bf06270 */
[----:B------:R-:W-:-:S12]  /*1230*/  IMAD.MOV.U32 R27, RZ, RZ, -0x800000 ;  /* 0xff800000ff1b7424 */ /* 0x000fd800078e00ff */
[----:B------:R-:W-:Y:S05]  /*1240*/  @P0 BRA `(.L_x_7332) ;  /* 0x0000000000300947 */ /* 0x000fea0003800000 */
[----:B------:R-:W-:-:S05]  /*1250*/  LOP3.LUT R8, RZ, R13, RZ, 0x33, !PT ;  /* 0x0000000dff087212 */ /* 0x000fca00078e33ff */
[----:B------:R-:W-:-:S05]  /*1260*/  VIADD R8, R8, UR8 ;  /* 0x0000000808087c36 */ /* 0x000fca0008000000 */
[----:B------:R-:W-:-:S05]  /*1270*/  LOP3.LUT R9, R13, 0xffffffe0, R8, 0xf8, !PT ;  /* 0xffffffe00d097812 */ /* 0x000fca00078ef808 */
        /* <DEDUP_REMOVED lines=8> */
[----:B---3--:R-:W-:-:S07]  /*1300*/  FADD.FTZ R27, R27, R4 ;  /* 0x000000041b1b7221 */ /* 0x008fce0000010000 */
.L_x_7332:
[----:B------:R-:W-:Y:S05]  /*1310*/  BSYNC.RECONVERGENT B0 ;  /* 0x0000000000007941 */ /* 0x000fea0003800200 */
.L_x_7327:
        /* <DEDUP_REMOVED lines=39> */
.L_x_7337:
        /* <DEDUP_REMOVED lines=64> */
.L_x_7341:
[----:B------:R-:W-:Y:S05]  /*1990*/  BSYNC.RECONVERGENT B0 ;  /* 0x0000000000007941 */ /* 0x000fea0003800200 */
.L_x_7340:
        /* <DEDUP_REMOVED lines=17> */
.L_x_7343:
[----:B------:R-:W-:Y:S05]  /*1ab0*/  BSYNC.RECONVERGENT B0 ;  /* 0x0000000000007941 */ /* 0x000fea0003800200 */
.L_x_7342:
        /* <DEDUP_REMOVED lines=15> */
.L_x_7345:
[----:B------:R-:W-:Y:S05]  /*1bb0*/  BSYNC.RECONVERGENT B0 ;  /* 0x0000000000007941 */ /* 0x000fea0003800200 */
.L_x_7344:
        /* <DEDUP_REMOVED lines=17> */
.L_x_7347:
[----:B------:R-:W-:Y:S05]  /*1cd0*/  BSYNC.RECONVERGENT B0 ;  /* 0x0000000000007941 */ /* 0x000fea0003800200 */
.L_x_7346:
        /* <DEDUP_REMOVED lines=15> */
.L_x_7349:
[----:B------:R-:W-:Y:S05]  /*1dd0*/  BSYNC.RECONVERGENT B0 ;  /* 0x0000000000007941 */ /* 0x000fea0003800200 */
.L_x_7348:
        /* <DEDUP_REMOVED lines=15> */
.L_x_7351:
[----:B------:R-:W-:Y:S05]  /*1ed0*/  BSYNC.RECONVERGENT B0 ;  /* 0x0000000000007941 */ /* 0x000fea0003800200 */
.L_x_7350:
        /* <DEDUP_REMOVED lines=17> */
.L_x_7353:
[----:B------:R-:W-:Y:S05]  /*1ff0*/  BSYNC.RECONVERGENT B0 ;  /* 0x0000000000007941 */ /* 0x000fea0003800200 */
.L_x_7352:
        /* <DEDUP_REMOVED lines=15> */
.L_x_7355:
[----:B------:R-:W-:Y:S05]  /*20f0*/  BSYNC.RECONVERGENT B0 ;  /* 0x0000000000007941 */ /* 0x000fea0003800200 */
.L_x_7354:
        /* <DEDUP_REMOVED lines=15> */
.L_x_7357:
[----:B------:R-:W-:Y:S05]  /*21f0*/  BSYNC.RECONVERGENT B0 ;  /* 0x0000000000007941 */ /* 0x000fea0003800200 */
.L_x_7356:
        /* <DEDUP_REMOVED lines=15> */
.L_x_7359:
[----:B------:R-:W-:Y:S05]  /*22f0*/  BSYNC.RECONVERGENT B0 ;  /* 0x0000000000007941 */ /* 0x000fea0003800200 */
.L_x_7358:
        /* <DEDUP_REMOVED lines=14> */
.L_x_7361:
[----:B------:R-:W-:Y:S05]  /*23e0*/  BSYNC.RECONVERGENT B0 ;  /* 0x0000000000007941 */ /* 0x000fea0003800200 */
.L_x_7360:
        /* <DEDUP_REMOVED lines=16> */
.L_x_7363:
[----:B------:R-:W-:Y:S05]  /*24f0*/  BSYNC.RECONVERGENT B0 ;  /* 0x0000000000007941 */ /* 0x000fea0003800200 */
.L_x_7362:
        /* <DEDUP_REMOVED lines=15> */
.L_x_7365:
[----:B------:R-:W-:Y:S05]  /*25f0*/  BSYNC.RECONVERGENT B0 ;  /* 0x0000000000007941 */ /* 0x000fea0003800200 */
.L_x_7364:
        /* <DEDUP_REMOVED lines=15> */
.L_x_7367:
[----:B------:R-:W-:Y:S05]  /*26f0*/  BSYNC.RECONVERGENT B0 ;  /* 0x0000000000007941 */ /* 0x000fea0003800200 */
.L_x_7366:
        /* <DEDUP_REMOVED lines=13> */
.L_x_7369:
[----:B------:R-:W-:Y:S05]  /*27d0*/  BSYNC.RECONVERGENT B0 ;  /* 0x0000000000007941 */ /* 0x000fea0003800200 */
.L_x_7368:
        /* <DEDUP_REMOVED lines=21> */
.L_x_7371:
[----:B------:R-:W-:Y:S05]  /*2930*/  BSYNC.RECONVERGENT B0 ;  /* 0x0000000000007941 */ /* 0x000fea0003800200 */
.L_x_7370:
        /* <DEDUP_REMOVED lines=13> */
.L_x_7373:
[----:B------:R-:W-:Y:S05]  /*2a10*/  BSYNC.RECONVERGENT B0 ;  /* 0x0000000000007941 */ /* 0x000fea0003800200 */
.L_x_7372:
        /* <DEDUP_REMOVED lines=13> */
.L_x_7375:
[----:B------:R-:W-:Y:S05]  /*2af0*/  BSYNC.RECONVERGENT B0 ;  /* 0x0000000000007941 */ /* 0x000fea0003800200 */
.L_x_7374:
        /* <DEDUP_REMOVED lines=13> */
.L_x_7377:
[----:B------:R-:W-:Y:S05]  /*2bd0*/  BSYNC.RECONVERGENT B0 ;  /* 0x0000000000007941 */ /* 0x000fea0003800200 */
.L_x_7376:
        /* <DEDUP_REMOVED lines=13> */
.L_x_7379:
[----:B------:R-:W-:Y:S05]  /*2cb0*/  BSYNC.RECONVERGENT B0 ;  /* 0x0000000000007941 */ /* 0x000fea0003800200 */
.L_x_7378:
[----:B------:R-:W-:Y:S01]  /*2cc0*/  ISETP.NE.AND P0, PT, R12, R11, PT ;  /* 0x0000000b0c00720c */ /* 0x000fe20003f05270 */
[----:B------:R-:W-:-:S03]  /*2cd0*/  VIADD R10, R10, 0xffffffe0 ;  /* 0xffffffe00a0a7836 */ /* 0x000fc60000000000 */
[----:B------:R-:W-:Y:S02]  /*2ce0*/  FSEL R12, R16, R17, !P0 ;  /* 0x00000011100c7208 */ /* 0x000fe40004000000 */
[----:B------:R-:W-:-:S07]  /*2cf0*/  SEL R11, R15, R14, !P0 ;  /* 0x0000000e0f0b7207 */ /* 0x000fce0004000000 */
.L_x_7339:
[----:B------:R-:W-:Y:S01]  /*2d00*/  NOP ;  /* 0x0000000000007918 */ /* 0x000fe20000000000 */
.L_x_7338:
        /* <DEDUP_REMOVED lines=22> */
.L_x_7382:
[----:B------:R-:W-:Y:S05]  /*2e70*/  BSYNC.RECONVERGENT B0 ;  /* 0x0000000000007941 */ /* 0x000fea0003800200 */
.L_x_7381:
        /* <DEDUP_REMOVED lines=17> */
.L_x_7384:
[----:B------:R-:W-:Y:S05]  /*2f90*/  BSYNC.RECONVERGENT B0 ;  /* 0x0000000000007941 */ /* 0x000fea0003800200 */
.L_x_7383:
        /* <DEDUP_REMOVED lines=15> */
.L_x_7386:
[----:B------:R-:W-:Y:S05]  /*3090*/  BSYNC.RECONVERGENT B0 ;  /* 0x0000000000007941 */ /* 0x000fea0003800200 */
.L_x_7385:
        /* <DEDUP_REMOVED lines=17> */
.L_x_7388:
[----:B------:R-:W-:Y:S05]  /*31b0*/  BSYNC.RECONVERGENT B0 ;  /* 0x0000000000007941 */ /* 0x000fea0003800200 */
.L_x_7387:
        /* <DEDUP_REMOVED lines=15> */
.L_x_7390:
[----:B------:R-:W-:Y:S05]  /*32b0*/  BSYNC.RECONVERGENT B0 ;  /* 0x0000000000007941 */ /* 0x000fea0003800200 */
.L_x_7389:
        /* <DEDUP_REMOVED lines=15> */
.L_x_7392:
[----:B------:R-:W-:Y:S05]  /*33b0*/  BSYNC.RECONVERGENT B0 ;  /* 0x0000000000007941 */ /* 0x000fea0003800200 */
.L_x_7391:
        /* <DEDUP_REMOVED lines=17> */
.L_x_7394:
[----:B------:R-:W-:Y:S05]  /*34d0*/  BSYNC.RECONVERGENT B0 ;  /* 0x0000000000007941 */ /* 0x000fea0003800200 */
.L_x_7393:
        /* <DEDUP_REMOVED lines=15> */
.L_x_7396:
[----:B------:R-:W-:Y:S05]  /*35d0*/  BSYNC.RECONVERGENT B0 ;  /* 0x0000000000007941 */ /* 0x000fea0003800200 */
.L_x_7395:
        /* <DEDUP_REMOVED lines=15> */
.L_x_7398:
[----:B------:R-:W-:Y:S05]  /*36d0*/  BSYNC.RECONVERGENT B0 ;  /* 0x0000000000007941 */ /* 0x000fea0003800200 */
.L_x_7397:
        /* <DEDUP_REMOVED lines=15> */
.L_x_7400:
[----:B------:R-:W-:Y:S05]  /*37d0*/  BSYNC.RECONVERGENT B0 ;  /* 0x0000000000007941 */ /* 0x000fea0003800200 */
.L_x_7399:
        /* <DEDUP_REMOVED lines=14> */
.L_x_7402:
[----:B------:R-:W-:Y:S05]  /*38c0*/  BSYNC.RECONVERGENT B0 ;  /* 0x0000000000007941 */ /* 0x000fea0003800200 */
.L_x_7401:
        /* <DEDUP_REMOVED lines=16> */
.L_x_7404:
[----:B------:R-:W-:Y:S05]  /*39d0*/  BSYNC.RECONVERGENT B0 ;  /* 0x0000000000007941 */ /* 0x000fea0003800200 */
.L_x_7403:
        /* <DEDUP_REMOVED lines=15> */
.L_x_7406:
[----:B------:R-:W-:Y:S05]  /*3ad0*/  BSYNC.RECONVERGENT B0 ;  /* 0x0000000000007941 */ /* 0x000fea0003800200 */
.L_x_7405:
        /* <DEDUP_REMOVED lines=15> */
.L_x_7408:
[----:B------:R-:W-:Y:S05]  /*3bd0*/  BSYNC.RECONVERGENT B0 ;  /* 0x0000000000007941 */ /* 0x000fea0003800200 */
.L_x_7407:
        /* <DEDUP_REMOVED lines=13> */
.L_x_7410:
[----:B------:R-:W-:Y:S05]  /*3cb0*/  BSYNC.RECONVERGENT B0 ;  /* 0x0000000000007941 */ /* 0x000fea0003800200 */
.L_x_7409:
        /* <DEDUP_REMOVED lines=22> */
.L_x_7412:
[----:B------:R-:W-:Y:S05]  /*3e20*/  BSYNC.RECONVERGENT B0 ;  /* 0x0000000000007941 */ /* 0x000fea0003800200 */
.L_x_7411:
        /* <DEDUP_REMOVED lines=13> */
.L_x_7414:
[----:B------:R-:W-:Y:S05]  /*3f00*/  BSYNC.RECONVERGENT B0 ;  /* 0x0000000000007941 */ /* 0x000fea0003800200 */
.L_x_7413:
        /* <DEDUP_REMOVED lines=13> */
.L_x_7416:
[----:B------:R-:W-:Y:S05]  /*3fe0*/  BSYNC.RECONVERGENT B0 ;  /* 0x0000000000007941 */ /* 0x000fea0003800200 */
.L_x_7415:
        /* <DEDUP_REMOVED lines=13> */
.L_x_7418:
[----:B------:R-:W-:Y:S05]  /*40c0*/  BSYNC.RECONVERGENT B0 ;  /* 0x0000000000007941 */ /* 0x000fea0003800200 */
.L_x_7417:
        /* <DEDUP_REMOVED lines=13> */
.L_x_7420:
[----:B------:R-:W-:Y:S05]  /*41a0*/  BSYNC.RECONVERGENT B0 ;  /* 0x0000000000007941 */ /* 0x000fea0003800200 */
.L_x_7419:
[----:B------:R-:W-:-:S04]  /*41b0*/  ISETP.NE.AND P0, PT, R9, R10, PT ;  /* 0x0000000a0900720c */ /* 0x000fc80003f05270 */
[----:B------:R-:W-:Y:S02]  /*41c0*/  FSEL R12, R15, R14, !P0 ;  /* 0x0000000e0f0c7208 */ /* 0x000fe40004000000 */
[----:B------:R-:W-:-:S07]  /*41d0*/  SEL R11, R16, R11, !P0 ;  /* 0x0000000b100b7207 */ /* 0x000fce0004000000 */
.L_x_7380:
[----:B------:R-:W-:-:S13]  /*41e0*/  ISETP.GE.AND P0, PT, R8, 0x1, PT ;  /* 0x000000010800780c */ /* 0x000fda0003f06270 */
[----:B------:R-:W-:Y:S05]  /*41f0*/  @!P0 BRA `(.L_x_7421) ;  /* 0x00000000000c8947 */ /* 0x000fea0003800000 */
[----:B------:R-:W0:Y:S02]  /*4200*/  SHFL.IDX PT, R5, R12, R5, 0x1f ;  /* 0x00001f050c057589 */ /* 0x000e2400000e0000 */
[----:B0-----:R-:W-:-:S13]  /*4210*/  FSETP.NEU.FTZ.AND P0, PT, R5, -INF , PT ;  /* 0xff8000000500780b */ /* 0x001fda0003f1d000 */
[----:B------:R-:W-:Y:S05]  /*4220*/  @P0 BRA `(.L_x_7422) ;  /* 0x00000004005c0947 */ /* 0x000fea0003800000 */
.L_x_7421:
        /* <DEDUP_REMOVED lines=16> */
.L_x_7428:
        /* <DEDUP_REMOVED lines=30> */
.L_x_7427:
[----:B------:R-:W-:-:S07]  /*4510*/  VIADD R13, R13, 0xffffff80 ;  /* 0xffffff800d0d7836 */ /* 0x000fce0000000000 */
.L_x_7426:
[----:B------:R-:W-:Y:S05]  /*4520*/  BSYNC.RECONVERGENT B1 ;  /* 0x0000000000017941 */ /* 0x000fea0003800200 */
.L_x_7425:
        /* <DEDUP_REMOVED lines=20> */
.L_x_7430:
[----:B------:R-:W-:Y:S05]  /*4670*/  BSYNC.RECONVERGENT B1 ;  /* 0x0000000000017941 */ /* 0x000fea0003800200 */
.L_x_7429:
        /* <DEDUP_REMOVED lines=15> */
.L_x_7424:
[----:B------:R-:W-:Y:S05]  /*4770*/  BSYNC.RECONVERGENT B0 ;  /* 0x0000000000007941 */ /* 0x000fea0003800200 */
.L_x_7423:
[----:B------:R-:W-:Y:S01]  /*4780*/  PREEXIT ;  /* 0x000000000000782d */ /* 0x000fe20000000000 */
[----:B------:R-:W-:Y:S05]  /*4790*/  EXIT ;  /* 0x000000000000794d */ /* 0x000fea0003800000 */
.L_x_7422:
        /* <DEDUP_REMOVED lines=54> */
.L_x_7478:
[----:B------:R-:W-:Y:S01]  /*4b00*/  UMOV UR5, 0xffffffff ;  /* 0xffffffff00057882 */ /* 0x000fe20000000000 */
[----:B------:R-:W-:Y:S02]  /*4b10*/  ISETP.GE.AND P0, PT, R13, UR12, PT ;  /* 0x0000000c0d007c0c */ /* 0x000fe4000bf06270 */
[----:B01234-:R-:W-:Y:S11]  /*4b20*/  BRA.DIV UR5, `(.L_x_7432) ;  /* 0x0000003205107947 */ /* 0x01fff6000b800000 */
[----:B------:R0:W1:Y:S02]  /*4b30*/  SHFL.IDX PT, R2, R22, R23, 0x1f ;  /* 0x00001f1716027589 */ /* 0x00006400000e0000 */
.L_x_7547:
[----:B------:R-:W2:Y:S01]  /*4b40*/  LDCU UR5, c[0x0][0x3b8] ;  /* 0x00007700ff0577ac */ /* 0x000ea20008000800 */
[----:B0-----:R-:W-:-:S05]  /*4b50*/  VIADD R23, R23, 0x1 ;  /* 0x0000000117177836 */ /* 0x001fca0000000000 */
[----:B--2---:R-:W-:Y:S01]  /*4b60*/  ISETP.NE.AND P1, PT, R23, UR5, PT ;  /* 0x0000000517007c0c */ /* 0x004fe2000bf25270 */
[----:B------:R-:W-:-:S12]  /*4b70*/  @P0 BRA `(.L_x_7433) ;  /* 0x0000001400880947 */ /* 0x000fd80003800000 */
[--C-:B-1----:R-:W-:Y:S02]  /*4b80*/  IMAD R27, R2, UR8, R13.reuse ;  /* 0x00000008021b7c24 */ /* 0x102fe4000f8e020d */
[----:B------:R-:W-:-:S07]  /*4b90*/  IMAD.MOV.U32 R28, RZ, RZ, R13 ;  /* 0x000000ffff1c7224 */ /* 0x000fce00078e000d */
.L_x_7477:
        /* <DEDUP_REMOVED lines=12> */
[----:B------:R-:W2:Y:S01]  /*4c60*/  LDG.E R3, desc[UR20][R2.64] ;  /* 0x0000001402037981 */ /* 0x000ea2000c1e1900 */
[----:B------:R-:W-:Y:S01]  /*4c70*/  FMUL.FTZ R31, R31, 0.5 ;  /* 0x3f0000001f1f7820 */ /* 0x000fe20000410000 */
[----:B------:R-:W-:-:S05]  /*4c80*/  IMAD.MOV.U32 R30, RZ, RZ, 0x3f000000 ;  /* 0x3f000000ff1e7424 */ /* 0x000fca00078e00ff */
[----:B------:R-:W0:Y:S02]  /*4c90*/  MUFU.TANH R31, R31 ;  /* 0x0000001f001f7308 */ /* 0x000e240000002400 */
[----:B0-----:R-:W-:-:S04]  /*4ca0*/  FFMA.FTZ R30, R31, R30, 0.5 ;  /* 0x3f0000001f1e7423 */ /* 0x001fc8000001001e */
[----:B--2---:R-:W-:-:S07]  /*4cb0*/  FADD.FTZ R30, R30, R3 ;  /* 0x000000031e1e7221 */ /* 0x004fce0000010000 */
.L_x_7434:
        /* <DEDUP_REMOVED lines=44> */
.L_x_7438:
[----:B------:R-:W-:Y:S05]  /*4f80*/  BSYNC.RECONVERGENT B1 ;  /* 0x0000000000017941 */ /* 0x000fea0003800200 */
.L_x_7437:
        /* <DEDUP_REMOVED lines=13> */
.L_x_7440:
[----:B------:R-:W-:Y:S05]  /*5060*/  BSYNC.RECONVERGENT B1 ;  /* 0x0000000000017941 */ /* 0x000fea0003800200 */
.L_x_7439:
        /* <DEDUP_REMOVED lines=13> */
.L_x_7442:
[----:B------:R-:W-:Y:S05]  /*5140*/  BSYNC.RECONVERGENT B1 ;  /* 0x0000000000017941 */ /* 0x000fea0003800200 */
.L_x_7441:
        /* <DEDUP_REMOVED lines=13> */
.L_x_7444:
[----:B------:R-:W-:Y:S05]  /*5220*/  BSYNC.RECONVERGENT B1 ;  /* 0x0000000000017941 */ /* 0x000fea0003800200 */
.L_x_7443:
        /* <DEDUP_REMOVED lines=13> */
.L_x_7446:
[----:B------:R-:W-:Y:S05]  /*5300*/  BSYNC.RECONVERGENT B1 ;  /* 0x0000000000017941 */ /* 0x000fea0003800200 */
.L_x_7445:
        /* <DEDUP_REMOVED lines=13> */
.L_x_7448:
[----:B------:R-:W-:Y:S05]  /*53e0*/  BSYNC.RECONVERGENT B1 ;  /* 0x0000000000017941 */ /* 0x000fea0003800200 */
.L_x_7447:
        /* <DEDUP_REMOVED lines=13> */
.L_x_7450:
[----:B------:R-:W-:Y:S05]  /*54c0*/  BSYNC.RECONVERGENT B1 ;  /* 0x0000000000017941 */ /* 0x000fea0003800200 */
.L_x_7449:
        /* <DEDUP_REMOVED lines=13> */
.L_x_7452:
[----:B------:R-:W-:Y:S05]  /*55a0*/  BSYNC.RECONVERGENT B1 ;  /* 0x0000000000017941 */ /* 0x000fea0003800200 */
.L_x_7451:
        /* <DEDUP_REMOVED lines=13> */
.L_x_7454:
[----:B------:R-:W-:Y:S05]  /*5680*/  BSYNC.RECONVERGENT B1 ;  /* 0x0000000000017941 */ /* 0x000fea0003800200 */
.L_x_7453:
        /* <DEDUP_REMOVED lines=13> */
.L_x_7456:
[----:B------:R-:W-:Y:S05]  /*5760*/  BSYNC.RECONVERGENT B1 ;  /* 0x0000000000017941 */ /* 0x000fea0003800200 */
.L_x_7455:
        /* <DEDUP_REMOVED lines=13> */
.L_x_7458:
[----:B------:R-:W-:Y:S05]  /*5840*/  BSYNC.RECONVERGENT B1 ;  /* 0x0000000000017941 */ /* 0x000fea0003800200 */
.L_x_7457:
        /* <DEDUP_REMOVED lines=14> */
.L_x_7460:
[----:B------:R-:W-:Y:S05]  /*5930*/  BSYNC.RECONVERGENT B1 ;  /* 0x0000000000017941 */ /* 0x000fea0003800200 */
.L_x_7459:
        /* <DEDUP_REMOVED lines=13> */
.L_x_7462:
[----:B------:R-:W-:Y:S05]  /*5a10*/  BSYNC.RECONVERGENT B1 ;  /* 0x0000000000017941 */ /* 0x000fea0003800200 */
.L_x_7461:
        /* <DEDUP_REMOVED lines=13> */
.L_x_7464:
[----:B------:R-:W-:Y:S05]  /*5af0*/  BSYNC.RECONVERGENT B1 ;  /* 0x0000000000017941 */ /* 0x000fea0003800200 */
.L_x_7463:
        /* <DEDUP_REMOVED lines=13> */
.L_x_7466:
[----:B------:R-:W-:Y:S05]  /*5bd0*/  BSYNC.RECONVERGENT B1 ;  /* 0x0000000000017941 */ /* 0x000fea0003800200 */
.L_x_7465:
        /* <DEDUP_REMOVED lines=22> */
.L_x_7468:
[----:B------:R-:W-:Y:S05]  /*5d40*/  BSYNC.RECONVERGENT B1 ;  /* 0x0000000000017941 */ /* 0x000fea0003800200 */
.L_x_7467:
        /* <DEDUP_REMOVED lines=13> */
.L_x_7470:
[----:B------:R-:W-:Y:S05]  /*5e20*/  BSYNC.RECONVERGENT B1 ;  /* 0x0000000000017941 */ /* 0x000fea0003800200 */
.L_x_7469:
        /* <DEDUP_REMOVED lines=13> */
.L_x_7472:
[----:B------:R-:W-:Y:S05]  /*5f00*/  BSYNC.RECONVERGENT B1 ;  /* 0x0000000000017941 */ /* 0x000fea0003800200 */
.L_x_7471:
        /* <DEDUP_REMOVED lines=13> */
.L_x_7474:
[----:B------:R-:W-:Y:S05]  /*5fe0*/  BSYNC.RECONVERGENT B1 ;  /* 0x0000000000017941 */ /* 0x000fea0003800200 */
.L_x_7473:
        /* <DEDUP_REMOVED lines=13> */
.L_x_7476:
[----:B------:R-:W-:Y:S05]  /*60c0*/  BSYNC.RECONVERGENT B1 ;  /* 0x0000000000017941 */ /* 0x000fea0003800200 */
.L_x_7475:
        /* <DEDUP_REMOVED lines=8> */
.L_x_7436:
[----:B------:R4:W-:Y:S04]  /*6150*/  @!P0 STS [R2+-0x80], R30 ;  /* 0xffff801e02008388 */ /* 0x0009e80000000800 */
[----:B------:R4:W-:Y:S01]  /*6160*/  @!P0 STS [R2+UR4+-0x80], R29 ;  /* 0xffff801d02008988 */ /* 0x0009e20008000804 */
[----:B------:R-:W-:Y:S01]  /*6170*/  NOP ;  /* 0x0000000000007918 */ /* 0x000fe20000000000 */
.L_x_7435:
[----:B------:R-:W-:Y:S01]  /*6180*/  VIADD R27, R27, 0x20 ;  /* 0x000000201b1b7836 */ /* 0x000fe20000000000 */
[----:B------:R-:W-:Y:S06]  /*6190*/  @!P2 BRA `(.L_x_7477) ;  /* 0xffffffe80080a947 */ /* 0x000fec000383ffff */
.L_x_7433:
[----:B------:R-:W-:Y:S05]  /*61a0*/  @P1 BRA `(.L_x_7478) ;  /* 0xffffffe800541947 */ /* 0x000fea000383ffff */
[----:B------:R-:W-:Y:S05]  /*61b0*/  BSYNC B0 ;  /* 0x0000000000007941 */ /* 0x000fea0003800000 */
.L_x_7431:
        /* <DEDUP_REMOVED lines=15> */
.L_x_7551:
        /* <DEDUP_REMOVED lines=8> */
.L_x_7482:
[----:B------:R-:W-:Y:S05]  /*6330*/  BSYNC.RECONVERGENT B0 ;  /* 0x0000000000007941 */ /* 0x000fea0003800200 */
.L_x_7481:
[----:B------:R-:W-:Y:S01]  /*6340*/  UMOV UR5, 0xffffffff ;  /* 0xffffffff00057882 */ /* 0x000fe20000000000 */
[----:B------:R-:W-:-:S04]  /*6350*/  ISETP.NE.AND P0, PT, R3, R18, PT ;  /* 0x000000120300720c */ /* 0x000fc80003f05270 */
[----:B-1--4-:R-:W-:Y:S02]  /*6360*/  SEL R25, R25, R22, !P0 ;  /* 0x0000001619197207 */ /* 0x012fe40004000000 */
[----:B------:R-:W-:Y:S01]  /*6370*/  FSEL R27, R24, R27, !P0 ;  /* 0x0000001b181b7208 */ /* 0x000fe20004000000 */
[----:B------:R-:W-:Y:S06]  /*6380*/  BRA.DIV UR5, `(.L_x_7483) ;  /* 0x0000001a05607947 */ /* 0x000fec000b800000 */
[----:B------:R1:W3:Y:S04]  /*6390*/  SHFL.BFLY PT, R18, R27, 0x2, 0x1f ;  /* 0x0c401f001b127f89 */ /* 0x0002e800000e0000 */
[----:B------:R1:W4:Y:S02]  /*63a0*/  SHFL.BFLY PT, R22, R25, 0x2, 0x1f ;  /* 0x0c401f0019167f89 */ /* 0x00032400000e0000 */
.L_x_7555:
        /* <DEDUP_REMOVED lines=8> */
.L_x_7485:
[----:B------:R-:W-:Y:S05]  /*6430*/  BSYNC.RECONVERGENT B0 ;  /* 0x0000000000007941 */ /* 0x000fea0003800200 */
.L_x_7484:
[----:B------:R-:W-:Y:S01]  /*6440*/  UMOV UR5, 0xffffffff ;  /* 0xffffffff00057882 */ /* 0x000fe20000000000 */
[----:B------:R-:W-:-:S04]  /*6450*/  ISETP.NE.AND P0, PT, R2, R11, PT ;  /* 0x0000000b0200720c */ /* 0x000fc80003f05270 */
[----:B-1--4-:R-:W-:Y:S02]  /*6460*/  SEL R25, R25, R22, !P0 ;  /* 0x0000001619197207 */ /* 0x012fe40004000000 */
[----:B------:R-:W-:Y:S01]  /*6470*/  FSEL R18, R27, R18, !P0 ;  /* 0x000000121b127208 */ /* 0x000fe20004000000 */
[----:B------:R-:W-:Y:S06]  /*6480*/  BRA.DIV UR5, `(.L_x_7486) ;  /* 0x0000001a05687947 */ /* 0x000fec000b800000 */
[----:B------:R0:W1:Y:S04]  /*6490*/  SHFL.BFLY PT, R11, R18, 0x1, 0x1f ;  /* 0x0c201f00120b7f89 */ /* 0x00006800000e0000 */
[----:B------:R0:W3:Y:S02]  /*64a0*/  SHFL.BFLY PT, R22, R25, 0x1, 0x1f ;  /* 0x0c201f0019167f89 */ /* 0x0000e400000e0000 */
.L_x_7559:
        /* <DEDUP_REMOVED lines=8> */
.L_x_7488:
[----:B------:R-:W-:Y:S05]  /*6530*/  BSYNC.RECONVERGENT B0 ;  /* 0x0000000000007941 */ /* 0x000fea0003800200 */
.L_x_7487:
[----:B------:R-:W-:Y:S01]  /*6540*/  UMOV UR5, 0xffffffff ;  /* 0xffffffff00057882 */ /* 0x000fe20000000000 */
[----:B------:R-:W-:-:S04]  /*6550*/  ISETP.NE.AND P0, PT, R2, R17, PT ;  /* 0x000000110200720c */ /* 0x000fc80003f05270 */
[----:B0--3--:R-:W-:Y:S02]  /*6560*/  SEL R25, R25, R22, !P0 ;  /* 0x0000001619197207 */ /* 0x009fe40004000000 */
[----:B------:R-:W-:Y:S01]  /*6570*/  FSEL R18, R18, R11, !P0 ;  /* 0x0000000b12127208 */ /* 0x000fe20004000000 */
[----:B------:R-:W-:Y:S06]  /*6580*/  BRA.DIV UR5, `(.L_x_7489) ;  /* 0x0000001a05707947 */ /* 0x000fec000b800000 */
[----:B------:R0:W1:Y:S04]  /*6590*/  SHFL.BFLY PT, R11, R18, 0x4, 0x1f ;  /* 0x0c801f00120b7f89 */ /* 0x00006800000e0000 */
[----:B------:R0:W3:Y:S02]  /*65a0*/  SHFL.BFLY PT, R22, R25, 0x4, 0x1f ;  /* 0x0c801f0019167f89 */ /* 0x0000e400000e0000 */
.L_x_7563:
        /* <DEDUP_REMOVED lines=8> */
.L_x_7491:
[----:B------:R-:W-:Y:S05]  /*6630*/  BSYNC.RECONVERGENT B0 ;  /* 0x0000000000007941 */ /* 0x000fea0003800200 */
.L_x_7490:
[----:B------:R-:W-:Y:S01]  /*6640*/  UMOV UR5, 0xffffffff ;  /* 0xffffffff00057882 */ /* 0x000fe20000000000 */
[----:B------:R-:W-:-:S04]  /*6650*/  ISETP.NE.AND P0, PT, R3, R10, PT ;  /* 0x0000000a0300720c */ /* 0x000fc80003f05270 */
[----:B0--3--:R-:W-:Y:S02]  /*6660*/  SEL R25, R25, R22, !P0 ;  /* 0x0000001619197207 */ /* 0x009fe40004000000 */
[----:B------:R-:W-:Y:S01]  /*6670*/  FSEL R11, R18, R11, !P0 ;  /* 0x0000000b120b7208 */ /* 0x000fe20004000000 */
[----:B------:R-:W-:Y:S06]  /*6680*/  BRA.DIV UR5, `(.L_x_7492) ;  /* 0x0000001a05787947 */ /* 0x000fec000b800000 */
[----:B------:R0:W1:Y:S04]  /*6690*/  SHFL.BFLY PT, R10, R11, 0x2, 0x1f ;  /* 0x0c401f000b0a7f89 */ /* 0x00006800000e0000 */
[----:B------:R0:W3:Y:S02]  /*66a0*/  SHFL.BFLY PT, R22, R25, 0x2, 0x1f ;  /* 0x0c401f0019167f89 */ /* 0x0000e400000e0000 */
.L_x_7567:
        /* <DEDUP_REMOVED lines=8> */
.L_x_7494:
[----:B------:R-:W-:Y:S05]  /*6730*/  BSYNC.RECONVERGENT B0 ;  /* 0x0000000000007941 */ /* 0x000fea0003800200 */
.L_x_7493:
[----:B------:R-:W-:Y:S01]  /*6740*/  UMOV UR5, 0xffffffff ;  /* 0xffffffff00057882 */ /* 0x000fe20000000000 */
[----:B------:R-:W-:-:S04]  /*6750*/  ISETP.NE.AND P0, PT, R2, R9, PT ;  /* 0x000000090200720c */ /* 0x000fc80003f05270 */
[----:B0--3--:R-:W-:Y:S02]  /*6760*/  SEL R25, R25, R22, !P0 ;  /* 0x0000001619197207 */ /* 0x009fe40004000000 */
[----:B------:R-:W-:Y:S01]  /*6770*/  FSEL R10, R11, R10, !P0 ;  /* 0x0000000a0b0a7208 */ /* 0x000fe20004000000 */
[----:B------:R-:W-:Y:S06]  /*6780*/  BRA.DIV UR5, `(.L_x_7495) ;  /* 0x0000001a05807947 */ /* 0x000fec000b800000 */
[----:B------:R0:W1:Y:S04]  /*6790*/  SHFL.BFLY PT, R9, R10, 0x1, 0x1f ;  /* 0x0c201f000a097f89 */ /* 0x00006800000e0000 */
[----:B------:R0:W3:Y:S02]  /*67a0*/  SHFL.BFLY PT, R22, R25, 0x1, 0x1f ;  /* 0x0c201f0019167f89 */ /* 0x0000e400000e0000 */
.L_x_7571:
        /* <DEDUP_REMOVED lines=8> */
.L_x_7497:
[----:B------:R-:W-:Y:S05]  /*6830*/  BSYNC.RECONVERGENT B0 ;  /* 0x0000000000007941 */ /* 0x000fea0003800200 */
.L_x_7496:
[----:B------:R-:W-:Y:S01]  /*6840*/  UMOV UR5, 0xffffffff ;  /* 0xffffffff00057882 */ /* 0x000fe20000000000 */
[----:B------:R-:W-:-:S04]  /*6850*/  ISETP.NE.AND P0, PT, R3, R14, PT ;  /* 0x0000000e0300720c */ /* 0x000fc80003f05270 */
[----:B0--3--:R-:W-:Y:S02]  /*6860*/  SEL R25, R25, R22, !P0 ;  /* 0x0000001619197207 */ /* 0x009fe40004000000 */
[----:B------:R-:W-:Y:S01]  /*6870*/  FSEL R10, R10, R9, !P0 ;  /* 0x000000090a0a7208 */ /* 0x000fe20004000000 */
[----:B------:R-:W-:Y:S06]  /*6880*/  BRA.DIV UR5, `(.L_x_7498) ;  /* 0x0000001a05887947 */ /* 0x000fec000b800000 */
[----:B------:R0:W1:Y:S04]  /*6890*/  SHFL.BFLY PT, R9, R10, 0x8, 0x1f ;  /* 0x0d001f000a097f89 */ /* 0x00006800000e0000 */
[----:B------:R0:W3:Y:S02]  /*68a0*/  SHFL.BFLY PT, R22, R25, 0x8, 0x1f ;  /* 0x0d001f0019167f89 */ /* 0x0000e400000e0000 */
.L_x_7575:
        /* <DEDUP_REMOVED lines=8> */
.L_x_7500:
[----:B------:R-:W-:Y:S05]  /*6930*/  BSYNC.RECONVERGENT B0 ;  /* 0x0000000000007941 */ /* 0x000fea0003800200 */
.L_x_7499:
[----:B------:R-:W-:Y:S01]  /*6940*/  UMOV UR5, 0xffffffff ;  /* 0xffffffff00057882 */ /* 0x000fe20000000000 */
[----:B------:R-:W-:-:S04]  /*6950*/  ISETP.NE.AND P0, PT, R3, R6, PT ;  /* 0x000000060300720c */ /* 0x000fc80003f05270 */
[----:B0--3--:R-:W-:Y:S02]  /*6960*/  SEL R25, R25, R22, !P0 ;  /* 0x0000001619197207 */ /* 0x009fe40004000000 */
[----:B------:R-:W-:Y:S01]  /*6970*/  FSEL R9, R10, R9, !P0 ;  /* 0x000000090a097208 */ /* 0x000fe20004000000 */
[----:B------:R-:W-:Y:S06]  /*6980*/  BRA.DIV UR5, `(.L_x_7501) ;  /* 0x0000001a05907947 */ /* 0x000fec000b800000 */
[----:B------:R0:W1:Y:S04]  /*6990*/  SHFL.BFLY PT, R6, R9, 0x4, 0x1f ;  /* 0x0c801f0009067f89 */ /* 0x00006800000e0000 */
[----:B------:R0:W3:Y:S02]  /*69a0*/  SHFL.BFLY PT, R22, R25, 0x4, 0x1f ;  /* 0x0c801f0019167f89 */ /* 0x0000e400000e0000 */
.L_x_7579:
        /* <DEDUP_REMOVED lines=8> */
.L_x_7503:
[----:B------:R-:W-:Y:S05]  /*6a30*/  BSYNC.RECONVERGENT B0 ;  /* 0x0000000000007941 */ /* 0x000fea0003800200 */
.L_x_7502:
[----:B------:R-:W-:Y:S01]  /*6a40*/  UMOV UR5, 0xffffffff ;  /* 0xffffffff00057882 */ /* 0x000fe20000000000 */
[----:B------:R-:W-:-:S04]  /*6a50*/  ISETP.NE.AND P0, PT, R3, R8, PT ;  /* 0x000000080300720c */ /* 0x000fc80003f05270 */
[----:B0--3--:R-:W-:Y:S02]  /*6a60*/  SEL R25, R25, R22, !P0 ;  /* 0x0000001619197207 */ /* 0x009fe40004000000 */
[----:B------:R-:W-:Y:S01]  /*6a70*/  FSEL R9, R9, R6, !P0 ;  /* 0x0000000609097208 */ /* 0x000fe20004000000 */
[----:B------:R-:W-:Y:S06]  /*6a80*/  BRA.DIV UR5, `(.L_x_7504) ;  /* 0x0000001a05987947 */ /* 0x000fec000b800000 */
[----:B------:R0:W1:Y:S04]  /*6a90*/  SHFL.BFLY PT, R6, R9, 0x2, 0x1f ;  /* 0x0c401f0009067f89 */ /* 0x00006800000e0000 */
[----:B------:R0:W3:Y:S02]  /*6aa0*/  SHFL.BFLY PT, R22, R25, 0x2, 0x1f ;  /* 0x0c401f0019167f89 */ /* 0x0000e400000e0000 */
.L_x_7583:
        /* <DEDUP_REMOVED lines=8> */
.L_x_7506:
[----:B------:R-:W-:Y:S05]  /*6b30*/  BSYNC.RECONVERGENT B0 ;  /* 0x0000000000007941 */ /* 0x000fea0003800200 */
.L_x_7505:
[----:B------:R-:W-:Y:S01]  /*6b40*/  UMOV UR5, 0xffffffff ;  /* 0xffffffff00057882 */ /* 0x000fe20000000000 */
[----:B------:R-:W-:-:S04]  /*6b50*/  ISETP.NE.AND P0, PT, R2, R7, PT ;  /* 0x000000070200720c */ /* 0x000fc80003f05270 */
[----:B0--3--:R-:W-:Y:S02]  /*6b60*/  SEL R25, R25, R22, !P0 ;  /* 0x0000001619197207 */ /* 0x009fe40004000000 */
[----:B------:R-:W-:Y:S01]  /*6b70*/  FSEL R9, R9, R6, !P0 ;  /* 0x0000000609097208 */ /* 0x000fe20004000000 */
[----:B------:R-:W-:Y:S06]  /*6b80*/  BRA.DIV UR5, `(.L_x_7507) ;  /* 0x0000001a05a07947 */ /* 0x000fec000b800000 */
[----:B------:R0:W1:Y:S04]  /*6b90*/  SHFL.BFLY PT, R6, R9, 0x1, 0x1f ;  /* 0x0c201f0009067f89 */ /* 0x00006800000e0000 */
[----:B------:R0:W3:Y:S02]  /*6ba0*/  SHFL.BFLY PT, R22, R25, 0x1, 0x1f ;  /* 0x0c201f0019167f89 */ /* 0x0000e400000e0000 */
.L_x_7587:
        /* <DEDUP_REMOVED lines=8> */
.L_x_7509:
[----:B------:R-:W-:Y:S05]  /*6c30*/  BSYNC.RECONVERGENT B0 ;  /* 0x0000000000007941 */ /* 0x000fea0003800200 */
.L_x_7508:
[----:B------:R-:W-:Y:S01]  /*6c40*/  UMOV UR5, 0xffffffff ;  /* 0xffffffff00057882 */ /* 0x000fe20000000000 */
[----:B------:R-:W-:-:S04]  /*6c50*/  ISETP.NE.AND P0, PT, R3, R12, PT ;  /* 0x0000000c0300720c */ /* 0x000fc80003f05270 */
[----:B0--3--:R-:W-:Y:S02]  /*6c60*/  SEL R25, R25, R22, !P0 ;  /* 0x0000001619197207 */ /* 0x009fe40004000000 */
[----:B------:R-:W-:Y:S01]  /*6c70*/  FSEL R9, R9, R6, !P0 ;  /* 0x0000000609097208 */ /* 0x000fe20004000000 */
[----:B------:R-:W-:Y:S06]  /*6c80*/  BRA.DIV UR5, `(.L_x_7510) ;  /* 0x0000001a05a87947 */ /* 0x000fec000b800000 */
[----:B------:R0:W1:Y:S04]  /*6c90*/  SHFL.BFLY PT, R6, R9, 0x10, 0x1f ;  /* 0x0e001f0009067f89 */ /* 0x00006800000e0000 */
[----:B------:R0:W3:Y:S02]  /*6ca0*/  SHFL.BFLY PT, R22, R25, 0x10, 0x1f ;  /* 0x0e001f0019167f89 */ /* 0x0000e400000e0000 */
.L_x_7591:
        /* <DEDUP_REMOVED lines=8> */
.L_x_7512:
[----:B------:R-:W-:Y:S05]  /*6d30*/  BSYNC.RECONVERGENT B0 ;  /* 0x0000000000007941 */ /* 0x000fea0003800200 */
.L_x_7511:
        /* <DEDUP_REMOVED lines=8> */
.L_x_7595:
        /* <DEDUP_REMOVED lines=8> */
.L_x_7515:
[----:B------:R-:W-:Y:S05]  /*6e40*/  BSYNC.RECONVERGENT B0 ;  /* 0x0000000000007941 */ /* 0x000fea0003800200 */
.L_x_7514:
[----:B------:R-:W-:Y:S01]  /*6e50*/  UMOV UR5, 0xffffffff ;  /* 0xffffffff00057882 */ /* 0x000fe20000000000 */
[----:B------:R-:W-:-:S04]  /*6e60*/  ISETP.NE.AND P0, PT, R19, R2, PT ;  /* 0x000000021300720c */ /* 0x000fc80003f05270 */
[----:B0--3--:R-:W-:Y:S02]  /*6e70*/  SEL R25, R25, R22, !P0 ;  /* 0x0000001619197207 */ /* 0x009fe40004000000 */
[----:B------:R-:W-:Y:S01]  /*6e80*/  FSEL R9, R9, R6, !P0 ;  /* 0x0000000609097208 */ /* 0x000fe20004000000 */
[----:B------:R-:W-:Y:S06]  /*6e90*/  BRA.DIV UR5, `(.L_x_7516) ;  /* 0x0000001a05b47947 */ /* 0x000fec000b800000 */
[----:B------:R0:W1:Y:S04]  /*6ea0*/  SHFL.BFLY PT, R6, R9, 0x4, 0x1f ;  /* 0x0c801f0009067f89 */ /* 0x00006800000e0000 */
[----:B------:R0:W3:Y:S02]  /*6eb0*/  SHFL.BFLY PT, R22, R25, 0x4, 0x1f ;  /* 0x0c801f0019167f89 */ /* 0x0000e400000e0000 */
.L_x_7599:
        /* <DEDUP_REMOVED lines=8> */
.L_x_7518:
[----:B------:R-:W-:Y:S05]  /*6f40*/  BSYNC.RECONVERGENT B0 ;  /* 0x0000000000007941 */ /* 0x000fea0003800200 */
.L_x_7517:
[----:B------:R-:W-:Y:S01]  /*6f50*/  UMOV UR5, 0xffffffff ;  /* 0xffffffff00057882 */ /* 0x000fe20000000000 */
[----:B------:R-:W-:-:S04]  /*6f60*/  ISETP.NE.AND P0, PT, R20, R3, PT ;  /* 0x000000031400720c */ /* 0x000fc80003f05270 */
[----:B0--3--:R-:W-:Y:S02]  /*6f70*/  SEL R25, R25, R22, !P0 ;  /* 0x0000001619197207 */ /* 0x009fe40004000000 */
[----:B------:R-:W-:Y:S01]  /*6f80*/  FSEL R9, R9, R6, !P0 ;  /* 0x0000000609097208 */ /* 0x000fe20004000000 */
[----:B------:R-:W-:Y:S06]  /*6f90*/  BRA.DIV UR5, `(.L_x_7519) ;  /* 0x0000001a05bc7947 */ /* 0x000fec000b800000 */
[----:B------:R0:W1:Y:S04]  /*6fa0*/  SHFL.BFLY PT, R6, R9, 0x2, 0x1f ;  /* 0x0c401f0009067f89 */ /* 0x00006800000e0000 */
[----:B------:R0:W3:Y:S02]  /*6fb0*/  SHFL.BFLY PT, R22, R25, 0x2, 0x1f ;  /* 0x0c401f0019167f89 */ /* 0x0000e400000e0000 */
.L_x_7603:
        /* <DEDUP_REMOVED lines=8> */
.L_x_7521:
[----:B------:R-:W-:Y:S05]  /*7040*/  BSYNC.RECONVERGENT B0 ;  /* 0x0000000000007941 */ /* 0x000fea0003800200 */
.L_x_7520:
[----:B------:R-:W-:Y:S01]  /*7050*/  UMOV UR5, 0xffffffff ;  /* 0xffffffff00057882 */ /* 0x000fe20000000000 */
[----:B------:R-:W-:-:S04]  /*7060*/  ISETP.NE.AND P0, PT, R21, R2, PT ;  /* 0x000000021500720c */ /* 0x000fc80003f05270 */
[----:B0--3--:R-:W-:Y:S02]  /*7070*/  SEL R25, R25, R22, !P0 ;  /* 0x0000001619197207 */ /* 0x009fe40004000000 */
[----:B------:R-:W-:Y:S01]  /*7080*/  FSEL R9, R9, R6, !P0 ;  /* 0x0000000609097208 */ /* 0x000fe20004000000 */
[----:B------:R-:W-:Y:S06]  /*7090*/  BRA.DIV UR5, `(.L_x_7522) ;  /* 0x0000001a05c47947 */ /* 0x000fec000b800000 */
[----:B------:R0:W1:Y:S04]  /*70a0*/  SHFL.BFLY PT, R6, R9, 0x1, 0x1f ;  /* 0x0c201f0009067f89 */ /* 0x00006800000e0000 */
[----:B------:R0:W3:Y:S02]  /*70b0*/  SHFL.BFLY PT, R22, R25, 0x1, 0x1f ;  /* 0x0c201f0019167f89 */ /* 0x0000e400000e0000 */
.L_x_7607:
        /* <DEDUP_REMOVED lines=8> */
.L_x_7524:
[----:B------:R-:W-:Y:S05]  /*7140*/  BSYNC.RECONVERGENT B0 ;  /* 0x0000000000007941 */ /* 0x000fea0003800200 */
.L_x_7523:
        /* <DEDUP_REMOVED lines=16> */
.L_x_7611:
        /* <DEDUP_REMOVED lines=8> */
.L_x_7527:
[----:B------:R-:W-:Y:S05]  /*72d0*/  BSYNC.RECONVERGENT B0 ;  /* 0x0000000000007941 */ /* 0x000fea0003800200 */
.L_x_7526:
[----:B------:R-:W-:Y:S01]  /*72e0*/  UMOV UR5, 0xffffffff ;  /* 0xffffffff00057882 */ /* 0x000fe20000000000 */
[----:B------:R-:W-:-:S04]  /*72f0*/  ISETP.NE.AND P0, PT, R3, R0, PT ;  /* 0x000000000300720c */ /* 0x000fc80003f05270 */
[----:B-1--4-:R-:W-:Y:S02]  /*7300*/  SEL R15, R22, R15, !P0 ;  /* 0x0000000f160f7207 */ /* 0x012fe40004000000 */
[----:B------:R-:W-:Y:S01]  /*7310*/  FSEL R7, R6, R7, !P0 ;  /* 0x0000000706077208 */ /* 0x000fe20004000000 */
[----:B------:R-:W-:Y:S06]  /*7320*/  BRA.DIV UR5, `(.L_x_7528) ;  /* 0x0000001a05b07947 */ /* 0x000fec000b800000 */
[----:B------:R1:W3:Y:S04]  /*7330*/  SHFL.BFLY PT, R0, R7, 0x8, 0x1f ;  /* 0x0d001f0007007f89 */ /* 0x0002e800000e0000 */
[----:B------:R1:W4:Y:S02]  /*7340*/  SHFL.BFLY PT, R22, R15, 0x8, 0x1f ;  /* 0x0d001f000f167f89 */ /* 0x00032400000e0000 */
.L_x_7615:
        /* <DEDUP_REMOVED lines=8> */
.L_x_7530:
[----:B------:R-:W-:Y:S05]  /*73d0*/  BSYNC.RECONVERGENT B0 ;  /* 0x0000000000007941 */ /* 0x000fea0003800200 */
.L_x_7529:
[----:B------:R-:W-:Y:S01]  /*73e0*/  UMOV UR5, 0xffffffff ;  /* 0xffffffff00057882 */ /* 0x000fe20000000000 */
[----:B------:R-:W-:-:S04]  /*73f0*/  ISETP.NE.AND P0, PT, R2, R19, PT ;  /* 0x000000130200720c */ /* 0x000fc80003f05270 */
[----:B-1--4-:R-:W-:Y:S02]  /*7400*/  SEL R15, R22, R15, !P0 ;  /* 0x0000000f160f7207 */ /* 0x012fe40004000000 */
[----:B------:R-:W-:Y:S01]  /*7410*/  FSEL R7, R0, R7, !P0 ;  /* 0x0000000700077208 */ /* 0x000fe20004000000 */
[----:B------:R-:W-:Y:S06]  /*7420*/  BRA.DIV UR5, `(.L_x_7531) ;  /* 0x0000001a05b87947 */ /* 0x000fec000b800000 */
[----:B------:R1:W3:Y:S04]  /*7430*/  SHFL.BFLY PT, R0, R7, 0x4, 0x1f ;  /* 0x0c801f0007007f89 */ /* 0x0002e800000e0000 */
[----:B------:R1:W4:Y:S02]  /*7440*/  SHFL.BFLY PT, R22, R15, 0x4, 0x1f ;  /* 0x0c801f000f167f89 */ /* 0x00032400000e0000 */
.L_x_7619:
        /* <DEDUP_REMOVED lines=8> */
.L_x_7533:
[----:B------:R-:W-:Y:S05]  /*74d0*/  BSYNC.RECONVERGENT B0 ;  /* 0x0000000000007941 */ /* 0x000fea0003800200 */
.L_x_7532:
[----:B------:R-:W-:Y:S01]  /*74e0*/  UMOV UR5, 0xffffffff ;  /* 0xffffffff00057882 */ /* 0x000fe20000000000 */
[----:B------:R-:W-:-:S04]  /*74f0*/  ISETP.NE.AND P0, PT, R3, R20, PT ;  /* 0x000000140300720c */ /* 0x000fc80003f05270 */
[----:B-1--4-:R-:W-:Y:S02]  /*7500*/  SEL R15, R22, R15, !P0 ;  /* 0x0000000f160f7207 */ /* 0x012fe40004000000 */
[----:B------:R-:W-:Y:S01]  /*7510*/  FSEL R7, R0, R7, !P0 ;  /* 0x0000000700077208 */ /* 0x000fe20004000000 */
[----:B------:R-:W-:Y:S06]  /*7520*/  BRA.DIV UR5, `(.L_x_7534) ;  /* 0x0000001a05c07947 */ /* 0x000fec000b800000 */
[----:B------:R1:W3:Y:S04]  /*7530*/  SHFL.BFLY PT, R0, R7, 0x2, 0x1f ;  /* 0x0c401f0007007f89 */ /* 0x0002e800000e0000 */
[----:B------:R1:W4:Y:S02]  /*7540*/  SHFL.BFLY PT, R22, R15, 0x2, 0x1f ;  /* 0x0c401f000f167f89 */ /* 0x00032400000e0000 */
.L_x_7623:
        /* <DEDUP_REMOVED lines=8> */
.L_x_7536:
[----:B------:R-:W-:Y:S05]  /*75d0*/  BSYNC.RECONVERGENT B0 ;  /* 0x0000000000007941 */ /* 0x000fea0003800200 */
.L_x_7535:
[----:B------:R-:W-:Y:S01]  /*75e0*/  UMOV UR5, 0xffffffff ;  /* 0xffffffff00057882 */ /* 0x000fe20000000000 */
[----:B------:R-:W-:-:S04]  /*75f0*/  ISETP.NE.AND P0, PT, R2, R21, PT ;  /* 0x000000150200720c */ /* 0x000fc80003f05270 */
[----:B-1--4-:R-:W-:Y:S02]  /*7600*/  SEL R15, R22, R15, !P0 ;  /* 0x0000000f160f7207 */ /* 0x012fe40004000000 */
[----:B------:R-:W-:Y:S01]  /*7610*/  FSEL R7, R0, R7, !P0 ;  /* 0x0000000700077208 */ /* 0x000fe20004000000 */
[----:B------:R-:W-:Y:S06]  /*7620*/  BRA.DIV UR5, `(.L_x_7537) ;  /* 0x0000001a05c87947 */ /* 0x000fec000b800000 */
[----:B------:R1:W3:Y:S04]  /*7630*/  SHFL.BFLY PT, R0, R7, 0x1, 0x1f ;  /* 0x0c201f0007007f89 */ /* 0x0002e800000e0000 */
[----:B------:R1:W4:Y:S02]  /*7640*/  SHFL.BFLY PT, R22, R15, 0x1, 0x1f ;  /* 0x0c201f000f167f89 */ /* 0x00032400000e0000 */
.L_x_7627:
        /* <DEDUP_REMOVED lines=8> */
.L_x_7539:
[----:B------:R-:W-:Y:S05]  /*76d0*/  BSYNC.RECONVERGENT B0 ;  /* 0x0000000000007941 */ /* 0x000fea0003800200 */
.L_x_7538:
[----:B------:R-:W-:Y:S01]  /*76e0*/  UMOV UR5, 0xffffffff ;  /* 0xffffffff00057882 */ /* 0x000fe20000000000 */
[----:B------:R-:W-:-:S04]  /*76f0*/  ISETP.NE.AND P0, PT, R2, R5, PT ;  /* 0x000000050200720c */ /* 0x000fc80003f05270 */
[----:B-1--4-:R-:W-:Y:S02]  /*7700*/  SEL R15, R22, R15, !P0 ;  /* 0x0000000f160f7207 */ /* 0x012fe40004000000 */
[----:B------:R-:W-:Y:S01]  /*7710*/  SEL R0, R0, R7, !P0 ;  /* 0x0000000700007207 */ /* 0x000fe20004000000 */
[----:B------:R-:W-:Y:S06]  /*7720*/  BRA.DIV UR5, `(.L_x_7540) ;  /* 0x0000001a05d07947 */ /* 0x000fec000b800000 */
.L_x_7630:
[----:B------:R-:W-:-:S03]  /*7730*/  UMOV UR5, 0xffffffff ;  /* 0xffffffff00057882 */ /* 0x000fc60000000000 */
[----:B------:R-:W-:Y:S05]  /*7740*/  BRA.DIV UR5, `(.L_x_7541) ;  /* 0x0000001a05f47947 */ /* 0x000fea000b800000 */
.L_x_7479:
        /* <DEDUP_REMOVED lines=23> */
.L_x_7542:
        /* <DEDUP_REMOVED lines=11> */
.L_x_7639:
        /* <DEDUP_REMOVED lines=10> */
.L_x_7543:
        /* <DEDUP_REMOVED lines=22> */
.L_x_7432:
[----:B------:R-:W-:Y:S01]  /*7b70*/  BSSY B1, `(.L_x_7545) ;  /* 0x0000006000017945 */ /* 0x000fe20003800000 */
[----:B------:R-:W-:Y:S02]  /*7b80*/  IMAD.MOV.U32 R3, RZ, RZ, 0x1f ;  /* 0x0000001fff037424 */ /* 0x000fe400078e00ff */
[----:B------:R-:W-:-:S07]  /*7b90*/  IMAD.MOV.U32 R2, RZ, RZ, -0x1 ;  /* 0xffffffffff027424 */ /* 0x000fce00078e00ff */
[----:B------:R-:W-:Y:S05]  /*7ba0*/  WARPSYNC.COLLECTIVE R2, `(.L_x_7546) ;  /* 0x0000000002087348 */ /* 0x000fea0003c00000 */
[----:B------:R0:W1:Y:S02]  /*7bb0*/  SHFL.IDX P1, R2, R22, R23, R3 ;  /* 0x0000001716027389 */ /* 0x0000640000020003 */
[----:B01----:R-:W-:Y:S05]  /*7bc0*/  ENDCOLLECTIVE ;  /* 0x000000000000791b */ /* 0x003fea0003800000 */
.L_x_7546:
[----:B------:R-:W-:Y:S05]  /*7bd0*/  BSYNC B1 ;  /* 0x0000000000017941 */ /* 0x000fea0003800000 */
.L_x_7545:
[----:B------:R-:W-:Y:S05]  /*7be0*/  BRA `(.L_x_7547) ;  /* 0xffffffcc00d47947 */ /* 0x000fea000383ffff */
.L_x_7480:
        /* <DEDUP_REMOVED lines=8> */
.L_x_7549:
[----:B------:R-:W-:Y:S05]  /*7c70*/  BSYNC B0 ;  /* 0x0000000000007941 */ /* 0x000fea0003800000 */
.L_x_7548:
        /* <DEDUP_REMOVED lines=8> */
.L_x_7550:
[----:B------:R-:W-:Y:S05]  /*7d00*/  BRA `(.L_x_7551) ;  /* 0xffffffe400687947 */ /* 0x000fea000383ffff */
.L_x_7483:
        /* <DEDUP_REMOVED lines=8> */
.L_x_7553:
[----:B------:R-:W-:Y:S05]  /*7d90*/  BSYNC B0 ;  /* 0x0000000000007941 */ /* 0x000fea0003800000 */
.L_x_7552:
        /* <DEDUP_REMOVED lines=8> */
.L_x_7554:
[----:B------:R-:W-:Y:S05]  /*7e20*/  BRA `(.L_x_7555) ;  /* 0xffffffe400607947 */ /* 0x000fea000383ffff */
.L_x_7486:
        /* <DEDUP_REMOVED lines=8> */
.L_x_7557:
[----:B------:R-:W-:Y:S05]  /*7eb0*/  BSYNC B0 ;  /* 0x0000000000007941 */ /* 0x000fea0003800000 */
.L_x_7556:
        /* <DEDUP_REMOVED lines=8> */
.L_x_7558:
[----:B------:R-:W-:Y:S05]  /*7f40*/  BRA `(.L_x_7559) ;  /* 0xffffffe400587947 */ /* 0x000fea000383ffff */
.L_x_7489:
        /* <DEDUP_REMOVED lines=8> */
.L_x_7561:
[----:B------:R-:W-:Y:S05]  /*7fd0*/  BSYNC B0 ;  /* 0x0000000000007941 */ /* 0x000fea0003800000 */
.L_x_7560:
        /* <DEDUP_REMOVED lines=8> */
.L_x_7562:
[----:B------:R-:W-:Y:S05]  /*8060*/  BRA `(.L_x_7563) ;  /* 0xffffffe400507947 */ /* 0x000fea000383ffff */
.L_x_7492:
        /* <DEDUP_REMOVED lines=8> */
.L_x_7565:
[----:B------:R-:W-:Y:S05]  /*80f0*/  BSYNC B0 ;  /* 0x0000000000007941 */ /* 0x000fea0003800000 */
.L_x_7564:
        /* <DEDUP_REMOVED lines=8> */
.L_x_7566:
[----:B------:R-:W-:Y:S05]  /*8180*/  BRA `(.L_x_7567) ;  /* 0xffffffe400487947 */ /* 0x000fea000383ffff */
.L_x_7495:
        /* <DEDUP_REMOVED lines=8> */
.L_x_7569:
[----:B------:R-:W-:Y:S05]  /*8210*/  BSYNC B0 ;  /* 0x0000000000007941 */ /* 0x000fea0003800000 */
.L_x_7568:
        /* <DEDUP_REMOVED lines=8> */
.L_x_7570:
[----:B------:R-:W-:Y:S05]  /*82a0*/  BRA `(.L_x_7571) ;  /* 0xffffffe400407947 */ /* 0x000fea000383ffff */
.L_x_7498:
        /* <DEDUP_REMOVED lines=8> */
.L_x_7573:
[----:B------:R-:W-:Y:S05]  /*8330*/  BSYNC B0 ;  /* 0x0000000000007941 */ /* 0x000fea0003800000 */
.L_x_7572:
        /* <DEDUP_REMOVED lines=8> */
.L_x_7574:
[----:B------:R-:W-:Y:S05]  /*83c0*/  BRA `(.L_x_7575) ;  /* 0xffffffe400387947 */ /* 0x000fea000383ffff */
.L_x_7501:
        /* <DEDUP_REMOVED lines=8> */
.L_x_7577:
[----:B------:R-:W-:Y:S05]  /*8450*/  BSYNC B0 ;  /* 0x0000000000007941 */ /* 0x000fea0003800000 */
.L_x_7576:
        /* <DEDUP_REMOVED lines=8> */
.L_x_7578:
[----:B------:R-:W-:Y:S05]  /*84e0*/  BRA `(.L_x_7579) ;  /* 0xffffffe400307947 */ /* 0x000fea000383ffff */
.L_x_7504:
        /* <DEDUP_REMOVED lines=8> */
.L_x_7581:
[----:B------:R-:W-:Y:S05]  /*8570*/  BSYNC B0 ;  /* 0x0000000000007941 */ /* 0x000fea0003800000 */
.L_x_7580:
        /* <DEDUP_REMOVED lines=8> */
.L_x_7582:
[----:B------:R-:W-:Y:S05]  /*8600*/  BRA `(.L_x_7583) ;  /* 0xffffffe400287947 */ /* 0x000fea000383ffff */
.L_x_7507:
        /* <DEDUP_REMOVED lines=8> */
.L_x_7585:
[----:B------:R-:W-:Y:S05]  /*8690*/  BSYNC B0 ;  /* 0x0000000000007941 */ /* 0x000fea0003800000 */
.L_x_7584:
        /* <DEDUP_REMOVED lines=8> */
.L_x_7586:
[----:B------:R-:W-:Y:S05]  /*8720*/  BRA `(.L_x_7587) ;  /* 0xffffffe400207947 */ /* 0x000fea000383ffff */
.L_x_7510:
        /* <DEDUP_REMOVED lines=8> */
.L_x_7589:
[----:B------:R-:W-:Y:S05]  /*87b0*/  BSYNC B0 ;  /* 0x0000000000007941 */ /* 0x000fea0003800000 */
.L_x_7588:
        /* <DEDUP_REMOVED lines=8> */
.L_x_7590:
[----:B------:R-:W-:Y:S05]  /*8840*/  BRA `(.L_x_7591) ;  /* 0xffffffe400187947 */ /* 0x000fea000383ffff */
.L_x_7513:
        /* <DEDUP_REMOVED lines=8> */
.L_x_7593:
[----:B------:R-:W-:Y:S05]  /*88d0*/  BSYNC B0 ;  /* 0x0000000000007941 */ /* 0x000fea0003800000 */
.L_x_7592:
        /* <DEDUP_REMOVED lines=8> */
.L_x_7594:
[----:B------:R-:W-:Y:S05]  /*8960*/  BRA `(.L_x_7595) ;  /* 0xffffffe400147947 */ /* 0x000fea000383ffff */
.L_x_7516:
        /* <DEDUP_REMOVED lines=8> */
.L_x_7597:
[----:B------:R-:W-:Y:S05]  /*89f0*/  BSYNC B0 ;  /* 0x0000000000007941 */ /* 0x000fea0003800000 */
.L_x_7596:
        /* <DEDUP_REMOVED lines=8> */
.L_x_7598:
[----:B------:R-:W-:Y:S05]  /*8a80*/  BRA `(.L_x_7599) ;  /* 0xffffffe4000c7947 */ /* 0x000fea000383ffff */
.L_x_7519:
        /* <DEDUP_REMOVED lines=8> */
.L_x_7601:
[----:B------:R-:W-:Y:S05]  /*8b10*/  BSYNC B0 ;  /* 0x0000000000007941 */ /* 0x000fea0003800000 */
.L_x_7600:
        /* <DEDUP_REMOVED lines=8> */
.L_x_7602:
[----:B------:R-:W-:Y:S05]  /*8ba0*/  BRA `(.L_x_7603) ;  /* 0xffffffe400047947 */ /* 0x000fea000383ffff */
.L_x_7522:
        /* <DEDUP_REMOVED lines=8> */
.L_x_7605:
[----:B------:R-:W-:Y:S05]  /*8c30*/  BSYNC B0 ;  /* 0x0000000000007941 */ /* 0x000fea0003800000 */
.L_x_7604:
        /* <DEDUP_REMOVED lines=8> */
.L_x_7606:
[----:B------:R-:W-:Y:S05]  /*8cc0*/  BRA `(.L_x_7607) ;  /* 0xffffffe000fc7947 */ /* 0x000fea000383ffff */
.L_x_7525:
        /* <DEDUP_REMOVED lines=8> */
.L_x_7609:
[----:B------:R-:W-:Y:S05]  /*8d50*/  BSYNC B0 ;  /* 0x0000000000007941 */ /* 0x000fea0003800000 */
.L_x_7608:
        /* <DEDUP_REMOVED lines=8> */
.L_x_7610:
[----:B------:R-:W-:Y:S05]  /*8de0*/  BRA `(.L_x_7611) ;  /* 0xffffffe400187947 */ /* 0x000fea000383ffff */
.L_x_7528:
        /* <DEDUP_REMOVED lines=8> */
.L_x_7613:
[----:B------:R-:W-:Y:S05]  /*8e70*/  BSYNC B0 ;  /* 0x0000000000007941 */ /* 0x000fea0003800000 */
.L_x_7612:
        /* <DEDUP_REMOVED lines=8> */
.L_x_7614:
[----:B------:R-:W-:Y:S05]  /*8f00*/  BRA `(.L_x_7615) ;  /* 0xffffffe400107947 */ /* 0x000fea000383ffff */
.L_x_7531:
        /* <DEDUP_REMOVED lines=8> */
.L_x_7617:
[----:B------:R-:W-:Y:S05]  /*8f90*/  BSYNC B0 ;  /* 0x0000000000007941 */ /* 0x000fea0003800000 */
.L_x_7616:
        /* <DEDUP_REMOVED lines=8> */
.L_x_7618:
[----:B------:R-:W-:Y:S05]  /*9020*/  BRA `(.L_x_7619) ;  /* 0xffffffe400087947 */ /* 0x000fea000383ffff */
.L_x_7534:
        /* <DEDUP_REMOVED lines=8> */
.L_x_7621:
[----:B------:R-:W-:Y:S05]  /*90b0*/  BSYNC B0 ;  /* 0x0000000000007941 */ /* 0x000fea0003800000 */
.L_x_7620:
        /* <DEDUP_REMOVED lines=8> */
.L_x_7622:
[----:B------:R-:W-:Y:S05]  /*9140*/  BRA `(.L_x_7623) ;  /* 0xffffffe400007947 */ /* 0x000fea000383ffff */
.L_x_7537:
        /* <DEDUP_REMOVED lines=8> */
.L_x_7625:
[----:B------:R-:W-:Y:S05]  /*91d0*/  BSYNC B0 ;  /* 0x0000000000007941 */ /* 0x000fea0003800000 */
.L_x_7624:
        /* <DEDUP_REMOVED lines=8> */
.L_x_7626:
[----:B------:R-:W-:Y:S05]  /*9260*/  BRA `(.L_x_7627) ;  /* 0xffffffe000f87947 */ /* 0x000fea000383ffff */
.L_x_7540:
        /* <DEDUP_REMOVED lines=9> */
.L_x_7629:
[----:B------:R-:W-:Y:S05]  /*9300*/  BSYNC B0 ;  /* 0x0000000000007941 */ /* 0x000fea0003800000 */
.L_x_7628:
[----:B------:R-:W-:Y:S05]  /*9310*/  BRA `(.L_x_7630) ;  /* 0xffffffe400047947 */ /* 0x000fea000383ffff */
.L_x_7541:
        /* <DEDUP_REMOVED lines=9> */
.L_x_7632:
[----:B------:R-:W-:Y:S05]  /*93b0*/  BSYNC B0 ;  /* 0x0000000000007941 */ /* 0x000fea0003800000 */
.L_x_7631:
[----:B------:R-:W-:Y:S05]  /*93c0*/  BRA `(.L_x_7479) ;  /* 0xffffffe000e07947 */ /* 0x000fea000383ffff */
.L_x_7544:
        /* <DEDUP_REMOVED lines=8> */
.L_x_7634:
[----:B------:R-:W-:Y:S05]  /*9450*/  BSYNC B0 ;  /* 0x0000000000007941 */ /* 0x000fea0003800000 */
.L_x_7633:
[----:B------:R-:W-:Y:S01]  /*9460*/  FADD.FTZ R23, R22, R6 ;  /* 0x0000000616177221 */ /* 0x000fe20000010000 */
[----:B------:R-:W-:Y:S02]  /*9470*/  IMAD.MOV.U32 R4, RZ, RZ, 0x8 ;  /* 0x00000008ff047424 */ /* 0x000fe400078e00ff */
[----:B------:R-:W-:Y:S02]  /*9480*/  IMAD.MOV.U32 R3, RZ, RZ, 0x1f ;  /* 0x0000001fff037424 */ /* 0x000fe400078e00ff */
[----:B------:R-:W-:-:S07]  /*9490*/  IMAD.MOV.U32 R2, RZ, RZ, -0x1 ;  /* 0xffffffffff027424 */ /* 0x000fce00078e00ff */
[----:B------:R-:W-:Y:S05]  /*94a0*/  WARPSYNC.COLLECTIVE R2, `(.L_x_7635) ;  /* 0x0000000002087348 */ /* 0x000fea0003c00000 */
[----:B------:R0:W1:Y:S02]  /*94b0*/  SHFL.BFLY P0, R22, R23, R4, R3 ;  /* 0x0c00000417167389 */ /* 0x0000640000000003 */
[----:B01----:R-:W-:Y:S05]  /*94c0*/  ENDCOLLECTIVE ;  /* 0x000000000000791b */ /* 0x003fea0003800000 */
.L_x_7635:
[----:B------:R-:W-:Y:S02]  /*94d0*/  IMAD.MOV.U32 R4, RZ, RZ, 0x4 ;  /* 0x00000004ff047424 */ /* 0x000fe400078e00ff */
[----:B------:R-:W-:-:S04]  /*94e0*/  FADD.FTZ R5, R23, R22 ;  /* 0x0000001617057221 */ /* 0x000fc80000010000 */
[----:B------:R-:W-:-:S07]  /*94f0*/  IMAD.MOV.U32 R23, RZ, RZ, R5 ;  /* 0x000000ffff177224 */ /* 0x000fce00078e0005 */
[----:B------:R-:W-:Y:S05]  /*9500*/  WARPSYNC.COLLECTIVE R2, `(.L_x_7636) ;  /* 0x0000000002087348 */ /* 0x000fea0003c00000 */
[----:B------:R0:W1:Y:S02]  /*9510*/  SHFL.BFLY P0, R22, R23, R4, R3 ;  /* 0x0c00000417167389 */ /* 0x0000640000000003 */
[----:B01----:R-:W-:Y:S05]  /*9520*/  ENDCOLLECTIVE ;  /* 0x000000000000791b */ /* 0x003fea0003800000 */
.L_x_7636:
[----:B------:R-:W-:Y:S02]  /*9530*/  IMAD.MOV.U32 R4, RZ, RZ, 0x2 ;  /* 0x00000002ff047424 */ /* 0x000fe400078e00ff */
[----:B------:R-:W-:-:S04]  /*9540*/  FADD.FTZ R7, R5, R22 ;  /* 0x0000001605077221 */ /* 0x000fc80000010000 */
[----:B------:R-:W-:-:S07]  /*9550*/  IMAD.MOV.U32 R23, RZ, RZ, R7 ;  /* 0x000000ffff177224 */ /* 0x000fce00078e0007 */
[----:B------:R-:W-:Y:S05]  /*9560*/  WARPSYNC.COLLECTIVE R2, `(.L_x_7637) ;  /* 0x0000000002087348 */ /* 0x000fea0003c00000 */
[----:B------:R0:W1:Y:S02]  /*9570*/  SHFL.BFLY P0, R22, R23, R4, R3 ;  /* 0x0c00000417167389 */ /* 0x0000640000000003 */
[----:B01----:R-:W-:Y:S05]  /*9580*/  ENDCOLLECTIVE ;  /* 0x000000000000791b */ /* 0x003fea0003800000 */
.L_x_7637:
[----:B------:R-:W-:Y:S02]  /*9590*/  IMAD.MOV.U32 R4, RZ, RZ, 0x1 ;  /* 0x00000001ff047424 */ /* 0x000fe400078e00ff */
[----:B------:R-:W-:-:S04]  /*95a0*/  FADD.FTZ R8, R7, R22 ;  /* 0x0000001607087221 */ /* 0x000fc80000010000 */
[----:B------:R-:W-:-:S07]  /*95b0*/  IMAD.MOV.U32 R23, RZ, RZ, R8 ;  /* 0x000000ffff177224 */ /* 0x000fce00078e0008 */
[----:B------:R-:W-:Y:S05]  /*95c0*/  WARPSYNC.COLLECTIVE R2, `(.L_x_7638) ;  /* 0x0000000002087348 */ /* 0x000fea0003c00000 */
[----:B------:R0:W1:Y:S02]  /*95d0*/  SHFL.BFLY P0, R22, R23, R4, R3 ;  /* 0x0c00000417167389 */ /* 0x0000640000000003 */
[----:B01----:R-:W-:Y:S05]  /*95e0*/  ENDCOLLECTIVE ;  /* 0x000000000000791b */ /* 0x003fea0003800000 */
.L_x_7638:
[----:B------:R-:W-:Y:S05]  /*95f0*/  BRA `(.L_x_7639) ;  /* 0xffffffe000dc7947 */ /* 0x000fea000383ffff */
.L_x_7640:
        /* <DEDUP_REMOVED lines=16> */
.L_x_7939:


//--------------------- .text._ZN4vllm3moe44grouped_topk_fused_small_expert_count_kernelIffiLNS0_11ScoringFuncE1ELi128ELb0ELi8EEEvPT_PfPT1_PKT0_llllllbd --------------------------
	.section	.text._ZN4vllm3moe44grouped_topk_fused_small_expert_count_kernelIffiLNS0_11ScoringFuncE1ELi128ELb0ELi8EEEvPT_PfPT1_PKT0_llllllbd,"ax",@progbits
	.align	128
        .global         _ZN4vllm3moe44grouped_topk_fused_small_expert_count_kernelIffiLNS0_11ScoringFuncE1ELi128ELb0ELi8EEEvPT_PfPT1_PKT0_llllllbd
        .type           _ZN4vllm3moe44grouped_topk_fused_small_expert_count_kernelIffiLNS0_11ScoringFuncE1ELi128ELb0ELi8EEEvPT_PfPT1_PKT0_llllllbd,@function
        .size           _ZN4vllm3moe44grouped_topk_fused_small_expert_count_kernelIffiLNS0_11ScoringFuncE1ELi128ELb0ELi8EEEvPT_PfPT1_PKT0_llllllbd,(.L_x_7832 - _ZN4vllm3moe44grouped_topk_fused_small_expert_count_kernelIffiLNS0_11ScoringFuncE1ELi128ELb0ELi8EEEvPT_PfPT1_PKT0_llllllbd)
        .other          _ZN4vllm3moe44grouped_topk_fused_small_expert_count_kernelIffiLNS0_11ScoringFuncE1ELi128ELb0ELi8EEEvPT_PfPT1_PKT0_llllllbd,@"STO_CUDA_ENTRY STV_DEFAULT"
_ZN4vllm3moe44grouped_topk_fused_small_expert_count_kernelIffiLNS0_11ScoringFuncE1ELi128ELb0ELi8EEEvPT_PfPT1_PKT0_llllllbd:
.text._ZN4vllm3moe44grouped_topk_fused_small_expert_count_kernelIffiLNS0_11ScoringFuncE1ELi128ELb0ELi8EEEvPT_PfPT1_PKT0_llllllbd:
        /* <DEDUP_REMOVED lines=21> */
[----:B--2---:R-:W-:Y:S01]  /*0150*/  @!P0 LEA R4, P1, R2, R10, 0x2 ;  /* 0x0000000a02048211 */ /* 0x004fe200078210ff */
[----:B------:R-:W-:-:S03]  /*0160*/  IMAD.MOV.U32 R6, RZ, RZ, -0x800000 ;  /* 0xff800000ff067424 */ /* 0x000fc600078e00ff */
[----:B------:R-:W-:-:S05]  /*0170*/  @!P0 LEA.HI.X R5, R2, R11, RZ, 0x2, P1 ;  /* 0x0000000b02058211 */ /* 0x000fca00008f14ff */
[----:B------:R2:W4:Y:S01]  /*0180*/  @!P0 LDG.E R6, desc[UR8][R4.64] ;  /* 0x0000000804068981 */ /* 0x000522000c1e1900 */
[----:B------:R-:W5:Y:S01]  /*0190*/  S2UR UR6, SR_CgaCtaId ;  /* 0x00000000000679c3 */ /* 0x000f620000008800 */
[----:B------:R-:W-:Y:S01]  /*01a0*/  IMAD.MOV.U32 R10, RZ, RZ, -0x800000 ;  /* 0xff800000ff0a7424 */ /* 0x000fe200078e00ff */
[----:B------:R-:W-:Y:S01]  /*01b0*/  UMOV UR4, 0x400 ;  /* 0x0000040000047882 */ /* 0x000fe20000000000 */
[----:B-1----:R-:W-:Y:S01]  /*01c0*/  IMAD.MOV.U32 R9, RZ, RZ, 0x3f000000 ;  /* 0x3f000000ff097424 */ /* 0x002fe200078e00ff */
[----:B------:R-:W-:Y:S02]  /*01d0*/  UIADD3 UR5, UPT, UPT, UR4, 0x200, URZ ;  /* 0x0000020004057890 */ /* 0x000fe4000fffe0ff */
[----:B-----5:R-:W-:Y:S02]  /*01e0*/  ULEA UR4, UR6, UR4, 0x18 ;  /* 0x0000000406047291 */ /* 0x020fe4000f8ec0ff */
[----:B------:R-:W-:-:S04]  /*01f0*/  ULEA UR5, UR6, UR5, 0x18 ;  /* 0x0000000506057291 */ /* 0x000fc8000f8ec0ff */
[C---:B--2---:R-:W-:Y:S02]  /*0200*/  LEA R4, R2.reuse, UR4, 0x2 ;  /* 0x0000000402047c11 */ /* 0x044fe4000f8e10ff */
[----:B------:R-:W-:Y:S01]  /*0210*/  LEA R5, R2, UR5, 0x2 ;  /* 0x0000000502057c11 */ /* 0x000fe2000f8e10ff */
[----:B---3--:R-:W-:-:S06]  /*0220*/  @!P0 FMUL.FTZ R10, R8, 0.5 ;  /* 0x3f000000080a8820 */ /* 0x008fcc0000410000 */
[----:B------:R-:W1:Y:S02]  /*0230*/  MUFU.TANH R10, R10 ;  /* 0x0000000a000a7308 */ /* 0x000e640000002400 */
[----:B-1----:R-:W-:-:S04]  /*0240*/  FFMA.FTZ R9, R10, R9, 0.5 ;  /* 0x3f0000000a097423 */ /* 0x002fc80000010009 */
[----:B----4-:R-:W-:Y:S01]  /*0250*/  FADD.FTZ R6, R9, R6 ;  /* 0x0000000609067221 */ /* 0x010fe20000010000 */
[----:B------:R1:W-:Y:S04]  /*0260*/  STS [R4], R9 ;  /* 0x0000000904007388 */ /* 0x0003e80000000800 */
[----:B------:R1:W-:Y:S02]  /*0270*/  STS [R5], R6 ;  /* 0x0000000605007388 */ /* 0x0003e40000000800 */
.L_x_7642:
[----:B------:R-:W-:Y:S05]  /*0280*/  BSYNC.RECONVERGENT B0 ;  /* 0x0000000000007941 */ /* 0x000fea0003800200 */
.L_x_7641:
        /* <DEDUP_REMOVED lines=101> */
.L_x_7646:
        /* <DEDUP_REMOVED lines=173> */
.L_x_7645:
[----:B------:R-:W-:Y:S05]  /*13b0*/  BRA.U !UP0, `(.L_x_7644) ;  /* 0x0000000108cc7547 */ /* 0x000fea000b800000 */
[----:B------:R-:W-:Y:S01]  /*13c0*/  IMAD R4, R12, 0x4, R1 ;  /* 0x000000040c047824 */ /* 0x000fe200078e0201 */
[----:B------:R-:W-:-:S12]  /*13d0*/  UIADD3 UR5, UPT, UPT, -UR5, URZ, URZ ;  /* 0x000000ff05057290 */ /* 0x000fd8000fffe1ff */
.L_x_7647:
        /* <DEDUP_REMOVED lines=49> */
.L_x_7644:
        /* <DEDUP_REMOVED lines=56> */
[----:B------:R-:W-:Y:S05]  /*1a70*/  CALL.REL.NOINC `($__internal_85_$__cuda_sm20_div_rn_f64_full) ;  /* 0x0000000000747944 */ /* 0x000fea0003c00000 */
[----:B------:R-:W-:Y:S02]  /*1a80*/  IMAD.MOV.U32 R4, RZ, RZ, R14 ;  /* 0x000000ffff047224 */ /* 0x000fe400078e000e */
[----:B------:R-:W-:-:S07]  /*1a90*/  IMAD.MOV.U32 R5, RZ, RZ, R15 ;  /* 0x000000ffff057224 */ /* 0x000fce00078e000f */
.L_x_7650:
[----:B------:R-:W-:Y:S05]  /*1aa0*/  BSYNC.RECONVERGENT B0 ;  /* 0x0000000000007941 */ /* 0x000fea0003800200 */
.L_x_7649:
[----:B------:R-:W-:Y:S01]  /*1ab0*/  UMOV UR4, 0xf0000000 ;  /* 0xf000000000047882 */ /* 0x000fe20000000000 */
[----:B------:R-:W-:Y:S01]  /*1ac0*/  UMOV UR5, 0x380fffff ;  /* 0x380fffff00057882 */ /* 0x000fe20000000000 */
[----:B------:R-:W0:Y:S01]  /*1ad0*/  F2F.F32.F64 R6, R4 ;  /* 0x0000000400067310 */ /* 0x000e220000301000 */
[----:B------:R-:W-:-:S14]  /*1ae0*/  DSETP.GEU.AND P0, PT, |R4|, UR4, PT ;  /* 0x0000000404007e2a */ /* 0x000fdc000bf0e200 */
[----:B0-----:R-:W-:-:S07]  /*1af0*/  @!P0 FMUL R6, R6, 1.175494350822287508e-38 ;  /* 0x0080000006068820 */ /* 0x001fce0000400000 */
.L_x_7648:
        /* <DEDUP_REMOVED lines=18> */
.L_x_7651:
[----:B------:R-:W-:Y:S05]  /*1c20*/  BSYNC.RECONVERGENT B0 ;  /* 0x0000000000007941 */ /* 0x000fea0003800200 */
.L_x_7643:
[----:B------:R-:W-:Y:S01]  /*1c30*/  PREEXIT ;  /* 0x000000000000782d */ /* 0x000fe20000000000 */
[----:B------:R-:W-:Y:S05]  /*1c40*/  EXIT ;  /* 0x000000000000794d */ /* 0x000fea0003800000 */
        .weak           $__internal_85_$__cuda_sm20_div_rn_f64_full
        .type           $__internal_85_$__cuda_sm20_div_rn_f64_full,@function
        .size           $__internal_85_$__cuda_sm20_div_rn_f64_full,(.L_x_7832 - $__internal_85_$__cuda_sm20_div_rn_f64_full)
$__internal_85_$__cuda_sm20_div_rn_f64_full:
        /* <DEDUP_REMOVED lines=67> */
.L_x_7653:
        /* <DEDUP_REMOVED lines=16> */
.L_x_7656:
[----:B------:R-:W-:Y:S01]  /*2180*/  LOP3.LUT R15, R9, 0x80000, RZ, 0xfc, !PT ;  /* 0x00080000090f7812 */ /* 0x000fe200078efcff */
[----:B------:R-:W-:Y:S01]  /*2190*/  IMAD.MOV.U32 R14, RZ, RZ, R8 ;  /* 0x000000ffff0e7224 */ /* 0x000fe200078e0008 */
[----:B------:R-:W-:Y:S06]  /*21a0*/  BRA `(.L_x_7654) ;  /* 0x0000000000087947 */ /* 0x000fec0003800000 */
.L_x_7655:
[----:B------:R-:W-:Y:S01]  /*21b0*/  LOP3.LUT R15, R11, 0x80000, RZ, 0xfc, !PT ;  /* 0x000800000b0f7812 */ /* 0x000fe200078efcff */
[----:B------:R-:W-:-:S07]  /*21c0*/  IMAD.MOV.U32 R14, RZ, RZ, R10 ;  /* 0x000000ffff0e7224 */ /* 0x000fce00078e000a */
.L_x_7654:
[----:B------:R-:W-:Y:S05]  /*21d0*/  BSYNC.RECONVERGENT B1 ;  /* 0x0000000000017941 */ /* 0x000fea0003800200 */
.L_x_7652:
[----:B------:R-:W-:Y:S02]  /*21e0*/  IMAD.MOV.U32 R4, RZ, RZ, R6 ;  /* 0x000000ffff047224 */ /* 0x000fe400078e0006 */
[----:B------:R-:W-:-:S04]  /*21f0*/  IMAD.MOV.U32 R5, RZ, RZ, 0x0 ;  /* 0x00000000ff057424 */ /* 0x000fc800078e00ff */
[----:B------:R-:W-:Y:S05]  /*2200*/  RET.REL.NODEC R4 `(_ZN4vllm3moe44grouped_topk_fused_small_expert_count_kernelIffiLNS0_11ScoringFuncE1ELi128ELb0ELi8EEEvPT_PfPT1_PKT0_llllllbd) ;  /* 0xffffffdc047c7950 */ /* 0x000fea0003c3ffff */
.L_x_7657:
        /* <DEDUP_REMOVED lines=15> */
.L_x_7832:


//--------------------- .text._ZN4vllm3moe44grouped_topk_fused_small_expert_count_kernelIffiLNS0_11ScoringFuncE1ELi384ELb0ELi8EEEvPT_PfPT1_PKT0_llllllbd --------------------------
	.section	.text._ZN4vllm3moe44grouped_topk_fused_small_expert_count_kernelIffiLNS0_11ScoringFuncE1ELi384ELb0ELi8EEEvPT_PfPT1_PKT0_llllllbd,"ax",@progbits
	.align	128
        .global         _ZN4vllm3moe44grouped_topk_fused_small_expert_count_kernelIffiLNS0_11ScoringFuncE1ELi384ELb0ELi8EEEvPT_PfPT1_PKT0_llllllbd
        .type           _ZN4vllm3moe44grouped_topk_fused_small_expert_count_kernelIffiLNS0_11ScoringFuncE1ELi384ELb0ELi8EEEvPT_PfPT1_PKT0_llllllbd,@function
        .size           _ZN4vllm3moe44grouped_topk_fused_small_expert_count_kernelIffiLNS0_11ScoringFuncE1ELi384ELb0ELi8EEEvPT_PfPT1_PKT0_llllllbd,(.L_x_7833 - _ZN4vllm3moe44grouped_topk_fused_small_expert_count_kernelIffiLNS0_11ScoringFuncE1ELi384ELb0ELi8EEEvPT_PfPT1_PKT0_llllllbd)
        .other          _ZN4vllm3moe44grouped_topk_fused_small_expert_count_kernelIffiLNS0_11ScoringFuncE1ELi384ELb0ELi8EEEvPT_PfPT1_PKT0_llllllbd,@"STO_CUDA_ENTRY STV_DEFAULT"
_ZN4vllm3moe44grouped_topk_fused_small_expert_count_kernelIffiLNS0_11ScoringFuncE1ELi384ELb0ELi8EEEvPT_PfPT1_PKT0_llllllbd:
.text._ZN4vllm3moe44grouped_topk_fused_small_expert_count_kernelIffiLNS0_11ScoringFuncE1ELi384ELb0ELi8EEEvPT_PfPT1_PKT0_llllllbd:
        /* <DEDUP_REMOVED lines=40> */
.L_x_7659:
[----:B------:R-:W-:Y:S05]  /*0280*/  BSYNC.RECONVERGENT B0 ;  /* 0x0000000000007941 */ /* 0x000fea0003800200 */
.L_x_7658:
        /* <DEDUP_REMOVED lines=113> */
.L_x_7663:
        /* <DEDUP_REMOVED lines=99> */
.L_x_7662:
        /* <DEDUP_REMOVED lines=43> */
.L_x_7661:
        /* <DEDUP_REMOVED lines=18> */
.L_x_7664:
        /* <DEDUP_REMOVED lines=12> */
.L_x_7665:
[----:B------:R-:W-:Y:S05]  /*1460*/  BSYNC.RECONVERGENT B0 ;  /* 0x0000000000007941 */ /* 0x000fea0003800200 */
.L_x_7660:
        /* <DEDUP_REMOVED lines=23> */
.L_x_7668:
[----:B------:R-:W-:Y:S05]  /*15e0*/  BSYNC.RECONVERGENT B0 ;  /* 0x0000000000007941 */ /* 0x000fea0003800200 */
.L_x_7667:
        /* <DEDUP_REMOVED lines=21> */
.L_x_7671:
        /* <DEDUP_REMOVED lines=168> */
.L_x_7670:
[----:B------:R-:W-:Y:S05]  /*21c0*/  @!P1 BRA `(.L_x_7669) ;  /* 0x0000000000d09947 */ /* 0x000fea0003800000 */
[C---:B------:R-:W-:Y:S02]  /*21d0*/  IMAD R0, R10.reuse, 0x4, R0 ;  /* 0x000000040a007824 */ /* 0x040fe400078e0200 */
[----:B------:R-:W-:Y:S02]  /*21e0*/  IMAD.MOV R6, RZ, RZ, -R6 ;  /* 0x000000ffff067224 */ /* 0x000fe400078e0a06 */
[----:B------:R-:W-:-:S07]  /*21f0*/  IMAD R12, R10, 0x4, R1 ;  /* 0x000000040a0c7824 */ /* 0x000fce00078e0201 */
.L_x_7672:
        /* <DEDUP_REMOVED lines=49> */
.L_x_7669:
        /* <DEDUP_REMOVED lines=58> */
[----:B------:R-:W-:Y:S05]  /*28b0*/  CALL.REL.NOINC `($__internal_86_$__cuda_sm20_div_rn_f64_full) ;  /* 0x0000000000747944 */ /* 0x000fea0003c00000 */
[----:B------:R-:W-:Y:S02]  /*28c0*/  IMAD.MOV.U32 R4, RZ, RZ, R14 ;  /* 0x000000ffff047224 */ /* 0x000fe400078e000e */
[----:B------:R-:W-:-:S07]  /*28d0*/  IMAD.MOV.U32 R5, RZ, RZ, R15 ;  /* 0x000000ffff057224 */ /* 0x000fce00078e000f */
.L_x_7675:
[----:B------:R-:W-:Y:S05]  /*28e0*/  BSYNC.RECONVERGENT B0 ;  /* 0x0000000000007941 */ /* 0x000fea0003800200 */
.L_x_7674:
[----:B------:R-:W-:Y:S01]  /*28f0*/  UMOV UR4, 0xf0000000 ;  /* 0xf000000000047882 */ /* 0x000fe20000000000 */
[----:B------:R-:W-:Y:S01]  /*2900*/  UMOV UR5, 0x380fffff ;  /* 0x380fffff00057882 */ /* 0x000fe20000000000 */
[----:B------:R-:W0:Y:S01]  /*2910*/  F2F.F32.F64 R6, R4 ;  /* 0x0000000400067310 */ /* 0x000e220000301000 */
[----:B------:R-:W-:-:S14]  /*2920*/  DSETP.GEU.AND P0, PT, |R4|, UR4, PT ;  /* 0x0000000404007e2a */ /* 0x000fdc000bf0e200 */
[----:B0-----:R-:W-:-:S07]  /*2930*/  @!P0 FMUL R6, R6, 1.175494350822287508e-38 ;  /* 0x0080000006068820 */ /* 0x001fce0000400000 */
.L_x_7673:
        /* <DEDUP_REMOVED lines=18> */
.L_x_7676:
[----:B------:R-:W-:Y:S05]  /*2a60*/  BSYNC.RECONVERGENT B0 ;  /* 0x0000000000007941 */ /* 0x000fea0003800200 */
.L_x_7666:
[----:B------:R-:W-:Y:S01]  /*2a70*/  PREEXIT ;  /* 0x000000000000782d */ /* 0x000fe20000000000 */
[----:B------:R-:W-:Y:S05]  /*2a80*/  EXIT ;  /* 0x000000000000794d */ /* 0x000fea0003800000 */
        .weak           $__internal_86_$__cuda_sm20_div_rn_f64_full
        .type           $__internal_86_$__cuda_sm20_div_rn_f64_full,@function
        .size           $__internal_86_$__cuda_sm20_div_rn_f64_full,(.L_x_7833 - $__internal_86_$__cuda_sm20_div_rn_f64_full)
$__internal_86_$__cuda_sm20_div_rn_f64_full:
        /* <DEDUP_REMOVED lines=67> */
.L_x_7678:
        /* <DEDUP_REMOVED lines=16> */
.L_x_7681:
[----:B------:R-:W-:Y:S01]  /*2fc0*/  LOP3.LUT R15, R9, 0x80000, RZ, 0xfc, !PT ;  /* 0x00080000090f7812 */ /* 0x000fe200078efcff */
[----:B------:R-:W-:Y:S01]  /*2fd0*/  IMAD.MOV.U32 R14, RZ, RZ, R8 ;  /* 0x000000ffff0e7224 */ /* 0x000fe200078e0008 */
[----:B------:R-:W-:Y:S06]  /*2fe0*/  BRA `(.L_x_7679) ;  /* 0x0000000000087947 */ /* 0x000fec0003800000 */
.L_x_7680:
[----:B------:R-:W-:Y:S01]  /*2ff0*/  LOP3.LUT R15, R11, 0x80000, RZ, 0xfc, !PT ;  /* 0x000800000b0f7812 */ /* 0x000fe200078efcff */
[----:B------:R-:W-:-:S07]  /*3000*/  IMAD.MOV.U32 R14, RZ, RZ, R10 ;  /* 0x000000ffff0e7224 */ /* 0x000fce00078e000a */
.L_x_7679:
[----:B------:R-:W-:Y:S05]  /*3010*/  BSYNC.RECONVERGENT B1 ;  /* 0x0000000000017941 */ /* 0x000fea0003800200 */
.L_x_7677:
[----:B------:R-:W-:Y:S02]  /*3020*/  IMAD.MOV.U32 R4, RZ, RZ, R6 ;  /* 0x000000ffff047224 */ /* 0x000fe400078e0006 */
[----:B------:R-:W-:-:S04]  /*3030*/  IMAD.MOV.U32 R5, RZ, RZ, 0x0 ;  /* 0x00000000ff057424 */ /* 0x000fc800078e00ff */
[----:B------:R-:W-:Y:S05]  /*3040*/  RET.REL.NODEC R4 `(_ZN4vllm3moe44grouped_topk_fused_small_expert_count_kernelIffiLNS0_11ScoringFuncE1ELi384ELb0ELi8EEEvPT_PfPT1_PKT0_llllllbd) ;  /* 0xffffffcc04ec7950 */ /* 0x000fea0003c3ffff */
.L_x_7682:
        /* <DEDUP_REMOVED lines=11> */
.L_x_7833:


//--------------------- .text._ZN4vllm3moe44grouped_topk_fused_small_expert_count_kernelIffiLNS0_11ScoringFuncE1ELi512ELb0ELi8EEEvPT_PfPT1_PKT0_llllllbd --------------------------
	.section	.text._ZN4vllm3moe44grouped_topk_fused_small_expert_count_kernelIffiLNS0_11ScoringFuncE1ELi512ELb0ELi8EEEvPT_PfPT1_PKT0_llllllbd,"ax",@progbits
	.align	128
        .global         _ZN4vllm3moe44grouped_topk_fused_small_expert_count_kernelIffiLNS0_11ScoringFuncE1ELi512ELb0ELi8EEEvPT_PfPT1_PKT0_llllllbd
        .type           _ZN4vllm3moe44grouped_topk_fused_small_expert_count_kernelIffiLNS0_11ScoringFuncE1ELi512ELb0ELi8EEEvPT_PfPT1_PKT0_llllllbd,@function
        .size           _ZN4vllm3moe44grouped_topk_fused_small_expert_count_kernelIffiLNS0_11ScoringFuncE1ELi512ELb0ELi8EEEvPT_PfPT1_PKT0_llllllbd,(.L_x_7834 - _ZN4vllm3moe44grouped_topk_fused_small_expert_count_kernelIffiLNS0_11ScoringFuncE1ELi512ELb0ELi8EEEvPT_PfPT1_PKT0_llllllbd)
        .other          _ZN4vllm3moe44grouped_topk_fused_small_expert_count_kernelIffiLNS0_11ScoringFuncE1ELi512ELb0ELi8EEEvPT_PfPT1_PKT0_llllllbd,@"STO_CUDA_ENTRY STV_DEFAULT"
_ZN4vllm3moe44grouped_topk_fused_small_expert_count_kernelIffiLNS0_11ScoringFuncE1ELi512ELb0ELi8EEEvPT_PfPT1_PKT0_llllllbd:
.text._ZN4vllm3moe44grouped_topk_fused_small_expert_count_kernelIffiLNS0_11ScoringFuncE1ELi512ELb0ELi8EEEvPT_PfPT1_PKT0_llllllbd:
        /* <DEDUP_REMOVED lines=40> */
.L_x_7684:
[----:B------:R-:W-:Y:S05]  /*0280*/  BSYNC.RECONVERGENT B0 ;  /* 0x0000000000007941 */ /* 0x000fea0003800200 */
.L_x_7683:
        /* <DEDUP_REMOVED lines=113> */
.L_x_7688:
        /* <DEDUP_REMOVED lines=99> */
.L_x_7687:
        /* <DEDUP_REMOVED lines=43> */
.L_x_7686:
        /* <DEDUP_REMOVED lines=18> */
.L_x_7689:
        /* <DEDUP_REMOVED lines=12> */
.L_x_7690:
[----:B------:R-:W-:Y:S05]  /*1460*/  BSYNC.RECONVERGENT B0 ;  /* 0x0000000000007941 */ /* 0x000fea0003800200 */
.L_x_7685:
        /* <DEDUP_REMOVED lines=37> */
.L_x_7694:
        /* <DEDUP_REMOVED lines=168> */
.L_x_7693:
[----:B------:R-:W-:Y:S05]  /*2140*/  @!P1 BRA `(.L_x_7692) ;  /* 0x0000000000d09947 */ /* 0x000fea0003800000 */
[C---:B------:R-:W-:Y:S02]  /*2150*/  IMAD R0, R11.reuse, 0x4, R0 ;  /* 0x000000040b007824 */ /* 0x040fe400078e0200 */
[----:B------:R-:W-:Y:S02]  /*2160*/  IMAD.MOV R8, RZ, RZ, -R8 ;  /* 0x000000ffff087224 */ /* 0x000fe400078e0a08 */
[----:B------:R-:W-:-:S07]  /*2170*/  IMAD R13, R11, 0x4, R1 ;  /* 0x000000040b0d7824 */ /* 0x000fce00078e0201 */
.L_x_7695:
        /* <DEDUP_REMOVED lines=49> */
.L_x_7692:
        /* <DEDUP_REMOVED lines=56> */
[----:B------:R-:W-:Y:S05]  /*2810*/  CALL.REL.NOINC `($__internal_87_$__cuda_sm20_div_rn_f64_full) ;  /* 0x0000000000747944 */ /* 0x000fea0003c00000 */
[----:B------:R-:W-:Y:S02]  /*2820*/  IMAD.MOV.U32 R4, RZ, RZ, R14 ;  /* 0x000000ffff047224 */ /* 0x000fe400078e000e */
[----:B------:R-:W-:-:S07]  /*2830*/  IMAD.MOV.U32 R5, RZ, RZ, R15 ;  /* 0x000000ffff057224 */ /* 0x000fce00078e000f */
.L_x_7698:
[----:B------:R-:W-:Y:S05]  /*2840*/  BSYNC.RECONVERGENT B0 ;  /* 0x0000000000007941 */ /* 0x000fea0003800200 */
.L_x_7697:
[----:B------:R-:W-:Y:S01]  /*2850*/  UMOV UR4, 0xf0000000 ;  /* 0xf000000000047882 */ /* 0x000fe20000000000 */
[----:B------:R-:W-:Y:S01]  /*2860*/  UMOV UR5, 0x380fffff ;  /* 0x380fffff00057882 */ /* 0x000fe20000000000 */
[----:B------:R-:W0:Y:S01]  /*2870*/  F2F.F32.F64 R6, R4 ;  /* 0x0000000400067310 */ /* 0x000e220000301000 */
[----:B------:R-:W-:-:S14]  /*2880*/  DSETP.GEU.AND P0, PT, |R4|, UR4, PT ;  /* 0x0000000404007e2a */ /* 0x000fdc000bf0e200 */
[----:B0-----:R-:W-:-:S07]  /*2890*/  @!P0 FMUL R6, R6, 1.175494350822287508e-38 ;  /* 0x0080000006068820 */ /* 0x001fce0000400000 */
.L_x_7696:
        /* <DEDUP_REMOVED lines=18> */
.L_x_7699:
[----:B------:R-:W-:Y:S05]  /*29c0*/  BSYNC.RECONVERGENT B0 ;  /* 0x0000000000007941 */ /* 0x000fea0003800200 */
.L_x_7691:
[----:B------:R-:W-:Y:S01]  /*29d0*/  PREEXIT ;  /* 0x000000000000782d */ /* 0x000fe20000000000 */
[----:B------:R-:W-:Y:S05]  /*29e0*/  EXIT ;  /* 0x000000000000794d */ /* 0x000fea0003800000 */
        .weak           $__internal_87_$__cuda_sm20_div_rn_f64_full
        .type           $__internal_87_$__cuda_sm20_div_rn_f64_full,@function
        .size           $__internal_87_$__cuda_sm20_div_rn_f64_full,(.L_x_7834 - $__internal_87_$__cuda_sm20_div_rn_f64_full)
$__internal_87_$__cuda_sm20_div_rn_f64_full:
        /* <DEDUP_REMOVED lines=67> */
.L_x_7701:
        /* <DEDUP_REMOVED lines=16> */
.L_x_7704:
[----:B------:R-:W-:Y:S01]  /*2f20*/  LOP3.LUT R15, R9, 0x80000, RZ, 0xfc, !PT ;  /* 0x00080000090f7812 */ /* 0x000fe200078efcff */
[----:B------:R-:W-:Y:S01]  /*2f30*/  IMAD.MOV.U32 R14, RZ, RZ, R8 ;  /* 0x000000ffff0e7224 */ /* 0x000fe200078e0008 */
[----:B------:R-:W-:Y:S06]  /*2f40*/  BRA `(.L_x_7702) ;  /* 0x0000000000087947 */ /* 0x000fec0003800000 */
.L_x_7703:
[----:B------:R-:W-:Y:S01]  /*2f50*/  LOP3.LUT R15, R11, 0x80000, RZ, 0xfc, !PT ;  /* 0x000800000b0f7812 */ /* 0x000fe200078efcff */
[----:B------:R-:W-:-:S07]  /*2f60*/  IMAD.MOV.U32 R14, RZ, RZ, R10 ;  /* 0x000000ffff0e7224 */ /* 0x000fce00078e000a */
.L_x_7702:
[----:B------:R-:W-:Y:S05]  /*2f70*/  BSYNC.RECONVERGENT B1 ;  /* 0x0000000000017941 */ /* 0x000fea0003800200 */
.L_x_7700:
[----:B------:R-:W-:Y:S02]  /*2f80*/  IMAD.MOV.U32 R4, RZ, RZ, R6 ;  /* 0x000000ffff047224 */ /* 0x000fe400078e0006 */
[----:B------:R-:W-:-:S04]  /*2f90*/  IMAD.MOV.U32 R5, RZ, RZ, 0x0 ;  /* 0x00000000ff057424 */ /* 0x000fc800078e00ff */
[----:B------:R-:W-:Y:S05]  /*2fa0*/  RET.REL.NODEC R4 `(_ZN4vllm3moe44grouped_topk_fused_small_expert_count_kernelIffiLNS0_11ScoringFuncE1ELi512ELb0ELi8EEEvPT_PfPT1_PKT0_llllllbd) ;  /* 0xffffffd004147950 */ /* 0x000fea0003c3ffff */
.L_x_7705:
        /* <DEDUP_REMOVED lines=13> */
.L_x_7834:


//--------------------- .text._ZN4vllm3moe44grouped_topk_fused_small_expert_count_kernelIffiLNS0_11ScoringFuncE1ELi512ELb0ELi22EEEvPT_PfPT1_PKT0_llllllbd --------------------------
	.section	.text._ZN4vllm3moe44grouped_topk_fused_small_expert_count_kernelIffiLNS0_11ScoringFuncE1ELi512ELb0ELi22EEEvPT_PfPT1_PKT0_llllllbd,"ax",@progbits
	.align	128
        .global         _ZN4vllm3moe44grouped_topk_fused_small_expert_count_kernelIffiLNS0_11ScoringFuncE1ELi512ELb0ELi22EEEvPT_PfPT1_PKT0_llllllbd
        .type           _ZN4vllm3moe44grouped_topk_fused_small_expert_count_kernelIffiLNS0_11ScoringFuncE1ELi512ELb0ELi22EEEvPT_PfPT1_PKT0_llllllbd,@function
        .size           _ZN4vllm3moe44grouped_topk_fused_small_expert_count_kernelIffiLNS0_11ScoringFuncE1ELi512ELb0ELi22EEEvPT_PfPT1_PKT0_llllllbd,(.L_x_7835 - _ZN4vllm3moe44grouped_topk_fused_small_expert_count_kernelIffiLNS0_11ScoringFuncE1ELi512ELb0ELi22EEEvPT_PfPT1_PKT0_llllllbd)
        .other          _ZN4vllm3moe44grouped_topk_fused_small_expert_count_kernelIffiLNS0_11ScoringFuncE1ELi512ELb0ELi22EEEvPT_PfPT1_PKT0_llllllbd,@"STO_CUDA_ENTRY STV_DEFAULT"
_ZN4vllm3moe44grouped_topk_fused_small_expert_count_kernelIffiLNS0_11ScoringFuncE1ELi512ELb0ELi22EEEvPT_PfPT1_PKT0_llllllbd:
.text._ZN4vllm3moe44grouped_topk_fused_small_expert_count_kernelIffiLNS0_11ScoringFuncE1ELi512ELb0ELi22EEEvPT_PfPT1_PKT0_llllllbd:
        /* <DEDUP_REMOVED lines=40> */
.L_x_7707:
[----:B------:R-:W-:Y:S05]  /*0280*/  BSYNC.RECONVERGENT B0 ;  /* 0x0000000000007941 */ /* 0x000fea0003800200 */
.L_x_7706:
        /* <DEDUP_REMOVED lines=113> */
.L_x_7711:
        /* <DEDUP_REMOVED lines=99> */
.L_x_7710:
        /* <DEDUP_REMOVED lines=43> */
.L_x_7709:
        /* <DEDUP_REMOVED lines=18> */
.L_x_7712:
        /* <DEDUP_REMOVED lines=12> */
.L_x_7713:
[----:B------:R-:W-:Y:S05]  /*1460*/  BSYNC.RECONVERGENT B0 ;  /* 0x0000000000007941 */ /* 0x000fea0003800200 */
.L_x_7708:
        /* <DEDUP_REMOVED lines=77> */
.L_x_7717:
        /* <DEDUP_REMOVED lines=183> */
.L_x_7716:
[----:B------:R-:W-:Y:S05]  /*24b0*/  @!P2 BRA `(.L_x_7715) ;  /* 0x0000000000dca947 */ /* 0x000fea0003800000 */
[C---:B------:R-:W-:Y:S02]  /*24c0*/  IMAD R0, R13.reuse, 0x4, R0 ;  /* 0x000000040d007824 */ /* 0x040fe400078e0200 */
[----:B------:R-:W-:Y:S02]  /*24d0*/  IMAD.MOV R10, RZ, RZ, -R10 ;  /* 0x000000ffff0a7224 */ /* 0x000fe400078e0a0a */
[----:B------:R-:W-:-:S07]  /*24e0*/  IMAD R15, R13, 0x4, R1 ;  /* 0x000000040d0f7824 */ /* 0x000fce00078e0201 */
.L_x_7718:
        /* <DEDUP_REMOVED lines=52> */
.L_x_7715:
        /* <DEDUP_REMOVED lines=56> */
[----:B------:R-:W-:Y:S05]  /*2bb0*/  CALL.REL.NOINC `($__internal_88_$__cuda_sm20_div_rn_f64_full) ;  /* 0x0000000000747944 */ /* 0x000fea0003c00000 */
[----:B------:R-:W-:Y:S02]  /*2bc0*/  IMAD.MOV.U32 R4, RZ, RZ, R14 ;  /* 0x000000ffff047224 */ /* 0x000fe400078e000e */
[----:B------:R-:W-:-:S07]  /*2bd0*/  IMAD.MOV.U32 R5, RZ, RZ, R15 ;  /* 0x000000ffff057224 */ /* 0x000fce00078e000f */
.L_x_7721:
[----:B------:R-:W-:Y:S05]  /*2be0*/  BSYNC.RECONVERGENT B0 ;  /* 0x0000000000007941 */ /* 0x000fea0003800200 */
.L_x_7720:
[----:B------:R-:W-:Y:S01]  /*2bf0*/  UMOV UR4, 0xf0000000 ;  /* 0xf000000000047882 */ /* 0x000fe20000000000 */
[----:B------:R-:W-:Y:S01]  /*2c00*/  UMOV UR5, 0x380fffff ;  /* 0x380fffff00057882 */ /* 0x000fe20000000000 */
[----:B------:R-:W0:Y:S01]  /*2c10*/  F2F.F32.F64 R6, R4 ;  /* 0x0000000400067310 */ /* 0x000e220000301000 */
[----:B------:R-:W-:-:S14]  /*2c20*/  DSETP.GEU.AND P0, PT, |R4|, UR4, PT ;  /* 0x0000000404007e2a */ /* 0x000fdc000bf0e200 */
[----:B0-----:R-:W-:-:S07]  /*2c30*/  @!P0 FMUL R6, R6, 1.175494350822287508e-38 ;  /* 0x0080000006068820 */ /* 0x001fce0000400000 */
.L_x_7719:
        /* <DEDUP_REMOVED lines=18> */
.L_x_7722:
[----:B------:R-:W-:Y:S05]  /*2d60*/  BSYNC.RECONVERGENT B0 ;  /* 0x0000000000007941 */ /* 0x000fea0003800200 */
.L_x_7714:
[----:B------:R-:W-:Y:S01]  /*2d70*/  PREEXIT ;  /* 0x000000000000782d */ /* 0x000fe20000000000 */
[----:B------:R-:W-:Y:S05]  /*2d80*/  EXIT ;  /* 0x000000000000794d */ /* 0x000fea0003800000 */
        .weak           $__internal_88_$__cuda_sm20_div_rn_f64_full
        .type           $__internal_88_$__cuda_sm20_div_rn_f64_full,@function
        .size           $__internal_88_$__cuda_sm20_div_rn_f64_full,(.L_x_7835 - $__internal_88_$__cuda_sm20_div_rn_f64_full)
$__internal_88_$__cuda_sm20_div_rn_f64_full:
        /* <DEDUP_REMOVED lines=67> */
.L_x_7724:
        /* <DEDUP_REMOVED lines=16> */
.L_x_7727:
[----:B------:R-:W-:Y:S01]  /*32c0*/  LOP3.LUT R15, R9, 0x80000, RZ, 0xfc, !PT ;  /* 0x00080000090f7812 */ /* 0x000fe200078efcff */
[----:B------:R-:W-:Y:S01]  /*32d0*/  IMAD.MOV.U32 R14, RZ, RZ, R8 ;  /* 0x000000ffff0e7224 */ /* 0x000fe200078e0008 */
[----:B------:R-:W-:Y:S06]  /*32e0*/  BRA `(.L_x_7725) ;  /* 0x0000000000087947 */ /* 0x000fec0003800000 */
.L_x_7726:
[----:B------:R-:W-:Y:S01]  /*32f0*/  LOP3.LUT R15, R11, 0x80000, RZ, 0xfc, !PT ;  /* 0x000800000b0f7812 */ /* 0x000fe200078efcff */
[----:B------:R-:W-:-:S07]  /*3300*/  IMAD.MOV.U32 R14, RZ, RZ, R10 ;  /* 0x000000ffff0e7224 */ /* 0x000fce00078e000a */
.L_x_7725:
[----:B------:R-:W-:Y:S05]  /*3310*/  BSYNC.RECONVERGENT B1 ;  /* 0x0000000000017941 */ /* 0x000fea0003800200 */
.L_x_7723:
[----:B------:R-:W-:Y:S02]  /*3320*/  IMAD.MOV.U32 R4, RZ, RZ, R6 ;  /* 0x000000ffff047224 */ /* 0x000fe400078e0006 */
[----:B------:R-:W-:-:S04]  /*3330*/  IMAD.MOV.U32 R5, RZ, RZ, 0x0 ;  /* 0x00000000ff057424 */ /* 0x000fc800078e00ff */
[----:B------:R-:W-:Y:S05]  /*3340*/  RET.REL.NODEC R4 `(_ZN4vllm3moe44grouped_topk_fused_small_expert_count_kernelIffiLNS0_11ScoringFuncE1ELi512ELb0ELi22EEEvPT_PfPT1_PKT0_llllllbd) ;  /* 0xffffffcc042c7950 */ /* 0x000fea0003c3ffff */
.L_x_7728:
        /* <DEDUP_REMOVED lines=11> */
.L_x_7835:


//--------------------- .text._ZN4vllm3moe44grouped_topk_fused_small_expert_count_kernelIffiLNS0_11ScoringFuncE1ELi256ELb1ELi8EEEvPT_PfPT1_PKT0_llllllbd --------------------------
	.section	.text._ZN4vllm3moe44grouped_topk_fused_small_expert_count_kernelIffiLNS0_11ScoringFuncE1ELi256ELb1ELi8EEEvPT_PfPT1_PKT0_llllllbd,"ax",@progbits
	.align	128
        .global         _ZN4vllm3moe44grouped_topk_fused_small_expert_count_kernelIffiLNS0_11ScoringFuncE1ELi256ELb1ELi8EEEvPT_PfPT1_PKT0_llllllbd
        .type           _ZN4vllm3moe44grouped_topk_fused_small_expert_count_kernelIffiLNS0_11ScoringFuncE1ELi256ELb1ELi8EEEvPT_PfPT1_PKT0_llllllbd,@function
        .size           _ZN4vllm3moe44grouped_topk_fused_small_expert_count_kernelIffiLNS0_11ScoringFuncE1ELi256ELb1ELi8EEEvPT_PfPT1_PKT0_llllllbd,(.L_x_7836 - _ZN4vllm3moe44grouped_topk_fused_small_expert_count_kernelIffiLNS0_11ScoringFuncE1ELi256ELb1ELi8EEEvPT_PfPT1_PKT0_llllllbd)
        .other          _ZN4vllm3moe44grouped_topk_fused_small_expert_count_kernelIffiLNS0_11ScoringFuncE1ELi256ELb1ELi8EEEvPT_PfPT1_PKT0_llllllbd,@"STO_CUDA_ENTRY STV_DEFAULT"
_ZN4vllm3moe44grouped_topk_fused_small_expert_count_kernelIffiLNS0_11ScoringFuncE1ELi256ELb1ELi8EEEvPT_PfPT1_PKT0_llllllbd:
.text._ZN4vllm3moe44grouped_topk_fused_small_expert_count_kernelIffiLNS0_11ScoringFuncE1ELi256ELb1ELi8EEEvPT_PfPT1_PKT0_llllllbd:
        /* <DEDUP_REMOVED lines=27> */
[----:B---3--:R-:W-:Y:S01]  /*01b0*/  @!P0 LEA R8, P2, R4, R12, 0x2 ;  /* 0x0000000c04088211 */ /* 0x008fe200078410ff */
[----:B------:R-:W-:-:S03]  /*01c0*/  IMAD.MOV.U32 R0, RZ, RZ, -0x800000 ;  /* 0xff800000ff007424 */ /* 0x000fc600078e00ff */
        /* <DEDUP_REMOVED lines=8> */
[----:B--2---:R-:W-:Y:S01]  /*0250*/  @!P0 FMUL.FTZ R12, R10, 0.5 ;  /* 0x3f0000000a0c8820 */ /* 0x004fe20000410000 */
[----:B------:R-:W-:-:S03]  /*0260*/  ISETP.GE.U32.AND P0, PT, R2, UR12, PT ;  /* 0x0000000c02007c0c */ /* 0x000fc6000bf06070 */
[----:B------:R-:W0:Y:S01]  /*0270*/  SHFL.BFLY PT, R10, R9, 0x10, 0x1f ;  /* 0x0e001f00090a7f89 */ /* 0x000e2200000e0000 */
        /* <DEDUP_REMOVED lines=95> */
.L_x_7730:
[----:B------:R-:W-:Y:S05]  /*0870*/  BSYNC.RECONVERGENT B0 ;  /* 0x0000000000007941 */ /* 0x000fea0003800200 */
.L_x_7729:
        /* <DEDUP_REMOVED lines=263> */
.L_x_7734:
        /* <DEDUP_REMOVED lines=173> */
.L_x_7733:
[----:B------:R-:W-:Y:S05]  /*23c0*/  BRA.U !UP0, `(.L_x_7732) ;  /* 0x0000000108c87547 */ /* 0x000fea000b800000 */
[----:B------:R-:W-:Y:S01]  /*23d0*/  IMAD R5, R4, 0x4, R1 ;  /* 0x0000000404057824 */ /* 0x000fe200078e0201 */
[----:B------:R-:W-:-:S12]  /*23e0*/  UIADD3 UR5, UPT, UPT, -UR5, URZ, URZ ;  /* 0x000000ff05057290 */ /* 0x000fd8000fffe1ff */
.L_x_7735:
        /* <DEDUP_REMOVED lines=48> */
.L_x_7732:
        /* <DEDUP_REMOVED lines=58> */
[----:B------:R-:W-:Y:S05]  /*2a90*/  CALL.REL.NOINC `($__internal_89_$__cuda_sm20_div_rn_f64_full) ;  /* 0x00000000006c7944 */ /* 0x000fea0003c00000 */
.L_x_7738:
[----:B------:R-:W-:Y:S05]  /*2aa0*/  BSYNC.RECONVERGENT B0 ;  /* 0x0000000000007941 */ /* 0x000fea0003800200 */
.L_x_7737:
[----:B------:R-:W-:Y:S01]  /*2ab0*/  UMOV UR4, 0xf0000000 ;  /* 0xf000000000047882 */ /* 0x000fe20000000000 */
[----:B------:R-:W-:Y:S01]  /*2ac0*/  UMOV UR5, 0x380fffff ;  /* 0x380fffff00057882 */ /* 0x000fe20000000000 */
[----:B------:R-:W0:Y:S01]  /*2ad0*/  F2F.F32.F64 R8, R4 ;  /* 0x0000000400087310 */ /* 0x000e220000301000 */
[----:B------:R-:W-:-:S14]  /*2ae0*/  DSETP.GEU.AND P0, PT, |R4|, UR4, PT ;  /* 0x0000000404007e2a */ /* 0x000fdc000bf0e200 */
[----:B0-----:R-:W-:-:S07]  /*2af0*/  @!P0 FMUL R8, R8, 1.175494350822287508e-38 ;  /* 0x0080000008088820 */ /* 0x001fce0000400000 */
.L_x_7736:
        /* <DEDUP_REMOVED lines=18> */
.L_x_7739:
[----:B------:R-:W-:Y:S05]  /*2c20*/  BSYNC.RECONVERGENT B0 ;  /* 0x0000000000007941 */ /* 0x000fea0003800200 */
.L_x_7731:
[----:B------:R-:W-:Y:S01]  /*2c30*/  PREEXIT ;  /* 0x000000000000782d */ /* 0x000fe20000000000 */
[----:B------:R-:W-:Y:S05]  /*2c40*/  EXIT ;  /* 0x000000000000794d */ /* 0x000fea0003800000 */
        .weak           $__internal_89_$__cuda_sm20_div_rn_f64_full
        .type           $__internal_89_$__cuda_sm20_div_rn_f64_full,@function
        .size           $__internal_89_$__cuda_sm20_div_rn_f64_full,(.L_x_7836 - $__internal_89_$__cuda_sm20_div_rn_f64_full)
$__internal_89_$__cuda_sm20_div_rn_f64_full:
        /* <DEDUP_REMOVED lines=67> */
.L_x_7741:
        /* <DEDUP_REMOVED lines=16> */
.L_x_7744:
[----:B------:R-:W-:Y:S01]  /*3180*/  LOP3.LUT R15, R7, 0x80000, RZ, 0xfc, !PT ;  /* 0x00080000070f7812 */ /* 0x000fe200078efcff */
[----:B------:R-:W-:Y:S01]  /*3190*/  IMAD.MOV.U32 R14, RZ, RZ, R6 ;  /* 0x000000ffff0e7224 */ /* 0x000fe200078e0006 */
[----:B------:R-:W-:Y:S06]  /*31a0*/  BRA `(.L_x_7742) ;  /* 0x0000000000087947 */ /* 0x000fec0003800000 */
.L_x_7743:
[----:B------:R-:W-:Y:S01]  /*31b0*/  LOP3.LUT R15, R9, 0x80000, RZ, 0xfc, !PT ;  /* 0x00080000090f7812 */ /* 0x000fe200078efcff */
[----:B------:R-:W-:-:S07]  /*31c0*/  IMAD.MOV.U32 R14, RZ, RZ, R8 ;  /* 0x000000ffff0e7224 */ /* 0x000fce00078e0008 */
.L_x_7742:
[----:B------:R-:W-:Y:S05]  /*31d0*/  BSYNC.RECONVERGENT B1 ;  /* 0x0000000000017941 */ /* 0x000fea0003800200 */
.L_x_7740:
[----:B------:R-:W-:Y:S02]  /*31e0*/  IMAD.MOV.U32 R13, RZ, RZ, 0x0 ;  /* 0x00000000ff0d7424 */ /* 0x000fe400078e00ff */
[----:B------:R-:W-:Y:S02]  /*31f0*/  IMAD.MOV.U32 R4, RZ, RZ, R14 ;  /* 0x000000ffff047224 */ /* 0x000fe400078e000e */
[----:B------:R-:W-:Y:S01]  /*3200*/  IMAD.MOV.U32 R5, RZ, RZ, R15 ;  /* 0x000000ffff057224 */ /* 0x000fe200078e000f */
[----:B------:R-:W-:Y:S06]  /*3210*/  RET.REL.NODEC R12 `(_ZN4vllm3moe44grouped_topk_fused_small_expert_count_kernelIffiLNS0_11ScoringFuncE1ELi256ELb1ELi8EEEvPT_PfPT1_PKT0_llllllbd) ;  /* 0xffffffcc0c787950 */ /* 0x000fec0003c3ffff */
.L_x_7745:
        /* <DEDUP_REMOVED lines=14> */
.L_x_7836:


//--------------------- .text._ZN3cub18CUB_300001_SM_10006detail11EmptyKernelIvEEvv --------------------------
	.section	.text._ZN3cub18CUB_300001_SM_10006detail11EmptyKernelIvEEvv,"ax",@progbits
	.align	128
        .global         _ZN3cub18CUB_300001_SM_10006detail11EmptyKernelIvEEvv
        .type           _ZN3cub18CUB_300001_SM_10006detail11EmptyKernelIvEEvv,@function
        .size           _ZN3cub18CUB_300001_SM_10006detail11EmptyKernelIvEEvv,(.L_x_7945 - _ZN3cub18CUB_300001_SM_10006detail11EmptyKernelIvEEvv)
        .other          _ZN3cub18CUB_300001_SM_10006detail11EmptyKernelIvEEvv,@"STO_CUDA_ENTRY STV_DEFAULT"
_ZN3cub18CUB_300001_SM_10006detail11EmptyKernelIvEEvv:
.text._ZN3cub18CUB_300001_SM_10006detail11EmptyKernelIvEEvv:
[----:B------:R-:W-:Y:S01]  /*0000*/  LDC R1, c[0x0][0x37c] ;  /* 0x0000df00ff017b82 */ /* 0x000fe20000000800 */
[----:B------:R-:W-:Y:S05]  /*0010*/  EXIT ;  /* 0x000000000000794d */ /* 0x000fea0003800000 */
.L_x_7746:
        /* <DEDUP_REMOVED lines=14> */
.L_x_7945:


//--------------------- .nv.shared._ZN4vllm3moe25grouped_topk_fused_kernelI13__nv_bfloat16S2_iLNS0_11ScoringFuncE0EEEvPT_PfPT1_PKT0_lllllbd --------------------------
	.section	.nv.shared._ZN4vllm3moe25grouped_topk_fused_kernelI13__nv_bfloat16S2_iLNS0_11ScoringFuncE0EEEvPT_PfPT1_PKT0_lllllbd,"aw",@nobits
	.sectionflags	@""
	.align	16
	.zero		1024


//--------------------- .nv.shared.reserved.0     --------------------------
	.section	.nv.shared.reserved.0,"aw",@nobits
	.weak		__nv_reservedSMEM_offset_0_alias
	.size		__nv_reservedSMEM_offset_0_alias, 0, 64
	.other		__nv_reservedSMEM_offset_0_alias,@"STO_CUDA_RESERVED_SHARED STV_DEFAULT"
__nv_reservedSMEM_offset_0_alias:
	.zero		0
	.zero		64


//--------------------- .nv.global                --------------------------
	.section	.nv.global,"aw",@nobits
.nv.global:
	.type		_ZN54_INTERNAL_95194923_23_grouped_topk_kernels_cu_d08404146thrust24THRUST_300001_SM_1000_NS12placeholders2_5E,@object
	.size		_ZN54_INTERNAL_95194923_23_grouped_topk_kernels_cu_d08404146thrust24THRUST_300001_SM_1000_NS12placeholders2_5E,(_ZN54_INTERNAL_95194923_23_grouped_topk_kernels_cu_d08404144cuda3std3__45__cpo3endE - _ZN54_INTERNAL_95194923_23_grouped_topk_kernels_cu_d08404146thrust24THRUST_300001_SM_1000_NS12placeholders2_5E)
_ZN54_INTERNAL_95194923_23_grouped_topk_kernels_cu_d08404146thrust24THRUST_300001_SM_1000_NS12placeholders2_5E:
	.zero		1
	.type		_ZN54_INTERNAL_95194923_23_grouped_topk_kernels_cu_d08404144cuda3std3__45__cpo3endE,@object
	.size		_ZN54_INTERNAL_95194923_23_grouped_topk_kernels_cu_d08404144cuda3std3__45__cpo3endE,(_ZN54_INTERNAL_95194923_23_grouped_topk_kernels_cu_d08404144cuda3std6ranges3__45__cpo3endE - _ZN54_INTERNAL_95194923_23_grouped_topk_kernels_cu_d08404144cuda3std3__45__cpo3endE)
_ZN54_INTERNAL_95194923_23_grouped_topk_kernels_cu_d08404144cuda3std3__45__cpo3endE:
	.zero		1
	.type		_ZN54_INTERNAL_95194923_23_grouped_topk_kernels_cu_d08404144cuda3std6ranges3__45__cpo3endE,@object
	.size		_ZN54_INTERNAL_95194923_23_grouped_topk_kernels_cu_d08404144cuda3std6ranges3__45__cpo3endE,(_ZN54_INTERNAL_95194923_23_grouped_topk_kernels_cu_d08404144cuda3std3__48in_placeE - _ZN54_INTERNAL_95194923_23_grouped_topk_kernels_cu_d08404144cuda3std6ranges3__45__cpo3endE)
_ZN54_INTERNAL_95194923_23_grouped_topk_kernels_cu_d08404144cuda3std6ranges3__45__cpo3endE:
	.zero		1
	.type		_ZN54_INTERNAL_95194923_23_grouped_topk_kernels_cu_d08404144cuda3std3__48in_placeE,@object
	.size		_ZN54_INTERNAL_95194923_23_grouped_topk_kernels_cu_d08404144cuda3std3__48in_placeE,(_ZN54_INTERNAL_95194923_23_grouped_topk_kernels_cu_d08404144cuda3std6ranges3__45__cpo4sizeE - _ZN54_INTERNAL_95194923_23_grouped_topk_kernels_cu_d08404144cuda3std3__48in_placeE)
_ZN54_INTERNAL_95194923_23_grouped_topk_kernels_cu_d08404144cuda3std3__48in_placeE:
	.zero		1
	.type		_ZN54_INTERNAL_95194923_23_grouped_topk_kernels_cu_d08404144cuda3std6ranges3__45__cpo4sizeE,@object
	.size		_ZN54_INTERNAL_95194923_23_grouped_topk_kernels_cu_d08404144cuda3std6ranges3__45__cpo4sizeE,(_ZN54_INTERNAL_95194923_23_grouped_topk_kernels_cu_d08404146thrust24THRUST_300001_SM_1000_NS12placeholders2_9E - _ZN54_INTERNAL_95194923_23_grouped_topk_kernels_cu_d08404144cuda3std6ranges3__45__cpo4sizeE)
_ZN54_INTERNAL_95194923_23_grouped_topk_kernels_cu_d08404144cuda3std6ranges3__45__cpo4sizeE:
	.zero		1
	.type		_ZN54_INTERNAL_95194923_23_grouped_topk_kernels_cu_d08404146thrust24THRUST_300001_SM_1000_NS12placeholders2_9E,@object
	.size		_ZN54_INTERNAL_95194923_23_grouped_topk_kernels_cu_d08404146thrust24THRUST_300001_SM_1000_NS12placeholders2_9E,(_ZN54_INTERNAL_95194923_23_grouped_topk_kernels_cu_d08404144cuda3std3__45__cpo4rendE - _ZN54_INTERNAL_95194923_23_grouped_topk_kernels_cu_d08404146thrust24THRUST_300001_SM_1000_NS12placeholders2_9E)
_ZN54_INTERNAL_95194923_23_grouped_topk_kernels_cu_d08404146thrust24THRUST_300001_SM_1000_NS12placeholders2_9E:
	.zero		1
	.type		_ZN54_INTERNAL_95194923_23_grouped_topk_kernels_cu_d08404144cuda3std3__45__cpo4rendE,@object
	.size		_ZN54_INTERNAL_95194923_23_grouped_topk_kernels_cu_d08404144cuda3std3__45__cpo4rendE,(_ZN54_INTERNAL_95194923_23_grouped_topk_kernels_cu_d08404144cuda3std6ranges3__45__cpo4nextE - _ZN54_INTERNAL_95194923_23_grouped_topk_kernels_cu_d08404144cuda3std3__45__cpo4rendE)
_ZN54_INTERNAL_95194923_23_grouped_topk_kernels_cu_d08404144cuda3std3__45__cpo4rendE:
	.zero		1
	.type		_ZN54_INTERNAL_95194923_23_grouped_topk_kernels_cu_d08404144cuda3std6ranges3__45__cpo4nextE,@object
	.size		_ZN54_INTERNAL_95194923_23_grouped_topk_kernels_cu_d08404144cuda3std6ranges3__45__cpo4nextE,(_ZN54_INTERNAL_95194923_23_grouped_topk_kernels_cu_d08404144cuda3std6ranges3__45__cpo4swapE - _ZN54_INTERNAL_95194923_23_grouped_topk_kernels_cu_d08404144cuda3std6ranges3__45__cpo4nextE)
_ZN54_INTERNAL_95194923_23_grouped_topk_kernels_cu_d08404144cuda3std6ranges3__45__cpo4nextE:
	.zero		1
	.type		_ZN54_INTERNAL_95194923_23_grouped_topk_kernels_cu_d08404144cuda3std6ranges3__45__cpo4swapE,@object
	.size		_ZN54_INTERNAL_95194923_23_grouped_topk_kernels_cu_d08404144cuda3std6ranges3__45__cpo4swapE,(_ZN54_INTERNAL_95194923_23_grouped_topk_kernels_cu_d08404146thrust24THRUST_300001_SM_1000_NS12placeholders2_1E - _ZN54_INTERNAL_95194923_23_grouped_topk_kernels_cu_d08404144cuda3std6ranges3__45__cpo4swapE)
_ZN54_INTERNAL_95194923_23_grouped_topk_kernels_cu_d08404144cuda3std6ranges3__45__cpo4swapE:
	.zero		1
	.type		_ZN54_INTERNAL_95194923_23_grouped_topk_kernels_cu_d08404146thrust24THRUST_300001_SM_1000_NS12placeholders2_1E,@object
	.size		_ZN54_INTERNAL_95194923_23_grouped_topk_kernels_cu_d08404146thrust24THRUST_300001_SM_1000_NS12placeholders2_1E,(_ZN54_INTERNAL_95194923_23_grouped_topk_kernels_cu_d08404146thrust24THRUST_300001_SM_1000_NS12placeholders2_3E - _ZN54_INTERNAL_95194923_23_grouped_topk_kernels_cu_d08404146thrust24THRUST_300001_SM_1000_NS12placeholders2_1E)
_ZN54_INTERNAL_95194923_23_grouped_topk_kernels_cu_d08404146thrust24THRUST_300001_SM_1000_NS12placeholders2_1E:
	.zero		1
	.type		_ZN54_INTERNAL_95194923_23_grouped_topk_kernels_cu_d08404146thrust24THRUST_300001_SM_1000_NS12placeholders2_3E,@object
	.size		_ZN54_INTERNAL_95194923_23_grouped_topk_kernels_cu_d08404146thrust24THRUST_300001_SM_1000_NS12placeholders2_3E,(_ZN54_INTERNAL_95194923_23_grouped_topk_kernels_cu_d08404144cuda3std3__456_GLOBAL__N__95194923_23_grouped_topk_kernels_cu_d08404146ignoreE - _ZN54_INTERNAL_95194923_23_grouped_topk_kernels_cu_d08404146thrust24THRUST_300001_SM_1000_NS12placeholders2_3E)
_ZN54_INTERNAL_95194923_23_grouped_topk_kernels_cu_d08404146thrust24THRUST_300001_SM_1000_NS12placeholders2_3E:
	.zero		1
	.type		_ZN54_INTERNAL_95194923_23_grouped_topk_kernels_cu_d08404144cuda3std3__456_GLOBAL__N__95194923_23_grouped_topk_kernels_cu_d08404146ignoreE,@object
	.size		_ZN54_INTERNAL_95194923_23_grouped_topk_kernels_cu_d08404144cuda3std3__456_GLOBAL__N__95194923_23_grouped_topk_kernels_cu_d08404146ignoreE,(_ZN54_INTERNAL_95194923_23_grouped_topk_kernels_cu_d08404144cuda3std6ranges3__45__cpo7advanceE - _ZN54_INTERNAL_95194923_23_grouped_topk_kernels_cu_d08404144cuda3std3__456_GLOBAL__N__95194923_23_grouped_topk_kernels_cu_d08404146ignoreE)
_ZN54_INTERNAL_95194923_23_grouped_topk_kernels_cu_d08404144cuda3std3__456_GLOBAL__N__95194923_23_grouped_topk_kernels_cu_d08404146ignoreE:
	.zero		1
	.type		_ZN54_INTERNAL_95194923_23_grouped_topk_kernels_cu_d08404144cuda3std6ranges3__45__cpo7advanceE,@object
	.size		_ZN54_INTERNAL_95194923_23_grouped_topk_kernels_cu_d08404144cuda3std6ranges3__45__cpo7advanceE,(_ZN54_INTERNAL_95194923_23_grouped_topk_kernels_cu_d08404144cuda3std3__45__cpo5crendE - _ZN54_INTERNAL_95194923_23_grouped_topk_kernels_cu_d08404144cuda3std6ranges3__45__cpo7advanceE)
_ZN54_INTERNAL_95194923_23_grouped_topk_kernels_cu_d08404144cuda3std6ranges3__45__cpo7advanceE:
	.zero		1
	.type		_ZN54_INTERNAL_95194923_23_grouped_topk_kernels_cu_d08404144cuda3std3__45__cpo5crendE,@object
	.size		_ZN54_INTERNAL_95194923_23_grouped_topk_kernels_cu_d08404144cuda3std3__45__cpo5crendE,(_ZN54_INTERNAL_95194923_23_grouped_topk_kernels_cu_d08404144cuda3std6ranges3__45__cpo4dataE - _ZN54_INTERNAL_95194923_23_grouped_topk_kernels_cu_d08404144cuda3std3__45__cpo5crendE)
_ZN54_INTERNAL_95194923_23_grouped_topk_kernels_cu_d08404144cuda3std3__45__cpo5crendE:
	.zero		1
	.type		_ZN54_INTERNAL_95194923_23_grouped_topk_kernels_cu_d08404144cuda3std6ranges3__45__cpo4dataE,@object
	.size		_ZN54_INTERNAL_95194923_23_grouped_topk_kernels_cu_d08404144cuda3std6ranges3__45__cpo4dataE,(_ZN54_INTERNAL_95194923_23_grouped_topk_kernels_cu_d08404146thrust24THRUST_300001_SM_1000_NS12placeholders2_7E - _ZN54_INTERNAL_95194923_23_grouped_topk_kernels_cu_d08404144cuda3std6ranges3__45__cpo4dataE)
_ZN54_INTERNAL_95194923_23_grouped_topk_kernels_cu_d08404144cuda3std6ranges3__45__cpo4dataE:
	.zero		1
	.type		_ZN54_INTERNAL_95194923_23_grouped_topk_kernels_cu_d08404146thrust24THRUST_300001_SM_1000_NS12placeholders2_7E,@object
	.size		_ZN54_INTERNAL_95194923_23_grouped_topk_kernels_cu_d08404146thrust24THRUST_300001_SM_1000_NS12placeholders2_7E,(_ZN54_INTERNAL_95194923_23_grouped_topk_kernels_cu_d08404144cuda3std3__45__cpo4cendE - _ZN54_INTERNAL_95194923_23_grouped_topk_kernels_cu_d08404146thrust24THRUST_300001_SM_1000_NS12placeholders2_7E)
_ZN54_INTERNAL_95194923_23_grouped_topk_kernels_cu_d08404146thrust24THRUST_300001_SM_1000_NS12placeholders2_7E:
	.zero		1
	.type		_ZN54_INTERNAL_95194923_23_grouped_topk_kernels_cu_d08404144cuda3std3__45__cpo4cendE,@object
	.size		_ZN54_INTERNAL_95194923_23_grouped_topk_kernels_cu_d08404144cuda3std3__45__cpo4cendE,(_ZN54_INTERNAL_95194923_23_grouped_topk_kernels_cu_d08404144cuda3std6ranges3__45__cpo4cendE - _ZN54_INTERNAL_95194923_23_grouped_topk_kernels_cu_d08404144cuda3std3__45__cpo4cendE)
_ZN54_INTERNAL_95194923_23_grouped_topk_kernels_cu_d08404144cuda3std3__45__cpo4cendE:
	.zero		1
	.type		_ZN54_INTERNAL_95194923_23_grouped_topk_kernels_cu_d08404144cuda3std6ranges3__45__cpo4cendE,@object
	.size		_ZN54_INTERNAL_95194923_23_grouped_topk_kernels_cu_d08404144cuda3std6ranges3__45__cpo4cendE,(_ZN54_INTERNAL_95194923_23_grouped_topk_kernels_cu_d08404144cuda3std3__47nulloptE - _ZN54_INTERNAL_95194923_23_grouped_topk_kernels_cu_d08404144cuda3std6ranges3__45__cpo4cendE)
_ZN54_INTERNAL_95194923_23_grouped_topk_kernels_cu_d08404144cuda3std6ranges3__45__cpo4cendE:
	.zero		1
	.type		_ZN54_INTERNAL_95194923_23_grouped_topk_kernels_cu_d08404144cuda3std3__47nulloptE,@object
	.size		_ZN54_INTERNAL_95194923_23_grouped_topk_kernels_cu_d08404144cuda3std3__47nulloptE,(_ZN54_INTERNAL_95194923_23_grouped_topk_kernels_cu_d08404144cuda3std6ranges3__45__cpo8distanceE - _ZN54_INTERNAL_95194923_23_grouped_topk_kernels_cu_d08404144cuda3std3__47nulloptE)
_ZN54_INTERNAL_95194923_23_grouped_topk_kernels_cu_d08404144cuda3std3__47nulloptE:
	.zero		1
	.type		_ZN54_INTERNAL_95194923_23_grouped_topk_kernels_cu_d08404144cuda3std6ranges3__45__cpo8distanceE,@object
	.size		_ZN54_INTERNAL_95194923_23_grouped_topk_kernels_cu_d08404144cuda3std6ranges3__45__cpo8distanceE,(_ZN54_INTERNAL_95194923_23_grouped_topk_kernels_cu_d08404146thrust24THRUST_300001_SM_1000_NS12placeholders2_6E - _ZN54_INTERNAL_95194923_23_grouped_topk_kernels_cu_d08404144cuda3std6ranges3__45__cpo8distanceE)
_ZN54_INTERNAL_95194923_23_grouped_topk_kernels_cu_d08404144cuda3std6ranges3__45__cpo8distanceE:
	.zero		1
	.type		_ZN54_INTERNAL_95194923_23_grouped_topk_kernels_cu_d08404146thrust24THRUST_300001_SM_1000_NS12placeholders2_6E,@object
	.size		_ZN54_INTERNAL_95194923_23_grouped_topk_kernels_cu_d08404146thrust24THRUST_300001_SM_1000_NS12placeholders2_6E,(_ZN54_INTERNAL_95194923_23_grouped_topk_kernels_cu_d08404144cuda3std3__45__cpo6cbeginE - _ZN54_INTERNAL_95194923_23_grouped_topk_kernels_cu_d08404146thrust24THRUST_300001_SM_1000_NS12placeholders2_6E)
_ZN54_INTERNAL_95194923_23_grouped_topk_kernels_cu_d08404146thrust24THRUST_300001_SM_1000_NS12placeholders2_6E:
	.zero		1
	.type		_ZN54_INTERNAL_95194923_23_grouped_topk_kernels_cu_d08404144cuda3std3__45__cpo6cbeginE,@object
	.size		_ZN54_INTERNAL_95194923_23_grouped_topk_kernels_cu_d08404144cuda3std3__45__cpo6cbeginE,(_ZN54_INTERNAL_95194923_23_grouped_topk_kernels_cu_d08404144cuda3std6ranges3__45__cpo6cbeginE - _ZN54_INTERNAL_95194923_23_grouped_topk_kernels_cu_d08404144cuda3std3__45__cpo6cbeginE)
_ZN54_INTERNAL_95194923_23_grouped_topk_kernels_cu_d08404144cuda3std3__45__cpo6cbeginE:
	.zero		1
	.type		_ZN54_INTERNAL_95194923_23_grouped_topk_kernels_cu_d08404144cuda3std6ranges3__45__cpo6cbeginE,@object
	.size		_ZN54_INTERNAL_95194923_23_grouped_topk_kernels_cu_d08404144cuda3std6ranges3__45__cpo6cbeginE,(_ZN54_INTERNAL_95194923_23_grouped_topk_kernels_cu_d08404144cuda3std3__420unreachable_sentinelE - _ZN54_INTERNAL_95194923_23_grouped_topk_kernels_cu_d08404144cuda3std6ranges3__45__cpo6cbeginE)
_ZN54_INTERNAL_95194923_23_grouped_topk_kernels_cu_d08404144cuda3std6ranges3__45__cpo6cbeginE:
	.zero		1
	.type		_ZN54_INTERNAL_95194923_23_grouped_topk_kernels_cu_d08404144cuda3std3__420unreachable_sentinelE,@object
	.size		_ZN54_INTERNAL_95194923_23_grouped_topk_kernels_cu_d08404144cuda3std3__420unreachable_sentinelE,(_ZN54_INTERNAL_95194923_23_grouped_topk_kernels_cu_d08404144cuda3std6ranges3__45__cpo5ssizeE - _ZN54_INTERNAL_95194923_23_grouped_topk_kernels_cu_d08404144cuda3std3__420unreachable_sentinelE)
_ZN54_INTERNAL_95194923_23_grouped_topk_kernels_cu_d08404144cuda3std3__420unreachable_sentinelE:
	.zero		1
	.type		_ZN54_INTERNAL_95194923_23_grouped_topk_kernels_cu_d08404144cuda3std6ranges3__45__cpo5ssizeE,@object
	.size		_ZN54_INTERNAL_95194923_23_grouped_topk_kernels_cu_d08404144cuda3std6ranges3__45__cpo5ssizeE,(_ZN54_INTERNAL_95194923_23_grouped_topk_kernels_cu_d08404146thrust24THRUST_300001_SM_1000_NS12placeholders3_10E - _ZN54_INTERNAL_95194923_23_grouped_topk_kernels_cu_d08404144cuda3std6ranges3__45__cpo5ssizeE)
_ZN54_INTERNAL_95194923_23_grouped_topk_kernels_cu_d08404144cuda3std6ranges3__45__cpo5ssizeE:
	.zero		1
	.type		_ZN54_INTERNAL_95194923_23_grouped_topk_kernels_cu_d08404146thrust24THRUST_300001_SM_1000_NS12placeholders3_10E,@object
	.size		_ZN54_INTERNAL_95194923_23_grouped_topk_kernels_cu_d08404146thrust24THRUST_300001_SM_1000_NS12placeholders3_10E,(_ZN54_INTERNAL_95194923_23_grouped_topk_kernels_cu_d08404144cuda3std3__45__cpo7crbeginE - _ZN54_INTERNAL_95194923_23_grouped_topk_kernels_cu_d08404146thrust24THRUST_300001_SM_1000_NS12placeholders3_10E)
_ZN54_INTERNAL_95194923_23_grouped_topk_kernels_cu_d08404146thrust24THRUST_300001_SM_1000_NS12placeholders3_10E:
	.zero		1
	.type		_ZN54_INTERNAL_95194923_23_grouped_topk_kernels_cu_d08404144cuda3std3__45__cpo7crbeginE,@object
	.size		_ZN54_INTERNAL_95194923_23_grouped_topk_kernels_cu_d08404144cuda3std3__45__cpo7crbeginE,(_ZN54_INTERNAL_95194923_23_grouped_topk_kernels_cu_d08404144cuda3std6ranges3__45__cpo4prevE - _ZN54_INTERNAL_95194923_23_grouped_topk_kernels_cu_d08404144cuda3std3__45__cpo7crbeginE)
_ZN54_INTERNAL_95194923_23_grouped_topk_kernels_cu_d08404144cuda3std3__45__cpo7crbeginE:
	.zero		1
	.type		_ZN54_INTERNAL_95194923_23_grouped_topk_kernels_cu_d08404144cuda3std6ranges3__45__cpo4prevE,@object
	.size		_ZN54_INTERNAL_95194923_23_grouped_topk_kernels_cu_d08404144cuda3std6ranges3__45__cpo4prevE,(_ZN54_INTERNAL_95194923_23_grouped_topk_kernels_cu_d08404144cuda3std6ranges3__45__cpo9iter_moveE - _ZN54_INTERNAL_95194923_23_grouped_topk_kernels_cu_d08404144cuda3std6ranges3__45__cpo4prevE)
_ZN54_INTERNAL_95194923_23_grouped_topk_kernels_cu_d08404144cuda3std6ranges3__45__cpo4prevE:
	.zero		1
	.type		_ZN54_INTERNAL_95194923_23_grouped_topk_kernels_cu_d08404144cuda3std6ranges3__45__cpo9iter_moveE,@object
	.size		_ZN54_INTERNAL_95194923_23_grouped_topk_kernels_cu_d08404144cuda3std6ranges3__45__cpo9iter_moveE,(_ZN54_INTERNAL_95194923_23_grouped_topk_kernels_cu_d08404146thrust24THRUST_300001_SM_1000_NS12placeholders2_2E - _ZN54_INTERNAL_95194923_23_grouped_topk_kernels_cu_d08404144cuda3std6ranges3__45__cpo9iter_moveE)
_ZN54_INTERNAL_95194923_23_grouped_topk_kernels_cu_d08404144cuda3std6ranges3__45__cpo9iter_moveE:
	.zero		1
	.type		_ZN54_INTERNAL_95194923_23_grouped_topk_kernels_cu_d08404146thrust24THRUST_300001_SM_1000_NS12placeholders2_2E,@object
	.size		_ZN54_INTERNAL_95194923_23_grouped_topk_kernels_cu_d08404146thrust24THRUST_300001_SM_1000_NS12placeholders2_2E,(_ZN54_INTERNAL_95194923_23_grouped_topk_kernels_cu_d08404146thrust24THRUST_300001_SM_1000_NS12placeholders2_4E - _ZN54_INTERNAL_95194923_23_grouped_topk_kernels_cu_d08404146thrust24THRUST_300001_SM_1000_NS12placeholders2_2E)
_ZN54_INTERNAL_95194923_23_grouped_topk_kernels_cu_d08404146thrust24THRUST_300001_SM_1000_NS12placeholders2_2E:
	.zero		1
	.type		_ZN54_INTERNAL_95194923_23_grouped_topk_kernels_cu_d08404146thrust24THRUST_300001_SM_1000_NS12placeholders2_4E,@object
	.size		_ZN54_INTERNAL_95194923_23_grouped_topk_kernels_cu_d08404146thrust24THRUST_300001_SM_1000_NS12placeholders2_4E,(_ZN54_INTERNAL_95194923_23_grouped_topk_kernels_cu_d08404144cuda3std3__45__cpo5beginE - _ZN54_INTERNAL_95194923_23_grouped_topk_kernels_cu_d08404146thrust24THRUST_300001_SM_1000_NS12placeholders2_4E)
_ZN54_INTERNAL_95194923_23_grouped_topk_kernels_cu_d08404146thrust24THRUST_300001_SM_1000_NS12placeholders2_4E:
	.zero		1
	.type		_ZN54_INTERNAL_95194923_23_grouped_topk_kernels_cu_d08404144cuda3std3__45__cpo5beginE,@object
	.size		_ZN54_INTERNAL_95194923_23_grouped_topk_kernels_cu_d08404144cuda3std3__45__cpo5beginE,(_ZN54_INTERNAL_95194923_23_grouped_topk_kernels_cu_d08404144cuda3std6ranges3__45__cpo5beginE - _ZN54_INTERNAL_95194923_23_grouped_topk_kernels_cu_d08404144cuda3std3__45__cpo5beginE)
_ZN54_INTERNAL_95194923_23_grouped_topk_kernels_cu_d08404144cuda3std3__45__cpo5beginE:
	.zero		1
	.type		_ZN54_INTERNAL_95194923_23_grouped_topk_kernels_cu_d08404144cuda3std6ranges3__45__cpo5beginE,@object
	.size		_ZN54_INTERNAL_95194923_23_grouped_topk_kernels_cu_d08404144cuda3std6ranges3__45__cpo5beginE,(_ZN54_INTERNAL_95194923_23_grouped_topk_kernels_cu_d08404144cuda3std3__419piecewise_constructE - _ZN54_INTERNAL_95194923_23_grouped_topk_kernels_cu_d08404144cuda3std6ranges3__45__cpo5beginE)
_ZN54_INTERNAL_95194923_23_grouped_topk_kernels_cu_d08404144cuda3std6ranges3__45__cpo5beginE:
	.zero		1
	.type		_ZN54_INTERNAL_95194923_23_grouped_topk_kernels_cu_d08404144cuda3std3__419piecewise_constructE,@object
	.size		_ZN54_INTERNAL_95194923_23_grouped_topk_kernels_cu_d08404144cuda3std3__419piecewise_constructE,(_ZN54_INTERNAL_95194923_23_grouped_topk_kernels_cu_d08404144cuda3std6ranges3__45__cpo5cdataE - _ZN54_INTERNAL_95194923_23_grouped_topk_kernels_cu_d08404144cuda3std3__419piecewise_constructE)
_ZN54_INTERNAL_95194923_23_grouped_topk_kernels_cu_d08404144cuda3std3__419piecewise_constructE:
	.zero		1
	.type		_ZN54_INTERNAL_95194923_23_grouped_topk_kernels_cu_d08404144cuda3std6ranges3__45__cpo5cdataE,@object
	.size		_ZN54_INTERNAL_95194923_23_grouped_topk_kernels_cu_d08404144cuda3std6ranges3__45__cpo5cdataE,(_ZN54_INTERNAL_95194923_23_grouped_topk_kernels_cu_d08404146thrust24THRUST_300001_SM_1000_NS12placeholders2_8E - _ZN54_INTERNAL_95194923_23_grouped_topk_kernels_cu_d08404144cuda3std6ranges3__45__cpo5cdataE)
_ZN54_INTERNAL_95194923_23_grouped_topk_kernels_cu_d08404144cuda3std6ranges3__45__cpo5cdataE:
	.zero		1
	.type		_ZN54_INTERNAL_95194923_23_grouped_topk_kernels_cu_d08404146thrust24THRUST_300001_SM_1000_NS12placeholders2_8E,@object
	.size		_ZN54_INTERNAL_95194923_23_grouped_topk_kernels_cu_d08404146thrust24THRUST_300001_SM_1000_NS12placeholders2_8E,(_ZN54_INTERNAL_95194923_23_grouped_topk_kernels_cu_d08404144cuda3std3__45__cpo6rbeginE - _ZN54_INTERNAL_95194923_23_grouped_topk_kernels_cu_d08404146thrust24THRUST_300001_SM_1000_NS12placeholders2_8E)
_ZN54_INTERNAL_95194923_23_grouped_topk_kernels_cu_d08404146thrust24THRUST_300001_SM_1000_NS12placeholders2_8E:
	.zero		1
	.type		_ZN54_INTERNAL_95194923_23_grouped_topk_kernels_cu_d08404144cuda3std3__45__cpo6rbeginE,@object
	.size		_ZN54_INTERNAL_95194923_23_grouped_topk_kernels_cu_d08404144cuda3std3__45__cpo6rbeginE,(_ZN54_INTERNAL_95194923_23_grouped_topk_kernels_cu_d08404144cuda3std6ranges3__45__cpo9iter_swapE - _ZN54_INTERNAL_95194923_23_grouped_topk_kernels_cu_d08404144cuda3std3__45__cpo6rbeginE)
_ZN54_INTERNAL_95194923_23_grouped_topk_kernels_cu_d08404144cuda3std3__45__cpo6rbeginE:
	.zero		1
	.type		_ZN54_INTERNAL_95194923_23_grouped_topk_kernels_cu_d08404144cuda3std6ranges3__45__cpo9iter_swapE,@object
	.size		_ZN54_INTERNAL_95194923_23_grouped_topk_kernels_cu_d08404144cuda3std6ranges3__45__cpo9iter_swapE,(_ZN54_INTERNAL_95194923_23_grouped_topk_kernels_cu_d08404144cuda3std3__48unexpectE - _ZN54_INTERNAL_95194923_23_grouped_topk_kernels_cu_d08404144cuda3std6ranges3__45__cpo9iter_swapE)
_ZN54_INTERNAL_95194923_23_grouped_topk_kernels_cu_d08404144cuda3std6ranges3__45__cpo9iter_swapE:
	.zero		1
	.type		_ZN54_INTERNAL_95194923_23_grouped_topk_kernels_cu_d08404144cuda3std3__48unexpectE,@object
	.size		_ZN54_INTERNAL_95194923_23_grouped_topk_kernels_cu_d08404144cuda3std3__48unexpectE,(_ZN54_INTERNAL_95194923_23_grouped_topk_kernels_cu_d08404146thrust24THRUST_300001_SM_1000_NS6system6detail10sequential3seqE - _ZN54_INTERNAL_95194923_23_grouped_topk_kernels_cu_d08404144cuda3std3__48unexpectE)
_ZN54_INTERNAL_95194923_23_grouped_topk_kernels_cu_d08404144cuda3std3__48unexpectE:
	.zero		1
	.type		_ZN54_INTERNAL_95194923_23_grouped_topk_kernels_cu_d08404146thrust24THRUST_300001_SM_1000_NS6system6detail10sequential3seqE,@object
	.size		_ZN54_INTERNAL_95194923_23_grouped_topk_kernels_cu_d08404146thrust24THRUST_300001_SM_1000_NS6system6detail10sequential3seqE,(.L_29 - _ZN54_INTERNAL_95194923_23_grouped_topk_kernels_cu_d08404146thrust24THRUST_300001_SM_1000_NS6system6detail10sequential3seqE)
_ZN54_INTERNAL_95194923_23_grouped_topk_kernels_cu_d08404146thrust24THRUST_300001_SM_1000_NS6system6detail10sequential3seqE:
	.zero		1
.L_29:


//--------------------- .nv.shared._ZN4vllm3moe44grouped_topk_fused_small_expert_count_kernelI13__nv_bfloat16S2_iLNS0_11ScoringFuncE0ELi128ELb0ELi8EEEvPT_PfPT1_PKT0_llllllbd --------------------------
	.section	.nv.shared._ZN4vllm3moe44grouped_topk_fused_small_expert_count_kernelI13__nv_bfloat16S2_iLNS0_11ScoringFuncE0ELi128ELb0ELi8EEEvPT_PfPT1_PKT0_llllllbd,"aw",@nobits
	.sectionflags	@""
	.align	128
.nv.shared._ZN4vllm3moe44grouped_topk_fused_small_expert_count_kernelI13__nv_bfloat16S2_iLNS0_11ScoringFuncE0ELi128ELb0ELi8EEEvPT_PfPT1_PKT0_llllllbd:
	.zero		2048


//--------------------- .nv.shared._ZN4vllm3moe44grouped_topk_fused_small_expert_count_kernelI13__nv_bfloat16S2_iLNS0_11ScoringFuncE0ELi384ELb0ELi8EEEvPT_PfPT1_PKT0_llllllbd --------------------------
	.section	.nv.shared._ZN4vllm3moe44grouped_topk_fused_small_expert_count_kernelI13__nv_bfloat16S2_iLNS0_11ScoringFuncE0ELi384ELb0ELi8EEEvPT_PfPT1_PKT0_llllllbd,"aw",@nobits
	.sectionflags	@""
	.align	128
.nv.shared._ZN4vllm3moe44grouped_topk_fused_small_expert_count_kernelI13__nv_bfloat16S2_iLNS0_11ScoringFuncE0ELi384ELb0ELi8EEEvPT_PfPT1_PKT0_llllllbd:
	.zero		4320


//--------------------- .nv.shared._ZN4vllm3moe44grouped_topk_fused_small_expert_count_kernelI13__nv_bfloat16S2_iLNS0_11ScoringFuncE0ELi512ELb0ELi8EEEvPT_PfPT1_PKT0_llllllbd --------------------------
	.section	.nv.shared._ZN4vllm3moe44grouped_topk_fused_small_expert_count_kernelI13__nv_bfloat16S2_iLNS0_11ScoringFuncE0ELi512ELb0ELi8EEEvPT_PfPT1_PKT0_llllllbd,"aw",@nobits
	.sectionflags	@""
	.align	128
.nv.shared._ZN4vllm3moe44grouped_topk_fused_small_expert_count_kernelI13__nv_bfloat16S2_iLNS0_11ScoringFuncE0ELi512ELb0ELi8EEEvPT_PfPT1_PKT0_llllllbd:
	.zero		5376


//--------------------- .nv.shared._ZN4vllm3moe44grouped_topk_fused_small_expert_count_kernelI13__nv_bfloat16S2_iLNS0_11ScoringFuncE0ELi512ELb0ELi22EEEvPT_PfPT1_PKT0_llllllbd --------------------------
	.section	.nv.shared._ZN4vllm3moe44grouped_topk_fused_small_expert_count_kernelI13__nv_bfloat16S2_iLNS0_11ScoringFuncE0ELi512ELb0ELi22EEEvPT_PfPT1_PKT0_llllllbd,"aw",@nobits
	.sectionflags	@""
	.align	128
.nv.shared._ZN4vllm3moe44grouped_topk_fused_small_expert_count_kernelI13__nv_bfloat16S2_iLNS0_11ScoringFuncE0ELi512ELb0ELi22EEEvPT_PfPT1_PKT0_llllllbd:
	.zero		5856


//--------------------- .nv.shared._ZN4vllm3moe44grouped_topk_fused_small_expert_count_kernelI13__nv_bfloat16S2_iLNS0_11ScoringFuncE0ELi256ELb1ELi8EEEvPT_PfPT1_PKT0_llllllbd --------------------------
	.section	.nv.shared._ZN4vllm3moe44grouped_topk_fused_small_expert_count_kernelI13__nv_bfloat16S2_iLNS0_11ScoringFuncE0ELi256ELb1ELi8EEEvPT_PfPT1_PKT0_llllllbd,"aw",@nobits
	.sectionflags	@""
	.align	128
.nv.shared._ZN4vllm3moe44grouped_topk_fused_small_expert_count_kernelI13__nv_bfloat16S2_iLNS0_11ScoringFuncE0ELi256ELb1ELi8EEEvPT_PfPT1_PKT0_llllllbd:
	.zero		3104


//--------------------- .nv.shared._ZN4vllm3moe25grouped_topk_fused_kernelI13__nv_bfloat166__halfiLNS0_11ScoringFuncE0EEEvPT_PfPT1_PKT0_lllllbd --------------------------
	.section	.nv.shared._ZN4vllm3moe25grouped_topk_fused_kernelI13__nv_bfloat166__halfiLNS0_11ScoringFuncE0EEEvPT_PfPT1_PKT0_lllllbd,"aw",@nobits
	.sectionflags	@""
	.align	16
	.zero		1024


//--------------------- .nv.shared._ZN4vllm3moe44grouped_topk_fused_small_expert_count_kernelI13__nv_bfloat166__halfiLNS0_11ScoringFuncE0ELi128ELb0ELi8EEEvPT_PfPT1_PKT0_llllllbd --------------------------
	.section	.nv.shared._ZN4vllm3moe44grouped_topk_fused_small_expert_count_kernelI13__nv_bfloat166__halfiLNS0_11ScoringFuncE0ELi128ELb0ELi8EEEvPT_PfPT1_PKT0_llllllbd,"aw",@nobits
	.sectionflags	@""
	.align	128
.nv.shared._ZN4vllm3moe44grouped_topk_fused_small_expert_count_kernelI13__nv_bfloat166__halfiLNS0_11ScoringFuncE0ELi128ELb0ELi8EEEvPT_PfPT1_PKT0_llllllbd:
	.zero		2048


//--------------------- .nv.shared._ZN4vllm3moe44grouped_topk_fused_small_expert_count_kernelI13__nv_bfloat166__halfiLNS0_11ScoringFuncE0ELi384ELb0ELi8EEEvPT_PfPT1_PKT0_llllllbd --------------------------
	.section	.nv.shared._ZN4vllm3moe44grouped_topk_fused_small_expert_count_kernelI13__nv_bfloat166__halfiLNS0_11ScoringFuncE0ELi384ELb0ELi8EEEvPT_PfPT1_PKT0_llllllbd,"aw",@nobits
	.sectionflags	@""
	.align	128
.nv.shared._ZN4vllm3moe44grouped_topk_fused_small_expert_count_kernelI13__nv_bfloat166__halfiLNS0_11ScoringFuncE0ELi384ELb0ELi8EEEvPT_PfPT1_PKT0_llllllbd:
	.zero		4320


//--------------------- .nv.shared._ZN4vllm3moe44grouped_topk_fused_small_expert_count_kernelI13__nv_bfloat166__halfiLNS0_11ScoringFuncE0ELi512ELb0ELi8EEEvPT_PfPT1_PKT0_llllllbd --------------------------
	.section	.nv.shared._ZN4vllm3moe44grouped_topk_fused_small_expert_count_kernelI13__nv_bfloat166__halfiLNS0_11ScoringFuncE0ELi512ELb0ELi8EEEvPT_PfPT1_PKT0_llllllbd,"aw",@nobits
	.sectionflags	@""
	.align	128
.nv.shared._ZN4vllm3moe44grouped_topk_fused_small_expert_count_kernelI13__nv_bfloat166__halfiLNS0_11ScoringFuncE0ELi512ELb0ELi8EEEvPT_PfPT1_PKT0_llllllbd:
	.zero		5376


//--------------------- .nv.shared._ZN4vllm3moe44grouped_topk_fused_small_expert_count_kernelI13__nv_bfloat166__halfiLNS0_11ScoringFuncE0ELi512ELb0ELi22EEEvPT_PfPT1_PKT0_llllllbd --------------------------
	.section	.nv.shared._ZN4vllm3moe44grouped_topk_fused_small_expert_count_kernelI13__nv_bfloat166__halfiLNS0_11ScoringFuncE0ELi512ELb0ELi22EEEvPT_PfPT1_PKT0_llllllbd,"aw",@nobits
	.sectionflags	@""
	.align	128
.nv.shared._ZN4vllm3moe44grouped_topk_fused_small_expert_count_kernelI13__nv_bfloat166__halfiLNS0_11ScoringFuncE0ELi512ELb0ELi22EEEvPT_PfPT1_PKT0_llllllbd:
	.zero		5856


//--------------------- .nv.shared._ZN4vllm3moe44grouped_topk_fused_small_expert_count_kernelI13__nv_bfloat166__halfiLNS0_11ScoringFuncE0ELi256ELb1ELi8EEEvPT_PfPT1_PKT0_llllllbd --------------------------
	.section	.nv.shared._ZN4vllm3moe44grouped_topk_fused_small_expert_count_kernelI13__nv_bfloat166__halfiLNS0_11ScoringFuncE0ELi256ELb1ELi8EEEvPT_PfPT1_PKT0_llllllbd,"aw",@nobits
	.sectionflags	@""
	.align	128
.nv.shared._ZN4vllm3moe44grouped_topk_fused_small_expert_count_kernelI13__nv_bfloat166__halfiLNS0_11ScoringFuncE0ELi256ELb1ELi8EEEvPT_PfPT1_PKT0_llllllbd:
	.zero		3104


//--------------------- .nv.shared._ZN4vllm3moe25grouped_topk_fused_kernelI13__nv_bfloat16fiLNS0_11ScoringFuncE0EEEvPT_PfPT1_PKT0_lllllbd --------------------------
	.section	.nv.shared._ZN4vllm3moe25grouped_topk_fused_kernelI13__nv_bfloat16fiLNS0_11ScoringFuncE0EEEvPT_PfPT1_PKT0_lllllbd,"aw",@nobits
	.sectionflags	@""
	.align	16
	.zero		1024


//--------------------- .nv.shared._ZN4vllm3moe44grouped_topk_fused_small_expert_count_kernelI13__nv_bfloat16fiLNS0_11ScoringFuncE0ELi128ELb0ELi8EEEvPT_PfPT1_PKT0_llllllbd --------------------------
	.section	.nv.shared._ZN4vllm3moe44grouped_topk_fused_small_expert_count_kernelI13__nv_bfloat16fiLNS0_11ScoringFuncE0ELi128ELb0ELi8EEEvPT_PfPT1_PKT0_llllllbd,"aw",@nobits
	.sectionflags	@""
	.align	128
.nv.shared._ZN4vllm3moe44grouped_topk_fused_small_expert_count_kernelI13__nv_bfloat16fiLNS0_11ScoringFuncE0ELi128ELb0ELi8EEEvPT_PfPT1_PKT0_llllllbd:
	.zero		2048


//--------------------- .nv.shared._ZN4vllm3moe44grouped_topk_fused_small_expert_count_kernelI13__nv_bfloat16fiLNS0_11ScoringFuncE0ELi384ELb0ELi8EEEvPT_PfPT1_PKT0_llllllbd --------------------------
	.section	.nv.shared._ZN4vllm3moe44grouped_topk_fused_small_expert_count_kernelI13__nv_bfloat16fiLNS0_11ScoringFuncE0ELi384ELb0ELi8EEEvPT_PfPT1_PKT0_llllllbd,"aw",@nobits
	.sectionflags	@""
	.align	128
.nv.shared._ZN4vllm3moe44grouped_topk_fused_small_expert_count_kernelI13__nv_bfloat16fiLNS0_11ScoringFuncE0ELi384ELb0ELi8EEEvPT_PfPT1_PKT0_llllllbd:
	.zero		4320


//--------------------- .nv.shared._ZN4vllm3moe44grouped_topk_fused_small_expert_count_kernelI13__nv_bfloat16fiLNS0_11ScoringFuncE0ELi512ELb0ELi8EEEvPT_PfPT1_PKT0_llllllbd --------------------------
	.section	.nv.shared._ZN4vllm3moe44grouped_topk_fused_small_expert_count_kernelI13__nv_bfloat16fiLNS0_11ScoringFuncE0ELi512ELb0ELi8EEEvPT_PfPT1_PKT0_llllllbd,"aw",@nobits
	.sectionflags	@""
	.align	128
.nv.shared._ZN4vllm3moe44grouped_topk_fused_small_expert_count_kernelI13__nv_bfloat16fiLNS0_11ScoringFuncE0ELi512ELb0ELi8EEEvPT_PfPT1_PKT0_llllllbd:
	.zero		5376


//--------------------- .nv.shared._ZN4vllm3moe44grouped_topk_fused_small_expert_count_kernelI13__nv_bfloat16fiLNS0_11ScoringFuncE0ELi512ELb0ELi22EEEvPT_PfPT1_PKT0_llllllbd --------------------------
	.section	.nv.shared._ZN4vllm3moe44grouped_topk_fused_small_expert_count_kernelI13__nv_bfloat16fiLNS0_11ScoringFuncE0ELi512ELb0ELi22EEEvPT_PfPT1_PKT0_llllllbd,"aw",@nobits
	.sectionflags	@""
	.align	128
.nv.shared._ZN4vllm3moe44grouped_topk_fused_small_expert_count_kernelI13__nv_bfloat16fiLNS0_11ScoringFuncE0ELi512ELb0ELi22EEEvPT_PfPT1_PKT0_llllllbd:
	.zero		5856


//--------------------- .nv.shared._ZN4vllm3moe44grouped_topk_fused_small_expert_count_kernelI13__nv_bfloat16fiLNS0_11ScoringFuncE0ELi256ELb1ELi8EEEvPT_PfPT1_PKT0_llllllbd --------------------------
	.section	.nv.shared._ZN4vllm3moe44grouped_topk_fused_small_expert_count_kernelI13__nv_bfloat16fiLNS0_11ScoringFuncE0ELi256ELb1ELi8EEEvPT_PfPT1_PKT0_llllllbd,"aw",@nobits
	.sectionflags	@""
	.align	128
.nv.shared._ZN4vllm3moe44grouped_topk_fused_small_expert_count_kernelI13__nv_bfloat16fiLNS0_11ScoringFuncE0ELi256ELb1ELi8EEEvPT_PfPT1_PKT0_llllllbd:
	.zero		3104


//--------------------- .nv.shared._ZN4vllm3moe25grouped_topk_fused_kernelI6__half13__nv_bfloat16iLNS0_11ScoringFuncE0EEEvPT_PfPT1_PKT0_lllllbd --------------------------
	.section	.nv.shared._ZN4vllm3moe25grouped_topk_fused_kernelI6__half13__nv_bfloat16iLNS0_11ScoringFuncE0EEEvPT_PfPT1_PKT0_lllllbd,"aw",@nobits
	.sectionflags	@""
	.align	16
	.zero		1024


//--------------------- .nv.shared._ZN4vllm3moe44grouped_topk_fused_small_expert_count_kernelI6__half13__nv_bfloat16iLNS0_11ScoringFuncE0ELi128ELb0ELi8EEEvPT_PfPT1_PKT0_llllllbd --------------------------
	.section	.nv.shared._ZN4vllm3moe44grouped_topk_fused_small_expert_count_kernelI6__half13__nv_bfloat16iLNS0_11ScoringFuncE0ELi128ELb0ELi8EEEvPT_PfPT1_PKT0_llllllbd,"aw",@nobits
	.sectionflags	@""
	.align	128
.nv.shared._ZN4vllm3moe44grouped_topk_fused_small_expert_count_kernelI6__half13__nv_bfloat16iLNS0_11ScoringFuncE0ELi128ELb0ELi8EEEvPT_PfPT1_PKT0_llllllbd:
	.zero		2048


//--------------------- .nv.shared._ZN4vllm3moe44grouped_topk_fused_small_expert_count_kernelI6__half13__nv_bfloat16iLNS0_11ScoringFuncE0ELi384ELb0ELi8EEEvPT_PfPT1_PKT0_llllllbd --------------------------
	.section	.nv.shared._ZN4vllm3moe44grouped_topk_fused_small_expert_count_kernelI6__half13__nv_bfloat16iLNS0_11ScoringFuncE0ELi384ELb0ELi8EEEvPT_PfPT1_PKT0_llllllbd,"aw",@nobits
	.sectionflags	@""
	.align	128
.nv.shared._ZN4vllm3moe44grouped_topk_fused_small_expert_count_kernelI6__half13__nv_bfloat16iLNS0_11ScoringFuncE0ELi384ELb0ELi8EEEvPT_PfPT1_PKT0_llllllbd:
	.zero		4320


//--------------------- .nv.shared._ZN4vllm3moe44grouped_topk_fused_small_expert_count_kernelI6__half13__nv_bfloat16iLNS0_11ScoringFuncE0ELi512ELb0ELi8EEEvPT_PfPT1_PKT0_llllllbd --------------------------
	.section	.nv.shared._ZN4vllm3moe44grouped_topk_fused_small_expert_count_kernelI6__half13__nv_bfloat16iLNS0_11ScoringFuncE0ELi512ELb0ELi8EEEvPT_PfPT1_PKT0_llllllbd,"aw",@nobits
	.sectionflags	@""
	.align	128
.nv.shared._ZN4vllm3moe44grouped_topk_fused_small_expert_count_kernelI6__half13__nv_bfloat16iLNS0_11ScoringFuncE0ELi512ELb0ELi8EEEvPT_PfPT1_PKT0_llllllbd:
	.zero		5376


//--------------------- .nv.shared._ZN4vllm3moe44grouped_topk_fused_small_expert_count_kernelI6__half13__nv_bfloat16iLNS0_11ScoringFuncE0ELi512ELb0ELi22EEEvPT_PfPT1_PKT0_llllllbd --------------------------
	.section	.nv.shared._ZN4vllm3moe44grouped_topk_fused_small_expert_count_kernelI6__half13__nv_bfloat16iLNS0_11ScoringFuncE0ELi512ELb0ELi22EEEvPT_PfPT1_PKT0_llllllbd,"aw",@nobits
	.sectionflags	@""
	.align	128
.nv.shared._ZN4vllm3moe44grouped_topk_fused_small_expert_count_kernelI6__half13__nv_bfloat16iLNS0_11ScoringFuncE0ELi512ELb0ELi22EEEvPT_PfPT1_PKT0_llllllbd:
	.zero		5856


//--------------------- .nv.shared._ZN4vllm3moe44grouped_topk_fused_small_expert_count_kernelI6__half13__nv_bfloat16iLNS0_11ScoringFuncE0ELi256ELb1ELi8EEEvPT_PfPT1_PKT0_llllllbd --------------------------
	.section	.nv.shared._ZN4vllm3moe44grouped_topk_fused_small_expert_count_kernelI6__half13__nv_bfloat16iLNS0_11ScoringFuncE0ELi256ELb1ELi8EEEvPT_PfPT1_PKT0_llllllbd,"aw",@nobits
	.sectionflags	@""
	.align	128
.nv.shared._ZN4vllm3moe44grouped_topk_fused_small_expert_count_kernelI6__half13__nv_bfloat16iLNS0_11ScoringFuncE0ELi256ELb1ELi8EEEvPT_PfPT1_PKT0_llllllbd:
	.zero		3104


//--------------------- .nv.shared._ZN4vllm3moe25grouped_topk_fused_kernelI6__halfS2_iLNS0_11ScoringFuncE0EEEvPT_PfPT1_PKT0_lllllbd --------------------------
	.section	.nv.shared._ZN4vllm3moe25grouped_topk_fused_kernelI6__halfS2_iLNS0_11ScoringFuncE0EEEvPT_PfPT1_PKT0_lllllbd,"aw",@nobits
	.sectionflags	@""
	.align	16
	.zero		1024


//--------------------- .nv.shared._ZN4vllm3moe44grouped_topk_fused_small_expert_count_kernelI6__halfS2_iLNS0_11ScoringFuncE0ELi128ELb0ELi8EEEvPT_PfPT1_PKT0_llllllbd --------------------------
	.section	.nv.shared._ZN4vllm3moe44grouped_topk_fused_small_expert_count_kernelI6__halfS2_iLNS0_11ScoringFuncE0ELi128ELb0ELi8EEEvPT_PfPT1_PKT0_llllllbd,"aw",@nobits
	.sectionflags	@""
	.align	128
.nv.shared._ZN4vllm3moe44grouped_topk_fused_small_expert_count_kernelI6__halfS2_iLNS0_11ScoringFuncE0ELi128ELb0ELi8EEEvPT_PfPT1_PKT0_llllllbd:
	.zero		2048


//--------------------- .nv.shared._ZN4vllm3moe44grouped_topk_fused_small_expert_count_kernelI6__halfS2_iLNS0_11ScoringFuncE0ELi384ELb0ELi8EEEvPT_PfPT1_PKT0_llllllbd --------------------------
	.section	.nv.shared._ZN4vllm3moe44grouped_topk_fused_small_expert_count_kernelI6__halfS2_iLNS0_11ScoringFuncE0ELi384ELb0ELi8EEEvPT_PfPT1_PKT0_llllllbd,"aw",@nobits
	.sectionflags	@""
	.align	128
.nv.shared._ZN4vllm3moe44grouped_topk_fused_small_expert_count_kernelI6__halfS2_iLNS0_11ScoringFuncE0ELi384ELb0ELi8EEEvPT_PfPT1_PKT0_llllllbd:
	.zero		4320


//--------------------- .nv.shared._ZN4vllm3moe44grouped_topk_fused_small_expert_count_kernelI6__halfS2_iLNS0_11ScoringFuncE0ELi512ELb0ELi8EEEvPT_PfPT1_PKT0_llllllbd --------------------------
	.section	.nv.shared._ZN4vllm3moe44grouped_topk_fused_small_expert_count_kernelI6__halfS2_iLNS0_11ScoringFuncE0ELi512ELb0ELi8EEEvPT_PfPT1_PKT0_llllllbd,"aw",@nobits
	.sectionflags	@""
	.align	128
.nv.shared._ZN4vllm3moe44grouped_topk_fused_small_expert_count_kernelI6__halfS2_iLNS0_11ScoringFuncE0ELi512ELb0ELi8EEEvPT_PfPT1_PKT0_llllllbd:
	.zero		5376


//--------------------- .nv.shared._ZN4vllm3moe44grouped_topk_fused_small_expert_count_kernelI6__halfS2_iLNS0_11ScoringFuncE0ELi512ELb0ELi22EEEvPT_PfPT1_PKT0_llllllbd --------------------------
	.section	.nv.shared._ZN4vllm3moe44grouped_topk_fused_small_expert_count_kernelI6__halfS2_iLNS0_11ScoringFuncE0ELi512ELb0ELi22EEEvPT_PfPT1_PKT0_llllllbd,"aw",@nobits
	.sectionflags	@""
	.align	128
.nv.shared._ZN4vllm3moe44grouped_topk_fused_small_expert_count_kernelI6__halfS2_iLNS0_11ScoringFuncE0ELi512ELb0ELi22EEEvPT_PfPT1_PKT0_llllllbd:
	.zero		5856


//--------------------- .nv.shared._ZN4vllm3moe44grouped_topk_fused_small_expert_count_kernelI6__halfS2_iLNS0_11ScoringFuncE0ELi256ELb1ELi8EEEvPT_PfPT1_PKT0_llllllbd --------------------------
	.section	.nv.shared._ZN4vllm3moe44grouped_topk_fused_small_expert_count_kernelI6__halfS2_iLNS0_11ScoringFuncE0ELi256ELb1ELi8EEEvPT_PfPT1_PKT0_llllllbd,"aw",@nobits
	.sectionflags	@""
	.align	128
.nv.shared._ZN4vllm3moe44grouped_topk_fused_small_expert_count_kernelI6__halfS2_iLNS0_11ScoringFuncE0ELi256ELb1ELi8EEEvPT_PfPT1_PKT0_llllllbd:
	.zero		3104


//--------------------- .nv.shared._ZN4vllm3moe25grouped_topk_fused_kernelI6__halffiLNS0_11ScoringFuncE0EEEvPT_PfPT1_PKT0_lllllbd --------------------------
	.section	.nv.shared._ZN4vllm3moe25grouped_topk_fused_kernelI6__halffiLNS0_11ScoringFuncE0EEEvPT_PfPT1_PKT0_lllllbd,"aw",@nobits
	.sectionflags	@""
	.align	16
	.zero		1024


//--------------------- .nv.shared._ZN4vllm3moe44grouped_topk_fused_small_expert_count_kernelI6__halffiLNS0_11ScoringFuncE0ELi128ELb0ELi8EEEvPT_PfPT1_PKT0_llllllbd --------------------------
	.section	.nv.shared._ZN4vllm3moe44grouped_topk_fused_small_expert_count_kernelI6__halffiLNS0_11ScoringFuncE0ELi128ELb0ELi8EEEvPT_PfPT1_PKT0_llllllbd,"aw",@nobits
	.sectionflags	@""
	.align	128
.nv.shared._ZN4vllm3moe44grouped_topk_fused_small_expert_count_kernelI6__halffiLNS0_11ScoringFuncE0ELi128ELb0ELi8EEEvPT_PfPT1_PKT0_llllllbd:
	.zero		2048


//--------------------- .nv.shared._ZN4vllm3moe44grouped_topk_fused_small_expert_count_kernelI6__halffiLNS0_11ScoringFuncE0ELi384ELb0ELi8EEEvPT_PfPT1_PKT0_llllllbd --------------------------
	.section	.nv.shared._ZN4vllm3moe44grouped_topk_fused_small_expert_count_kernelI6__halffiLNS0_11ScoringFuncE0ELi384ELb0ELi8EEEvPT_PfPT1_PKT0_llllllbd,"aw",@nobits
	.sectionflags	@""
	.align	128
.nv.shared._ZN4vllm3moe44grouped_topk_fused_small_expert_count_kernelI6__halffiLNS0_11ScoringFuncE0ELi384ELb0ELi8EEEvPT_PfPT1_PKT0_llllllbd:
	.zero		4320


//--------------------- .nv.shared._ZN4vllm3moe44grouped_topk_fused_small_expert_count_kernelI6__halffiLNS0_11ScoringFuncE0ELi512ELb0ELi8EEEvPT_PfPT1_PKT0_llllllbd --------------------------
	.section	.nv.shared._ZN4vllm3moe44grouped_topk_fused_small_expert_count_kernelI6__halffiLNS0_11ScoringFuncE0ELi512ELb0ELi8EEEvPT_PfPT1_PKT0_llllllbd,"aw",@nobits
	.sectionflags	@""
	.align	128
.nv.shared._ZN4vllm3moe44grouped_topk_fused_small_expert_count_kernelI6__halffiLNS0_11ScoringFuncE0ELi512ELb0ELi8EEEvPT_PfPT1_PKT0_llllllbd:
	.zero		5376


//--------------------- .nv.shared._ZN4vllm3moe44grouped_topk_fused_small_expert_count_kernelI6__halffiLNS0_11ScoringFuncE0ELi512ELb0ELi22EEEvPT_PfPT1_PKT0_llllllbd --------------------------
	.section	.nv.shared._ZN4vllm3moe44grouped_topk_fused_small_expert_count_kernelI6__halffiLNS0_11ScoringFuncE0ELi512ELb0ELi22EEEvPT_PfPT1_PKT0_llllllbd,"aw",@nobits
	.sectionflags	@""
	.align	128
.nv.shared._ZN4vllm3moe44grouped_topk_fused_small_expert_count_kernelI6__halffiLNS0_11ScoringFuncE0ELi512ELb0ELi22EEEvPT_PfPT1_PKT0_llllllbd:
	.zero		5856


//--------------------- .nv.shared._ZN4vllm3moe44grouped_topk_fused_small_expert_count_kernelI6__halffiLNS0_11ScoringFuncE0ELi256ELb1ELi8EEEvPT_PfPT1_PKT0_llllllbd --------------------------
	.section	.nv.shared._ZN4vllm3moe44grouped_topk_fused_small_expert_count_kernelI6__halffiLNS0_11ScoringFuncE0ELi256ELb1ELi8EEEvPT_PfPT1_PKT0_llllllbd,"aw",@nobits
	.sectionflags	@""
	.align	128
.nv.shared._ZN4vllm3moe44grouped_topk_fused_small_expert_count_kernelI6__halffiLNS0_11ScoringFuncE0ELi256ELb1ELi8EEEvPT_PfPT1_PKT0_llllllbd:
	.zero		3104


//--------------------- .nv.shared._ZN4vllm3moe25grouped_topk_fused_kernelIf13__nv_bfloat16iLNS0_11ScoringFuncE0EEEvPT_PfPT1_PKT0_lllllbd --------------------------
	.section	.nv.shared._ZN4vllm3moe25grouped_topk_fused_kernelIf13__nv_bfloat16iLNS0_11ScoringFuncE0EEEvPT_PfPT1_PKT0_lllllbd,"aw",@nobits
	.sectionflags	@""
	.align	16
	.zero		1024


//--------------------- .nv.shared._ZN4vllm3moe44grouped_topk_fused_small_expert_count_kernelIf13__nv_bfloat16iLNS0_11ScoringFuncE0ELi128ELb0ELi8EEEvPT_PfPT1_PKT0_llllllbd --------------------------
	.section	.nv.shared._ZN4vllm3moe44grouped_topk_fused_small_expert_count_kernelIf13__nv_bfloat16iLNS0_11ScoringFuncE0ELi128ELb0ELi8EEEvPT_PfPT1_PKT0_llllllbd,"aw",@nobits
	.sectionflags	@""
	.align	128
.nv.shared._ZN4vllm3moe44grouped_topk_fused_small_expert_count_kernelIf13__nv_bfloat16iLNS0_11ScoringFuncE0ELi128ELb0ELi8EEEvPT_PfPT1_PKT0_llllllbd:
	.zero		2048


//--------------------- .nv.shared._ZN4vllm3moe44grouped_topk_fused_small_expert_count_kernelIf13__nv_bfloat16iLNS0_11ScoringFuncE0ELi384ELb0ELi8EEEvPT_PfPT1_PKT0_llllllbd --------------------------
	.section	.nv.shared._ZN4vllm3moe44grouped_topk_fused_small_expert_count_kernelIf13__nv_bfloat16iLNS0_11ScoringFuncE0ELi384ELb0ELi8EEEvPT_PfPT1_PKT0_llllllbd,"aw",@nobits
	.sectionflags	@""
	.align	128
.nv.shared._ZN4vllm3moe44grouped_topk_fused_small_expert_count_kernelIf13__nv_bfloat16iLNS0_11ScoringFuncE0ELi384ELb0ELi8EEEvPT_PfPT1_PKT0_llllllbd:
	.zero		4320


//--------------------- .nv.shared._ZN4vllm3moe44grouped_topk_fused_small_expert_count_kernelIf13__nv_bfloat16iLNS0_11ScoringFuncE0ELi512ELb0ELi8EEEvPT_PfPT1_PKT0_llllllbd --------------------------
	.section	.nv.shared._ZN4vllm3moe44grouped_topk_fused_small_expert_count_kernelIf13__nv_bfloat16iLNS0_11ScoringFuncE0ELi512ELb0ELi8EEEvPT_PfPT1_PKT0_llllllbd,"aw",@nobits
	.sectionflags	@""
	.align	128
.nv.shared._ZN4vllm3moe44grouped_topk_fused_small_expert_count_kernelIf13__nv_bfloat16iLNS0_11ScoringFuncE0ELi512ELb0ELi8EEEvPT_PfPT1_PKT0_llllllbd:
	.zero		5376


//--------------------- .nv.shared._ZN4vllm3moe44grouped_topk_fused_small_expert_count_kernelIf13__nv_bfloat16iLNS0_11ScoringFuncE0ELi512ELb0ELi22EEEvPT_PfPT1_PKT0_llllllbd --------------------------
	.section	.nv.shared._ZN4vllm3moe44grouped_topk_fused_small_expert_count_kernelIf13__nv_bfloat16iLNS0_11ScoringFuncE0ELi512ELb0ELi22EEEvPT_PfPT1_PKT0_llllllbd,"aw",@nobits
	.sectionflags	@""
	.align	128
.nv.shared._ZN4vllm3moe44grouped_topk_fused_small_expert_count_kernelIf13__nv_bfloat16iLNS0_11ScoringFuncE0ELi512ELb0ELi22EEEvPT_PfPT1_PKT0_llllllbd:
	.zero		5856


//--------------------- .nv.shared._ZN4vllm3moe44grouped_topk_fused_small_expert_count_kernelIf13__nv_bfloat16iLNS0_11ScoringFuncE0ELi256ELb1ELi8EEEvPT_PfPT1_PKT0_llllllbd --------------------------
	.section	.nv.shared._ZN4vllm3moe44grouped_topk_fused_small_expert_count_kernelIf13__nv_bfloat16iLNS0_11ScoringFuncE0ELi256ELb1ELi8EEEvPT_PfPT1_PKT0_llllllbd,"aw",@nobits
	.sectionflags	@""
	.align	128
.nv.shared._ZN4vllm3moe44grouped_topk_fused_small_expert_count_kernelIf13__nv_bfloat16iLNS0_11ScoringFuncE0ELi256ELb1ELi8EEEvPT_PfPT1_PKT0_llllllbd:
	.zero		3104


//--------------------- .nv.shared._ZN4vllm3moe25grouped_topk_fused_kernelIf6__halfiLNS0_11ScoringFuncE0EEEvPT_PfPT1_PKT0_lllllbd --------------------------
	.section	.nv.shared._ZN4vllm3moe25grouped_topk_fused_kernelIf6__halfiLNS0_11ScoringFuncE0EEEvPT_PfPT1_PKT0_lllllbd,"aw",@nobits
	.sectionflags	@""
	.align	16
	.zero		1024


//--------------------- .nv.shared._ZN4vllm3moe44grouped_topk_fused_small_expert_count_kernelIf6__halfiLNS0_11ScoringFuncE0ELi128ELb0ELi8EEEvPT_PfPT1_PKT0_llllllbd --------------------------
	.section	.nv.shared._ZN4vllm3moe44grouped_topk_fused_small_expert_count_kernelIf6__halfiLNS0_11ScoringFuncE0ELi128ELb0ELi8EEEvPT_PfPT1_PKT0_llllllbd,"aw",@nobits
	.sectionflags	@""
	.align	128
.nv.shared._ZN4vllm3moe44grouped_topk_fused_small_expert_count_kernelIf6__halfiLNS0_11ScoringFuncE0ELi128ELb0ELi8EEEvPT_PfPT1_PKT0_llllllbd:
	.zero		2048


//--------------------- .nv.shared._ZN4vllm3moe44grouped_topk_fused_small_expert_count_kernelIf6__halfiLNS0_11ScoringFuncE0ELi384ELb0ELi8EEEvPT_PfPT1_PKT0_llllllbd --------------------------
	.section	.nv.shared._ZN4vllm3moe44grouped_topk_fused_small_expert_count_kernelIf6__halfiLNS0_11ScoringFuncE0ELi384ELb0ELi8EEEvPT_PfPT1_PKT0_llllllbd,"aw",@nobits
	.sectionflags	@""
	.align	128
.nv.shared._ZN4vllm3moe44grouped_topk_fused_small_expert_count_kernelIf6__halfiLNS0_11ScoringFuncE0ELi384ELb0ELi8EEEvPT_PfPT1_PKT0_llllllbd:
	.zero		4320


//--------------------- .nv.shared._ZN4vllm3moe44grouped_topk_fused_small_expert_count_kernelIf6__halfiLNS0_11ScoringFuncE0ELi512ELb0ELi8EEEvPT_PfPT1_PKT0_llllllbd --------------------------
	.section	.nv.shared._ZN4vllm3moe44grouped_topk_fused_small_expert_count_kernelIf6__halfiLNS0_11ScoringFuncE0ELi512ELb0ELi8EEEvPT_PfPT1_PKT0_llllllbd,"aw",@nobits
	.sectionflags	@""
	.align	128
.nv.shared._ZN4vllm3moe44grouped_topk_fused_small_expert_count_kernelIf6__halfiLNS0_11ScoringFuncE0ELi512ELb0ELi8EEEvPT_PfPT1_PKT0_llllllbd:
	.zero		5376


//--------------------- .nv.shared._ZN4vllm3moe44grouped_topk_fused_small_expert_count_kernelIf6__halfiLNS0_11ScoringFuncE0ELi512ELb0ELi22EEEvPT_PfPT1_PKT0_llllllbd --------------------------
	.section	.nv.shared._ZN4vllm3moe44grouped_topk_fused_small_expert_count_kernelIf6__halfiLNS0_11ScoringFuncE0ELi512ELb0ELi22EEEvPT_PfPT1_PKT0_llllllbd,"aw",@nobits
	.sectionflags	@""
	.align	128
.nv.shared._ZN4vllm3moe44grouped_topk_fused_small_expert_count_kernelIf6__halfiLNS0_11ScoringFuncE0ELi512ELb0ELi22EEEvPT_PfPT1_PKT0_llllllbd:
	.zero		5856


//--------------------- .nv.shared._ZN4vllm3moe44grouped_topk_fused_small_expert_count_kernelIf6__halfiLNS0_11ScoringFuncE0ELi256ELb1ELi8EEEvPT_PfPT1_PKT0_llllllbd --------------------------
	.section	.nv.shared._ZN4vllm3moe44grouped_topk_fused_small_expert_count_kernelIf6__halfiLNS0_11ScoringFuncE0ELi256ELb1ELi8EEEvPT_PfPT1_PKT0_llllllbd,"aw",@nobits
	.sectionflags	@""
	.align	128
.nv.shared._ZN4vllm3moe44grouped_topk_fused_small_expert_count_kernelIf6__halfiLNS0_11ScoringFuncE0ELi256ELb1ELi8EEEvPT_PfPT1_PKT0_llllllbd:
	.zero		3104


//--------------------- .nv.shared._ZN4vllm3moe25grouped_topk_fused_kernelIffiLNS0_11ScoringFuncE0EEEvPT_PfPT1_PKT0_lllllbd --------------------------
	.section	.nv.shared._ZN4vllm3moe25grouped_topk_fused_kernelIffiLNS0_11ScoringFuncE0EEEvPT_PfPT1_PKT0_lllllbd,"aw",@nobits
	.sectionflags	@""
	.align	16
	.zero		1024


//--------------------- .nv.shared._ZN4vllm3moe44grouped_topk_fused_small_expert_count_kernelIffiLNS0_11ScoringFuncE0ELi128ELb0ELi8EEEvPT_PfPT1_PKT0_llllllbd --------------------------
	.section	.nv.shared._ZN4vllm3moe44grouped_topk_fused_small_expert_count_kernelIffiLNS0_11ScoringFuncE0ELi128ELb0ELi8EEEvPT_PfPT1_PKT0_llllllbd,"aw",@nobits
	.sectionflags	@""
	.align	128
.nv.shared._ZN4vllm3moe44grouped_topk_fused_small_expert_count_kernelIffiLNS0_11ScoringFuncE0ELi128ELb0ELi8EEEvPT_PfPT1_PKT0_llllllbd:
	.zero		2048


//--------------------- .nv.shared._ZN4vllm3moe44grouped_topk_fused_small_expert_count_kernelIffiLNS0_11ScoringFuncE0ELi384ELb0ELi8EEEvPT_PfPT1_PKT0_llllllbd --------------------------
	.section	.nv.shared._ZN4vllm3moe44grouped_topk_fused_small_expert_count_kernelIffiLNS0_11ScoringFuncE0ELi384ELb0ELi8EEEvPT_PfPT1_PKT0_llllllbd,"aw",@nobits
	.sectionflags	@""
	.align	128
.nv.shared._ZN4vllm3moe44grouped_topk_fused_small_expert_count_kernelIffiLNS0_11ScoringFuncE0ELi384ELb0ELi8EEEvPT_PfPT1_PKT0_llllllbd:
	.zero		4320


//--------------------- .nv.shared._ZN4vllm3moe44grouped_topk_fused_small_expert_count_kernelIffiLNS0_11ScoringFuncE0ELi512ELb0ELi8EEEvPT_PfPT1_PKT0_llllllbd --------------------------
	.section	.nv.shared._ZN4vllm3moe44grouped_topk_fused_small_expert_count_kernelIffiLNS0_11ScoringFuncE0ELi512ELb0ELi8EEEvPT_PfPT1_PKT0_llllllbd,"aw",@nobits
	.sectionflags	@""
	.align	128
.nv.shared._ZN4vllm3moe44grouped_topk_fused_small_expert_count_kernelIffiLNS0_11ScoringFuncE0ELi512ELb0ELi8EEEvPT_PfPT1_PKT0_llllllbd:
	.zero		5376


//--------------------- .nv.shared._ZN4vllm3moe44grouped_topk_fused_small_expert_count_kernelIffiLNS0_11ScoringFuncE0ELi512ELb0ELi22EEEvPT_PfPT1_PKT0_llllllbd --------------------------
	.section	.nv.shared._ZN4vllm3moe44grouped_topk_fused_small_expert_count_kernelIffiLNS0_11ScoringFuncE0ELi512ELb0ELi22EEEvPT_PfPT1_PKT0_llllllbd,"aw",@nobits
	.sectionflags	@""
	.align	128
.nv.shared._ZN4vllm3moe44grouped_topk_fused_small_expert_count_kernelIffiLNS0_11ScoringFuncE0ELi512ELb0ELi22EEEvPT_PfPT1_PKT0_llllllbd:
	.zero		5856


//--------------------- .nv.shared._ZN4vllm3moe44grouped_topk_fused_small_expert_count_kernelIffiLNS0_11ScoringFuncE0ELi256ELb1ELi8EEEvPT_PfPT1_PKT0_llllllbd --------------------------
	.section	.nv.shared._ZN4vllm3moe44grouped_topk_fused_small_expert_count_kernelIffiLNS0_11ScoringFuncE0ELi256ELb1ELi8EEEvPT_PfPT1_PKT0_llllllbd,"aw",@nobits
	.sectionflags	@""
	.align	128
.nv.shared._ZN4vllm3moe44grouped_topk_fused_small_expert_count_kernelIffiLNS0_11ScoringFuncE0ELi256ELb1ELi8EEEvPT_PfPT1_PKT0_llllllbd:
	.zero		3104


//--------------------- .nv.shared._ZN4vllm3moe25grouped_topk_fused_kernelI13__nv_bfloat16S2_iLNS0_11ScoringFuncE1EEEvPT_PfPT1_PKT0_lllllbd --------------------------
	.section	.nv.shared._ZN4vllm3moe25grouped_topk_fused_kernelI13__nv_bfloat16S2_iLNS0_11ScoringFuncE1EEEvPT_PfPT1_PKT0_lllllbd,"aw",@nobits
	.sectionflags	@""
	.align	16
	.zero		1024


//--------------------- .nv.shared._ZN4vllm3moe44grouped_topk_fused_small_expert_count_kernelI13__nv_bfloat16S2_iLNS0_11ScoringFuncE1ELi128ELb0ELi8EEEvPT_PfPT1_PKT0_llllllbd --------------------------
	.section	.nv.shared._ZN4vllm3moe44grouped_topk_fused_small_expert_count_kernelI13__nv_bfloat16S2_iLNS0_11ScoringFuncE1ELi128ELb0ELi8EEEvPT_PfPT1_PKT0_llllllbd,"aw",@nobits
	.sectionflags	@""
	.align	128
.nv.shared._ZN4vllm3moe44grouped_topk_fused_small_expert_count_kernelI13__nv_bfloat16S2_iLNS0_11ScoringFuncE1ELi128ELb0ELi8EEEvPT_PfPT1_PKT0_llllllbd:
	.zero		2048


//--------------------- .nv.shared._ZN4vllm3moe44grouped_topk_fused_small_expert_count_kernelI13__nv_bfloat16S2_iLNS0_11ScoringFuncE1ELi384ELb0ELi8EEEvPT_PfPT1_PKT0_llllllbd --------------------------
	.section	.nv.shared._ZN4vllm3moe44grouped_topk_fused_small_expert_count_kernelI13__nv_bfloat16S2_iLNS0_11ScoringFuncE1ELi384ELb0ELi8EEEvPT_PfPT1_PKT0_llllllbd,"aw",@nobits
	.sectionflags	@""
	.align	128
.nv.shared._ZN4vllm3moe44grouped_topk_fused_small_expert_count_kernelI13__nv_bfloat16S2_iLNS0_11ScoringFuncE1ELi384ELb0ELi8EEEvPT_PfPT1_PKT0_llllllbd:
	.zero		4320


//--------------------- .nv.shared._ZN4vllm3moe44grouped_topk_fused_small_expert_count_kernelI13__nv_bfloat16S2_iLNS0_11ScoringFuncE1ELi512ELb0ELi8EEEvPT_PfPT1_PKT0_llllllbd --------------------------
	.section	.nv.shared._ZN4vllm3moe44grouped_topk_fused_small_expert_count_kernelI13__nv_bfloat16S2_iLNS0_11ScoringFuncE1ELi512ELb0ELi8EEEvPT_PfPT1_PKT0_llllllbd,"aw",@nobits
	.sectionflags	@""
	.align	128
.nv.shared._ZN4vllm3moe44grouped_topk_fused_small_expert_count_kernelI13__nv_bfloat16S2_iLNS0_11ScoringFuncE1ELi512ELb0ELi8EEEvPT_PfPT1_PKT0_llllllbd:
	.zero		5376


//--------------------- .nv.shared._ZN4vllm3moe44grouped_topk_fused_small_expert_count_kernelI13__nv_bfloat16S2_iLNS0_11ScoringFuncE1ELi512ELb0ELi22EEEvPT_PfPT1_PKT0_llllllbd --------------------------
	.section	.nv.shared._ZN4vllm3moe44grouped_topk_fused_small_expert_count_kernelI13__nv_bfloat16S2_iLNS0_11ScoringFuncE1ELi512ELb0ELi22EEEvPT_PfPT1_PKT0_llllllbd,"aw",@nobits
	.sectionflags	@""
	.align	128
.nv.shared._ZN4vllm3moe44grouped_topk_fused_small_expert_count_kernelI13__nv_bfloat16S2_iLNS0_11ScoringFuncE1ELi512ELb0ELi22EEEvPT_PfPT1_PKT0_llllllbd:
	.zero		5856


//--------------------- .nv.shared._ZN4vllm3moe44grouped_topk_fused_small_expert_count_kernelI13__nv_bfloat16S2_iLNS0_11ScoringFuncE1ELi256ELb1ELi8EEEvPT_PfPT1_PKT0_llllllbd --------------------------
	.section	.nv.shared._ZN4vllm3moe44grouped_topk_fused_small_expert_count_kernelI13__nv_bfloat16S2_iLNS0_11ScoringFuncE1ELi256ELb1ELi8EEEvPT_PfPT1_PKT0_llllllbd,"aw",@nobits
	.sectionflags	@""
	.align	128
.nv.shared._ZN4vllm3moe44grouped_topk_fused_small_expert_count_kernelI13__nv_bfloat16S2_iLNS0_11ScoringFuncE1ELi256ELb1ELi8EEEvPT_PfPT1_PKT0_llllllbd:
	.zero		3104


//--------------------- .nv.shared._ZN4vllm3moe25grouped_topk_fused_kernelI13__nv_bfloat166__halfiLNS0_11ScoringFuncE1EEEvPT_PfPT1_PKT0_lllllbd --------------------------
	.section	.nv.shared._ZN4vllm3moe25grouped_topk_fused_kernelI13__nv_bfloat166__halfiLNS0_11ScoringFuncE1EEEvPT_PfPT1_PKT0_lllllbd,"aw",@nobits
	.sectionflags	@""
	.align	16
	.zero		1024


//--------------------- .nv.shared._ZN4vllm3moe44grouped_topk_fused_small_expert_count_kernelI13__nv_bfloat166__halfiLNS0_11ScoringFuncE1ELi128ELb0ELi8EEEvPT_PfPT1_PKT0_llllllbd --------------------------
	.section	.nv.shared._ZN4vllm3moe44grouped_topk_fused_small_expert_count_kernelI13__nv_bfloat166__halfiLNS0_11ScoringFuncE1ELi128ELb0ELi8EEEvPT_PfPT1_PKT0_llllllbd,"aw",@nobits
	.sectionflags	@""
	.align	128
.nv.shared._ZN4vllm3moe44grouped_topk_fused_small_expert_count_kernelI13__nv_bfloat166__halfiLNS0_11ScoringFuncE1ELi128ELb0ELi8EEEvPT_PfPT1_PKT0_llllllbd:
	.zero		2048


//--------------------- .nv.shared._ZN4vllm3moe44grouped_topk_fused_small_expert_count_kernelI13__nv_bfloat166__halfiLNS0_11ScoringFuncE1ELi384ELb0ELi8EEEvPT_PfPT1_PKT0_llllllbd --------------------------
	.section	.nv.shared._ZN4vllm3moe44grouped_topk_fused_small_expert_count_kernelI13__nv_bfloat166__halfiLNS0_11ScoringFuncE1ELi384ELb0ELi8EEEvPT_PfPT1_PKT0_llllllbd,"aw",@nobits
	.sectionflags	@""
	.align	128
.nv.shared._ZN4vllm3moe44grouped_topk_fused_small_expert_count_kernelI13__nv_bfloat166__halfiLNS0_11ScoringFuncE1ELi384ELb0ELi8EEEvPT_PfPT1_PKT0_llllllbd:
	.zero		4320


//--------------------- .nv.shared._ZN4vllm3moe44grouped_topk_fused_small_expert_count_kernelI13__nv_bfloat166__halfiLNS0_11ScoringFuncE1ELi512ELb0ELi8EEEvPT_PfPT1_PKT0_llllllbd --------------------------
	.section	.nv.shared._ZN4vllm3moe44grouped_topk_fused_small_expert_count_kernelI13__nv_bfloat166__halfiLNS0_11ScoringFuncE1ELi512ELb0ELi8EEEvPT_PfPT1_PKT0_llllllbd,"aw",@nobits
	.sectionflags	@""
	.align	128
.nv.shared._ZN4vllm3moe44grouped_topk_fused_small_expert_count_kernelI13__nv_bfloat166__halfiLNS0_11ScoringFuncE1ELi512ELb0ELi8EEEvPT_PfPT1_PKT0_llllllbd:
	.zero		5376


//--------------------- .nv.shared._ZN4vllm3moe44grouped_topk_fused_small_expert_count_kernelI13__nv_bfloat166__halfiLNS0_11ScoringFuncE1ELi512ELb0ELi22EEEvPT_PfPT1_PKT0_llllllbd --------------------------
	.section	.nv.shared._ZN4vllm3moe44grouped_topk_fused_small_expert_count_kernelI13__nv_bfloat166__halfiLNS0_11ScoringFuncE1ELi512ELb0ELi22EEEvPT_PfPT1_PKT0_llllllbd,"aw",@nobits
	.sectionflags	@""
	.align	128
.nv.shared._ZN4vllm3moe44grouped_topk_fused_small_expert_count_kernelI13__nv_bfloat166__halfiLNS0_11ScoringFuncE1ELi512ELb0ELi22EEEvPT_PfPT1_PKT0_llllllbd:
	.zero		5856


//--------------------- .nv.shared._ZN4vllm3moe44grouped_topk_fused_small_expert_count_kernelI13__nv_bfloat166__halfiLNS0_11ScoringFuncE1ELi256ELb1ELi8EEEvPT_PfPT1_PKT0_llllllbd --------------------------
	.section	.nv.shared._ZN4vllm3moe44grouped_topk_fused_small_expert_count_kernelI13__nv_bfloat166__halfiLNS0_11ScoringFuncE1ELi256ELb1ELi8EEEvPT_PfPT1_PKT0_llllllbd,"aw",@nobits
	.sectionflags	@""
	.align	128
.nv.shared._ZN4vllm3moe44grouped_topk_fused_small_expert_count_kernelI13__nv_bfloat166__halfiLNS0_11ScoringFuncE1ELi256ELb1ELi8EEEvPT_PfPT1_PKT0_llllllbd:
	.zero		3104


//--------------------- .nv.shared._ZN4vllm3moe25grouped_topk_fused_kernelI13__nv_bfloat16fiLNS0_11ScoringFuncE1EEEvPT_PfPT1_PKT0_lllllbd --------------------------
	.section	.nv.shared._ZN4vllm3moe25grouped_topk_fused_kernelI13__nv_bfloat16fiLNS0_11ScoringFuncE1EEEvPT_PfPT1_PKT0_lllllbd,"aw",@nobits
	.sectionflags	@""
	.align	16
	.zero		1024


//--------------------- .nv.shared._ZN4vllm3moe44grouped_topk_fused_small_expert_count_kernelI13__nv_bfloat16fiLNS0_11ScoringFuncE1ELi128ELb0ELi8EEEvPT_PfPT1_PKT0_llllllbd --------------------------
	.section	.nv.shared._ZN4vllm3moe44grouped_topk_fused_small_expert_count_kernelI13__nv_bfloat16fiLNS0_11ScoringFuncE1ELi128ELb0ELi8EEEvPT_PfPT1_PKT0_llllllbd,"aw",@nobits
	.sectionflags	@""
	.align	128
.nv.shared._ZN4vllm3moe44grouped_topk_fused_small_expert_count_kernelI13__nv_bfloat16fiLNS0_11ScoringFuncE1ELi128ELb0ELi8EEEvPT_PfPT1_PKT0_llllllbd:
	.zero		2048


//--------------------- .nv.shared._ZN4vllm3moe44grouped_topk_fused_small_expert_count_kernelI13__nv_bfloat16fiLNS0_11ScoringFuncE1ELi384ELb0ELi8EEEvPT_PfPT1_PKT0_llllllbd --------------------------
	.section	.nv.shared._ZN4vllm3moe44grouped_topk_fused_small_expert_count_kernelI13__nv_bfloat16fiLNS0_11ScoringFuncE1ELi384ELb0ELi8EEEvPT_PfPT1_PKT0_llllllbd,"aw",@nobits
	.sectionflags	@""
	.align	128
.nv.shared._ZN4vllm3moe44grouped_topk_fused_small_expert_count_kernelI13__nv_bfloat16fiLNS0_11ScoringFuncE1ELi384ELb0ELi8EEEvPT_PfPT1_PKT0_llllllbd:
	.zero		4320


//--------------------- .nv.shared._ZN4vllm3moe44grouped_topk_fused_small_expert_count_kernelI13__nv_bfloat16fiLNS0_11ScoringFuncE1ELi512ELb0ELi8EEEvPT_PfPT1_PKT0_llllllbd --------------------------
	.section	.nv.shared._ZN4vllm3moe44grouped_topk_fused_small_expert_count_kernelI13__nv_bfloat16fiLNS0_11ScoringFuncE1ELi512ELb0ELi8EEEvPT_PfPT1_PKT0_llllllbd,"aw",@nobits
	.sectionflags	@""
	.align	128
.nv.shared._ZN4vllm3moe44grouped_topk_fused_small_expert_count_kernelI13__nv_bfloat16fiLNS0_11ScoringFuncE1ELi512ELb0ELi8EEEvPT_PfPT1_PKT0_llllllbd:
	.zero		5376


//--------------------- .nv.shared._ZN4vllm3moe44grouped_topk_fused_small_expert_count_kernelI13__nv_bfloat16fiLNS0_11ScoringFuncE1ELi512ELb0ELi22EEEvPT_PfPT1_PKT0_llllllbd --------------------------
	.section	.nv.shared._ZN4vllm3moe44grouped_topk_fused_small_expert_count_kernelI13__nv_bfloat16fiLNS0_11ScoringFuncE1ELi512ELb0ELi22EEEvPT_PfPT1_PKT0_llllllbd,"aw",@nobits
	.sectionflags	@""
	.align	128
.nv.shared._ZN4vllm3moe44grouped_topk_fused_small_expert_count_kernelI13__nv_bfloat16fiLNS0_11ScoringFuncE1ELi512ELb0ELi22EEEvPT_PfPT1_PKT0_llllllbd:
	.zero		5856


//--------------------- .nv.shared._ZN4vllm3moe44grouped_topk_fused_small_expert_count_kernelI13__nv_bfloat16fiLNS0_11ScoringFuncE1ELi256ELb1ELi8EEEvPT_PfPT1_PKT0_llllllbd --------------------------
	.section	.nv.shared._ZN4vllm3moe44grouped_topk_fused_small_expert_count_kernelI13__nv_bfloat16fiLNS0_11ScoringFuncE1ELi256ELb1ELi8EEEvPT_PfPT1_PKT0_llllllbd,"aw",@nobits
	.sectionflags	@""
	.align	128
.nv.shared._ZN4vllm3moe44grouped_topk_fused_small_expert_count_kernelI13__nv_bfloat16fiLNS0_11ScoringFuncE1ELi256ELb1ELi8EEEvPT_PfPT1_PKT0_llllllbd:
	.zero		3104


//--------------------- .nv.shared._ZN4vllm3moe25grouped_topk_fused_kernelI6__half13__nv_bfloat16iLNS0_11ScoringFuncE1EEEvPT_PfPT1_PKT0_lllllbd --------------------------
	.section	.nv.shared._ZN4vllm3moe25grouped_topk_fused_kernelI6__half13__nv_bfloat16iLNS0_11ScoringFuncE1EEEvPT_PfPT1_PKT0_lllllbd,"aw",@nobits
	.sectionflags	@""
	.align	16
	.zero		1024


//--------------------- .nv.shared._ZN4vllm3moe44grouped_topk_fused_small_expert_count_kernelI6__half13__nv_bfloat16iLNS0_11ScoringFuncE1ELi128ELb0ELi8EEEvPT_PfPT1_PKT0_llllllbd --------------------------
	.section	.nv.shared._ZN4vllm3moe44grouped_topk_fused_small_expert_count_kernelI6__half13__nv_bfloat16iLNS0_11ScoringFuncE1ELi128ELb0ELi8EEEvPT_PfPT1_PKT0_llllllbd,"aw",@nobits
	.sectionflags	@""
	.align	128
.nv.shared._ZN4vllm3moe44grouped_topk_fused_small_expert_count_kernelI6__half13__nv_bfloat16iLNS0_11ScoringFuncE1ELi128ELb0ELi8EEEvPT_PfPT1_PKT0_llllllbd:
	.zero		2048


//--------------------- .nv.shared._ZN4vllm3moe44grouped_topk_fused_small_expert_count_kernelI6__half13__nv_bfloat16iLNS0_11ScoringFuncE1ELi384ELb0ELi8EEEvPT_PfPT1_PKT0_llllllbd --------------------------
	.section	.nv.shared._ZN4vllm3moe44grouped_topk_fused_small_expert_count_kernelI6__half13__nv_bfloat16iLNS0_11ScoringFuncE1ELi384ELb0ELi8EEEvPT_PfPT1_PKT0_llllllbd,"aw",@nobits
	.sectionflags	@""
	.align	128
.nv.shared._ZN4vllm3moe44grouped_topk_fused_small_expert_count_kernelI6__half13__nv_bfloat16iLNS0_11ScoringFuncE1ELi384ELb0ELi8EEEvPT_PfPT1_PKT0_llllllbd:
	.zero		4320


//--------------------- .nv.shared._ZN4vllm3moe44grouped_topk_fused_small_expert_count_kernelI6__half13__nv_bfloat16iLNS0_11ScoringFuncE1ELi512ELb0ELi8EEEvPT_PfPT1_PKT0_llllllbd --------------------------
	.section	.nv.shared._ZN4vllm3moe44grouped_topk_fused_small_expert_count_kernelI6__half13__nv_bfloat16iLNS0_11ScoringFuncE1ELi512ELb0ELi8EEEvPT_PfPT1_PKT0_llllllbd,"aw",@nobits
	.sectionflags	@""
	.align	128
.nv.shared._ZN4vllm3moe44grouped_topk_fused_small_expert_count_kernelI6__half13__nv_bfloat16iLNS0_11ScoringFuncE1ELi512ELb0ELi8EEEvPT_PfPT1_PKT0_llllllbd:
	.zero		5376


//--------------------- .nv.shared._ZN4vllm3moe44grouped_topk_fused_small_expert_count_kernelI6__half13__nv_bfloat16iLNS0_11ScoringFuncE1ELi512ELb0ELi22EEEvPT_PfPT1_PKT0_llllllbd --------------------------
	.section	.nv.shared._ZN4vllm3moe44grouped_topk_fused_small_expert_count_kernelI6__half13__nv_bfloat16iLNS0_11ScoringFuncE1ELi512ELb0ELi22EEEvPT_PfPT1_PKT0_llllllbd,"aw",@nobits
	.sectionflags	@""
	.align	128
.nv.shared._ZN4vllm3moe44grouped_topk_fused_small_expert_count_kernelI6__half13__nv_bfloat16iLNS0_11ScoringFuncE1ELi512ELb0ELi22EEEvPT_PfPT1_PKT0_llllllbd:
	.zero		5856


//--------------------- .nv.shared._ZN4vllm3moe44grouped_topk_fused_small_expert_count_kernelI6__half13__nv_bfloat16iLNS0_11ScoringFuncE1ELi256ELb1ELi8EEEvPT_PfPT1_PKT0_llllllbd --------------------------
	.section	.nv.shared._ZN4vllm3moe44grouped_topk_fused_small_expert_count_kernelI6__half13__nv_bfloat16iLNS0_11ScoringFuncE1ELi256ELb1ELi8EEEvPT_PfPT1_PKT0_llllllbd,"aw",@nobits
	.sectionflags	@""
	.align	128
.nv.shared._ZN4vllm3moe44grouped_topk_fused_small_expert_count_kernelI6__half13__nv_bfloat16iLNS0_11ScoringFuncE1ELi256ELb1ELi8EEEvPT_PfPT1_PKT0_llllllbd:
	.zero		3104


//--------------------- .nv.shared._ZN4vllm3moe25grouped_topk_fused_kernelI6__halfS2_iLNS0_11ScoringFuncE1EEEvPT_PfPT1_PKT0_lllllbd --------------------------
	.section	.nv.shared._ZN4vllm3moe25grouped_topk_fused_kernelI6__halfS2_iLNS0_11ScoringFuncE1EEEvPT_PfPT1_PKT0_lllllbd,"aw",@nobits
	.sectionflags	@""
	.align	16
	.zero		1024


//--------------------- .nv.shared._ZN4vllm3moe44grouped_topk_fused_small_expert_count_kernelI6__halfS2_iLNS0_11ScoringFuncE1ELi128ELb0ELi8EEEvPT_PfPT1_PKT0_llllllbd --------------------------
	.section	.nv.shared._ZN4vllm3moe44grouped_topk_fused_small_expert_count_kernelI6__halfS2_iLNS0_11ScoringFuncE1ELi128ELb0ELi8EEEvPT_PfPT1_PKT0_llllllbd,"aw",@nobits
	.sectionflags	@""
	.align	128
.nv.shared._ZN4vllm3moe44grouped_topk_fused_small_expert_count_kernelI6__halfS2_iLNS0_11ScoringFuncE1ELi128ELb0ELi8EEEvPT_PfPT1_PKT0_llllllbd:
	.zero		2048


//--------------------- .nv.shared._ZN4vllm3moe44grouped_topk_fused_small_expert_count_kernelI6__halfS2_iLNS0_11ScoringFuncE1ELi384ELb0ELi8EEEvPT_PfPT1_PKT0_llllllbd --------------------------
	.section	.nv.shared._ZN4vllm3moe44grouped_topk_fused_small_expert_count_kernelI6__halfS2_iLNS0_11ScoringFuncE1ELi384ELb0ELi8EEEvPT_PfPT1_PKT0_llllllbd,"aw",@nobits
	.sectionflags	@""
	.align	128
.nv.shared._ZN4vllm3moe44grouped_topk_fused_small_expert_count_kernelI6__halfS2_iLNS0_11ScoringFuncE1ELi384ELb0ELi8EEEvPT_PfPT1_PKT0_llllllbd:
	.zero		4320


//--------------------- .nv.shared._ZN4vllm3moe44grouped_topk_fused_small_expert_count_kernelI6__halfS2_iLNS0_11ScoringFuncE1ELi512ELb0ELi8EEEvPT_PfPT1_PKT0_llllllbd --------------------------
	.section	.nv.shared._ZN4vllm3moe44grouped_topk_fused_small_expert_count_kernelI6__halfS2_iLNS0_11ScoringFuncE1ELi512ELb0ELi8EEEvPT_PfPT1_PKT0_llllllbd,"aw",@nobits
	.sectionflags	@""
	.align	128
.nv.shared._ZN4vllm3moe44grouped_topk_fused_small_expert_count_kernelI6__halfS2_iLNS0_11ScoringFuncE1ELi512ELb0ELi8EEEvPT_PfPT1_PKT0_llllllbd:
	.zero		5376


//--------------------- .nv.shared._ZN4vllm3moe44grouped_topk_fused_small_expert_count_kernelI6__halfS2_iLNS0_11ScoringFuncE1ELi512ELb0ELi22EEEvPT_PfPT1_PKT0_llllllbd --------------------------
	.section	.nv.shared._ZN4vllm3moe44grouped_topk_fused_small_expert_count_kernelI6__halfS2_iLNS0_11ScoringFuncE1ELi512ELb0ELi22EEEvPT_PfPT1_PKT0_llllllbd,"aw",@nobits
	.sectionflags	@""
	.align	128
.nv.shared._ZN4vllm3moe44grouped_topk_fused_small_expert_count_kernelI6__halfS2_iLNS0_11ScoringFuncE1ELi512ELb0ELi22EEEvPT_PfPT1_PKT0_llllllbd:
	.zero		5856


//--------------------- .nv.shared._ZN4vllm3moe44grouped_topk_fused_small_expert_count_kernelI6__halfS2_iLNS0_11ScoringFuncE1ELi256ELb1ELi8EEEvPT_PfPT1_PKT0_llllllbd --------------------------
	.section	.nv.shared._ZN4vllm3moe44grouped_topk_fused_small_expert_count_kernelI6__halfS2_iLNS0_11ScoringFuncE1ELi256ELb1ELi8EEEvPT_PfPT1_PKT0_llllllbd,"aw",@nobits
	.sectionflags	@""
	.align	128
.nv.shared._ZN4vllm3moe44grouped_topk_fused_small_expert_count_kernelI6__halfS2_iLNS0_11ScoringFuncE1ELi256ELb1ELi8EEEvPT_PfPT1_PKT0_llllllbd:
	.zero		3104


//--------------------- .nv.shared._ZN4vllm3moe25grouped_topk_fused_kernelI6__halffiLNS0_11ScoringFuncE1EEEvPT_PfPT1_PKT0_lllllbd --------------------------
	.section	.nv.shared._ZN4vllm3moe25grouped_topk_fused_kernelI6__halffiLNS0_11ScoringFuncE1EEEvPT_PfPT1_PKT0_lllllbd,"aw",@nobits
	.sectionflags	@""
	.align	16
	.zero		1024


//--------------------- .nv.shared._ZN4vllm3moe44grouped_topk_fused_small_expert_count_kernelI6__halffiLNS0_11ScoringFuncE1ELi128ELb0ELi8EEEvPT_PfPT1_PKT0_llllllbd --------------------------
	.section	.nv.shared._ZN4vllm3moe44grouped_topk_fused_small_expert_count_kernelI6__halffiLNS0_11ScoringFuncE1ELi128ELb0ELi8EEEvPT_PfPT1_PKT0_llllllbd,"aw",@nobits
	.sectionflags	@""
	.align	128
.nv.shared._ZN4vllm3moe44grouped_topk_fused_small_expert_count_kernelI6__halffiLNS0_11ScoringFuncE1ELi128ELb0ELi8EEEvPT_PfPT1_PKT0_llllllbd:
	.zero		2048


//--------------------- .nv.shared._ZN4vllm3moe44grouped_topk_fused_small_expert_count_kernelI6__halffiLNS0_11ScoringFuncE1ELi384ELb0ELi8EEEvPT_PfPT1_PKT0_llllllbd --------------------------
	.section	.nv.shared._ZN4vllm3moe44grouped_topk_fused_small_expert_count_kernelI6__halffiLNS0_11ScoringFuncE1ELi384ELb0ELi8EEEvPT_PfPT1_PKT0_llllllbd,"aw",@nobits
	.sectionflags	@""
	.align	128
.nv.shared._ZN4vllm3moe44grouped_topk_fused_small_expert_count_kernelI6__halffiLNS0_11ScoringFuncE1ELi384ELb0ELi8EEEvPT_PfPT1_PKT0_llllllbd:
	.zero		4320


//--------------------- .nv.shared._ZN4vllm3moe44grouped_topk_fused_small_expert_count_kernelI6__halffiLNS0_11ScoringFuncE1ELi512ELb0ELi8EEEvPT_PfPT1_PKT0_llllllbd --------------------------
	.section	.nv.shared._ZN4vllm3moe44grouped_topk_fused_small_expert_count_kernelI6__halffiLNS0_11ScoringFuncE1ELi512ELb0ELi8EEEvPT_PfPT1_PKT0_llllllbd,"aw",@nobits
	.sectionflags	@""
	.align	128
.nv.shared._ZN4vllm3moe44grouped_topk_fused_small_expert_count_kernelI6__halffiLNS0_11ScoringFuncE1ELi512ELb0ELi8EEEvPT_PfPT1_PKT0_llllllbd:
	.zero		5376


//--------------------- .nv.shared._ZN4vllm3moe44grouped_topk_fused_small_expert_count_kernelI6__halffiLNS0_11ScoringFuncE1ELi512ELb0ELi22EEEvPT_PfPT1_PKT0_llllllbd --------------------------
	.section	.nv.shared._ZN4vllm3moe44grouped_topk_fused_small_expert_count_kernelI6__halffiLNS0_11ScoringFuncE1ELi512ELb0ELi22EEEvPT_PfPT1_PKT0_llllllbd,"aw",@nobits
	.sectionflags	@""
	.align	128
.nv.shared._ZN4vllm3moe44grouped_topk_fused_small_expert_count_kernelI6__halffiLNS0_11ScoringFuncE1ELi512ELb0ELi22EEEvPT_PfPT1_PKT0_llllllbd:
	.zero		5856


//--------------------- .nv.shared._ZN4vllm3moe44grouped_topk_fused_small_expert_count_kernelI6__halffiLNS0_11ScoringFuncE1ELi256ELb1ELi8EEEvPT_PfPT1_PKT0_llllllbd --------------------------
	.section	.nv.shared._ZN4vllm3moe44grouped_topk_fused_small_expert_count_kernelI6__halffiLNS0_11ScoringFuncE1ELi256ELb1ELi8EEEvPT_PfPT1_PKT0_llllllbd,"aw",@nobits
	.sectionflags	@""
	.align	128
.nv.shared._ZN4vllm3moe44grouped_topk_fused_small_expert_count_kernelI6__halffiLNS0_11ScoringFuncE1ELi256ELb1ELi8EEEvPT_PfPT1_PKT0_llllllbd:
	.zero		3104


//--------------------- .nv.shared._ZN4vllm3moe25grouped_topk_fused_kernelIf13__nv_bfloat16iLNS0_11ScoringFuncE1EEEvPT_PfPT1_PKT0_lllllbd --------------------------
	.section	.nv.shared._ZN4vllm3moe25grouped_topk_fused_kernelIf13__nv_bfloat16iLNS0_11ScoringFuncE1EEEvPT_PfPT1_PKT0_lllllbd,"aw",@nobits
	.sectionflags	@""
	.align	16
	.zero		1024


//--------------------- .nv.shared._ZN4vllm3moe44grouped_topk_fused_small_expert_count_kernelIf13__nv_bfloat16iLNS0_11ScoringFuncE1ELi128ELb0ELi8EEEvPT_PfPT1_PKT0_llllllbd --------------------------
	.section	.nv.shared._ZN4vllm3moe44grouped_topk_fused_small_expert_count_kernelIf13__nv_bfloat16iLNS0_11ScoringFuncE1ELi128ELb0ELi8EEEvPT_PfPT1_PKT0_llllllbd,"aw",@nobits
	.sectionflags	@""
	.align	128
.nv.shared._ZN4vllm3moe44grouped_topk_fused_small_expert_count_kernelIf13__nv_bfloat16iLNS0_11ScoringFuncE1ELi128ELb0ELi8EEEvPT_PfPT1_PKT0_llllllbd:
	.zero		2048


//--------------------- .nv.shared._ZN4vllm3moe44grouped_topk_fused_small_expert_count_kernelIf13__nv_bfloat16iLNS0_11ScoringFuncE1ELi384ELb0ELi8EEEvPT_PfPT1_PKT0_llllllbd --------------------------
	.section	.nv.shared._ZN4vllm3moe44grouped_topk_fused_small_expert_count_kernelIf13__nv_bfloat16iLNS0_11ScoringFuncE1ELi384ELb0ELi8EEEvPT_PfPT1_PKT0_llllllbd,"aw",@nobits
	.sectionflags	@""
	.align	128
.nv.shared._ZN4vllm3moe44grouped_topk_fused_small_expert_count_kernelIf13__nv_bfloat16iLNS0_11ScoringFuncE1ELi384ELb0ELi8EEEvPT_PfPT1_PKT0_llllllbd:
	.zero		4320


//--------------------- .nv.shared._ZN4vllm3moe44grouped_topk_fused_small_expert_count_kernelIf13__nv_bfloat16iLNS0_11ScoringFuncE1ELi512ELb0ELi8EEEvPT_PfPT1_PKT0_llllllbd --------------------------
	.section	.nv.shared._ZN4vllm3moe44grouped_topk_fused_small_expert_count_kernelIf13__nv_bfloat16iLNS0_11ScoringFuncE1ELi512ELb0ELi8EEEvPT_PfPT1_PKT0_llllllbd,"aw",@nobits
	.sectionflags	@""
	.align	128
.nv.shared._ZN4vllm3moe44grouped_topk_fused_small_expert_count_kernelIf13__nv_bfloat16iLNS0_11ScoringFuncE1ELi512ELb0ELi8EEEvPT_PfPT1_PKT0_llllllbd:
	.zero		5376


//--------------------- .nv.shared._ZN4vllm3moe44grouped_topk_fused_small_expert_count_kernelIf13__nv_bfloat16iLNS0_11ScoringFuncE1ELi512ELb0ELi22EEEvPT_PfPT1_PKT0_llllllbd --------------------------
	.section	.nv.shared._ZN4vllm3moe44grouped_topk_fused_small_expert_count_kernelIf13__nv_bfloat16iLNS0_11ScoringFuncE1ELi512ELb0ELi22EEEvPT_PfPT1_PKT0_llllllbd,"aw",@nobits
	.sectionflags	@""
	.align	128
.nv.shared._ZN4vllm3moe44grouped_topk_fused_small_expert_count_kernelIf13__nv_bfloat16iLNS0_11ScoringFuncE1ELi512ELb0ELi22EEEvPT_PfPT1_PKT0_llllllbd:
	.zero		5856


//--------------------- .nv.shared._ZN4vllm3moe44grouped_topk_fused_small_expert_count_kernelIf13__nv_bfloat16iLNS0_11ScoringFuncE1ELi256ELb1ELi8EEEvPT_PfPT1_PKT0_llllllbd --------------------------
	.section	.nv.shared._ZN4vllm3moe44grouped_topk_fused_small_expert_count_kernelIf13__nv_bfloat16iLNS0_11ScoringFuncE1ELi256ELb1ELi8EEEvPT_PfPT1_PKT0_llllllbd,"aw",@nobits
	.sectionflags	@""
	.align	128
.nv.shared._ZN4vllm3moe44grouped_topk_fused_small_expert_count_kernelIf13__nv_bfloat16iLNS0_11ScoringFuncE1ELi256ELb1ELi8EEEvPT_PfPT1_PKT0_llllllbd:
	.zero		3104


//--------------------- .nv.shared._ZN4vllm3moe25grouped_topk_fused_kernelIf6__halfiLNS0_11ScoringFuncE1EEEvPT_PfPT1_PKT0_lllllbd --------------------------
	.section	.nv.shared._ZN4vllm3moe25grouped_topk_fused_kernelIf6__halfiLNS0_11ScoringFuncE1EEEvPT_PfPT1_PKT0_lllllbd,"aw",@nobits
	.sectionflags	@""
	.align	16
	.zero		1024


//--------------------- .nv.shared._ZN4vllm3moe44grouped_topk_fused_small_expert_count_kernelIf6__halfiLNS0_11ScoringFuncE1ELi128ELb0ELi8EEEvPT_PfPT1_PKT0_llllllbd --------------------------
	.section	.nv.shared._ZN4vllm3moe44grouped_topk_fused_small_expert_count_kernelIf6__halfiLNS0_11ScoringFuncE1ELi128ELb0ELi8EEEvPT_PfPT1_PKT0_llllllbd,"aw",@nobits
	.sectionflags	@""
	.align	128
.nv.shared._ZN4vllm3moe44grouped_topk_fused_small_expert_count_kernelIf6__halfiLNS0_11ScoringFuncE1ELi128ELb0ELi8EEEvPT_PfPT1_PKT0_llllllbd:
	.zero		2048


//--------------------- .nv.shared._ZN4vllm3moe44grouped_topk_fused_small_expert_count_kernelIf6__halfiLNS0_11ScoringFuncE1ELi384ELb0ELi8EEEvPT_PfPT1_PKT0_llllllbd --------------------------
	.section	.nv.shared._ZN4vllm3moe44grouped_topk_fused_small_expert_count_kernelIf6__halfiLNS0_11ScoringFuncE1ELi384ELb0ELi8EEEvPT_PfPT1_PKT0_llllllbd,"aw",@nobits
	.sectionflags	@""
	.align	128
.nv.shared._ZN4vllm3moe44grouped_topk_fused_small_expert_count_kernelIf6__halfiLNS0_11ScoringFuncE1ELi384ELb0ELi8EEEvPT_PfPT1_PKT0_llllllbd:
	.zero		4320


//--------------------- .nv.shared._ZN4vllm3moe44grouped_topk_fused_small_expert_count_kernelIf6__halfiLNS0_11ScoringFuncE1ELi512ELb0ELi8EEEvPT_PfPT1_PKT0_llllllbd --------------------------
	.section	.nv.shared._ZN4vllm3moe44grouped_topk_fused_small_expert_count_kernelIf6__halfiLNS0_11ScoringFuncE1ELi512ELb0ELi8EEEvPT_PfPT1_PKT0_llllllbd,"aw",@nobits
	.sectionflags	@""
	.align	128
.nv.shared._ZN4vllm3moe44grouped_topk_fused_small_expert_count_kernelIf6__halfiLNS0_11ScoringFuncE1ELi512ELb0ELi8EEEvPT_PfPT1_PKT0_llllllbd:
	.zero		5376


//--------------------- .nv.shared._ZN4vllm3moe44grouped_topk_fused_small_expert_count_kernelIf6__halfiLNS0_11ScoringFuncE1ELi512ELb0ELi22EEEvPT_PfPT1_PKT0_llllllbd --------------------------
	.section	.nv.shared._ZN4vllm3moe44grouped_topk_fused_small_expert_count_kernelIf6__halfiLNS0_11ScoringFuncE1ELi512ELb0ELi22EEEvPT_PfPT1_PKT0_llllllbd,"aw",@nobits
	.sectionflags	@""
	.align	128
.nv.shared._ZN4vllm3moe44grouped_topk_fused_small_expert_count_kernelIf6__halfiLNS0_11ScoringFuncE1ELi512ELb0ELi22EEEvPT_PfPT1_PKT0_llllllbd:
	.zero		5856


//--------------------- .nv.shared._ZN4vllm3moe44grouped_topk_fused_small_expert_count_kernelIf6__halfiLNS0_11ScoringFuncE1ELi256ELb1ELi8EEEvPT_PfPT1_PKT0_llllllbd --------------------------
	.section	.nv.shared._ZN4vllm3moe44grouped_topk_fused_small_expert_count_kernelIf6__halfiLNS0_11ScoringFuncE1ELi256ELb1ELi8EEEvPT_PfPT1_PKT0_llllllbd,"aw",@nobits
	.sectionflags	@""
	.align	128
.nv.shared._ZN4vllm3moe44grouped_topk_fused_small_expert_count_kernelIf6__halfiLNS0_11ScoringFuncE1ELi256ELb1ELi8EEEvPT_PfPT1_PKT0_llllllbd:
	.zero		3104


//--------------------- .nv.shared._ZN4vllm3moe25grouped_topk_fused_kernelIffiLNS0_11ScoringFuncE1EEEvPT_PfPT1_PKT0_lllllbd --------------------------
	.section	.nv.shared._ZN4vllm3moe25grouped_topk_fused_kernelIffiLNS0_11ScoringFuncE1EEEvPT_PfPT1_PKT0_lllllbd,"aw",@nobits
	.sectionflags	@""
	.align	16
	.zero		1024


//--------------------- .nv.shared._ZN4vllm3moe44grouped_topk_fused_small_expert_count_kernelIffiLNS0_11ScoringFuncE1ELi128ELb0ELi8EEEvPT_PfPT1_PKT0_llllllbd --------------------------
	.section	.nv.shared._ZN4vllm3moe44grouped_topk_fused_small_expert_count_kernelIffiLNS0_11ScoringFuncE1ELi128ELb0ELi8EEEvPT_PfPT1_PKT0_llllllbd,"aw",@nobits
	.sectionflags	@""
	.align	128
.nv.shared._ZN4vllm3moe44grouped_topk_fused_small_expert_count_kernelIffiLNS0_11ScoringFuncE1ELi128ELb0ELi8EEEvPT_PfPT1_PKT0_llllllbd:
	.zero		2048


//--------------------- .nv.shared._ZN4vllm3moe44grouped_topk_fused_small_expert_count_kernelIffiLNS0_11ScoringFuncE1ELi384ELb0ELi8EEEvPT_PfPT1_PKT0_llllllbd --------------------------
	.section	.nv.shared._ZN4vllm3moe44grouped_topk_fused_small_expert_count_kernelIffiLNS0_11ScoringFuncE1ELi384ELb0ELi8EEEvPT_PfPT1_PKT0_llllllbd,"aw",@nobits
	.sectionflags	@""
	.align	128
.nv.shared._ZN4vllm3moe44grouped_topk_fused_small_expert_count_kernelIffiLNS0_11ScoringFuncE1ELi384ELb0ELi8EEEvPT_PfPT1_PKT0_llllllbd:
	.zero		4320


//--------------------- .nv.shared._ZN4vllm3moe44grouped_topk_fused_small_expert_count_kernelIffiLNS0_11ScoringFuncE1ELi512ELb0ELi8EEEvPT_PfPT1_PKT0_llllllbd --------------------------
	.section	.nv.shared._ZN4vllm3moe44grouped_topk_fused_small_expert_count_kernelIffiLNS0_11ScoringFuncE1ELi512ELb0ELi8EEEvPT_PfPT1_PKT0_llllllbd,"aw",@nobits
	.sectionflags	@""
	.align	128
.nv.shared._ZN4vllm3moe44grouped_topk_fused_small_expert_count_kernelIffiLNS0_11ScoringFuncE1ELi512ELb0ELi8EEEvPT_PfPT1_PKT0_llllllbd:
	.zero		5376


//--------------------- .nv.shared._ZN4vllm3moe44grouped_topk_fused_small_expert_count_kernelIffiLNS0_11ScoringFuncE1ELi512ELb0ELi22EEEvPT_PfPT1_PKT0_llllllbd --------------------------
	.section	.nv.shared._ZN4vllm3moe44grouped_topk_fused_small_expert_count_kernelIffiLNS0_11ScoringFuncE1ELi512ELb0ELi22EEEvPT_PfPT1_PKT0_llllllbd,"aw",@nobits
	.sectionflags	@""
	.align	128
.nv.shared._ZN4vllm3moe44grouped_topk_fused_small_expert_count_kernelIffiLNS0_11ScoringFuncE1ELi512ELb0ELi22EEEvPT_PfPT1_PKT0_llllllbd:
	.zero		5856


//--------------------- .nv.shared._ZN4vllm3moe44grouped_topk_fused_small_expert_count_kernelIffiLNS0_11ScoringFuncE1ELi256ELb1ELi8EEEvPT_PfPT1_PKT0_llllllbd --------------------------
	.section	.nv.shared._ZN4vllm3moe44grouped_topk_fused_small_expert_count_kernelIffiLNS0_11ScoringFuncE1ELi256ELb1ELi8EEEvPT_PfPT1_PKT0_llllllbd,"aw",@nobits
	.sectionflags	@""
	.align	128
.nv.shared._ZN4vllm3moe44grouped_topk_fused_small_expert_count_kernelIffiLNS0_11ScoringFuncE1ELi256ELb1ELi8EEEvPT_PfPT1_PKT0_llllllbd:
	.zero		3104


//--------------------- .nv.shared._ZN3cub18CUB_300001_SM_10006detail11EmptyKernelIvEEvv --------------------------
	.section	.nv.shared._ZN3cub18CUB_300001_SM_10006detail11EmptyKernelIvEEvv,"aw",@nobits
	.sectionflags	@""
	.align	16
	.zero		1024


//--------------------- .nv.constant0._ZN4vllm3moe25grouped_topk_fused_kernelI13__nv_bfloat16S2_iLNS0_11ScoringFuncE0EEEvPT_PfPT1_PKT0_lllllbd --------------------------
	.section	.nv.constant0._ZN4vllm3moe25grouped_topk_fused_kernelI13__nv_bfloat16S2_iLNS0_11ScoringFuncE0EEEvPT_PfPT1_PKT0_lllllbd,"a",@progbits
	.sectionflags	@""
	.align	4
.nv.constant0._ZN4vllm3moe25grouped_topk_fused_kernelI13__nv_bfloat16S2_iLNS0_11ScoringFuncE0EEEvPT_PfPT1_PKT0_lllllbd:
	.zero		984


//--------------------- .nv.constant0._ZN4vllm3moe44grouped_topk_fused_small_expert_count_kernelI13__nv_bfloat16S2_iLNS0_11ScoringFuncE0ELi128ELb0ELi8EEEvPT_PfPT1_PKT0_llllllbd --------------------------
	.section	.nv.constant0._ZN4vllm3moe44grouped_topk_fused_small_expert_count_kernelI13__nv_bfloat16S2_iLNS0_11ScoringFuncE0ELi128ELb0ELi8EEEvPT_PfPT1_PKT0_llllllbd,"a",@progbits
	.sectionflags	@""
	.align	4
.nv.constant0._ZN4vllm3moe44grouped_topk_fused_small_expert_count_kernelI13__nv_bfloat16S2_iLNS0_11ScoringFuncE0ELi128ELb0ELi8EEEvPT_PfPT1_PKT0_llllllbd:
	.zero		992


//--------------------- .nv.constant0._ZN4vllm3moe44grouped_topk_fused_small_expert_count_kernelI13__nv_bfloat16S2_iLNS0_11ScoringFuncE0ELi384ELb0ELi8EEEvPT_PfPT1_PKT0_llllllbd --------------------------
	.section	.nv.constant0._ZN4vllm3moe44grouped_topk_fused_small_expert_count_kernelI13__nv_bfloat16S2_iLNS0_11ScoringFuncE0ELi384ELb0ELi8EEEvPT_PfPT1_PKT0_llllllbd,"a",@progbits
	.sectionflags	@""
	.align	4
.nv.constant0._ZN4vllm3moe44grouped_topk_fused_small_expert_count_kernelI13__nv_bfloat16S2_iLNS0_11ScoringFuncE0ELi384ELb0ELi8EEEvPT_PfPT1_PKT0_llllllbd:
	.zero		992


//--------------------- .nv.constant0._ZN4vllm3moe44grouped_topk_fused_small_expert_count_kernelI13__nv_bfloat16S2_iLNS0_11ScoringFuncE0ELi512ELb0ELi8EEEvPT_PfPT1_PKT0_llllllbd --------------------------
	.section	.nv.constant0._ZN4vllm3moe44grouped_topk_fused_small_expert_count_kernelI13__nv_bfloat16S2_iLNS0_11ScoringFuncE0ELi512ELb0ELi8EEEvPT_PfPT1_PKT0_llllllbd,"a",@progbits
	.sectionflags	@""
	.align	4
.nv.constant0._ZN4vllm3moe44grouped_topk_fused_small_expert_count_kernelI13__nv_bfloat16S2_iLNS0_11ScoringFuncE0ELi512ELb0ELi8EEEvPT_PfPT1_PKT0_llllllbd:
	.zero		992


//--------------------- .nv.constant0._ZN4vllm3moe44grouped_topk_fused_small_expert_count_kernelI13__nv_bfloat16S2_iLNS0_11ScoringFuncE0ELi512ELb0ELi22EEEvPT_PfPT1_PKT0_llllllbd --------------------------
	.section	.nv.constant0._ZN4vllm3moe44grouped_topk_fused_small_expert_count_kernelI13__nv_bfloat16S2_iLNS0_11ScoringFuncE0ELi512ELb0ELi22EEEvPT_PfPT1_PKT0_llllllbd,"a",@progbits
	.sectionflags	@""
	.align	4
.nv.constant0._ZN4vllm3moe44grouped_topk_fused_small_expert_count_kernelI13__nv_bfloat16S2_iLNS0_11ScoringFuncE0ELi512ELb0ELi22EEEvPT_PfPT1_PKT0_llllllbd:
	.zero		992


//--------------------- .nv.constant0._ZN4vllm3moe44grouped_topk_fused_small_expert_count_kernelI13__nv_bfloat16S2_iLNS0_11ScoringFuncE0ELi256ELb1ELi8EEEvPT_PfPT1_PKT0_llllllbd --------------------------
	.section	.nv.constant0._ZN4vllm3moe44grouped_topk_fused_small_expert_count_kernelI13__nv_bfloat16S2_iLNS0_11ScoringFuncE0ELi256ELb1ELi8EEEvPT_PfPT1_PKT0_llllllbd,"a",@progbits
	.sectionflags	@""
	.align	4
.nv.constant0._ZN4vllm3moe44grouped_topk_fused_small_expert_count_kernelI13__nv_bfloat16S2_iLNS0_11ScoringFuncE0ELi256ELb1ELi8EEEvPT_PfPT1_PKT0_llllllbd:
	.zero		992


//--------------------- .nv.constant0._ZN4vllm3moe25grouped_topk_fused_kernelI13__nv_bfloat166__halfiLNS0_11ScoringFuncE0EEEvPT_PfPT1_PKT0_lllllbd --------------------------
	.section	.nv.constant0._ZN4vllm3moe25grouped_topk_fused_kernelI13__nv_bfloat166__halfiLNS0_11ScoringFuncE0EEEvPT_PfPT1_PKT0_lllllbd,"a",@progbits
	.sectionflags	@""
	.align	4
.nv.constant0._ZN4vllm3moe25grouped_topk_fused_kernelI13__nv_bfloat166__halfiLNS0_11ScoringFuncE0EEEvPT_PfPT1_PKT0_lllllbd:
	.zero		984


//--------------------- .nv.constant0._ZN4vllm3moe44grouped_topk_fused_small_expert_count_kernelI13__nv_bfloat166__halfiLNS0_11ScoringFuncE0ELi128ELb0ELi8EEEvPT_PfPT1_PKT0_llllllbd --------------------------
	.section	.nv.constant0._ZN4vllm3moe44grouped_topk_fused_small_expert_count_kernelI13__nv_bfloat166__halfiLNS0_11ScoringFuncE0ELi128ELb0ELi8EEEvPT_PfPT1_PKT0_llllllbd,"a",@progbits
	.sectionflags	@""
	.align	4
.nv.constant0._ZN4vllm3moe44grouped_topk_fused_small_expert_count_kernelI13__nv_bfloat166__halfiLNS0_11ScoringFuncE0ELi128ELb0ELi8EEEvPT_PfPT1_PKT0_llllllbd:
	.zero		992


//--------------------- .nv.constant0._ZN4vllm3moe44grouped_topk_fused_small_expert_count_kernelI13__nv_bfloat166__halfiLNS0_11ScoringFuncE0ELi384ELb0ELi8EEEvPT_PfPT1_PKT0_llllllbd --------------------------
	.section	.nv.constant0._ZN4vllm3moe44grouped_topk_fused_small_expert_count_kernelI13__nv_bfloat166__halfiLNS0_11ScoringFuncE0ELi384ELb0ELi8EEEvPT_PfPT1_PKT0_llllllbd,"a",@progbits
	.sectionflags	@""
	.align	4
.nv.constant0._ZN4vllm3moe44grouped_topk_fused_small_expert_count_kernelI13__nv_bfloat166__halfiLNS0_11ScoringFuncE0ELi384ELb0ELi8EEEvPT_PfPT1_PKT0_llllllbd:
	.zero		992


//--------------------- .nv.constant0._ZN4vllm3moe44grouped_topk_fused_small_expert_count_kernelI13__nv_bfloat166__halfiLNS0_11ScoringFuncE0ELi512ELb0ELi8EEEvPT_PfPT1_PKT0_llllllbd --------------------------
	.section	.nv.constant0._ZN4vllm3moe44grouped_topk_fused_small_expert_count_kernelI13__nv_bfloat166__halfiLNS0_11ScoringFuncE0ELi512ELb0ELi8EEEvPT_PfPT1_PKT0_llllllbd,"a",@progbits
	.sectionflags	@""
	.align	4
.nv.constant0._ZN4vllm3moe44grouped_topk_fused_small_expert_count_kernelI13__nv_bfloat166__halfiLNS0_11ScoringFuncE0ELi512ELb0ELi8EEEvPT_PfPT1_PKT0_llllllbd:
	.zero		992


//--------------------- .nv.constant0._ZN4vllm3moe44grouped_topk_fused_small_expert_count_kernelI13__nv_bfloat166__halfiLNS0_11ScoringFuncE0ELi512ELb0ELi22EEEvPT_PfPT1_PKT0_llllllbd --------------------------
	.section	.nv.constant0._ZN4vllm3moe44grouped_topk_fused_small_expert_count_kernelI13__nv_bfloat166__halfiLNS0_11ScoringFuncE0ELi512ELb0ELi22EEEvPT_PfPT1_PKT0_llllllbd,"a",@progbits
	.sectionflags	@""
	.align	4
.nv.constant0._ZN4vllm3moe44grouped_topk_fused_small_expert_count_kernelI13__nv_bfloat166__halfiLNS0_11ScoringFuncE0ELi512ELb0ELi22EEEvPT_PfPT1_PKT0_llllllbd:
	.zero		992


//--------------------- .nv.constant0._ZN4vllm3moe44grouped_topk_fused_small_expert_count_kernelI13__nv_bfloat166__halfiLNS0_11ScoringFuncE0ELi256ELb1ELi8EEEvPT_PfPT1_PKT0_llllllbd --------------------------
	.section	.nv.constant0._ZN4vllm3moe44grouped_topk_fused_small_expert_count_kernelI13__nv_bfloat166__halfiLNS0_11ScoringFuncE0ELi256ELb1ELi8EEEvPT_PfPT1_PKT0_llllllbd,"a",@progbits
	.sectionflags	@""
	.align	4
.nv.constant0._ZN4vllm3moe44grouped_topk_fused_small_expert_count_kernelI13__nv_bfloat166__halfiLNS0_11ScoringFuncE0ELi256ELb1ELi8EEEvPT_PfPT1_PKT0_llllllbd:
	.zero		992


//--------------------- .nv.constant0._ZN4vllm3moe25grouped_topk_fused_kernelI13__nv_bfloat16fiLNS0_11ScoringFuncE0EEEvPT_PfPT1_PKT0_lllllbd --------------------------
	.section	.nv.constant0._ZN4vllm3moe25grouped_topk_fused_kernelI13__nv_bfloat16fiLNS0_11ScoringFuncE0EEEvPT_PfPT1_PKT0_lllllbd,"a",@progbits
	.sectionflags	@""
	.align	4
.nv.constant0._ZN4vllm3moe25grouped_topk_fused_kernelI13__nv_bfloat16fiLNS0_11ScoringFuncE0EEEvPT_PfPT1_PKT0_lllllbd:
	.zero		984


//--------------------- .nv.constant0._ZN4vllm3moe44grouped_topk_fused_small_expert_count_kernelI13__nv_bfloat16fiLNS0_11ScoringFuncE0ELi128ELb0ELi8EEEvPT_PfPT1_PKT0_llllllbd --------------------------
	.section	.nv.constant0._ZN4vllm3moe44grouped_topk_fused_small_expert_count_kernelI13__nv_bfloat16fiLNS0_11ScoringFuncE0ELi128ELb0ELi8EEEvPT_PfPT1_PKT0_llllllbd,"a",@progbits
	.sectionflags	@""
	.align	4
.nv.constant0._ZN4vllm3moe44grouped_topk_fused_small_expert_count_kernelI13__nv_bfloat16fiLNS0_11ScoringFuncE0ELi128ELb0ELi8EEEvPT_PfPT1_PKT0_llllllbd:
	.zero		992


//--------------------- .nv.constant0._ZN4vllm3moe44grouped_topk_fused_small_expert_count_kernelI13__nv_bfloat16fiLNS0_11ScoringFuncE0ELi384ELb0ELi8EEEvPT_PfPT1_PKT0_llllllbd --------------------------
	.section	.nv.constant0._ZN4vllm3moe44grouped_topk_fused_small_expert_count_kernelI13__nv_bfloat16fiLNS0_11ScoringFuncE0ELi384ELb0ELi8EEEvPT_PfPT1_PKT0_llllllbd,"a",@progbits
	.sectionflags	@""
	.align	4
.nv.constant0._ZN4vllm3moe44grouped_topk_fused_small_expert_count_kernelI13__nv_bfloat16fiLNS0_11ScoringFuncE0ELi384ELb0ELi8EEEvPT_PfPT1_PKT0_llllllbd:
	.zero		992


//--------------------- .nv.constant0._ZN4vllm3moe44grouped_topk_fused_small_expert_count_kernelI13__nv_bfloat16fiLNS0_11ScoringFuncE0ELi512ELb0ELi8EEEvPT_PfPT1_PKT0_llllllbd --------------------------
	.section	.nv.constant0._ZN4vllm3moe44grouped_topk_fused_small_expert_count_kernelI13__nv_bfloat16fiLNS0_11ScoringFuncE0ELi512ELb0ELi8EEEvPT_PfPT1_PKT0_llllllbd,"a",@progbits
	.sectionflags	@""
	.align	4
.nv.constant0._ZN4vllm3moe44grouped_topk_fused_small_expert_count_kernelI13__nv_bfloat16fiLNS0_11ScoringFuncE0ELi512ELb0ELi8EEEvPT_PfPT1_PKT0_llllllbd:
	.zero		992


//--------------------- .nv.constant0._ZN4vllm3moe44grouped_topk_fused_small_expert_count_kernelI13__nv_bfloat16fiLNS0_11ScoringFuncE0ELi512ELb0ELi22EEEvPT_PfPT1_PKT0_llllllbd --------------------------
	.section	.nv.constant0._ZN4vllm3moe44grouped_topk_fused_small_expert_count_kernelI13__nv_bfloat16fiLNS0_11ScoringFuncE0ELi512ELb0ELi22EEEvPT_PfPT1_PKT0_llllllbd,"a",@progbits
	.sectionflags	@""
	.align	4
.nv.constant0._ZN4vllm3moe44grouped_topk_fused_small_expert_count_kernelI13__nv_bfloat16fiLNS0_11ScoringFuncE0ELi512ELb0ELi22EEEvPT_PfPT1_PKT0_llllllbd:
	.zero		992


//--------------------- .nv.constant0._ZN4vllm3moe44grouped_topk_fused_small_expert_count_kernelI13__nv_bfloat16fiLNS0_11ScoringFuncE0ELi256ELb1ELi8EEEvPT_PfPT1_PKT0_llllllbd --------------------------
	.section	.nv.constant0._ZN4vllm3moe44grouped_topk_fused_small_expert_count_kernelI13__nv_bfloat16fiLNS0_11ScoringFuncE0ELi256ELb1ELi8EEEvPT_PfPT1_PKT0_llllllbd,"a",@progbits
	.sectionflags	@""
	.align	4
.nv.constant0._ZN4vllm3moe44grouped_topk_fused_small_expert_count_kernelI13__nv_bfloat16fiLNS0_11ScoringFuncE0ELi256ELb1ELi8EEEvPT_PfPT1_PKT0_llllllbd:
	.zero		992


//--------------------- .nv.constant0._ZN4vllm3moe25grouped_topk_fused_kernelI6__half13__nv_bfloat16iLNS0_11ScoringFuncE0EEEvPT_PfPT1_PKT0_lllllbd --------------------------
	.section	.nv.constant0._ZN4vllm3moe25grouped_topk_fused_kernelI6__half13__nv_bfloat16iLNS0_11ScoringFuncE0EEEvPT_PfPT1_PKT0_lllllbd,"a",@progbits
	.sectionflags	@""
	.align	4
.nv.constant0._ZN4vllm3moe25grouped_topk_fused_kernelI6__half13__nv_bfloat16iLNS0_11ScoringFuncE0EEEvPT_PfPT1_PKT0_lllllbd:
	.zero		984


//--------------------- .nv.constant0._ZN4vllm3moe44grouped_topk_fused_small_expert_count_kernelI6__half13__nv_bfloat16iLNS0_11ScoringFuncE0ELi128ELb0ELi8EEEvPT_PfPT1_PKT0_llllllbd --------------------------
	.section	.nv.constant0._ZN4vllm3moe44grouped_topk_fused_small_expert_count_kernelI6__half13__nv_bfloat16iLNS0_11ScoringFuncE0ELi128ELb0ELi8EEEvPT_PfPT1_PKT0_llllllbd,"a",@progbits
	.sectionflags	@""
	.align	4
.nv.constant0._ZN4vllm3moe44grouped_topk_fused_small_expert_count_kernelI6__half13__nv_bfloat16iLNS0_11ScoringFuncE0ELi128ELb0ELi8EEEvPT_PfPT1_PKT0_llllllbd:
	.zero		992


//--------------------- .nv.constant0._ZN4vllm3moe44grouped_topk_fused_small_expert_count_kernelI6__half13__nv_bfloat16iLNS0_11ScoringFuncE0ELi384ELb0ELi8EEEvPT_PfPT1_PKT0_llllllbd --------------------------
	.section	.nv.constant0._ZN4vllm3moe44grouped_topk_fused_small_expert_count_kernelI6__half13__nv_bfloat16iLNS0_11ScoringFuncE0ELi384ELb0ELi8EEEvPT_PfPT1_PKT0_llllllbd,"a",@progbits
	.sectionflags	@""
	.align	4
.nv.constant0._ZN4vllm3moe44grouped_topk_fused_small_expert_count_kernelI6__half13__nv_bfloat16iLNS0_11ScoringFuncE0ELi384ELb0ELi8EEEvPT_PfPT1_PKT0_llllllbd:
	.zero		992


//--------------------- .nv.constant0._ZN4vllm3moe44grouped_topk_fused_small_expert_count_kernelI6__half13__nv_bfloat16iLNS0_11ScoringFuncE0ELi512ELb0ELi8EEEvPT_PfPT1_PKT0_llllllbd --------------------------
	.section	.nv.constant0._ZN4vllm3moe44grouped_topk_fused_small_expert_count_kernelI6__half13__nv_bfloat16iLNS0_11ScoringFuncE0ELi512ELb0ELi8EEEvPT_PfPT1_PKT0_llllllbd,"a",@progbits
	.sectionflags	@""
	.align	4
.nv.constant0._ZN4vllm3moe44grouped_topk_fused_small_expert_count_kernelI6__half13__nv_bfloat16iLNS0_11ScoringFuncE0ELi512ELb0ELi8EEEvPT_PfPT1_PKT0_llllllbd:
	.zero		992


//--------------------- .nv.constant0._ZN4vllm3moe44grouped_topk_fused_small_expert_count_kernelI6__half13__nv_bfloat16iLNS0_11ScoringFuncE0ELi512ELb0ELi22EEEvPT_PfPT1_PKT0_llllllbd --------------------------
	.section	.nv.constant0._ZN4vllm3moe44grouped_topk_fused_small_expert_count_kernelI6__half13__nv_bfloat16iLNS0_11ScoringFuncE0ELi512ELb0ELi22EEEvPT_PfPT1_PKT0_llllllbd,"a",@progbits
	.sectionflags	@""
	.align	4
.nv.constant0._ZN4vllm3moe44grouped_topk_fused_small_expert_count_kernelI6__half13__nv_bfloat16iLNS0_11ScoringFuncE0ELi512ELb0ELi22EEEvPT_PfPT1_PKT0_llllllbd:
	.zero		992


//--------------------- .nv.constant0._ZN4vllm3moe44grouped_topk_fused_small_expert_count_kernelI6__half13__nv_bfloat16iLNS0_11ScoringFuncE0ELi256ELb1ELi8EEEvPT_PfPT1_PKT0_llllllbd --------------------------
	.section	.nv.constant0._ZN4vllm3moe44grouped_topk_fused_small_expert_count_kernelI6__half13__nv_bfloat16iLNS0_11ScoringFuncE0ELi256ELb1ELi8EEEvPT_PfPT1_PKT0_llllllbd,"a",@progbits
	.sectionflags	@""
	.align	4
.nv.constant0._ZN4vllm3moe44grouped_topk_fused_small_expert_count_kernelI6__half13__nv_bfloat16iLNS0_11ScoringFuncE0ELi256ELb1ELi8EEEvPT_PfPT1_PKT0_llllllbd:
	.zero		992


//--------------------- .nv.constant0._ZN4vllm3moe25grouped_topk_fused_kernelI6__halfS2_iLNS0_11ScoringFuncE0EEEvPT_PfPT1_PKT0_lllllbd --------------------------
	.section	.nv.constant0._ZN4vllm3moe25grouped_topk_fused_kernelI6__halfS2_iLNS0_11ScoringFuncE0EEEvPT_PfPT1_PKT0_lllllbd,"a",@progbits
	.sectionflags	@""
	.align	4
.nv.constant0._ZN4vllm3moe25grouped_topk_fused_kernelI6__halfS2_iLNS0_11ScoringFuncE0EEEvPT_PfPT1_PKT0_lllllbd:
	.zero		984


//--------------------- .nv.constant0._ZN4vllm3moe44grouped_topk_fused_small_expert_count_kernelI6__halfS2_iLNS0_11ScoringFuncE0ELi128ELb0ELi8EEEvPT_PfPT1_PKT0_llllllbd --------------------------
	.section	.nv.constant0._ZN4vllm3moe44grouped_topk_fused_small_expert_count_kernelI6__halfS2_iLNS0_11ScoringFuncE0ELi128ELb0ELi8EEEvPT_PfPT1_PKT0_llllllbd,"a",@progbits
	.sectionflags	@""
	.align	4
.nv.constant0._ZN4vllm3moe44grouped_topk_fused_small_expert_count_kernelI6__halfS2_iLNS0_11ScoringFuncE0ELi128ELb0ELi8EEEvPT_PfPT1_PKT0_llllllbd:
	.zero		992


//--------------------- .nv.constant0._ZN4vllm3moe44grouped_topk_fused_small_expert_count_kernelI6__halfS2_iLNS0_11ScoringFuncE0ELi384ELb0ELi8EEEvPT_PfPT1_PKT0_llllllbd --------------------------
	.section	.nv.constant0._ZN4vllm3moe44grouped_topk_fused_small_expert_count_kernelI6__halfS2_iLNS0_11ScoringFuncE0ELi384ELb0ELi8EEEvPT_PfPT1_PKT0_llllllbd,"a",@progbits
	.sectionflags	@""
	.align	4
.nv.constant0._ZN4vllm3moe44grouped_topk_fused_small_expert_count_kernelI6__halfS2_iLNS0_11ScoringFuncE0ELi384ELb0ELi8EEEvPT_PfPT1_PKT0_llllllbd:
	.zero		992


//--------------------- .nv.constant0._ZN4vllm3moe44grouped_topk_fused_small_expert_count_kernelI6__halfS2_iLNS0_11ScoringFuncE0ELi512ELb0ELi8EEEvPT_PfPT1_PKT0_llllllbd --------------------------
	.section	.nv.constant0._ZN4vllm3moe44grouped_topk_fused_small_expert_count_kernelI6__halfS2_iLNS0_11ScoringFuncE0ELi512ELb0ELi8EEEvPT_PfPT1_PKT0_llllllbd,"a",@progbits
	.sectionflags	@""
	.align	4
.nv.constant0._ZN4vllm3moe44grouped_topk_fused_small_expert_count_kernelI6__halfS2_iLNS0_11ScoringFuncE0ELi512ELb0ELi8EEEvPT_PfPT1_PKT0_llllllbd:
	.zero		992


//--------------------- .nv.constant0._ZN4vllm3moe44grouped_topk_fused_small_expert_count_kernelI6__halfS2_iLNS0_11ScoringFuncE0ELi512ELb0ELi22EEEvPT_PfPT1_PKT0_llllllbd --------------------------
	.section	.nv.constant0._ZN4vllm3moe44grouped_topk_fused_small_expert_count_kernelI6__halfS2_iLNS0_11ScoringFuncE0ELi512ELb0ELi22EEEvPT_PfPT1_PKT0_llllllbd,"a",@progbits
	.sectionflags	@""
	.align	4
.nv.constant0._ZN4vllm3moe44grouped_topk_fused_small_expert_count_kernelI6__halfS2_iLNS0_11ScoringFuncE0ELi512ELb0ELi22EEEvPT_PfPT1_PKT0_llllllbd:
	.zero		992


//--------------------- .nv.constant0._ZN4vllm3moe44grouped_topk_fused_small_expert_count_kernelI6__halfS2_iLNS0_11ScoringFuncE0ELi256ELb1ELi8EEEvPT_PfPT1_PKT0_llllllbd --------------------------
	.section	.nv.constant0._ZN4vllm3moe44grouped_topk_fused_small_expert_count_kernelI6__halfS2_iLNS0_11ScoringFuncE0ELi256ELb1ELi8EEEvPT_PfPT1_PKT0_llllllbd,"a",@progbits
	.sectionflags	@""
	.align	4
.nv.constant0._ZN4vllm3moe44grouped_topk_fused_small_expert_count_kernelI6__halfS2_iLNS0_11ScoringFuncE0ELi256ELb1ELi8EEEvPT_PfPT1_PKT0_llllllbd:
	.zero		992


//--------------------- .nv.constant0._ZN4vllm3moe25grouped_topk_fused_kernelI6__halffiLNS0_11ScoringFuncE0EEEvPT_PfPT1_PKT0_lllllbd --------------------------
	.section	.nv.constant0._ZN4vllm3moe25grouped_topk_fused_kernelI6__halffiLNS0_11ScoringFuncE0EEEvPT_PfPT1_PKT0_lllllbd,"a",@progbits
	.sectionflags	@""
	.align	4
.nv.constant0._ZN4vllm3moe25grouped_topk_fused_kernelI6__halffiLNS0_11ScoringFuncE0EEEvPT_PfPT1_PKT0_lllllbd:
	.zero		984


//--------------------- .nv.constant0._ZN4vllm3moe44grouped_topk_fused_small_expert_count_kernelI6__halffiLNS0_11ScoringFuncE0ELi128ELb0ELi8EEEvPT_PfPT1_PKT0_llllllbd --------------------------
	.section	.nv.constant0._ZN4vllm3moe44grouped_topk_fused_small_expert_count_kernelI6__halffiLNS0_11ScoringFuncE0ELi128ELb0ELi8EEEvPT_PfPT1_PKT0_llllllbd,"a",@progbits
	.sectionflags	@""
	.align	4
.nv.constant0._ZN4vllm3moe44grouped_topk_fused_small_expert_count_kernelI6__halffiLNS0_11ScoringFuncE0ELi128ELb0ELi8EEEvPT_PfPT1_PKT0_llllllbd:
	.zero		992


//--------------------- .nv.constant0._ZN4vllm3moe44grouped_topk_fused_small_expert_count_kernelI6__halffiLNS0_11ScoringFuncE0ELi384ELb0ELi8EEEvPT_PfPT1_PKT0_llllllbd --------------------------
	.section	.nv.constant0._ZN4vllm3moe44grouped_topk_fused_small_expert_count_kernelI6__halffiLNS0_11ScoringFuncE0ELi384ELb0ELi8EEEvPT_PfPT1_PKT0_llllllbd,"a",@progbits
	.sectionflags	@""
	.align	4
.nv.constant0._ZN4vllm3moe44grouped_topk_fused_small_expert_count_kernelI6__halffiLNS0_11ScoringFuncE0ELi384ELb0ELi8EEEvPT_PfPT1_PKT0_llllllbd:
	.zero		992


//--------------------- .nv.constant0._ZN4vllm3moe44grouped_topk_fused_small_expert_count_kernelI6__halffiLNS0_11ScoringFuncE0ELi512ELb0ELi8EEEvPT_PfPT1_PKT0_llllllbd --------------------------
	.section	.nv.constant0._ZN4vllm3moe44grouped_topk_fused_small_expert_count_kernelI6__halffiLNS0_11ScoringFuncE0ELi512ELb0ELi8EEEvPT_PfPT1_PKT0_llllllbd,"a",@progbits
	.sectionflags	@""
	.align	4
.nv.constant0._ZN4vllm3moe44grouped_topk_fused_small_expert_count_kernelI6__halffiLNS0_11ScoringFuncE0ELi512ELb0ELi8EEEvPT_PfPT1_PKT0_llllllbd:
	.zero		992


//--------------------- .nv.constant0._ZN4vllm3moe44grouped_topk_fused_small_expert_count_kernelI6__halffiLNS0_11ScoringFuncE0ELi512ELb0ELi22EEEvPT_PfPT1_PKT0_llllllbd --------------------------
	.section	.nv.constant0._ZN4vllm3moe44grouped_topk_fused_small_expert_count_kernelI6__halffiLNS0_11ScoringFuncE0ELi512ELb0ELi22EEEvPT_PfPT1_PKT0_llllllbd,"a",@progbits
	.sectionflags	@""
	.align	4
.nv.constant0._ZN4vllm3moe44grouped_topk_fused_small_expert_count_kernelI6__halffiLNS0_11ScoringFuncE0ELi512ELb0ELi22EEEvPT_PfPT1_PKT0_llllllbd:
	.zero		992


//--------------------- .nv.constant0._ZN4vllm3moe44grouped_topk_fused_small_expert_count_kernelI6__halffiLNS0_11ScoringFuncE0ELi256ELb1ELi8EEEvPT_PfPT1_PKT0_llllllbd --------------------------
	.section	.nv.constant0._ZN4vllm3moe44grouped_topk_fused_small_expert_count_kernelI6__halffiLNS0_11ScoringFuncE0ELi256ELb1ELi8EEEvPT_PfPT1_PKT0_llllllbd,"a",@progbits
	.sectionflags	@""
	.align	4
.nv.constant0._ZN4vllm3moe44grouped_topk_fused_small_expert_count_kernelI6__halffiLNS0_11ScoringFuncE0ELi256ELb1ELi8EEEvPT_PfPT1_PKT0_llllllbd:
	.zero		992


//--------------------- .nv.constant0._ZN4vllm3moe25grouped_topk_fused_kernelIf13__nv_bfloat16iLNS0_11ScoringFuncE0EEEvPT_PfPT1_PKT0_lllllbd --------------------------
	.section	.nv.constant0._ZN4vllm3moe25grouped_topk_fused_kernelIf13__nv_bfloat16iLNS0_11ScoringFuncE0EEEvPT_PfPT1_PKT0_lllllbd,"a",@progbits
	.sectionflags	@""
	.align	4
.nv.constant0._ZN4vllm3moe25grouped_topk_fused_kernelIf13__nv_bfloat16iLNS0_11ScoringFuncE0EEEvPT_PfPT1_PKT0_lllllbd:
	.zero		984


//--------------------- .nv.constant0._ZN4vllm3moe44grouped_topk_fused_small_expert_count_kernelIf13__nv_bfloat16iLNS0_11ScoringFuncE0ELi128ELb0ELi8EEEvPT_PfPT1_PKT0_llllllbd --------------------------
	.section	.nv.constant0._ZN4vllm3moe44grouped_topk_fused_small_expert_count_kernelIf13__nv_bfloat16iLNS0_11ScoringFuncE0ELi128ELb0ELi8EEEvPT_PfPT1_PKT0_llllllbd,"a",@progbits
	.sectionflags	@""
	.align	4
.nv.constant0._ZN4vllm3moe44grouped_topk_fused_small_expert_count_kernelIf13__nv_bfloat16iLNS0_11ScoringFuncE0ELi128ELb0ELi8EEEvPT_PfPT1_PKT0_llllllbd:
	.zero		992


//--------------------- .nv.constant0._ZN4vllm3moe44grouped_topk_fused_small_expert_count_kernelIf13__nv_bfloat16iLNS0_11ScoringFuncE0ELi384ELb0ELi8EEEvPT_PfPT1_PKT0_llllllbd --------------------------
	.section	.nv.constant0._ZN4vllm3moe44grouped_topk_fused_small_expert_count_kernelIf13__nv_bfloat16iLNS0_11ScoringFuncE0ELi384ELb0ELi8EEEvPT_PfPT1_PKT0_llllllbd,"a",@progbits
	.sectionflags	@""
	.align	4
.nv.constant0._ZN4vllm3moe44grouped_topk_fused_small_expert_count_kernelIf13__nv_bfloat16iLNS0_11ScoringFuncE0ELi384ELb0ELi8EEEvPT_PfPT1_PKT0_llllllbd:
	.zero		992


//--------------------- .nv.constant0._ZN4vllm3moe44grouped_topk_fused_small_expert_count_kernelIf13__nv_bfloat16iLNS0_11ScoringFuncE0ELi512ELb0ELi8EEEvPT_PfPT1_PKT0_llllllbd --------------------------
	.section	.nv.constant0._ZN4vllm3moe44grouped_topk_fused_small_expert_count_kernelIf13__nv_bfloat16iLNS0_11ScoringFuncE0ELi512ELb0ELi8EEEvPT_PfPT1_PKT0_llllllbd,"a",@progbits
	.sectionflags	@""
	.align	4
.nv.constant0._ZN4vllm3moe44grouped_topk_fused_small_expert_count_kernelIf13__nv_bfloat16iLNS0_11ScoringFuncE0ELi512ELb0ELi8EEEvPT_PfPT1_PKT0_llllllbd:
	.zero		992


//--------------------- .nv.constant0._ZN4vllm3moe44grouped_topk_fused_small_expert_count_kernelIf13__nv_bfloat16iLNS0_11ScoringFuncE0ELi512ELb0ELi22EEEvPT_PfPT1_PKT0_llllllbd --------------------------
	.section	.nv.constant0._ZN4vllm3moe44grouped_topk_fused_small_expert_count_kernelIf13__nv_bfloat16iLNS0_11ScoringFuncE0ELi512ELb0ELi22EEEvPT_PfPT1_PKT0_llllllbd,"a",@progbits
	.sectionflags	@""
	.align	4
.nv.constant0._ZN4vllm3moe44grouped_topk_fused_small_expert_count_kernelIf13__nv_bfloat16iLNS0_11ScoringFuncE0ELi512ELb0ELi22EEEvPT_PfPT1_PKT0_llllllbd:
	.zero		992


//--------------------- .nv.constant0._ZN4vllm3moe44grouped_topk_fused_small_expert_count_kernelIf13__nv_bfloat16iLNS0_11ScoringFuncE0ELi256ELb1ELi8EEEvPT_PfPT1_PKT0_llllllbd --------------------------
	.section	.nv.constant0._ZN4vllm3moe44grouped_topk_fused_small_expert_count_kernelIf13__nv_bfloat16iLNS0_11ScoringFuncE0ELi256ELb1ELi8EEEvPT_PfPT1_PKT0_llllllbd,"a",@progbits
	.sectionflags	@""
	.align	4
.nv.constant0._ZN4vllm3moe44grouped_topk_fused_small_expert_count_kernelIf13__nv_bfloat16iLNS0_11ScoringFuncE0ELi256ELb1ELi8EEEvPT_PfPT1_PKT0_llllllbd:
	.zero		992


//--------------------- .nv.constant0._ZN4vllm3moe25grouped_topk_fused_kernelIf6__halfiLNS0_11ScoringFuncE0EEEvPT_PfPT1_PKT0_lllllbd --------------------------
	.section	.nv.constant0._ZN4vllm3moe25grouped_topk_fused_kernelIf6__halfiLNS0_11ScoringFuncE0EEEvPT_PfPT1_PKT0_lllllbd,"a",@progbits
	.sectionflags	@""
	.align	4
.nv.constant0._ZN4vllm3moe25grouped_topk_fused_kernelIf6__halfiLNS0_11ScoringFuncE0EEEvPT_PfPT1_PKT0_lllllbd:
	.zero		984


//--------------------- .nv.constant0._ZN4vllm3moe44grouped_topk_fused_small_expert_count_kernelIf6__halfiLNS0_11ScoringFuncE0ELi128ELb0ELi8EEEvPT_PfPT1_PKT0_llllllbd --------------------------
	.section	.nv.constant0._ZN4vllm3moe44grouped_topk_fused_small_expert_count_kernelIf6__halfiLNS0_11ScoringFuncE0ELi128ELb0ELi8EEEvPT_PfPT1_PKT0_llllllbd,"a",@progbits
	.sectionflags	@""
	.align	4
.nv.constant0._ZN4vllm3moe44grouped_topk_fused_small_expert_count_kernelIf6__halfiLNS0_11ScoringFuncE0ELi128ELb0ELi8EEEvPT_PfPT1_PKT0_llllllbd:
	.zero		992


//--------------------- .nv.constant0._ZN4vllm3moe44grouped_topk_fused_small_expert_count_kernelIf6__halfiLNS0_11ScoringFuncE0ELi384ELb0ELi8EEEvPT_PfPT1_PKT0_llllllbd --------------------------
	.section	.nv.constant0._ZN4vllm3moe44grouped_topk_fused_small_expert_count_kernelIf6__halfiLNS0_11ScoringFuncE0ELi384ELb0ELi8EEEvPT_PfPT1_PKT0_llllllbd,"a",@progbits
	.sectionflags	@""
	.align	4
.nv.constant0._ZN4vllm3moe44grouped_topk_fused_small_expert_count_kernelIf6__halfiLNS0_11ScoringFuncE0ELi384ELb0ELi8EEEvPT_PfPT1_PKT0_llllllbd:
	.zero		992


//--------------------- .nv.constant0._ZN4vllm3moe44grouped_topk_fused_small_expert_count_kernelIf6__halfiLNS0_11ScoringFuncE0ELi512ELb0ELi8EEEvPT_PfPT1_PKT0_llllllbd --------------------------
	.section	.nv.constant0._ZN4vllm3moe44grouped_topk_fused_small_expert_count_kernelIf6__halfiLNS0_11ScoringFuncE0ELi512ELb0ELi8EEEvPT_PfPT1_PKT0_llllllbd,"a",@progbits
	.sectionflags	@""
	.align	4
.nv.constant0._ZN4vllm3moe44grouped_topk_fused_small_expert_count_kernelIf6__halfiLNS0_11ScoringFuncE0ELi512ELb0ELi8EEEvPT_PfPT1_PKT0_llllllbd:
	.zero		992


//--------------------- .nv.constant0._ZN4vllm3moe44grouped_topk_fused_small_expert_count_kernelIf6__halfiLNS0_11ScoringFuncE0ELi512ELb0ELi22EEEvPT_PfPT1_PKT0_llllllbd --------------------------
	.section	.nv.constant0._ZN4vllm3moe44grouped_topk_fused_small_expert_count_kernelIf6__halfiLNS0_11ScoringFuncE0ELi512ELb0ELi22EEEvPT_PfPT1_PKT0_llllllbd,"a",@progbits
	.sectionflags	@""
	.align	4
.nv.constant0._ZN4vllm3moe44grouped_topk_fused_small_expert_count_kernelIf6__halfiLNS0_11ScoringFuncE0ELi512ELb0ELi22EEEvPT_PfPT1_PKT0_llllllbd:
	.zero		992


//--------------------- .nv.constant0._ZN4vllm3moe44grouped_topk_fused_small_expert_count_kernelIf6__halfiLNS0_11ScoringFuncE0ELi256ELb1ELi8EEEvPT_PfPT1_PKT0_llllllbd --------------------------
	.section	.nv.constant0._ZN4vllm3moe44grouped_topk_fused_small_expert_count_kernelIf6__halfiLNS0_11ScoringFuncE0ELi256ELb1ELi8EEEvPT_PfPT1_PKT0_llllllbd,"a",@progbits
	.sectionflags	@""
	.align	4
.nv.constant0._ZN4vllm3moe44grouped_topk_fused_small_expert_count_kernelIf6__halfiLNS0_11ScoringFuncE0ELi256ELb1ELi8EEEvPT_PfPT1_PKT0_llllllbd:
	.zero		992


//--------------------- .nv.constant0._ZN4vllm3moe25grouped_topk_fused_kernelIffiLNS0_11ScoringFuncE0EEEvPT_PfPT1_PKT0_lllllbd --------------------------
	.section	.nv.constant0._ZN4vllm3moe25grouped_topk_fused_kernelIffiLNS0_11ScoringFuncE0EEEvPT_PfPT1_PKT0_lllllbd,"a",@progbits
	.sectionflags	@""
	.align	4
.nv.constant0._ZN4vllm3moe25grouped_topk_fused_kernelIffiLNS0_11ScoringFuncE0EEEvPT_PfPT1_PKT0_lllllbd:
	.zero		984


//--------------------- .nv.constant0._ZN4vllm3moe44grouped_topk_fused_small_expert_count_kernelIffiLNS0_11ScoringFuncE0ELi128ELb0ELi8EEEvPT_PfPT1_PKT0_llllllbd --------------------------
	.section	.nv.constant0._ZN4vllm3moe44grouped_topk_fused_small_expert_count_kernelIffiLNS0_11ScoringFuncE0ELi128ELb0ELi8EEEvPT_PfPT1_PKT0_llllllbd,"a",@progbits
	.sectionflags	@""
	.align	4
.nv.constant0._ZN4vllm3moe44grouped_topk_fused_small_expert_count_kernelIffiLNS0_11ScoringFuncE0ELi128ELb0ELi8EEEvPT_PfPT1_PKT0_llllllbd:
	.zero		992


//--------------------- .nv.constant0._ZN4vllm3moe44grouped_topk_fused_small_expert_count_kernelIffiLNS0_11ScoringFuncE0ELi384ELb0ELi8EEEvPT_PfPT1_PKT0_llllllbd --------------------------
	.section	.nv.constant0._ZN4vllm3moe44grouped_topk_fused_small_expert_count_kernelIffiLNS0_11ScoringFuncE0ELi384ELb0ELi8EEEvPT_PfPT1_PKT0_llllllbd,"a",@progbits
	.sectionflags	@""
	.align	4
.nv.constant0._ZN4vllm3moe44grouped_topk_fused_small_expert_count_kernelIffiLNS0_11ScoringFuncE0ELi384ELb0ELi8EEEvPT_PfPT1_PKT0_llllllbd:
	.zero		992


//--------------------- .nv.constant0._ZN4vllm3moe44grouped_topk_fused_small_expert_count_kernelIffiLNS0_11ScoringFuncE0ELi512ELb0ELi8EEEvPT_PfPT1_PKT0_llllllbd --------------------------
	.section	.nv.constant0._ZN4vllm3moe44grouped_topk_fused_small_expert_count_kernelIffiLNS0_11ScoringFuncE0ELi512ELb0ELi8EEEvPT_PfPT1_PKT0_llllllbd,"a",@progbits
	.sectionflags	@""
	.align	4
.nv.constant0._ZN4vllm3moe44grouped_topk_fused_small_expert_count_kernelIffiLNS0_11ScoringFuncE0ELi512ELb0ELi8EEEvPT_PfPT1_PKT0_llllllbd:
	.zero		992


//--------------------- .nv.constant0._ZN4vllm3moe44grouped_topk_fused_small_expert_count_kernelIffiLNS0_11ScoringFuncE0ELi512ELb0ELi22EEEvPT_PfPT1_PKT0_llllllbd --------------------------
	.section	.nv.constant0._ZN4vllm3moe44grouped_topk_fused_small_expert_count_kernelIffiLNS0_11ScoringFuncE0ELi512ELb0ELi22EEEvPT_PfPT1_PKT0_llllllbd,"a",@progbits
	.sectionflags	@""
	.align	4
.nv.constant0._ZN4vllm3moe44grouped_topk_fused_small_expert_count_kernelIffiLNS0_11ScoringFuncE0ELi512ELb0ELi22EEEvPT_PfPT1_PKT0_llllllbd:
	.zero		992


//--------------------- .nv.constant0._ZN4vllm3moe44grouped_topk_fused_small_expert_count_kernelIffiLNS0_11ScoringFuncE0ELi256ELb1ELi8EEEvPT_PfPT1_PKT0_llllllbd --------------------------
	.section	.nv.constant0._ZN4vllm3moe44grouped_topk_fused_small_expert_count_kernelIffiLNS0_11ScoringFuncE0ELi256ELb1ELi8EEEvPT_PfPT1_PKT0_llllllbd,"a",@progbits
	.sectionflags	@""
	.align	4
.nv.constant0._ZN4vllm3moe44grouped_topk_fused_small_expert_count_kernelIffiLNS0_11ScoringFuncE0ELi256ELb1ELi8EEEvPT_PfPT1_PKT0_llllllbd:
	.zero		992


//--------------------- .nv.constant0._ZN4vllm3moe25grouped_topk_fused_kernelI13__nv_bfloat16S2_iLNS0_11ScoringFuncE1EEEvPT_PfPT1_PKT0_lllllbd --------------------------
	.section	.nv.constant0._ZN4vllm3moe25grouped_topk_fused_kernelI13__nv_bfloat16S2_iLNS0_11ScoringFuncE1EEEvPT_PfPT1_PKT0_lllllbd,"a",@progbits
	.sectionflags	@""
	.align	4
.nv.constant0._ZN4vllm3moe25grouped_topk_fused_kernelI13__nv_bfloat16S2_iLNS0_11ScoringFuncE1EEEvPT_PfPT1_PKT0_lllllbd:
	.zero		984


//--------------------- .nv.constant0._ZN4vllm3moe44grouped_topk_fused_small_expert_count_kernelI13__nv_bfloat16S2_iLNS0_11ScoringFuncE1ELi128ELb0ELi8EEEvPT_PfPT1_PKT0_llllllbd --------------------------
	.section	.nv.constant0._ZN4vllm3moe44grouped_topk_fused_small_expert_count_kernelI13__nv_bfloat16S2_iLNS0_11ScoringFuncE1ELi128ELb0ELi8EEEvPT_PfPT1_PKT0_llllllbd,"a",@progbits
	.sectionflags	@""
	.align	4
.nv.constant0._ZN4vllm3moe44grouped_topk_fused_small_expert_count_kernelI13__nv_bfloat16S2_iLNS0_11ScoringFuncE1ELi128ELb0ELi8EEEvPT_PfPT1_PKT0_llllllbd:
	.zero		992


//--------------------- .nv.constant0._ZN4vllm3moe44grouped_topk_fused_small_expert_count_kernelI13__nv_bfloat16S2_iLNS0_11ScoringFuncE1ELi384ELb0ELi8EEEvPT_PfPT1_PKT0_llllllbd --------------------------
	.section	.nv.constant0._ZN4vllm3moe44grouped_topk_fused_small_expert_count_kernelI13__nv_bfloat16S2_iLNS0_11ScoringFuncE1ELi384ELb0ELi8EEEvPT_PfPT1_PKT0_llllllbd,"a",@progbits
	.sectionflags	@""
	.align	4
.nv.constant0._ZN4vllm3moe44grouped_topk_fused_small_expert_count_kernelI13__nv_bfloat16S2_iLNS0_11ScoringFuncE1ELi384ELb0ELi8EEEvPT_PfPT1_PKT0_llllllbd:
	.zero		992


//--------------------- .nv.constant0._ZN4vllm3moe44grouped_topk_fused_small_expert_count_kernelI13__nv_bfloat16S2_iLNS0_11ScoringFuncE1ELi512ELb0ELi8EEEvPT_PfPT1_PKT0_llllllbd --------------------------
	.section	.nv.constant0._ZN4vllm3moe44grouped_topk_fused_small_expert_count_kernelI13__nv_bfloat16S2_iLNS0_11ScoringFuncE1ELi512ELb0ELi8EEEvPT_PfPT1_PKT0_llllllbd,"a",@progbits
	.sectionflags	@""
	.align	4
.nv.constant0._ZN4vllm3moe44grouped_topk_fused_small_expert_count_kernelI13__nv_bfloat16S2_iLNS0_11ScoringFuncE1ELi512ELb0ELi8EEEvPT_PfPT1_PKT0_llllllbd:
	.zero		992


//--------------------- .nv.constant0._ZN4vllm3moe44grouped_topk_fused_small_expert_count_kernelI13__nv_bfloat16S2_iLNS0_11ScoringFuncE1ELi512ELb0ELi22EEEvPT_PfPT1_PKT0_llllllbd --------------------------
	.section	.nv.constant0._ZN4vllm3moe44grouped_topk_fused_small_expert_count_kernelI13__nv_bfloat16S2_iLNS0_11ScoringFuncE1ELi512ELb0ELi22EEEvPT_PfPT1_PKT0_llllllbd,"a",@progbits
	.sectionflags	@""
	.align	4
.nv.constant0._ZN4vllm3moe44grouped_topk_fused_small_expert_count_kernelI13__nv_bfloat16S2_iLNS0_11ScoringFuncE1ELi512ELb0ELi22EEEvPT_PfPT1_PKT0_llllllbd:
	.zero		992


//--------------------- .nv.constant0._ZN4vllm3moe44grouped_topk_fused_small_expert_count_kernelI13__nv_bfloat16S2_iLNS0_11ScoringFuncE1ELi256ELb1ELi8EEEvPT_PfPT1_PKT0_llllllbd --------------------------
	.section	.nv.constant0._ZN4vllm3moe44grouped_topk_fused_small_expert_count_kernelI13__nv_bfloat16S2_iLNS0_11ScoringFuncE1ELi256ELb1ELi8EEEvPT_PfPT1_PKT0_llllllbd,"a",@progbits
	.sectionflags	@""
	.align	4
.nv.constant0._ZN4vllm3moe44grouped_topk_fused_small_expert_count_kernelI13__nv_bfloat16S2_iLNS0_11ScoringFuncE1ELi256ELb1ELi8EEEvPT_PfPT1_PKT0_llllllbd:
	.zero		992


//--------------------- .nv.constant0._ZN4vllm3moe25grouped_topk_fused_kernelI13__nv_bfloat166__halfiLNS0_11ScoringFuncE1EEEvPT_PfPT1_PKT0_lllllbd --------------------------
	.section	.nv.constant0._ZN4vllm3moe25grouped_topk_fused_kernelI13__nv_bfloat166__halfiLNS0_11ScoringFuncE1EEEvPT_PfPT1_PKT0_lllllbd,"a",@progbits
	.sectionflags	@""
	.align	4
.nv.constant0._ZN4vllm3moe25grouped_topk_fused_kernelI13__nv_bfloat166__halfiLNS0_11ScoringFuncE1EEEvPT_PfPT1_PKT0_lllllbd:
	.zero		984


//--------------------- .nv.constant0._ZN4vllm3moe44grouped_topk_fused_small_expert_count_kernelI13__nv_bfloat166__halfiLNS0_11ScoringFuncE1ELi128ELb0ELi8EEEvPT_PfPT1_PKT0_llllllbd --------------------------
	.section	.nv.constant0._ZN4vllm3moe44grouped_topk_fused_small_expert_count_kernelI13__nv_bfloat166__halfiLNS0_11ScoringFuncE1ELi128ELb0ELi8EEEvPT_PfPT1_PKT0_llllllbd,"a",@progbits
	.sectionflags	@""
	.align	4
.nv.constant0._ZN4vllm3moe44grouped_topk_fused_small_expert_count_kernelI13__nv_bfloat166__halfiLNS0_11ScoringFuncE1ELi128ELb0ELi8EEEvPT_PfPT1_PKT0_llllllbd:
	.zero		992


//--------------------- .nv.constant0._ZN4vllm3moe44grouped_topk_fused_small_expert_count_kernelI13__nv_bfloat166__halfiLNS0_11ScoringFuncE1ELi384ELb0ELi8EEEvPT_PfPT1_PKT0_llllllbd --------------------------
	.section	.nv.constant0._ZN4vllm3moe44grouped_topk_fused_small_expert_count_kernelI13__nv_bfloat166__halfiLNS0_11ScoringFuncE1ELi384ELb0ELi8EEEvPT_PfPT1_PKT0_llllllbd,"a",@progbits
	.sectionflags	@""
	.align	4
.nv.constant0._ZN4vllm3moe44grouped_topk_fused_small_expert_count_kernelI13__nv_bfloat166__halfiLNS0_11ScoringFuncE1ELi384ELb0ELi8EEEvPT_PfPT1_PKT0_llllllbd:
	.zero		992


//--------------------- .nv.constant0._ZN4vllm3moe44grouped_topk_fused_small_expert_count_kernelI13__nv_bfloat166__halfiLNS0_11ScoringFuncE1ELi512ELb0ELi8EEEvPT_PfPT1_PKT0_llllllbd --------------------------
	.section	.nv.constant0._ZN4vllm3moe44grouped_topk_fused_small_expert_count_kernelI13__nv_bfloat166__halfiLNS0_11ScoringFuncE1ELi512ELb0ELi8EEEvPT_PfPT1_PKT0_llllllbd,"a",@progbits
	.sectionflags	@""
	.align	4
.nv.constant0._ZN4vllm3moe44grouped_topk_fused_small_expert_count_kernelI13__nv_bfloat166__halfiLNS0_11ScoringFuncE1ELi512ELb0ELi8EEEvPT_PfPT1_PKT0_llllllbd:
	.zero		992


//--------------------- .nv.constant0._ZN4vllm3moe44grouped_topk_fused_small_expert_count_kernelI13__nv_bfloat166__halfiLNS0_11ScoringFuncE1ELi512ELb0ELi22EEEvPT_PfPT1_PKT0_llllllbd --------------------------
	.section	.nv.constant0._ZN4vllm3moe44grouped_topk_fused_small_expert_count_kernelI13__nv_bfloat166__halfiLNS0_11ScoringFuncE1ELi512ELb0ELi22EEEvPT_PfPT1_PKT0_llllllbd,"a",@progbits
	.sectionflags	@""
	.align	4
.nv.constant0._ZN4vllm3moe44grouped_topk_fused_small_expert_count_kernelI13__nv_bfloat166__halfiLNS0_11ScoringFuncE1ELi512ELb0ELi22EEEvPT_PfPT1_PKT0_llllllbd:
	.zero		992


//--------------------- .nv.constant0._ZN4vllm3moe44grouped_topk_fused_small_expert_count_kernelI13__nv_bfloat166__halfiLNS0_11ScoringFuncE1ELi256ELb1ELi8EEEvPT_PfPT1_PKT0_llllllbd --------------------------
	.section	.nv.constant0._ZN4vllm3moe44grouped_topk_fused_small_expert_count_kernelI13__nv_bfloat166__halfiLNS0_11ScoringFuncE1ELi256ELb1ELi8EEEvPT_PfPT1_PKT0_llllllbd,"a",@progbits
	.sectionflags	@""
	.align	4
.nv.constant0._ZN4vllm3moe44grouped_topk_fused_small_expert_count_kernelI13__nv_bfloat166__halfiLNS0_11ScoringFuncE1ELi256ELb1ELi8EEEvPT_PfPT1_PKT0_llllllbd:
	.zero		992


//--------------------- .nv.constant0._ZN4vllm3moe25grouped_topk_fused_kernelI13__nv_bfloat16fiLNS0_11ScoringFuncE1EEEvPT_PfPT1_PKT0_lllllbd --------------------------
	.section	.nv.constant0._ZN4vllm3moe25grouped_topk_fused_kernelI13__nv_bfloat16fiLNS0_11ScoringFuncE1EEEvPT_PfPT1_PKT0_lllllbd,"a",@progbits
	.sectionflags	@""
	.align	4
.nv.constant0._ZN4vllm3moe25grouped_topk_fused_kernelI13__nv_bfloat16fiLNS0_11ScoringFuncE1EEEvPT_PfPT1_PKT0_lllllbd:
	.zero		984


//--------------------- .nv.constant0._ZN4vllm3moe44grouped_topk_fused_small_expert_count_kernelI13__nv_bfloat16fiLNS0_11ScoringFuncE1ELi128ELb0ELi8EEEvPT_PfPT1_PKT0_llllllbd --------------------------
	.section	.nv.constant0._ZN4vllm3moe44grouped_topk_fused_small_expert_count_kernelI13__nv_bfloat16fiLNS0_11ScoringFuncE1ELi128ELb0ELi8EEEvPT_PfPT1_PKT0_llllllbd,"a",@progbits
	.sectionflags	@""
	.align	4
.nv.constant0._ZN4vllm3moe44grouped_topk_fused_small_expert_count_kernelI13__nv_bfloat16fiLNS0_11ScoringFuncE1ELi128ELb0ELi8EEEvPT_PfPT1_PKT0_llllllbd:
	.zero		992


//--------------------- .nv.constant0._ZN4vllm3moe44grouped_topk_fused_small_expert_count_kernelI13__nv_bfloat16fiLNS0_11ScoringFuncE1ELi384ELb0ELi8EEEvPT_PfPT1_PKT0_llllllbd --------------------------
	.section	.nv.constant0._ZN4vllm3moe44grouped_topk_fused_small_expert_count_kernelI13__nv_bfloat16fiLNS0_11ScoringFuncE1ELi384ELb0ELi8EEEvPT_PfPT1_PKT0_llllllbd,"a",@progbits
	.sectionflags	@""
	.align	4
.nv.constant0._ZN4vllm3moe44grouped_topk_fused_small_expert_count_kernelI13__nv_bfloat16fiLNS0_11ScoringFuncE1ELi384ELb0ELi8EEEvPT_PfPT1_PKT0_llllllbd:
	.zero		992


//--------------------- .nv.constant0._ZN4vllm3moe44grouped_topk_fused_small_expert_count_kernelI13__nv_bfloat16fiLNS0_11ScoringFuncE1ELi512ELb0ELi8EEEvPT_PfPT1_PKT0_llllllbd --------------------------
	.section	.nv.constant0._ZN4vllm3moe44grouped_topk_fused_small_expert_count_kernelI13__nv_bfloat16fiLNS0_11ScoringFuncE1ELi512ELb0ELi8EEEvPT_PfPT1_PKT0_llllllbd,"a",@progbits
	.sectionflags	@""
	.align	4
.nv.constant0._ZN4vllm3moe44grouped_topk_fused_small_expert_count_kernelI13__nv_bfloat16fiLNS0_11ScoringFuncE1ELi512ELb0ELi8EEEvPT_PfPT1_PKT0_llllllbd:
	.zero		992


//--------------------- .nv.constant0._ZN4vllm3moe44grouped_topk_fused_small_expert_count_kernelI13__nv_bfloat16fiLNS0_11ScoringFuncE1ELi512ELb0ELi22EEEvPT_PfPT1_PKT0_llllllbd --------------------------
	.section	.nv.constant0._ZN4vllm3moe44grouped_topk_fused_small_expert_count_kernelI13__nv_bfloat16fiLNS0_11ScoringFuncE1ELi512ELb0ELi22EEEvPT_PfPT1_PKT0_llllllbd,"a",@progbits
	.sectionflags	@""
	.align	4
.nv.constant0._ZN4vllm3moe44grouped_topk_fused_small_expert_count_kernelI13__nv_bfloat16fiLNS0_11ScoringFuncE1ELi512ELb0ELi22EEEvPT_PfPT1_PKT0_llllllbd:
	.zero		992


//--------------------- .nv.constant0._ZN4vllm3moe44grouped_topk_fused_small_expert_count_kernelI13__nv_bfloat16fiLNS0_11ScoringFuncE1ELi256ELb1ELi8EEEvPT_PfPT1_PKT0_llllllbd --------------------------
	.section	.nv.constant0._ZN4vllm3moe44grouped_topk_fused_small_expert_count_kernelI13__nv_bfloat16fiLNS0_11ScoringFuncE1ELi256ELb1ELi8EEEvPT_PfPT1_PKT0_llllllbd,"a",@progbits
	.sectionflags	@""
	.align	4
.nv.constant0._ZN4vllm3moe44grouped_topk_fused_small_expert_count_kernelI13__nv_bfloat16fiLNS0_11ScoringFuncE1ELi256ELb1ELi8EEEvPT_PfPT1_PKT0_llllllbd:
	.zero		992


//--------------------- .nv.constant0._ZN4vllm3moe25grouped_topk_fused_kernelI6__half13__nv_bfloat16iLNS0_11ScoringFuncE1EEEvPT_PfPT1_PKT0_lllllbd --------------------------
	.section	.nv.constant0._ZN4vllm3moe25grouped_topk_fused_kernelI6__half13__nv_bfloat16iLNS0_11ScoringFuncE1EEEvPT_PfPT1_PKT0_lllllbd,"a",@progbits
	.sectionflags	@""
	.align	4
.nv.constant0._ZN4vllm3moe25grouped_topk_fused_kernelI6__half13__nv_bfloat16iLNS0_11ScoringFuncE1EEEvPT_PfPT1_PKT0_lllllbd:
	.zero		984


//--------------------- .nv.constant0._ZN4vllm3moe44grouped_topk_fused_small_expert_count_kernelI6__half13__nv_bfloat16iLNS0_11ScoringFuncE1ELi128ELb0ELi8EEEvPT_PfPT1_PKT0_llllllbd --------------------------
	.section	.nv.constant0._ZN4vllm3moe44grouped_topk_fused_small_expert_count_kernelI6__half13__nv_bfloat16iLNS0_11ScoringFuncE1ELi128ELb0ELi8EEEvPT_PfPT1_PKT0_llllllbd,"a",@progbits
	.sectionflags	@""
	.align	4
.nv.constant0._ZN4vllm3moe44grouped_topk_fused_small_expert_count_kernelI6__half13__nv_bfloat16iLNS0_11ScoringFuncE1ELi128ELb0ELi8EEEvPT_PfPT1_PKT0_llllllbd:
	.zero		992


//--------------------- .nv.constant0._ZN4vllm3moe44grouped_topk_fused_small_expert_count_kernelI6__half13__nv_bfloat16iLNS0_11ScoringFuncE1ELi384ELb0ELi8EEEvPT_PfPT1_PKT0_llllllbd --------------------------
	.section	.nv.constant0._ZN4vllm3moe44grouped_topk_fused_small_expert_count_kernelI6__half13__nv_bfloat16iLNS0_11ScoringFuncE1ELi384ELb0ELi8EEEvPT_PfPT1_PKT0_llllllbd,"a",@progbits
	.sectionflags	@""
	.align	4
.nv.constant0._ZN4vllm3moe44grouped_topk_fused_small_expert_count_kernelI6__half13__nv_bfloat16iLNS0_11ScoringFuncE1ELi384ELb0ELi8EEEvPT_PfPT1_PKT0_llllllbd:
	.zero		992


//--------------------- .nv.constant0._ZN4vllm3moe44grouped_topk_fused_small_expert_count_kernelI6__half13__nv_bfloat16iLNS0_11ScoringFuncE1ELi512ELb0ELi8EEEvPT_PfPT1_PKT0_llllllbd --------------------------
	.section	.nv.constant0._ZN4vllm3moe44grouped_topk_fused_small_expert_count_kernelI6__half13__nv_bfloat16iLNS0_11ScoringFuncE1ELi512ELb0ELi8EEEvPT_PfPT1_PKT0_llllllbd,"a",@progbits
	.sectionflags	@""
	.align	4
.nv.constant0._ZN4vllm3moe44grouped_topk_fused_small_expert_count_kernelI6__half13__nv_bfloat16iLNS0_11ScoringFuncE1ELi512ELb0ELi8EEEvPT_PfPT1_PKT0_llllllbd:
	.zero		992


//--------------------- .nv.constant0._ZN4vllm3moe44grouped_topk_fused_small_expert_count_kernelI6__half13__nv_bfloat16iLNS0_11ScoringFuncE1ELi512ELb0ELi22EEEvPT_PfPT1_PKT0_llllllbd --------------------------
	.section	.nv.constant0._ZN4vllm3moe44grouped_topk_fused_small_expert_count_kernelI6__half13__nv_bfloat16iLNS0_11ScoringFuncE1ELi512ELb0ELi22EEEvPT_PfPT1_PKT0_llllllbd,"a",@progbits
	.sectionflags	@""
	.align	4
.nv.constant0._ZN4vllm3moe44grouped_topk_fused_small_expert_count_kernelI6__half13__nv_bfloat16iLNS0_11ScoringFuncE1ELi512ELb0ELi22EEEvPT_PfPT1_PKT0_llllllbd:
	.zero		992


//--------------------- .nv.constant0._ZN4vllm3moe44grouped_topk_fused_small_expert_count_kernelI6__half13__nv_bfloat16iLNS0_11ScoringFuncE1ELi256ELb1ELi8EEEvPT_PfPT1_PKT0_llllllbd --------------------------
	.section	.nv.constant0._ZN4vllm3moe44grouped_topk_fused_small_expert_count_kernelI6__half13__nv_bfloat16iLNS0_11ScoringFuncE1ELi256ELb1ELi8EEEvPT_PfPT1_PKT0_llllllbd,"a",@progbits
	.sectionflags	@""
	.align	4
.nv.constant0._ZN4vllm3moe44grouped_topk_fused_small_expert_count_kernelI6__half13__nv_bfloat16iLNS0_11ScoringFuncE1ELi256ELb1ELi8EEEvPT_PfPT1_PKT0_llllllbd:
	.zero		992


//--------------------- .nv.constant0._ZN4vllm3moe25grouped_topk_fused_kernelI6__halfS2_iLNS0_11ScoringFuncE1EEEvPT_PfPT1_PKT0_lllllbd --------------------------
	.section	.nv.constant0._ZN4vllm3moe25grouped_topk_fused_kernelI6__halfS2_iLNS0_11ScoringFuncE1EEEvPT_PfPT1_PKT0_lllllbd,"a",@progbits
	.sectionflags	@""
	.align	4
.nv.constant0._ZN4vllm3moe25grouped_topk_fused_kernelI6__halfS2_iLNS0_11ScoringFuncE1EEEvPT_PfPT1_PKT0_lllllbd:
	.zero		984


//--------------------- .nv.constant0._ZN4vllm3moe44grouped_topk_fused_small_expert_count_kernelI6__halfS2_iLNS0_11ScoringFuncE1ELi128ELb0ELi8EEEvPT_PfPT1_PKT0_llllllbd --------------------------
	.section	.nv.constant0._ZN4vllm3moe44grouped_topk_fused_small_expert_count_kernelI6__halfS2_iLNS0_11ScoringFuncE1ELi128ELb0ELi8EEEvPT_PfPT1_PKT0_llllllbd,"a",@progbits
	.sectionflags	@""
	.align	4
.nv.constant0._ZN4vllm3moe44grouped_topk_fused_small_expert_count_kernelI6__halfS2_iLNS0_11ScoringFuncE1ELi128ELb0ELi8EEEvPT_PfPT1_PKT0_llllllbd:
	.zero		992


//--------------------- .nv.constant0._ZN4vllm3moe44grouped_topk_fused_small_expert_count_kernelI6__halfS2_iLNS0_11ScoringFuncE1ELi384ELb0ELi8EEEvPT_PfPT1_PKT0_llllllbd --------------------------
	.section	.nv.constant0._ZN4vllm3moe44grouped_topk_fused_small_expert_count_kernelI6__halfS2_iLNS0_11ScoringFuncE1ELi384ELb0ELi8EEEvPT_PfPT1_PKT0_llllllbd,"a",@progbits
	.sectionflags	@""
	.align	4
.nv.constant0._ZN4vllm3moe44grouped_topk_fused_small_expert_count_kernelI6__halfS2_iLNS0_11ScoringFuncE1ELi384ELb0ELi8EEEvPT_PfPT1_PKT0_llllllbd:
	.zero		992


//--------------------- .nv.constant0._ZN4vllm3moe44grouped_topk_fused_small_expert_count_kernelI6__halfS2_iLNS0_11ScoringFuncE1ELi512ELb0ELi8EEEvPT_PfPT1_PKT0_llllllbd --------------------------
	.section	.nv.constant0._ZN4vllm3moe44grouped_topk_fused_small_expert_count_kernelI6__halfS2_iLNS0_11ScoringFuncE1ELi512ELb0ELi8EEEvPT_PfPT1_PKT0_llllllbd,"a",@progbits
	.sectionflags	@""
	.align	4
.nv.constant0._ZN4vllm3moe44grouped_topk_fused_small_expert_count_kernelI6__halfS2_iLNS0_11ScoringFuncE1ELi512ELb0ELi8EEEvPT_PfPT1_PKT0_llllllbd:
	.zero		992


//--------------------- .nv.constant0._ZN4vllm3moe44grouped_topk_fused_small_expert_count_kernelI6__halfS2_iLNS0_11ScoringFuncE1ELi512ELb0ELi22EEEvPT_PfPT1_PKT0_llllllbd --------------------------
	.section	.nv.constant0._ZN4vllm3moe44grouped_topk_fused_small_expert_count_kernelI6__halfS2_iLNS0_11ScoringFuncE1ELi512ELb0ELi22EEEvPT_PfPT1_PKT0_llllllbd,"a",@progbits
	.sectionflags	@""
	.align	4
.nv.constant0._ZN4vllm3moe44grouped_topk_fused_small_expert_count_kernelI6__halfS2_iLNS0_11ScoringFuncE1ELi512ELb0ELi22EEEvPT_PfPT1_PKT0_llllllbd:
	.zero		992


//--------------------- .nv.constant0._ZN4vllm3moe44grouped_topk_fused_small_expert_count_kernelI6__halfS2_iLNS0_11ScoringFuncE1ELi256ELb1ELi8EEEvPT_PfPT1_PKT0_llllllbd --------------------------
	.section	.nv.constant0._ZN4vllm3moe44grouped_topk_fused_small_expert_count_kernelI6__halfS2_iLNS0_11ScoringFuncE1ELi256ELb1ELi8EEEvPT_PfPT1_PKT0_llllllbd,"a",@progbits
	.sectionflags	@""
	.align	4
.nv.constant0._ZN4vllm3moe44grouped_topk_fused_small_expert_count_kernelI6__halfS2_iLNS0_11ScoringFuncE1ELi256ELb1ELi8EEEvPT_PfPT1_PKT0_llllllbd:
	.zero		992


//--------------------- .nv.constant0._ZN4vllm3moe25grouped_topk_fused_kernelI6__halffiLNS0_11ScoringFuncE1EEEvPT_PfPT1_PKT0_lllllbd --------------------------
	.section	.nv.constant0._ZN4vllm3moe25grouped_topk_fused_kernelI6__halffiLNS0_11ScoringFuncE1EEEvPT_PfPT1_PKT0_lllllbd,"a",@progbits
	.sectionflags	@""
	.align	4
.nv.constant0._ZN4vllm3moe25grouped_topk_fused_kernelI6__halffiLNS0_11ScoringFuncE1EEEvPT_PfPT1_PKT0_lllllbd:
	.zero		984


//--------------------- .nv.constant0._ZN4vllm3moe44grouped_topk_fused_small_expert_count_kernelI6__halffiLNS0_11ScoringFuncE1ELi128ELb0ELi8EEEvPT_PfPT1_PKT0_llllllbd --------------------------
	.section	.nv.constant0._ZN4vllm3moe44grouped_topk_fused_small_expert_count_kernelI6__halffiLNS0_11ScoringFuncE1ELi128ELb0ELi8EEEvPT_PfPT1_PKT0_llllllbd,"a",@progbits
	.sectionflags	@""
	.align	4
.nv.constant0._ZN4vllm3moe44grouped_topk_fused_small_expert_count_kernelI6__halffiLNS0_11ScoringFuncE1ELi128ELb0ELi8EEEvPT_PfPT1_PKT0_llllllbd:
	.zero		992


//--------------------- .nv.constant0._ZN4vllm3moe44grouped_topk_fused_small_expert_count_kernelI6__halffiLNS0_11ScoringFuncE1ELi384ELb0ELi8EEEvPT_PfPT1_PKT0_llllllbd --------------------------
	.section	.nv.constant0._ZN4vllm3moe44grouped_topk_fused_small_expert_count_kernelI6__halffiLNS0_11ScoringFuncE1ELi384ELb0ELi8EEEvPT_PfPT1_PKT0_llllllbd,"a",@progbits
	.sectionflags	@""
	.align	4
.nv.constant0._ZN4vllm3moe44grouped_topk_fused_small_expert_count_kernelI6__halffiLNS0_11ScoringFuncE1ELi384ELb0ELi8EEEvPT_PfPT1_PKT0_llllllbd:
	.zero		992


//--------------------- .nv.constant0._ZN4vllm3moe44grouped_topk_fused_small_expert_count_kernelI6__halffiLNS0_11ScoringFuncE1ELi512ELb0ELi8EEEvPT_PfPT1_PKT0_llllllbd --------------------------
	.section	.nv.constant0._ZN4vllm3moe44grouped_topk_fused_small_expert_count_kernelI6__halffiLNS0_11ScoringFuncE1ELi512ELb0ELi8EEEvPT_PfPT1_PKT0_llllllbd,"a",@progbits
	.sectionflags	@""
	.align	4
.nv.constant0._ZN4vllm3moe44grouped_topk_fused_small_expert_count_kernelI6__halffiLNS0_11ScoringFuncE1ELi512ELb0ELi8EEEvPT_PfPT1_PKT0_llllllbd:
	.zero		992


//--------------------- .nv.constant0._ZN4vllm3moe44grouped_topk_fused_small_expert_count_kernelI6__halffiLNS0_11ScoringFuncE1ELi512ELb0ELi22EEEvPT_PfPT1_PKT0_llllllbd --------------------------
	.section	.nv.constant0._ZN4vllm3moe44grouped_topk_fused_small_expert_count_kernelI6__halffiLNS0_11ScoringFuncE1ELi512ELb0ELi22EEEvPT_PfPT1_PKT0_llllllbd,"a",@progbits
	.sectionflags	@""
	.align	4
.nv.constant0._ZN4vllm3moe44grouped_topk_fused_small_expert_count_kernelI6__halffiLNS0_11ScoringFuncE1ELi512ELb0ELi22EEEvPT_PfPT1_PKT0_llllllbd:
	.zero		992


//--------------------- .nv.constant0._ZN4vllm3moe44grouped_topk_fused_small_expert_count_kernelI6__halffiLNS0_11ScoringFuncE1ELi256ELb1ELi8EEEvPT_PfPT1_PKT0_llllllbd --------------------------
	.section	.nv.constant0._ZN4vllm3moe44grouped_topk_fused_small_expert_count_kernelI6__halffiLNS0_11ScoringFuncE1ELi256ELb1ELi8EEEvPT_PfPT1_PKT0_llllllbd,"a",@progbits
	.sectionflags	@""
	.align	4
.nv.constant0._ZN4vllm3moe44grouped_topk_fused_small_expert_count_kernelI6__halffiLNS0_11ScoringFuncE1ELi256ELb1ELi8EEEvPT_PfPT1_PKT0_llllllbd:
	.zero		992


//--------------------- .nv.constant0._ZN4vllm3moe25grouped_topk_fused_kernelIf13__nv_bfloat16iLNS0_11ScoringFuncE1EEEvPT_PfPT1_PKT0_lllllbd --------------------------
	.section	.nv.constant0._ZN4vllm3moe25grouped_topk_fused_kernelIf13__nv_bfloat16iLNS0_11ScoringFuncE1EEEvPT_PfPT1_PKT0_lllllbd,"a",@progbits
	.sectionflags	@""
	.align	4
.nv.constant0._ZN4vllm3moe25grouped_topk_fused_kernelIf13__nv_bfloat16iLNS0_11ScoringFuncE1EEEvPT_PfPT1_PKT0_lllllbd:
	.zero		984


//--------------------- .nv.constant0._ZN4vllm3moe44grouped_topk_fused_small_expert_count_kernelIf13__nv_bfloat16iLNS0_11ScoringFuncE1ELi128ELb0ELi8EEEvPT_PfPT1_PKT0_llllllbd --------------------------
	.section	.nv.constant0._ZN4vllm3moe44grouped_topk_fused_small_expert_count_kernelIf13__nv_bfloat16iLNS0_11ScoringFuncE1ELi128ELb0ELi8EEEvPT_PfPT1_PKT0_llllllbd,"a",@progbits
	.sectionflags	@""
	.align	4
.nv.constant0._ZN4vllm3moe44grouped_topk_fused_small_expert_count_kernelIf13__nv_bfloat16iLNS0_11ScoringFuncE1ELi128ELb0ELi8EEEvPT_PfPT1_PKT0_llllllbd:
	.zero		992


//--------------------- .nv.constant0._ZN4vllm3moe44grouped_topk_fused_small_expert_count_kernelIf13__nv_bfloat16iLNS0_11ScoringFuncE1ELi384ELb0ELi8EEEvPT_PfPT1_PKT0_llllllbd --------------------------
	.section	.nv.constant0._ZN4vllm3moe44grouped_topk_fused_small_expert_count_kernelIf13__nv_bfloat16iLNS0_11ScoringFuncE1ELi384ELb0ELi8EEEvPT_PfPT1_PKT0_llllllbd,"a",@progbits
	.sectionflags	@""
	.align	4
.nv.constant0._ZN4vllm3moe44grouped_topk_fused_small_expert_count_kernelIf13__nv_bfloat16iLNS0_11ScoringFuncE1ELi384ELb0ELi8EEEvPT_PfPT1_PKT0_llllllbd:
	.zero		992


//--------------------- .nv.constant0._ZN4vllm3moe44grouped_topk_fused_small_expert_count_kernelIf13__nv_bfloat16iLNS0_11ScoringFuncE1ELi512ELb0ELi8EEEvPT_PfPT1_PKT0_llllllbd --------------------------
	.section	.nv.constant0._ZN4vllm3moe44grouped_topk_fused_small_expert_count_kernelIf13__nv_bfloat16iLNS0_11ScoringFuncE1ELi512ELb0ELi8EEEvPT_PfPT1_PKT0_llllllbd,"a",@progbits
	.sectionflags	@""
	.align	4
.nv.constant0._ZN4vllm3moe44grouped_topk_fused_small_expert_count_kernelIf13__nv_bfloat16iLNS0_11ScoringFuncE1ELi512ELb0ELi8EEEvPT_PfPT1_PKT0_llllllbd:
	.zero		992


//--------------------- .nv.constant0._ZN4vllm3moe44grouped_topk_fused_small_expert_count_kernelIf13__nv_bfloat16iLNS0_11ScoringFuncE1ELi512ELb0ELi22EEEvPT_PfPT1_PKT0_llllllbd --------------------------
	.section	.nv.constant0._ZN4vllm3moe44grouped_topk_fused_small_expert_count_kernelIf13__nv_bfloat16iLNS0_11ScoringFuncE1ELi512ELb0ELi22EEEvPT_PfPT1_PKT0_llllllbd,"a",@progbits
	.sectionflags	@""
	.align	4
.nv.constant0._ZN4vllm3moe44grouped_topk_fused_small_expert_count_kernelIf13__nv_bfloat16iLNS0_11ScoringFuncE1ELi512ELb0ELi22EEEvPT_PfPT1_PKT0_llllllbd:
	.zero		992


//--------------------- .nv.constant0._ZN4vllm3moe44grouped_topk_fused_small_expert_count_kernelIf13__nv_bfloat16iLNS0_11ScoringFuncE1ELi256ELb1ELi8EEEvPT_PfPT1_PKT0_llllllbd --------------------------
	.section	.nv.constant0._ZN4vllm3moe44grouped_topk_fused_small_expert_count_kernelIf13__nv_bfloat16iLNS0_11ScoringFuncE1ELi256ELb1ELi8EEEvPT_PfPT1_PKT0_llllllbd,"a",@progbits
	.sectionflags	@""
	.align	4
.nv.constant0._ZN4vllm3moe44grouped_topk_fused_small_expert_count_kernelIf13__nv_bfloat16iLNS0_11ScoringFuncE1ELi256ELb1ELi8EEEvPT_PfPT1_PKT0_llllllbd:
	.zero		992


//--------------------- .nv.constant0._ZN4vllm3moe25grouped_topk_fused_kernelIf6__halfiLNS0_11ScoringFuncE1EEEvPT_PfPT1_PKT0_lllllbd --------------------------
	.section	.nv.constant0._ZN4vllm3moe25grouped_topk_fused_kernelIf6__halfiLNS0_11ScoringFuncE1EEEvPT_PfPT1_PKT0_lllllbd,"a",@progbits
	.sectionflags	@""
	.align	4
.nv.constant0._ZN4vllm3moe25grouped_topk_fused_kernelIf6__halfiLNS0_11ScoringFuncE1EEEvPT_PfPT1_PKT0_lllllbd:
	.zero		984


//--------------------- .nv.constant0._ZN4vllm3moe44grouped_topk_fused_small_expert_count_kernelIf6__halfiLNS0_11ScoringFuncE1ELi128ELb0ELi8EEEvPT_PfPT1_PKT0_llllllbd --------------------------
	.section	.nv.constant0._ZN4vllm3moe44grouped_topk_fused_small_expert_count_kernelIf6__halfiLNS0_11ScoringFuncE1ELi128ELb0ELi8EEEvPT_PfPT1_PKT0_llllllbd,"a",@progbits
	.sectionflags	@""
	.align	4
.nv.constant0._ZN4vllm3moe44grouped_topk_fused_small_expert_count_kernelIf6__halfiLNS0_11ScoringFuncE1ELi128ELb0ELi8EEEvPT_PfPT1_PKT0_llllllbd:
	.zero		992


//--------------------- .nv.constant0._ZN4vllm3moe44grouped_topk_fused_small_expert_count_kernelIf6__halfiLNS0_11ScoringFuncE1ELi384ELb0ELi8EEEvPT_PfPT1_PKT0_llllllbd --------------------------
	.section	.nv.constant0._ZN4vllm3moe44grouped_topk_fused_small_expert_count_kernelIf6__halfiLNS0_11ScoringFuncE1ELi384ELb0ELi8EEEvPT_PfPT1_PKT0_llllllbd,"a",@progbits
	.sectionflags	@""
	.align	4
.nv.constant0._ZN4vllm3moe44grouped_topk_fused_small_expert_count_kernelIf6__halfiLNS0_11ScoringFuncE1ELi384ELb0ELi8EEEvPT_PfPT1_PKT0_llllllbd:
	.zero		992


//--------------------- .nv.constant0._ZN4vllm3moe44grouped_topk_fused_small_expert_count_kernelIf6__halfiLNS0_11ScoringFuncE1ELi512ELb0ELi8EEEvPT_PfPT1_PKT0_llllllbd --------------------------
	.section	.nv.constant0._ZN4vllm3moe44grouped_topk_fused_small_expert_count_kernelIf6__halfiLNS0_11ScoringFuncE1ELi512ELb0ELi8EEEvPT_PfPT1_PKT0_llllllbd,"a",@progbits
	.sectionflags	@""
	.align	4
.nv.constant0._ZN4vllm3moe44grouped_topk_fused_small_expert_count_kernelIf6__halfiLNS0_11ScoringFuncE1ELi512ELb0ELi8EEEvPT_PfPT1_PKT0_llllllbd:
	.zero		992


//--------------------- .nv.constant0._ZN4vllm3moe44grouped_topk_fused_small_expert_count_kernelIf6__halfiLNS0_11ScoringFuncE1ELi512ELb0ELi22EEEvPT_PfPT1_PKT0_llllllbd --------------------------
	.section	.nv.constant0._ZN4vllm3moe44grouped_topk_fused_small_expert_count_kernelIf6__halfiLNS0_11ScoringFuncE1ELi512ELb0ELi22EEEvPT_PfPT1_PKT0_llllllbd,"a",@progbits
	.sectionflags	@""
	.align	4
.nv.constant0._ZN4vllm3moe44grouped_topk_fused_small_expert_count_kernelIf6__halfiLNS0_11ScoringFuncE1ELi512ELb0ELi22EEEvPT_PfPT1_PKT0_llllllbd:
	.zero		992


//--------------------- .nv.constant0._ZN4vllm3moe44grouped_topk_fused_small_expert_count_kernelIf6__halfiLNS0_11ScoringFuncE1ELi256ELb1ELi8EEEvPT_PfPT1_PKT0_llllllbd --------------------------
	.section	.nv.constant0._ZN4vllm3moe44grouped_topk_fused_small_expert_count_kernelIf6__halfiLNS0_11ScoringFuncE1ELi256ELb1ELi8EEEvPT_PfPT1_PKT0_llllllbd,"a",@progbits
	.sectionflags	@""
	.align	4
.nv.constant0._ZN4vllm3moe44grouped_topk_fused_small_expert_count_kernelIf6__halfiLNS0_11ScoringFuncE1ELi256ELb1ELi8EEEvPT_PfPT1_PKT0_llllllbd:
	.zero		992


//--------------------- .nv.constant0._ZN4vllm3moe25grouped_topk_fused_kernelIffiLNS0_11ScoringFuncE1EEEvPT_PfPT1_PKT0_lllllbd --------------------------
	.section	.nv.constant0._ZN4vllm3moe25grouped_topk_fused_kernelIffiLNS0_11ScoringFuncE1EEEvPT_PfPT1_PKT0_lllllbd,"a",@progbits
	.sectionflags	@""
	.align	4
.nv.constant0._ZN4vllm3moe25grouped_topk_fused_kernelIffiLNS0_11ScoringFuncE1EEEvPT_PfPT1_PKT0_lllllbd:
	.zero		984


//--------------------- .nv.constant0._ZN4vllm3moe44grouped_topk_fused_small_expert_count_kernelIffiLNS0_11ScoringFuncE1ELi128ELb0ELi8EEEvPT_PfPT1_PKT0_llllllbd --------------------------
	.section	.nv.constant0._ZN4vllm3moe44grouped_topk_fused_small_expert_count_kernelIffiLNS0_11ScoringFuncE1ELi128ELb0ELi8EEEvPT_PfPT1_PKT0_llllllbd,"a",@progbits
	.sectionflags	@""
	.align	4
.nv.constant0._ZN4vllm3moe44grouped_topk_fused_small_expert_count_kernelIffiLNS0_11ScoringFuncE1ELi128ELb0ELi8EEEvPT_PfPT1_PKT0_llllllbd:
	.zero		992


//--------------------- .nv.constant0._ZN4vllm3moe44grouped_topk_fused_small_expert_count_kernelIffiLNS0_11ScoringFuncE1ELi384ELb0ELi8EEEvPT_PfPT1_PKT0_llllllbd --------------------------
	.section	.nv.constant0._ZN4vllm3moe44grouped_topk_fused_small_expert_count_kernelIffiLNS0_11ScoringFuncE1ELi384ELb0ELi8EEEvPT_PfPT1_PKT0_llllllbd,"a",@progbits
	.sectionflags	@""
	.align	4
.nv.constant0._ZN4vllm3moe44grouped_topk_fused_small_expert_count_kernelIffiLNS0_11ScoringFuncE1ELi384ELb0ELi8EEEvPT_PfPT1_PKT0_llllllbd:
	.zero		992


//--------------------- .nv.constant0._ZN4vllm3moe44grouped_topk_fused_small_expert_count_kernelIffiLNS0_11ScoringFuncE1ELi512ELb0ELi8EEEvPT_PfPT1_PKT0_llllllbd --------------------------
	.section	.nv.constant0._ZN4vllm3moe44grouped_topk_fused_small_expert_count_kernelIffiLNS0_11ScoringFuncE1ELi512ELb0ELi8EEEvPT_PfPT1_PKT0_llllllbd,"a",@progbits
	.sectionflags	@""
	.align	4
.nv.constant0._ZN4vllm3moe44grouped_topk_fused_small_expert_count_kernelIffiLNS0_11ScoringFuncE1ELi512ELb0ELi8EEEvPT_PfPT1_PKT0_llllllbd:
	.zero		992


//--------------------- .nv.constant0._ZN4vllm3moe44grouped_topk_fused_small_expert_count_kernelIffiLNS0_11ScoringFuncE1ELi512ELb0ELi22EEEvPT_PfPT1_PKT0_llllllbd --------------------------
	.section	.nv.constant0._ZN4vllm3moe44grouped_topk_fused_small_expert_count_kernelIffiLNS0_11ScoringFuncE1ELi512ELb0ELi22EEEvPT_PfPT1_PKT0_llllllbd,"a",@progbits
	.sectionflags	@""
	.align	4
.nv.constant0._ZN4vllm3moe44grouped_topk_fused_small_expert_count_kernelIffiLNS0_11ScoringFuncE1ELi512ELb0ELi22EEEvPT_PfPT1_PKT0_llllllbd:
	.zero		992


//--------------------- .nv.constant0._ZN4vllm3moe44grouped_topk_fused_small_expert_count_kernelIffiLNS0_11ScoringFuncE1ELi256ELb1ELi8EEEvPT_PfPT1_PKT0_llllllbd --------------------------
	.section	.nv.constant0._ZN4vllm3moe44grouped_topk_fused_small_expert_count_kernelIffiLNS0_11ScoringFuncE1ELi256ELb1ELi8EEEvPT_PfPT1_PKT0_llllllbd,"a",@progbits
	.sectionflags	@""
	.align	4
.nv.constant0._ZN4vllm3moe44grouped_topk_fused_small_expert_count_kernelIffiLNS0_11ScoringFuncE1ELi256ELb1ELi8EEEvPT_PfPT1_PKT0_llllllbd:
	.zero		992


//--------------------- .nv.constant0._ZN3cub18CUB_300001_SM_10006detail11EmptyKernelIvEEvv --------------------------
	.section	.nv.constant0._ZN3cub18CUB_300001_SM_10006detail11EmptyKernelIvEEvv,"a",@progbits
	.sectionflags	@""
	.align	4
.nv.constant0._ZN3cub18CUB_300001_SM_10006detail11EmptyKernelIvEEvv:
	.zero		896


//--------------------- SYMBOLS --------------------------

	.type		.nv.reservedSmem.offset0,@object
	.size		.nv.reservedSmem.offset0,0x4
	.type		.nv.reservedSmem.cap,@object
	.size		.nv.reservedSmem.cap,0x4
